def attn_fwd(
    Q,
    K,
    V,
    Out,
    Lse,
    sm_scale,
    stride_qz,
    stride_qh,
    stride_qm,
    stride_qk,
    stride_kz,
    stride_kh,
    stride_kn,
    stride_kk,
    stride_vz,
    stride_vh,
    stride_vn,
    stride_vk,
    stride_oz,
    stride_oh,
    stride_om,
    stride_ok,
    seqlen_q,
    seqlen_k,
    BLOCK_M: tl.constexpr,
    BLOCK_N: tl.constexpr,
    HEAD_DIM: tl.constexpr,
    CAUSAL: tl.constexpr,
):
    start_m = tl.program_id(0)
    off_hz = tl.program_id(1)
    q_off = off_hz * stride_qh
    k_off = off_hz * stride_kh
    v_off = off_hz * stride_vh
    offs_m = start_m * BLOCK_M + tl.arange(0, BLOCK_M)
    offs_d = tl.arange(0, HEAD_DIM)
    offs_n = tl.arange(0, BLOCK_N)
    q_ptrs = Q + q_off + offs_m[:, None] * stride_qm + offs_d[None, :] * stride_qk
    k_ptrs = K + k_off + offs_d[:, None] * stride_kk + offs_n[None, :] * stride_kn
    v_ptrs = V + v_off + offs_n[:, None] * stride_vn + offs_d[None, :] * stride_vk
    m_i = tl.full([BLOCK_M], float("-inf"), dtype=tl.float32)
    l_i = tl.zeros([BLOCK_M], dtype=tl.float32) + 1.0
    acc = tl.zeros([BLOCK_M, HEAD_DIM], dtype=tl.float32)
    q = tl.load(q_ptrs)
    acc, l_i, m_i = _attn_fwd_inner(
        acc,
        l_i,
        m_i,
        q,
        k_ptrs,
        v_ptrs,
        sm_scale,
        stride_kn,
        stride_vn,
        start_m,
        seqlen_k,
        BLOCK_M,
        BLOCK_N,
        HEAD_DIM,
        CAUSAL,
    )
    acc = acc / l_i[:, None]
    lse = m_i + tl.math.log2(l_i) / 1.4426950408889634
    o_ptrs = (
        Out
        + off_hz * stride_oh
        + offs_m[:, None] * stride_om
        + offs_d[None, :] * stride_ok
    )
    tl.store(o_ptrs, acc.to(Out.dtype.element_ty))
    tl.store(Lse + off_hz * seqlen_q + offs_m, lse)

# config = {"BLOCK_M": 128, "BLOCK_N": 128, "HEAD_DIM": 512, "arch": "sm_80", "causal": false, "dtype": "bf16", "num_stages": 2, "num_warps": 4}
# arch = sm_80


// ===== COMPILED SASS (sm_80) =====

	.target	sm_80

	.elftype	@"ET_EXEC"


//--------------------- .note.nv.tkinfo           --------------------------
	.section	.note.nv.tkinfo,"",@"SHT_NOTE"
	.sectionflags	@"SHF_NOTE_NV_TKINFO"
	.tkinfo
        /*0018*/ 	.word	0x00000002
        /*0030*/ 	.string	""
        /*0030*/ 	.string	"ptxas"
        /*0030*/ 	.string	"Cuda compilation tools, release 13.0, V13.0.88"
        /*0030*/ 	.string	"Build cuda_13.0.r13.0/compiler.36424714_0"
        /*0030*/ 	.string	"-v  -suppress-debug-info  -lineinfo  -arch sm_80 "



//--------------------- .note.nv.cuinfo           --------------------------
	.section	.note.nv.cuinfo,"",@"SHT_NOTE"
	.sectionflags	@"SHF_NOTE_NV_CUINFO"
        /*0018*/ 	.short	0x0002
        /*001a*/ 	.short	0x0050
        /*001c*/ 	.short	0x0082
	.zero		2


//--------------------- .nv.info                  --------------------------
	.section	.nv.info,"",@"SHT_CUDA_INFO"
	.align	4


	//----- nvinfo : EIATTR_REGCOUNT
	.align		4
        /*0000*/ 	.byte	0x04, 0x2f
        /*0002*/ 	.short	(.L_2 - .L_1)
	.align		4
.L_1:
        /*0004*/ 	.word	index@(attn_fwd)
        /*0008*/ 	.word	0x00000020


	//----- nvinfo : EIATTR_FRAME_SIZE
	.align		4
.L_2:
        /*000c*/ 	.byte	0x04, 0x11
        /*000e*/ 	.short	(.L_4 - .L_3)
	.align		4
.L_3:
        /*0010*/ 	.word	index@(attn_fwd)
        /*0014*/ 	.word	0x000083d0


	//----- nvinfo : EIATTR_MIN_STACK_SIZE
	.align		4
.L_4:
        /*0018*/ 	.byte	0x04, 0x12
        /*001a*/ 	.short	(.L_6 - .L_5)
	.align		4
.L_5:
        /*001c*/ 	.word	index@(attn_fwd)
        /*0020*/ 	.word	0x000083d0
.L_6:


//--------------------- .nv.info.attn_fwd         --------------------------
	.section	.nv.info.attn_fwd,"",@"SHT_CUDA_INFO"
	.sectionflags	@""
	.align	4


	//----- nvinfo : EIATTR_CUDA_API_VERSION
	.align		4
        /*0000*/ 	.byte	0x04, 0x37
        /*0002*/ 	.short	(.L_8 - .L_7)
.L_7:
        /*0004*/ 	.word	0x00000082


	//----- nvinfo : EIATTR_SW2861232_WAR
	.align		4
.L_8:
        /*0008*/ 	.byte	0x01, 0x35
	.zero		2


	//----- nvinfo : EIATTR_PARAM_CBANK
	.align		4
        /*000c*/ 	.byte	0x04, 0x0a
        /*000e*/ 	.short	(.L_10 - .L_9)
	.align		4
.L_9:
        /*0010*/ 	.word	index@(.nv.constant0.attn_fwd)
        /*0014*/ 	.short	0x0160
        /*0016*/ 	.short	0x0088


	//----- nvinfo : EIATTR_CBANK_PARAM_SIZE
	.align		4
.L_10:
        /*0018*/ 	.byte	0x03, 0x19
        /*001a*/ 	.short	0x0088


	//----- nvinfo : EIATTR_KPARAM_INFO
	.align		4
        /*001c*/ 	.byte	0x04, 0x17
        /*001e*/ 	.short	(.L_12 - .L_11)
.L_11:
        /*0020*/ 	.word	0x00000000
        /*0024*/ 	.short	0x0019
        /*0026*/ 	.short	0x0080
        /*0028*/ 	.byte	0x00, 0xf4, 0x21, 0x00


	//----- nvinfo : EIATTR_KPARAM_INFO
	.align		4
.L_12:
        /*002c*/ 	.byte	0x04, 0x17
        /*002e*/ 	.short	(.L_14 - .L_13)
.L_13:
        /*0030*/ 	.word	0x00000000
        /*0034*/ 	.short	0x0018
        /*0036*/ 	.short	0x0078
        /*0038*/ 	.byte	0x00, 0xf4, 0x21, 0x00


	//----- nvinfo : EIATTR_KPARAM_INFO
	.align		4
.L_14:
        /*003c*/ 	.byte	0x04, 0x17
        /*003e*/ 	.short	(.L_16 - .L_15)
.L_15:
        /*0040*/ 	.word	0x00000000
        /*0044*/ 	.short	0x0017
        /*0046*/ 	.short	0x0070
        /*0048*/ 	.byte	0x00, 0xf0, 0x11, 0x00


	//----- nvinfo : EIATTR_KPARAM_INFO
	.align		4
.L_16:
        /*004c*/ 	.byte	0x04, 0x17
        /*004e*/ 	.short	(.L_18 - .L_17)
.L_17:
        /*0050*/ 	.word	0x00000000
        /*0054*/ 	.short	0x0016
        /*0056*/ 	.short	0x006c
        /*0058*/ 	.byte	0x00, 0xf0, 0x11, 0x00


	//----- nvinfo : EIATTR_KPARAM_INFO
	.align		4
.L_18:
        /*005c*/ 	.byte	0x04, 0x17
        /*005e*/ 	.short	(.L_20 - .L_19)
.L_19:
        /*0060*/ 	.word	0x00000000
        /*0064*/ 	.short	0x0015
        /*0066*/ 	.short	0x0068
        /*0068*/ 	.byte	0x00, 0xf0, 0x11, 0x00


	//----- nvinfo : EIATTR_KPARAM_INFO
	.align		4
.L_20:
        /*006c*/ 	.byte	0x04, 0x17
        /*006e*/ 	.short	(.L_22 - .L_21)
.L_21:
        /*0070*/ 	.word	0x00000000
        /*0074*/ 	.short	0x0014
        /*0076*/ 	.short	0x0064
        /*0078*/ 	.byte	0x00, 0xf0, 0x11, 0x00


	//----- nvinfo : EIATTR_KPARAM_INFO
	.align		4
.L_22:
        /*007c*/ 	.byte	0x04, 0x17
        /*007e*/ 	.short	(.L_24 - .L_23)
.L_23:
        /*0080*/ 	.word	0x00000000
        /*0084*/ 	.short	0x0013
        /*0086*/ 	.short	0x0060
        /*0088*/ 	.byte	0x00, 0xf0, 0x11, 0x00


	//----- nvinfo : EIATTR_KPARAM_INFO
	.align		4
.L_24:
        /*008c*/ 	.byte	0x04, 0x17
        /*008e*/ 	.short	(.L_26 - .L_25)
.L_25:
        /*0090*/ 	.word	0x00000000
        /*0094*/ 	.short	0x0012
        /*0096*/ 	.short	0x005c
        /*0098*/ 	.byte	0x00, 0xf0, 0x11, 0x00


	//----- nvinfo : EIATTR_KPARAM_INFO
	.align		4
.L_26:
        /*009c*/ 	.byte	0x04, 0x17
        /*009e*/ 	.short	(.L_28 - .L_27)
.L_27:
        /*00a0*/ 	.word	0x00000000
        /*00a4*/ 	.short	0x0011
        /*00a6*/ 	.short	0x0058
        /*00a8*/ 	.byte	0x00, 0xf0, 0x11, 0x00


	//----- nvinfo : EIATTR_KPARAM_INFO
	.align		4
.L_28:
        /*00ac*/ 	.byte	0x04, 0x17
        /*00ae*/ 	.short	(.L_30 - .L_29)
.L_29:
        /*00b0*/ 	.word	0x00000000
        /*00b4*/ 	.short	0x0010
        /*00b6*/ 	.short	0x0054
        /*00b8*/ 	.byte	0x00, 0xf0, 0x11, 0x00


	//----- nvinfo : EIATTR_KPARAM_INFO
	.align		4
.L_30:
        /*00bc*/ 	.byte	0x04, 0x17
        /*00be*/ 	.short	(.L_32 - .L_31)
.L_31:
        /*00c0*/ 	.word	0x00000000
        /*00c4*/ 	.short	0x000f
        /*00c6*/ 	.short	0x0050
        /*00c8*/ 	.byte	0x00, 0xf0, 0x11, 0x00


	//----- nvinfo : EIATTR_KPARAM_INFO
	.align		4
.L_32:
        /*00cc*/ 	.byte	0x04, 0x17
        /*00ce*/ 	.short	(.L_34 - .L_33)
.L_33:
        /*00d0*/ 	.word	0x00000000
        /*00d4*/ 	.short	0x000e
        /*00d6*/ 	.short	0x004c
        /*00d8*/ 	.byte	0x00, 0xf0, 0x11, 0x00


	//----- nvinfo : EIATTR_KPARAM_INFO
	.align		4
.L_34:
        /*00dc*/ 	.byte	0x04, 0x17
        /*00de*/ 	.short	(.L_36 - .L_35)
.L_35:
        /*00e0*/ 	.word	0x00000000
        /*00e4*/ 	.short	0x000d
        /*00e6*/ 	.short	0x0048
        /*00e8*/ 	.byte	0x00, 0xf0, 0x11, 0x00


	//----- nvinfo : EIATTR_KPARAM_INFO
	.align		4
.L_36:
        /*00ec*/ 	.byte	0x04, 0x17
        /*00ee*/ 	.short	(.L_38 - .L_37)
.L_37:
        /*00f0*/ 	.word	0x00000000
        /*00f4*/ 	.short	0x000c
        /*00f6*/ 	.short	0x0044
        /*00f8*/ 	.byte	0x00, 0xf0, 0x11, 0x00


	//----- nvinfo : EIATTR_KPARAM_INFO
	.align		4
.L_38:
        /*00fc*/ 	.byte	0x04, 0x17
        /*00fe*/ 	.short	(.L_40 - .L_39)
.L_39:
        /*0100*/ 	.word	0x00000000
        /*0104*/ 	.short	0x000b
        /*0106*/ 	.short	0x0040
        /*0108*/ 	.byte	0x00, 0xf0, 0x11, 0x00


	//----- nvinfo : EIATTR_KPARAM_INFO
	.align		4
.L_40:
        /*010c*/ 	.byte	0x04, 0x17
        /*010e*/ 	.short	(.L_42 - .L_41)
.L_41:
        /*0110*/ 	.word	0x00000000
        /*0114*/ 	.short	0x000a
        /*0116*/ 	.short	0x003c
        /*0118*/ 	.byte	0x00, 0xf0, 0x11, 0x00


	//----- nvinfo : EIATTR_KPARAM_INFO
	.align		4
.L_42:
        /*011c*/ 	.byte	0x04, 0x17
        /*011e*/ 	.short	(.L_44 - .L_43)
.L_43:
        /*0120*/ 	.word	0x00000000
        /*0124*/ 	.short	0x0009
        /*0126*/ 	.short	0x0038
        /*0128*/ 	.byte	0x00, 0xf0, 0x11, 0x00


	//----- nvinfo : EIATTR_KPARAM_INFO
	.align		4
.L_44:
        /*012c*/ 	.byte	0x04, 0x17
        /*012e*/ 	.short	(.L_46 - .L_45)
.L_45:
        /*0130*/ 	.word	0x00000000
        /*0134*/ 	.short	0x0008
        /*0136*/ 	.short	0x0034
        /*0138*/ 	.byte	0x00, 0xf0, 0x11, 0x00


	//----- nvinfo : EIATTR_KPARAM_INFO
	.align		4
.L_46:
        /*013c*/ 	.byte	0x04, 0x17
        /*013e*/ 	.short	(.L_48 - .L_47)
.L_47:
        /*0140*/ 	.word	0x00000000
        /*0144*/ 	.short	0x0007
        /*0146*/ 	.short	0x0030
        /*0148*/ 	.byte	0x00, 0xf0, 0x11, 0x00


	//----- nvinfo : EIATTR_KPARAM_INFO
	.align		4
.L_48:
        /*014c*/ 	.byte	0x04, 0x17
        /*014e*/ 	.short	(.L_50 - .L_49)
.L_49:
        /*0150*/ 	.word	0x00000000
        /*0154*/ 	.short	0x0006
        /*0156*/ 	.short	0x002c
        /*0158*/ 	.byte	0x00, 0xf0, 0x11, 0x00


	//----- nvinfo : EIATTR_KPARAM_INFO
	.align		4
.L_50:
        /*015c*/ 	.byte	0x04, 0x17
        /*015e*/ 	.short	(.L_52 - .L_51)
.L_51:
        /*0160*/ 	.word	0x00000000
        /*0164*/ 	.short	0x0005
        /*0166*/ 	.short	0x0028
        /*0168*/ 	.byte	0x00, 0xf0, 0x11, 0x00


	//----- nvinfo : EIATTR_KPARAM_INFO
	.align		4
.L_52:
        /*016c*/ 	.byte	0x04, 0x17
        /*016e*/ 	.short	(.L_54 - .L_53)
.L_53:
        /*0170*/ 	.word	0x00000000
        /*0174*/ 	.short	0x0004
        /*0176*/ 	.short	0x0020
        /*0178*/ 	.byte	0x00, 0xf4, 0x21, 0x00


	//----- nvinfo : EIATTR_KPARAM_INFO
	.align		4
.L_54:
        /*017c*/ 	.byte	0x04, 0x17
        /*017e*/ 	.short	(.L_56 - .L_55)
.L_55:
        /*0180*/ 	.word	0x00000000
        /*0184*/ 	.short	0x0003
        /*0186*/ 	.short	0x0018
        /*0188*/ 	.byte	0x00, 0xf4, 0x21, 0x00


	//----- nvinfo : EIATTR_KPARAM_INFO
	.align		4
.L_56:
        /*018c*/ 	.byte	0x04, 0x17
        /*018e*/ 	.short	(.L_58 - .L_57)
.L_57:
        /*0190*/ 	.word	0x00000000
        /*0194*/ 	.short	0x0002
        /*0196*/ 	.short	0x0010
        /*0198*/ 	.byte	0x00, 0xf4, 0x21, 0x00


	//----- nvinfo : EIATTR_KPARAM_INFO
	.align		4
.L_58:
        /*019c*/ 	.byte	0x04, 0x17
        /*019e*/ 	.short	(.L_60 - .L_59)
.L_59:
        /*01a0*/ 	.word	0x00000000
        /*01a4*/ 	.short	0x0001
        /*01a6*/ 	.short	0x0008
        /*01a8*/ 	.byte	0x00, 0xf4, 0x21, 0x00


	//----- nvinfo : EIATTR_KPARAM_INFO
	.align		4
.L_60:
        /*01ac*/ 	.byte	0x04, 0x17
        /*01ae*/ 	.short	(.L_62 - .L_61)
.L_61:
        /*01b0*/ 	.word	0x00000000
        /*01b4*/ 	.short	0x0000
        /*01b6*/ 	.short	0x0000
        /*01b8*/ 	.byte	0x00, 0xf4, 0x21, 0x00


	//----- nvinfo : EIATTR_MAXREG_COUNT
	.align		4
.L_62:
        /*01bc*/ 	.byte	0x03, 0x1b
        /*01be*/ 	.short	0x00ff


	//----- nvinfo : EIATTR_NUM_BARRIERS
	.align		4
        /*01c0*/ 	.byte	0x02, 0x4c
        /*01c2*/ 	.byte	0x01
	.zero		1


	//----- nvinfo : EIATTR_ANNOTATIONS
	.align		4
        /*01c4*/ 	.byte	0x04, 0x55
        /*01c6*/ 	.short	(.L_64 - .L_63)


	//   ....[0]....
.L_63:
        /*01c8*/ 	.word	0x00000001
        /*01cc*/ 	.byte	0x20, 0x04, 0x00, 0x00, 0x01, 0x00, 0x00, 0x00, 0x30, 0x04, 0x00, 0x00, 0x01, 0x00, 0x00, 0x00
        /* <DEDUP_REMOVED lines=2636> */
        /*a69c*/ 	.byte	0x10, 0x02, 0x03, 0x00, 0x01, 0x00, 0x00, 0x00, 0x20, 0x02, 0x03, 0x00


	//----- nvinfo : EIATTR_MERCURY_ISA_VERSION
	.align		4
.L_64:
        /*a6a8*/ 	.byte	0x03, 0x5f
        /*a6aa*/ 	.short	0x0000


	//----- nvinfo : EIATTR_COOP_GROUP_MASK_REGIDS
	.align		4
        /*a6ac*/ 	.byte	0x04, 0x29
        /*a6ae*/ 	.short	(.L_66 - .L_65)


	//   ....[0]....
.L_65:
        /*a6b0*/ 	.word	0xffffffff


	//   ....[1]....
        /*a6b4*/ 	.word	0xffffffff


	//   ....[2]....
        /*a6b8*/ 	.word	0xffffffff


	//   ....[3]....
        /*a6bc*/ 	.word	0xffffffff


	//   ....[4]....
        /*a6c0*/ 	.word	0xffffffff


	//   ....[5]....
        /*a6c4*/ 	.word	0xffffffff


	//   ....[6]....
        /*a6c8*/ 	.word	0xffffffff


	//   ....[7]....
        /*a6cc*/ 	.word	0xffffffff


	//   ....[8]....
        /*a6d0*/ 	.word	0xffffffff


	//   ....[9]....
        /*a6d4*/ 	.word	0xffffffff


	//   ....[10]....
        /*a6d8*/ 	.word	0xffffffff


	//   ....[11]....
        /*a6dc*/ 	.word	0xffffffff


	//   ....[12]....
        /*a6e0*/ 	.word	0xffffffff


	//   ....[13]....
        /*a6e4*/ 	.word	0xffffffff


	//   ....[14]....
        /*a6e8*/ 	.word	0xffffffff


	//   ....[15]....
        /*a6ec*/ 	.word	0xffffffff


	//   ....[16]....
        /*a6f0*/ 	.word	0xffffffff


	//   ....[17]....
        /*a6f4*/ 	.word	0xffffffff


	//   ....[18]....
        /*a6f8*/ 	.word	0xffffffff


	//   ....[19]....
        /*a6fc*/ 	.word	0xffffffff


	//   ....[20]....
        /*a700*/ 	.word	0xffffffff


	//   ....[21]....
        /*a704*/ 	.word	0xffffffff


	//   ....[22]....
        /*a708*/ 	.word	0xffffffff


	//   ....[23]....
        /*a70c*/ 	.word	0xffffffff


	//   ....[24]....
        /*a710*/ 	.word	0xffffffff


	//   ....[25]....
        /*a714*/ 	.word	0xffffffff


	//   ....[26]....
        /*a718*/ 	.word	0xffffffff


	//   ....[27]....
        /*a71c*/ 	.word	0xffffffff


	//   ....[28]....
        /*a720*/ 	.word	0xffffffff


	//   ....[29]....
        /*a724*/ 	.word	0xffffffff


	//   ....[30]....
        /*a728*/ 	.word	0xffffffff


	//   ....[31]....
        /*a72c*/ 	.word	0xffffffff


	//   ....[32]....
        /*a730*/ 	.word	0xffffffff


	//   ....[33]....
        /*a734*/ 	.word	0xffffffff


	//   ....[34]....
        /*a738*/ 	.word	0xffffffff


	//   ....[35]....
        /*a73c*/ 	.word	0xffffffff


	//   ....[36]....
        /*a740*/ 	.word	0xffffffff


	//   ....[37]....
        /*a744*/ 	.word	0xffffffff


	//   ....[38]....
        /*a748*/ 	.word	0xffffffff


	//   ....[39]....
        /*a74c*/ 	.word	0xffffffff


	//   ....[40]....
        /*a750*/ 	.word	0xffffffff


	//   ....[41]....
        /*a754*/ 	.word	0xffffffff


	//   ....[42]....
        /*a758*/ 	.word	0xffffffff


	//   ....[43]....
        /*a75c*/ 	.word	0xffffffff


	//   ....[44]....
        /*a760*/ 	.word	0xffffffff


	//   ....[45]....
        /*a764*/ 	.word	0xffffffff


	//   ....[46]....
        /*a768*/ 	.word	0xffffffff


	//   ....[47]....
        /*a76c*/ 	.word	0xffffffff


	//   ....[48]....
        /*a770*/ 	.word	0xffffffff


	//   ....[49]....
        /*a774*/ 	.word	0xffffffff


	//   ....[50]....
        /*a778*/ 	.word	0xffffffff


	//   ....[51]....
        /*a77c*/ 	.word	0xffffffff


	//   ....[52]....
        /*a780*/ 	.word	0xffffffff


	//   ....[53]....
        /*a784*/ 	.word	0xffffffff


	//   ....[54]....
        /*a788*/ 	.word	0xffffffff


	//   ....[55]....
        /*a78c*/ 	.word	0xffffffff


	//   ....[56]....
        /*a790*/ 	.word	0xffffffff


	//   ....[57]....
        /*a794*/ 	.word	0xffffffff


	//   ....[58]....
        /*a798*/ 	.word	0xffffffff


	//   ....[59]....
        /*a79c*/ 	.word	0xffffffff


	//   ....[60]....
        /*a7a0*/ 	.word	0xffffffff


	//   ....[61]....
        /*a7a4*/ 	.word	0xffffffff


	//   ....[62]....
        /*a7a8*/ 	.word	0xffffffff


	//   ....[63]....
        /*a7ac*/ 	.word	0xffffffff


	//   ....[64]....
        /*a7b0*/ 	.word	0xffffffff


	//   ....[65]....
        /*a7b4*/ 	.word	0xffffffff


	//   ....[66]....
        /*a7b8*/ 	.word	0xffffffff


	//   ....[67]....
        /*a7bc*/ 	.word	0xffffffff


	//   ....[68]....
        /*a7c0*/ 	.word	0xffffffff


	//   ....[69]....
        /*a7c4*/ 	.word	0xffffffff


	//   ....[70]....
        /*a7c8*/ 	.word	0xffffffff


	//   ....[71]....
        /*a7cc*/ 	.word	0xffffffff


	//   ....[72]....
        /*a7d0*/ 	.word	0xffffffff


	//   ....[73]....
        /*a7d4*/ 	.word	0xffffffff


	//   ....[74]....
        /*a7d8*/ 	.word	0xffffffff


	//   ....[75]....
        /*a7dc*/ 	.word	0xffffffff


	//   ....[76]....
        /*a7e0*/ 	.word	0xffffffff


	//   ....[77]....
        /*a7e4*/ 	.word	0xffffffff


	//   ....[78]....
        /*a7e8*/ 	.word	0xffffffff


	//   ....[79]....
        /*a7ec*/ 	.word	0xffffffff


	//   ....[80]....
        /*a7f0*/ 	.word	0xffffffff


	//   ....[81]....
        /*a7f4*/ 	.word	0xffffffff


	//   ....[82]....
        /*a7f8*/ 	.word	0xffffffff


	//   ....[83]....
        /*a7fc*/ 	.word	0xffffffff


	//   ....[84]....
        /*a800*/ 	.word	0xffffffff


	//   ....[85]....
        /*a804*/ 	.word	0xffffffff


	//   ....[86]....
        /*a808*/ 	.word	0xffffffff


	//   ....[87]....
        /*a80c*/ 	.word	0xffffffff


	//   ....[88]....
        /*a810*/ 	.word	0xffffffff


	//   ....[89]....
        /*a814*/ 	.word	0xffffffff


	//   ....[90]....
        /*a818*/ 	.word	0xffffffff


	//----- nvinfo : EIATTR_COOP_GROUP_INSTR_OFFSETS
	.align		4
.L_66:
        /*a81c*/ 	.byte	0x04, 0x28
        /*a81e*/ 	.short	(.L_68 - .L_67)


	//   ....[0]....
.L_67:
        /*a820*/ 	.word	0x0006cc50


	//   ....[1]....
        /*a824*/ 	.word	0x0006cc70


	//   ....[2]....
        /*a828*/ 	.word	0x0006cc80


	//   ....[3]....
        /*a82c*/ 	.word	0x0006cca0


	//   ....[4]....
        /*a830*/ 	.word	0x0006ccb0


	//   ....[5]....
        /*a834*/ 	.word	0x0006ccd0


	//   ....[6]....
        /*a838*/ 	.word	0x0006cce0


	//   ....[7]....
        /*a83c*/ 	.word	0x0006cd80


	//   ....[8]....
        /*a840*/ 	.word	0x0006cd90


	//   ....[9]....
        /*a844*/ 	.word	0x0006cee0


	//   ....[10]....
        /*a848*/ 	.word	0x0006cef0


	//   ....[11]....
        /*a84c*/ 	.word	0x0006cf00


	//   ....[12]....
        /*a850*/ 	.word	0x0006cf20


	//   ....[13]....
        /*a854*/ 	.word	0x0006cf40


	//   ....[14]....
        /*a858*/ 	.word	0x0006cf50


	//   ....[15]....
        /*a85c*/ 	.word	0x0006cf60


	//   ....[16]....
        /*a860*/ 	.word	0x0006cf70


	//   ....[17]....
        /*a864*/ 	.word	0x0006d3e0


	//   ....[18]....
        /*a868*/ 	.word	0x0006d410


	//   ....[19]....
        /*a86c*/ 	.word	0x0006d420


	//   ....[20]....
        /*a870*/ 	.word	0x0006d440


	//   ....[21]....
        /*a874*/ 	.word	0x0006d450


	//   ....[22]....
        /*a878*/ 	.word	0x0006d490


	//   ....[23]....
        /*a87c*/ 	.word	0x0006d4d0


	//   ....[24]....
        /*a880*/ 	.word	0x0006d4e0


	//   ....[25]....
        /*a884*/ 	.word	0x0006d4f0


	//   ....[26]....
        /*a888*/ 	.word	0x0006d500


	//   ....[27]....
        /*a88c*/ 	.word	0x0006d520


	//   ....[28]....
        /*a890*/ 	.word	0x0006d540


	//   ....[29]....
        /*a894*/ 	.word	0x0006d570


	//   ....[30]....
        /*a898*/ 	.word	0x0006d750


	//   ....[31]....
        /*a89c*/ 	.word	0x0006d760


	//   ....[32]....
        /*a8a0*/ 	.word	0x0006d770


	//   ....[33]....
        /*a8a4*/ 	.word	0x0006d780


	//   ....[34]....
        /*a8a8*/ 	.word	0x0006da70


	//   ....[35]....
        /*a8ac*/ 	.word	0x0006da80


	//   ....[36]....
        /*a8b0*/ 	.word	0x0006dc90


	//   ....[37]....
        /*a8b4*/ 	.word	0x0006dca0


	//   ....[38]....
        /*a8b8*/ 	.word	0x0006dcf0


	//   ....[39]....
        /*a8bc*/ 	.word	0x0006dd00


	//   ....[40]....
        /*a8c0*/ 	.word	0x0006dd30


	//   ....[41]....
        /*a8c4*/ 	.word	0x0006dd40


	//   ....[42]....
        /*a8c8*/ 	.word	0x0006dd50


	//   ....[43]....
        /*a8cc*/ 	.word	0x0006dd60


	//   ....[44]....
        /*a8d0*/ 	.word	0x00071c90


	//   ....[45]....
        /*a8d4*/ 	.word	0x00071ca0


	//   ....[46]....
        /*a8d8*/ 	.word	0x00071cf0


	//   ....[47]....
        /*a8dc*/ 	.word	0x00071d00


	//   ....[48]....
        /*a8e0*/ 	.word	0x00071d10


	//   ....[49]....
        /*a8e4*/ 	.word	0x00071d20


	//   ....[50]....
        /*a8e8*/ 	.word	0x00071d30


	//   ....[51]....
        /*a8ec*/ 	.word	0x00071d40


	//   ....[52]....
        /*a8f0*/ 	.word	0x00071d50


	//   ....[53]....
        /*a8f4*/ 	.word	0x00071d60


	//   ....[54]....
        /*a8f8*/ 	.word	0x00071d70


	//   ....[55]....
        /*a8fc*/ 	.word	0x00071d80


	//   ....[56]....
        /*a900*/ 	.word	0x00071db0


	//   ....[57]....
        /*a904*/ 	.word	0x00071dc0


	//   ....[58]....
        /*a908*/ 	.word	0x00071e20


	//   ....[59]....
        /*a90c*/ 	.word	0x00071e40


	//   ....[60]....
        /*a910*/ 	.word	0x00071e50


	//   ....[61]....
        /*a914*/ 	.word	0x00071e60


	//   ....[62]....
        /*a918*/ 	.word	0x00071ea0


	//   ....[63]....
        /*a91c*/ 	.word	0x00071eb0


	//   ....[64]....
        /*a920*/ 	.word	0x00071ec0


	//   ....[65]....
        /*a924*/ 	.word	0x00071ee0


	//   ....[66]....
        /*a928*/ 	.word	0x00071f90


	//   ....[67]....
        /*a92c*/ 	.word	0x00071fa0


	//   ....[68]....
        /*a930*/ 	.word	0x00071fb0


	//   ....[69]....
        /*a934*/ 	.word	0x00071fc0


	//   ....[70]....
        /*a938*/ 	.word	0x00071fd0


	//   ....[71]....
        /*a93c*/ 	.word	0x00071fe0


	//   ....[72]....
        /*a940*/ 	.word	0x00071ff0


	//   ....[73]....
        /*a944*/ 	.word	0x00072000


	//   ....[74]....
        /*a948*/ 	.word	0x00072080


	//   ....[75]....
        /*a94c*/ 	.word	0x00072090


	//   ....[76]....
        /*a950*/ 	.word	0x000720b0


	//   ....[77]....
        /*a954*/ 	.word	0x000720d0


	//   ....[78]....
        /*a958*/ 	.word	0x000720e0


	//   ....[79]....
        /*a95c*/ 	.word	0x000720f0


	//   ....[80]....
        /*a960*/ 	.word	0x00072100


	//   ....[81]....
        /*a964*/ 	.word	0x00072110


	//   ....[82]....
        /*a968*/ 	.word	0x00072120


	//   ....[83]....
        /*a96c*/ 	.word	0x00073440


	//   ....[84]....
        /*a970*/ 	.word	0x00073990


	//   ....[85]....
        /*a974*/ 	.word	0x000739a0


	//   ....[86]....
        /*a978*/ 	.word	0x000739b0


	//   ....[87]....
        /*a97c*/ 	.word	0x000739f0


	//   ....[88]....
        /*a980*/ 	.word	0x00073a20


	//   ....[89]....
        /*a984*/ 	.word	0x00073a30


	//   ....[90]....
        /*a988*/ 	.word	0x00073a40


	//----- nvinfo : EIATTR_EXIT_INSTR_OFFSETS
	.align		4
.L_68:
        /*a98c*/ 	.byte	0x04, 0x1c
        /*a98e*/ 	.short	(.L_70 - .L_69)


	//   ....[0]....
.L_69:
        /*a990*/ 	.word	0x000f2370


	//----- nvinfo : EIATTR_REQNTID
	.align		4
.L_70:
        /*a994*/ 	.byte	0x04, 0x10
        /*a996*/ 	.short	(.L_72 - .L_71)
.L_71:
        /*a998*/ 	.word	0x00000080
        /*a99c*/ 	.word	0x00000001
        /*a9a0*/ 	.word	0x00000001
.L_72:


//--------------------- .nv.callgraph             --------------------------
	.section	.nv.callgraph,"",@"SHT_CUDA_CALLGRAPH"
	.align	4
	.sectionentsize	8
	.align		4
        /*0000*/ 	.word	0x00000000
	.align		4
        /*0004*/ 	.word	0xffffffff
	.align		4
        /*0008*/ 	.word	0x00000000
	.align		4
        /*000c*/ 	.word	0xfffffffe
	.align		4
        /*0010*/ 	.word	0x00000000
	.align		4
        /*0014*/ 	.word	0xfffffffd
	.align		4
        /*0018*/ 	.word	0x00000000
	.align		4
        /*001c*/ 	.word	0xfffffffc


//--------------------- .nv.rel.action            --------------------------
	.section	.nv.rel.action,"",@"SHT_CUDA_RELOCINFO"
	.align	8
	.sectionentsize	8
        /*0000*/ 	.byte	0x73, 0x00, 0x00, 0x00, 0x00, 0x00, 0x00, 0x00, 0x00, 0x00, 0x00, 0x11, 0x25, 0x00, 0x05, 0x36


//--------------------- .nv.constant4             --------------------------
	.section	.nv.constant4,"a",@progbits
	.align	8
	.align		8
.nv.constant4:
        /*0000*/ 	.dword	_$_str


//--------------------- .nv.constant0.attn_fwd    --------------------------
	.section	.nv.constant0.attn_fwd,"a",@progbits
	.sectionflags	@""
	.align	4
.nv.constant0.attn_fwd:
	.zero		488


//--------------------- .text.attn_fwd            --------------------------
	.section	.text.attn_fwd,"ax",@progbits
	.sectioninfo	@"SHI_REGISTERS=32"
	.align	128
        .global         attn_fwd
        .type           attn_fwd,@function
        .size           attn_fwd,(.L_x_3 - attn_fwd)
        .other          attn_fwd,@"STO_CUDA_ENTRY STV_DEFAULT"
attn_fwd:
.text.attn_fwd:
[----:B------:R-:W-:Y:S02]  /*0000*/  MOV R1, c[0x0][0x28] ;  /* 0x00000a0000017a02 */ /* 0x000fe40000000f00 */
[----:B------:R-:W0:Y:S01]  /*0010*/  S2R R3, SR_TID.X ;  /* 0x0000000000037919 */ /* 0x000e220000002100 */
[----:B------:R-:W-:Y:S01]  /*0020*/  ULDC.64 UR4, c[0x0][0x118] ;  /* 0x0000460000047ab9 */ /* 0x000fe20000000a00 */
[----:B------:R-:W-:Y:S02]  /*0030*/  IADD3 R1, R1, -0x83d0, RZ ;  /* 0xffff7c3001017810 */ /* 0x000fe40007ffe0ff */
[----:B------:R-:W1:Y:S04]  /*0040*/  S2R R0, SR_CTAID.X ;  /* 0x0000000000007919 */ /* 0x000e680000002500 */
[----:B------:R-:W2:Y:S01]  /*0050*/  S2R R2, SR_CTAID.Y ;  /* 0x0000000000027919 */ /* 0x000ea20000002600 */
[----:B0-----:R-:W-:-:S04]  /*0060*/  LOP3.LUT R3, R3, 0x7f, RZ, 0xc0, !PT ;  /* 0x0000007f03037812 */ /* 0x001fc800078ec0ff */
[----:B-1----:R-:W-:Y:S01]  /*0070*/  LEA R0, R0, R3, 0x7 ;  /* 0x0000000300007211 */ /* 0x002fe200078e38ff */
[----:B--2---:R-:W-:-:S04]  /*0080*/  IMAD R2, R2, c[0x0][0x190], RZ ;  /* 0x0000640002027a24 */ /* 0x004fc800078e02ff */
[----:B------:R-:W-:Y:S01]  /*0090*/  IMAD R5, R0, c[0x0][0x194], RZ ;  /* 0x0000650000057a24 */ /* 0x000fe200078e02ff */
[----:B------:R-:W-:Y:S01]  /*00a0*/  MOV R0, c[0x0][0x198] ;  /* 0x0000660000007a02 */ /* 0x000fe20000000f00 */
[C---:B------:R-:W-:Y:S01]  /*00b0*/  IMAD.HI R4, R2.reuse, 0x2, RZ ;  /* 0x0000000202047827 */ /* 0x040fe200078e02ff */
[----:B------:R-:W-:Y:S02]  /*00c0*/  SHF.L.U32 R3, R2, 0x1, RZ ;  /* 0x0000000102037819 */ /* 0x000fe400000006ff */
[C---:B------:R-:W-:Y:S01]  /*00d0*/  SHF.L.U32 R6, R5.reuse, 0x1, RZ ;  /* 0x0000000105067819 */ /* 0x040fe200000006ff */
[----:B------:R-:W-:Y:S01]  /*00e0*/  IMAD.HI R5, R5, 0x2, RZ ;  /* 0x0000000205057827 */ /* 0x000fe200078e02ff */
[----:B------:R-:W-:Y:S02]  /*00f0*/  SHF.L.U32 R7, R0, 0x3, RZ ;  /* 0x0000000300077819 */ /* 0x000fe400000006ff */
[----:B------:R-:W-:Y:S02]  /*0100*/  IADD3 R2, P0, P1, R6, c[0x0][0x160], R3 ;  /* 0x0000580006027a10 */ /* 0x000fe4000791e003 */
[----:B------:R-:W-:-:S02]  /*0110*/  SHF.L.U32 R9, R0, 0x4, RZ ;  /* 0x0000000400097819 */ /* 0x000fc400000006ff */
[----:B------:R-:W-:Y:S02]  /*0120*/  IADD3.X R3, R5, c[0x0][0x164], R4, P0, P1 ;  /* 0x0000590005037a10 */ /* 0x000fe400007e2404 */
[CC--:B------:R-:W-:Y:S02]  /*0130*/  LEA R4, P0, R0.reuse, R2.reuse, 0x4 ;  /* 0x0000000200047211 */ /* 0x0c0fe400078020ff */
[CC--:B------:R-:W-:Y:S01]  /*0140*/  LEA R16, P1, R0.reuse, R2.reuse, 0x5 ;  /* 0x0000000200107211 */ /* 0x0c0fe200078228ff */
[----:B------:R-:W2:Y:S01]  /*0150*/  LDG.E.U16 R22, [R2.64] ;  /* 0x0000000402167981 */ /* 0x000ea2000c1e1500 */
[-C--:B------:R-:W-:Y:S02]  /*0160*/  LEA.HI.X.SX32 R5, R7, R3.reuse, 0x1, P0 ;  /* 0x0000000307057211 */ /* 0x080fe400000f0eff */
[C---:B------:R-:W-:Y:S02]  /*0170*/  SHF.L.U32 R11, R0.reuse, 0x5, RZ ;  /* 0x00000005000b7819 */ /* 0x040fe400000006ff */
[----:B------:R-:W-:Y:S01]  /*0180*/  LEA R14, P2, R0, R2, 0x6 ;  /* 0x00000002000e7211 */ /* 0x000fe200078430ff */
[----:B------:R0:W3:Y:S01]  /*0190*/  LDG.E.U16 R20, [R4.64] ;  /* 0x0000000404147981 */ /* 0x0000e2000c1e1500 */
[----:B------:R-:W-:-:S02]  /*01a0*/  LEA.HI.X.SX32 R17, R9, R3, 0x1, P1 ;  /* 0x0000000309117211 */ /* 0x000fc400008f0eff */
[----:B------:R-:W-:-:S03]  /*01b0*/  LEA.HI.X.SX32 R15, R11, R3, 0x1, P2 ;  /* 0x000000030b0f7211 */ /* 0x000fc600010f0eff */
[----:B------:R1:W4:Y:S04]  /*01c0*/  LDG.E.U16 R19, [R16.64] ;  /* 0x0000000410137981 */ /* 0x000328000c1e1500 */
[----:B------:R1:W4:Y:S01]  /*01d0*/  LDG.E.U16 R18, [R14.64] ;  /* 0x000000040e127981 */ /* 0x000322000c1e1500 */
[C---:B------:R-:W-:Y:S01]  /*01e0*/  SHF.L.U32 R7, R0.reuse, 0x6, RZ ;  /* 0x0000000600077819 */ /* 0x040fe200000006ff */
[C---:B------:R-:W-:Y:S01]  /*01f0*/  IMAD R10, R0.reuse, 0x42, RZ ;  /* 0x00000042000a7824 */ /* 0x040fe200078e02ff */
[CC--:B------:R-:W-:Y:S01]  /*0200*/  LEA R12, P0, R0.reuse, R2.reuse, 0x7 ;  /* 0x00000002000c7211 */ /* 0x0c0fe200078038ff */
[C---:B0-----:R-:W-:Y:S01]  /*0210*/  IMAD R5, R0.reuse, 0x21, RZ ;  /* 0x0000002100057824 */ /* 0x041fe200078e02ff */
[C---:B------:R-:W-:Y:S02]  /*0220*/  SHF.L.U32 R9, R0.reuse, 0x7, RZ ;  /* 0x0000000700097819 */ /* 0x040fe400000006ff */
[----:B------:R-:W-:-:S02]  /*0230*/  LEA R8, P1, R0, R2, 0x8 ;  /* 0x0000000200087211 */ /* 0x000fc400078240ff */
[C---:B------:R-:W-:Y:S02]  /*0240*/  SHF.L.U32 R11, R0.reuse, 0x8, RZ ;  /* 0x00000008000b7819 */ /* 0x040fe400000006ff */
[-C--:B------:R-:W-:Y:S02]  /*0250*/  LEA R6, P2, R0, R2.reuse, 0x9 ;  /* 0x0000000200067211 */ /* 0x080fe400078448ff */
[-C--:B------:R-:W-:Y:S02]  /*0260*/  LEA.HI.X.SX32 R13, R7, R3.reuse, 0x1, P0 ;  /* 0x00000003070d7211 */ /* 0x080fe400000f0eff */
[----:B------:R-:W-:Y:S02]  /*0270*/  IADD3 R4, P0, R10, R2, RZ ;  /* 0x000000020a047210 */ /* 0x000fe40007f1e0ff */
[-C--:B------:R-:W-:Y:S01]  /*0280*/  LEA.HI.X.SX32 R9, R9, R3.reuse, 0x1, P1 ;  /* 0x0000000309097211 */ /* 0x080fe200008f0eff */
[----:B------:R0:W4:Y:S01]  /*0290*/  LDG.E.U16 R21, [R12.64] ;  /* 0x000000040c157981 */ /* 0x000122000c1e1500 */
[----:B------:R-:W-:-:S02]  /*02a0*/  LEA.HI.X.SX32 R7, R11, R3, 0x1, P2 ;  /* 0x000000030b077211 */ /* 0x000fc400010f0eff */
[----:B------:R-:W-:Y:S01]  /*02b0*/  LEA.HI.X.SX32 R5, R5, R3, 0x1, P0 ;  /* 0x0000000305057211 */ /* 0x000fe200000f0eff */
[----:B-1----:R1:W4:Y:S04]  /*02c0*/  LDG.E.U16 R17, [R8.64] ;  /* 0x0000000408117981 */ /* 0x002328000c1e1500 */
[----:B------:R0:W4:Y:S04]  /*02d0*/  LDG.E.U16 R16, [R6.64] ;  /* 0x0000000406107981 */ /* 0x000128000c1e1500 */
[----:B------:R0:W4:Y:S01]  /*02e0*/  LDG.E.U16 R15, [R4.64] ;  /* 0x00000004040f7981 */ /* 0x000122000c1e1500 */
[----:B-1----:R-:W-:-:S02]  /*02f0*/  IMAD R9, R0, 0x84, RZ ;  /* 0x0000008400097824 */ /* 0x002fc400078e02ff */
[C---:B------:R-:W-:Y:S02]  /*0300*/  IMAD R11, R0.reuse, 0x210, RZ ;  /* 0x00000210000b7824 */ /* 0x040fe400078e02ff */
[C---:B0-----:R-:W-:Y:S01]  /*0310*/  IMAD R7, R0.reuse, 0x108, RZ ;  /* 0x0000010800077824 */ /* 0x041fe200078e02ff */
[----:B------:R-:W-:Y:S01]  /*0320*/  IADD3 R4, P0, R9, R2, RZ ;  /* 0x0000000209047210 */ /* 0x000fe20007f1e0ff */
[----:B------:R-:W-:-:S03]  /*0330*/  IMAD R13, R0, 0x22, RZ ;  /* 0x00000022000d7824 */ /* 0x000fc600078e02ff */
[-C--:B------:R-:W-:Y:S01]  /*0340*/  IADD3 R8, P1, R7, R2.reuse, RZ ;  /* 0x0000000207087210 */ /* 0x080fe20007f3e0ff */
[----:B------:R-:W-:Y:S01]  /*0350*/  IMAD R12, R0, 0x44, RZ ;  /* 0x00000044000c7824 */ /* 0x000fe200078e02ff */
[-C--:B------:R-:W-:Y:S02]  /*0360*/  LEA.HI.X.SX32 R5, R10, R3.reuse, 0x1, P0 ;  /* 0x000000030a057211 */ /* 0x080fe400000f0eff */
[-C--:B------:R-:W-:Y:S01]  /*0370*/  IADD3 R10, P2, R11, R2.reuse, RZ ;  /* 0x000000020b0a7210 */ /* 0x080fe20007f5e0ff */
[----:B------:R-:W-:Y:S01]  /*0380*/  IMAD R14, R0, 0x11, RZ ;  /* 0x00000011000e7824 */ /* 0x000fe200078e02ff */
[-C--:B------:R-:W-:Y:S01]  /*0390*/  LEA.HI.X.SX32 R9, R9, R3.reuse, 0x1, P1 ;  /* 0x0000000309097211 */ /* 0x080fe200008f0eff */
[----:B------:R0:W4:Y:S01]  /*03a0*/  LDG.E.U16 R23, [R4.64] ;  /* 0x0000000404177981 */ /* 0x000122000c1e1500 */
[----:B------:R-:W-:Y:S02]  /*03b0*/  IADD3 R6, P0, R13, R2, RZ ;  /* 0x000000020d067210 */ /* 0x000fe40007f1e0ff */
[----:B------:R-:W-:-:S02]  /*03c0*/  LEA.HI.X.SX32 R11, R7, R3, 0x1, P2 ;  /* 0x00000003070b7211 */ /* 0x000fc400010f0eff */
[----:B------:R-:W-:Y:S02]  /*03d0*/  LEA.HI.X.SX32 R7, R14, R3, 0x1, P0 ;  /* 0x000000030e077211 */ /* 0x000fe400000f0eff */
[----:B0-----:R-:W-:-:S04]  /*03e0*/  IADD3 R4, P1, R12, R2, RZ ;  /* 0x000000020c047210 */ /* 0x001fc80007f3e0ff */
[----:B------:R-:W-:Y:S01]  /*03f0*/  LEA.HI.X.SX32 R5, R13, R3, 0x1, P1 ;  /* 0x000000030d057211 */ /* 0x000fe200008f0eff */
[C---:B------:R-:W-:Y:S02]  /*0400*/  IMAD R13, R0.reuse, 0x46, RZ ;  /* 0x00000046000d7824 */ /* 0x040fe400078e02ff */
[C---:B------:R-:W-:Y:S01]  /*0410*/  IMAD R14, R0.reuse, 0x23, RZ ;  /* 0x00000023000e7824 */ /* 0x040fe200078e02ff */
[----:B--2---:R0:W-:Y:S04]  /*0420*/  STL [R1+0x298], R22 ;  /* 0x0002981601007387 */ /* 0x0041e80000100800 */
[----:B---3--:R1:W-:Y:S04]  /*0430*/  STL [R1+0x288], R20 ;  /* 0x0002881401007387 */ /* 0x0083e80000100800 */
[----:B0-----:R0:W2:Y:S04]  /*0440*/  LDG.E.U16 R22, [R8.64] ;  /* 0x0000000408167981 */ /* 0x0010a8000c1e1500 */
[----:B-1----:R1:W3:Y:S01]  /*0450*/  LDG.E.U16 R20, [R10.64] ;  /* 0x000000040a147981 */ /* 0x0022e2000c1e1500 */
[----:B0-----:R-:W-:-:S03]  /*0460*/  IMAD R9, R0, 0x88, RZ ;  /* 0x0000008800097824 */ /* 0x001fc600078e02ff */
[----:B----4-:R0:W-:Y:S04]  /*0470*/  STL [R1+0x284], R19 ;  /* 0x0002841301007387 */ /* 0x0101e80000100800 */
[----:B------:R4:W-:Y:S01]  /*0480*/  STL [R1+0x278], R18 ;  /* 0x0002781201007387 */ /* 0x0009e20000100800 */
[----:B------:R-:W-:-:S03]  /*0490*/  IMAD R8, R0, 0x220, RZ ;  /* 0x0000022000087824 */ /* 0x000fc600078e02ff */
[----:B0-----:R0:W3:Y:S04]  /*04a0*/  LDG.E.U16 R19, [R6.64] ;  /* 0x0000000406137981 */ /* 0x0010e8000c1e1500 */
[----:B----4-:R4:W3:Y:S01]  /*04b0*/  LDG.E.U16 R18, [R4.64] ;  /* 0x0000000404127981 */ /* 0x0108e2000c1e1500 */
[----:B0-----:R-:W-:Y:S01]  /*04c0*/  IADD3 R6, P0, R9, R2, RZ ;  /* 0x0000000209067210 */ /* 0x001fe20007f1e0ff */
[----:B----4-:R-:W-:-:S03]  /*04d0*/  IMAD R5, R0, 0x110, RZ ;  /* 0x0000011000057824 */ /* 0x010fc600078e02ff */
[----:B------:R-:W-:Y:S01]  /*04e0*/  LEA.HI.X.SX32 R7, R12, R3, 0x1, P0 ;  /* 0x000000030c077211 */ /* 0x000fe200000f0eff */
[----:B------:R-:W-:Y:S01]  /*04f0*/  IMAD R12, R0, 0x8c, RZ ;  /* 0x0000008c000c7824 */ /* 0x000fe200078e02ff */
[----:B-1----:R-:W-:-:S03]  /*0500*/  IADD3 R10, P1, R5, R2, RZ ;  /* 0x00000002050a7210 */ /* 0x002fc60007f3e0ff */
[----:B------:R0:W4:Y:S01]  /*0510*/  LDG.E.U16 R24, [R6.64] ;  /* 0x0000000406187981 */ /* 0x000122000c1e1500 */
[-C--:B------:R-:W-:Y:S02]  /*0520*/  IADD3 R8, P2, R8, R2.reuse, RZ ;  /* 0x0000000208087210 */ /* 0x080fe40007f5e0ff */
[-C--:B------:R-:W-:Y:S02]  /*0530*/  IADD3 R4, P0, R13, R2.reuse, RZ ;  /* 0x000000020d047210 */ /* 0x080fe40007f1e0ff */
[-C--:B------:R-:W-:Y:S02]  /*0540*/  LEA.HI.X.SX32 R11, R9, R3.reuse, 0x1, P1 ;  /* 0x00000003090b7211 */ /* 0x080fe400008f0eff */
[-C--:B------:R-:W-:Y:S02]  /*0550*/  LEA.HI.X.SX32 R9, R5, R3.reuse, 0x1, P2 ;  /* 0x0000000305097211 */ /* 0x080fe400010f0eff */
[----:B0-----:R-:W-:Y:S02]  /*0560*/  IADD3 R6, P1, R12, R2, RZ ;  /* 0x000000020c067210 */ /* 0x001fe40007f3e0ff */
[-C--:B------:R-:W-:Y:S01]  /*0570*/  LEA.HI.X.SX32 R5, R14, R3.reuse, 0x1, P0 ;  /* 0x000000030e057211 */ /* 0x080fe200000f0eff */
[----:B------:R0:W-:Y:S01]  /*0580*/  STL [R1+0x274], R21 ;  /* 0x0002741501007387 */ /* 0x0001e20000100800 */
[----:B------:R-:W-:-:S03]  /*0590*/  LEA.HI.X.SX32 R7, R13, R3, 0x1, P1 ;  /* 0x000000030d077211 */ /* 0x000fc600008f0eff */
[----:B------:R1:W-:Y:S04]  /*05a0*/  STL [R1+0x268], R17 ;  /* 0x0002681101007387 */ /* 0x0003e80000100800 */
[----:B------:R1:W-:Y:S04]  /*05b0*/  STL [R1+0x258], R16 ;  /* 0x0002581001007387 */ /* 0x0003e80000100800 */
[----:B0-----:R0:W4:Y:S04]  /*05c0*/  LDG.E.U16 R21, [R10.64] ;  /* 0x000000040a157981 */ /* 0x001128000c1e1500 */
[----:B-1----:R1:W4:Y:S04]  /*05d0*/  LDG.E.U16 R17, [R8.64] ;  /* 0x0000000408117981 */ /* 0x002328000c1e1500 */
[----:B------:R0:W-:Y:S04]  /*05e0*/  STL [R1+0x29c], R15 ;  /* 0x00029c0f01007387 */ /* 0x0001e80000100800 */
[----:B------:R1:W4:Y:S04]  /*05f0*/  LDG.E.U16 R16, [R4.64] ;  /* 0x0000000404107981 */ /* 0x000328000c1e1500 */
[----:B0-----:R0:W4:Y:S01]  /*0600*/  LDG.E.U16 R15, [R6.64] ;  /* 0x00000004060f7981 */ /* 0x001122000c1e1500 */
[----:B-1----:R-:W-:-:S02]  /*0610*/  IMAD R9, R0, 0x118, RZ ;  /* 0x0000011800097824 */ /* 0x002fc400078e02ff */
[----:B------:R-:W-:-:S03]  /*0620*/  IMAD R10, R0, 0x230, RZ ;  /* 0x00000230000a7824 */ /* 0x000fc600078e02ff */
[-C--:B------:R-:W-:Y:S01]  /*0630*/  IADD3 R4, P0, R9, R2.reuse, RZ ;  /* 0x0000000209047210 */ /* 0x080fe20007f1e0ff */
[----:B0-----:R-:W-:Y:S01]  /*0640*/  IMAD R7, R0, 0x12, RZ ;  /* 0x0000001200077824 */ /* 0x001fe200078e02ff */
[-C--:B------:R-:W-:Y:S01]  /*0650*/  IADD3 R10, P2, R10, R2.reuse, RZ ;  /* 0x000000020a0a7210 */ /* 0x080fe20007f5e0ff */
[----:B------:R-:W-:Y:S01]  /*0660*/  IMAD R14, R0, 0x9, RZ ;  /* 0x00000009000e7824 */ /* 0x000fe200078e02ff */
[-C--:B------:R-:W-:Y:S01]  /*0670*/  LEA.HI.X.SX32 R5, R12, R3.reuse, 0x1, P0 ;  /* 0x000000030c057211 */ /* 0x080fe200000f0eff */
[C---:B------:R-:W-:Y:S01]  /*0680*/  IMAD R13, R0.reuse, 0x24, RZ ;  /* 0x00000024000d7824 */ /* 0x040fe200078e02ff */
[----:B------:R-:W-:Y:S01]  /*0690*/  IADD3 R8, P0, R7, R2, RZ ;  /* 0x0000000207087210 */ /* 0x000fe20007f1e0ff */
[----:B------:R-:W-:Y:S01]  /*06a0*/  IMAD R12, R0, 0x48, RZ ;  /* 0x00000048000c7824 */ /* 0x000fe200078e02ff */
[----:B------:R0:W-:Y:S01]  /*06b0*/  STL [R1+0x290], R23 ;  /* 0x0002901701007387 */ /* 0x0001e20000100800 */
[-C--:B------:R-:W-:Y:S02]  /*06c0*/  LEA.HI.X.SX32 R11, R9, R3.reuse, 0x1, P2 ;  /* 0x00000003090b7211 */ /* 0x080fe400010f0eff */
[----:B------:R-:W-:-:S02]  /*06d0*/  LEA.HI.X.SX32 R9, R14, R3, 0x1, P0 ;  /* 0x000000030e097211 */ /* 0x000fc400000f0eff */
[-C--:B------:R-:W-:Y:S01]  /*06e0*/  IADD3 R6, P1, R13, R2.reuse, RZ ;  /* 0x000000020d067210 */ /* 0x080fe20007f3e0ff */
[----:B0-----:R0:W4:Y:S03]  /*06f0*/  LDG.E.U16 R23, [R4.64] ;  /* 0x0000000404177981 */ /* 0x001126000c1e1500 */
        /* <DEDUP_REMOVED lines=8> */
[----:B-1----:R1:W3:Y:S04]  /*0780*/  LDG.E.U16 R20, [R8.64] ;  /* 0x0000000408147981 */ /* 0x0022e8000c1e1500 */
[----:B------:R0:W-:Y:S01]  /*0790*/  STL [R1+0x28c], R19 ;  /* 0x00028c1301007387 */ /* 0x0001e20000100800 */
[----:B-1----:R-:W-:-:S03]  /*07a0*/  IMAD R9, R0, 0x90, RZ ;  /* 0x0000009000097824 */ /* 0x002fc600078e02ff */
[----:B------:R1:W-:Y:S04]  /*07b0*/  STL [R1+0x294], R18 ;  /* 0x0002941201007387 */ /* 0x0003e80000100800 */
[----:B0-----:R0:W3:Y:S01]  /*07c0*/  LDG.E.U16 R19, [R6.64] ;  /* 0x0000000406137981 */ /* 0x0010e2000c1e1500 */
[----:B------:R-:W-:-:S03]  /*07d0*/  IMAD R8, R0, 0x240, RZ ;  /* 0x0000024000087824 */ /* 0x000fc600078e02ff */
[----:B-1----:R1:W3:Y:S01]  /*07e0*/  LDG.E.U16 R18, [R4.64] ;  /* 0x0000000404127981 */ /* 0x0022e2000c1e1500 */
[----:B0-----:R-:W-:Y:S01]  /*07f0*/  IADD3 R6, P0, R9, R2, RZ ;  /* 0x0000000209067210 */ /* 0x001fe20007f1e0ff */
[----:B-1----:R-:W-:-:S03]  /*0800*/  IMAD R5, R0, 0x120, RZ ;  /* 0x0000012000057824 */ /* 0x002fc600078e02ff */
[-C--:B------:R-:W-:Y:S01]  /*0810*/  LEA.HI.X.SX32 R7, R12, R3.reuse, 0x1, P0 ;  /* 0x000000030c077211 */ /* 0x080fe200000f0eff */
[----:B------:R-:W-:Y:S01]  /*0820*/  IMAD R12, R0, 0x94, RZ ;  /* 0x00000094000c7824 */ /* 0x000fe200078e02ff */
[-C--:B------:R-:W-:Y:S01]  /*0830*/  IADD3 R10, P1, R5, R2.reuse, RZ ;  /* 0x00000002050a7210 */ /* 0x080fe20007f3e0ff */
[----:B----4-:R0:W-:Y:S01]  /*0840*/  STL [R1+0x828], R24 ;  /* 0x0008281801007387 */ /* 0x0101e20000100800 */
[-C--:B------:R-:W-:Y:S02]  /*0850*/  IADD3 R8, P2, R8, R2.reuse, RZ ;  /* 0x0000000208087210 */ /* 0x080fe40007f5e0ff */
[----:B------:R-:W-:Y:S02]  /*0860*/  IADD3 R4, P0, R13, R2, RZ ;  /* 0x000000020d047210 */ /* 0x000fe40007f1e0ff */
[-C--:B------:R-:W-:Y:S02]  /*0870*/  LEA.HI.X.SX32 R11, R9, R3.reuse, 0x1, P1 ;  /* 0x00000003090b7211 */ /* 0x080fe400008f0eff */
[-C--:B------:R-:W-:Y:S01]  /*0880*/  LEA.HI.X.SX32 R9, R5, R3.reuse, 0x1, P2 ;  /* 0x0000000305097211 */ /* 0x080fe200010f0eff */
[----:B0-----:R0:W4:Y:S01]  /*0890*/  LDG.E.U16 R24, [R6.64] ;  /* 0x0000000406187981 */ /* 0x001122000c1e1500 */
[----:B------:R-:W-:-:S03]  /*08a0*/  LEA.HI.X.SX32 R5, R14, R3, 0x1, P0 ;  /* 0x000000030e057211 */ /* 0x000fc600000f0eff */
[----:B------:R1:W-:Y:S01]  /*08b0*/  STL [R1+0x264], R21 ;  /* 0x0002641501007387 */ /* 0x0003e20000100800 */
[----:B0-----:R-:W-:-:S03]  /*08c0*/  IADD3 R6, P1, R12, R2, RZ ;  /* 0x000000020c067210 */ /* 0x001fc60007f3e0ff */
[----:B------:R0:W-:Y:S01]  /*08d0*/  STL [R1+0x234], R17 ;  /* 0x0002341101007387 */ /* 0x0001e20000100800 */
[----:B------:R-:W-:-:S03]  /*08e0*/  LEA.HI.X.SX32 R7, R13, R3, 0x1, P1 ;  /* 0x000000030d077211 */ /* 0x000fc600008f0eff */
[----:B-1----:R1:W4:Y:S04]  /*08f0*/  LDG.E.U16 R21, [R10.64] ;  /* 0x000000040a157981 */ /* 0x002328000c1e1500 */
[----:B------:R1:W-:Y:S04]  /*0900*/  STL [R1+0x7a4], R16 ;  /* 0x0007a41001007387 */ /* 0x0003e80000100800 */
[----:B0-----:R0:W4:Y:S04]  /*0910*/  LDG.E.U16 R17, [R8.64] ;  /* 0x0000000408117981 */ /* 0x001128000c1e1500 */
[----:B------:R0:W-:Y:S04]  /*0920*/  STL [R1+0x824], R15 ;  /* 0x0008240f01007387 */ /* 0x0001e80000100800 */
[----:B-1----:R1:W4:Y:S04]  /*0930*/  LDG.E.U16 R16, [R4.64] ;  /* 0x0000000404107981 */ /* 0x002328000c1e1500 */
        /* <DEDUP_REMOVED lines=9> */
[-C--:B------:R-:W-:Y:S01]  /*09d0*/  IADD3 R4, P0, R7, R2.reuse, RZ ;  /* 0x0000000207047210 */ /* 0x080fe20007f1e0ff */
[----:B------:R-:W-:Y:S01]  /*09e0*/  IMAD R12, R0, 0x98, RZ ;  /* 0x00000098000c7824 */ /* 0x000fe200078e02ff */
[----:B------:R0:W-:Y:S01]  /*09f0*/  STL [R1+0x820], R23 ;  /* 0x0008201701007387 */ /* 0x0001e20000100800 */
[----:B------:R-:W-:Y:S02]  /*0a00*/  IADD3 R6, P1, R13, R2, RZ ;  /* 0x000000020d067210 */ /* 0x000fe40007f3e0ff */
[----:B------:R-:W-:-:S02]  /*0a10*/  LEA.HI.X.SX32 R11, R5, R3, 0x1, P2 ;  /* 0x00000003050b7211 */ /* 0x000fc400010f0eff */
[-C--:B------:R-:W-:Y:S01]  /*0a20*/  LEA.HI.X.SX32 R5, R14, R3.reuse, 0x1, P0 ;  /* 0x000000030e057211 */ /* 0x080fe200000f0eff */
[----:B0-----:R0:W4:Y:S01]  /*0a30*/  LDG.E.U16 R23, [R8.64] ;  /* 0x0000000408177981 */ /* 0x001122000c1e1500 */
        /* <DEDUP_REMOVED lines=10> */
[----:B0-----:R-:W-:-:S02]  /*0ae0*/  IMAD R10, R0, 0x260, RZ ;  /* 0x00000260000a7824 */ /* 0x001fc400078e02ff */
[C---:B-1----:R-:W-:Y:S01]  /*0af0*/  IMAD R5, R0.reuse, 0x130, RZ ;  /* 0x0000013000057824 */ /* 0x042fe200078e02ff */
[----:B------:R0:W-:Y:S04]  /*0b00*/  STL [R1+0x81c], R18 ;  /* 0x00081c1201007387 */ /* 0x0001e80000100800 */
[----:B------:R1:W3:Y:S04]  /*0b10*/  LDG.E.U16 R19, [R6.64] ;  /* 0x0000000406137981 */ /* 0x0002e8000c1e1500 */
[----:B0-----:R0:W3:Y:S01]  /*0b20*/  LDG.E.U16 R18, [R8.64] ;  /* 0x0000000408127981 */ /* 0x0010e2000c1e1500 */
[----:B-1----:R-:W-:Y:S01]  /*0b30*/  IMAD R7, R0, 0x4e, RZ ;  /* 0x0000004e00077824 */ /* 0x002fe200078e02ff */
[----:B------:R-:W-:-:S02]  /*0b40*/  IADD3 R10, P2, R10, R2, RZ ;  /* 0x000000020a0a7210 */ /* 0x000fc40007f5e0ff */
[----:B0-----:R-:W-:-:S04]  /*0b50*/  IADD3 R8, P0, R5, R2, RZ ;  /* 0x0000000205087210 */ /* 0x001fc80007f1e0ff */
[-C--:B------:R-:W-:Y:S01]  /*0b60*/  LEA.HI.X.SX32 R9, R12, R3.reuse, 0x1, P0 ;  /* 0x000000030c097211 */ /* 0x080fe200000f0eff */
[----:B----4-:R0:W-:Y:S01]  /*0b70*/  STL [R1+0x26c], R24 ;  /* 0x00026c1801007387 */ /* 0x0101e20000100800 */
[-C--:B------:R-:W-:Y:S01]  /*0b80*/  IADD3 R4, P0, R7, R2.reuse, RZ ;  /* 0x0000000207047210 */ /* 0x080fe20007f1e0ff */
[----:B------:R-:W-:Y:S01]  /*0b90*/  IMAD R12, R0, 0x138, RZ ;  /* 0x00000138000c7824 */ /* 0x000fe200078e02ff */
[-C--:B------:R-:W-:Y:S02]  /*0ba0*/  LEA.HI.X.SX32 R11, R5, R3.reuse, 0x1, P2 ;  /* 0x00000003050b7211 */ /* 0x080fe400010f0eff */
[-C--:B------:R-:W-:Y:S02]  /*0bb0*/  LEA.HI.X.SX32 R5, R14, R3.reuse, 0x1, P0 ;  /* 0x000000030e057211 */ /* 0x080fe400000f0eff */
[----:B------:R-:W-:Y:S01]  /*0bc0*/  IADD3 R6, P1, R13, R2, RZ ;  /* 0x000000020d067210 */ /* 0x000fe20007f3e0ff */
[----:B0-----:R0:W4:Y:S04]  /*0bd0*/  LDG.E.U16 R24, [R10.64] ;  /* 0x000000040a187981 */ /* 0x001128000c1e1500 */
[----:B------:R1:W-:Y:S04]  /*0be0*/  STL [R1+0x260], R21 ;  /* 0x0002601501007387 */ /* 0x0003e80000100800 */
[----:B------:R0:W-:Y:S01]  /*0bf0*/  STL [R1+0x228], R17 ;  /* 0x0002281101007387 */ /* 0x0001e20000100800 */
[----:B------:R-:W-:-:S03]  /*0c00*/  LEA.HI.X.SX32 R7, R7, R3, 0x1, P1 ;  /* 0x0000000307077211 */ /* 0x000fc600008f0eff */
[----:B-1----:R1:W4:Y:S04]  /*0c10*/  LDG.E.U16 R21, [R4.64] ;  /* 0x0000000404157981 */ /* 0x002328000c1e1500 */
[----:B------:R-:W-:Y:S04]  /*0c20*/  STL [R1+0x818], R16 ;  /* 0x0008181001007387 */ /* 0x000fe80000100800 */
[----:B0-----:R0:W4:Y:S04]  /*0c30*/  LDG.E.U16 R17, [R6.64] ;  /* 0x0000000406117981 */ /* 0x001128000c1e1500 */
[----:B------:R0:W-:Y:S04]  /*0c40*/  STL [R1+0x270], R15 ;  /* 0x0002700f01007387 */ /* 0x0001e80000100800 */
[----:B0-----:R0:W4:Y:S02]  /*0c50*/  LDG.E.U16 R15, [R8.64] ;  /* 0x00000004080f7981 */ /* 0x001124000c1e1500 */
[----:B0-----:R-:W-:-:S04]  /*0c60*/  IADD3 R8, P2, R12, R2, RZ ;  /* 0x000000020c087210 */ /* 0x001fc80007f5e0ff */
[----:B------:R-:W-:-:S05]  /*0c70*/  LEA.HI.X.SX32 R9, R13, R3, 0x1, P2 ;  /* 0x000000030d097211 */ /* 0x000fca00010f0eff */
[----:B------:R0:W4:Y:S01]  /*0c80*/  LDG.E.U16 R16, [R8.64] ;  /* 0x0000000408107981 */ /* 0x000122000c1e1500 */
[C---:B------:R-:W-:Y:S02]  /*0c90*/  IMAD R6, R0.reuse, 0x270, RZ ;  /* 0x0000027000067824 */ /* 0x040fe400078e02ff */
[----:B-1----:R-:W-:-:S03]  /*0ca0*/  IMAD R5, R0, 0xa, RZ ;  /* 0x0000000a00057824 */ /* 0x002fc600078e02ff */
[-C--:B------:R-:W-:Y:S01]  /*0cb0*/  IADD3 R6, P1, R6, R2.reuse, RZ ;  /* 0x0000000206067210 */ /* 0x080fe20007f3e0ff */
[C---:B------:R-:W-:Y:S02]  /*0cc0*/  IMAD R13, R0.reuse, 0x14, RZ ;  /* 0x00000014000d7824 */ /* 0x040fe400078e02ff */
[----:B0-----:R-:W-:Y:S01]  /*0cd0*/  IMAD R9, R0, 0x5, RZ ;  /* 0x0000000500097824 */ /* 0x001fe200078e02ff */
[-C--:B------:R-:W-:Y:S01]  /*0ce0*/  LEA.HI.X.SX32 R7, R12, R3.reuse, 0x1, P1 ;  /* 0x000000030c077211 */ /* 0x080fe200008f0eff */
[C---:B------:R-:W-:Y:S01]  /*0cf0*/  IMAD R12, R0.reuse, 0x50, RZ ;  /* 0x00000050000c7824 */ /* 0x040fe200078e02ff */
[----:B------:R-:W-:Y:S01]  /*0d00*/  IADD3 R8, P0, R5, R2, RZ ;  /* 0x0000000205087210 */ /* 0x000fe20007f1e0ff */
[----:B------:R-:W-:Y:S01]  /*0d10*/  IMAD R14, R0, 0x28, RZ ;  /* 0x00000028000e7824 */ /* 0x000fe200078e02ff */
[----:B------:R0:W-:Y:S02]  /*0d20*/  STL [R1+0x814], R23 ;  /* 0x0008141701007387 */ /* 0x0001e40000100800 */
[----:B------:R-:W-:-:S02]  /*0d30*/  LEA.HI.X.SX32 R9, R9, R3, 0x1, P0 ;  /* 0x0000000309097211 */ /* 0x000fc400000f0eff */
[-C--:B------:R-:W-:Y:S02]  /*0d40*/  IADD3 R10, P1, R13, R2.reuse, RZ ;  /* 0x000000020d0a7210 */ /* 0x080fe40007f3e0ff */
[-C--:B------:R-:W-:Y:S01]  /*0d50*/  IADD3 R4, P2, R14, R2.reuse, RZ ;  /* 0x000000020e047210 */ /* 0x080fe20007f5e0ff */
[----:B0-----:R0:W4:Y:S01]  /*0d60*/  LDG.E.U16 R23, [R6.64] ;  /* 0x0000000406177981 */ /* 0x001122000c1e1500 */
[-C--:B------:R-:W-:Y:S02]  /*0d70*/  LEA.HI.X.SX32 R11, R5, R3.reuse, 0x1, P1 ;  /* 0x00000003050b7211 */ /* 0x080fe400008f0eff */
        /* <DEDUP_REMOVED lines=10> */
[----:B------:R0:W-:Y:S01]  /*0e20*/  STL [R1+0x810], R19 ;  /* 0x0008101301007387 */ /* 0x0001e20000100800 */
[----:B------:R-:W-:-:S03]  /*0e30*/  IMAD R8, R0, 0x280, RZ ;  /* 0x0000028000087824 */ /* 0x000fc600078e02ff */
[----:B------:R1:W-:Y:S04]  /*0e40*/  STL [R1+0x80c], R18 ;  /* 0x00080c1201007387 */ /* 0x0003e80000100800 */
[----:B0-----:R0:W3:Y:S04]  /*0e50*/  LDG.E.U16 R19, [R4.64] ;  /* 0x0000000404137981 */ /* 0x0010e8000c1e1500 */
[----:B-1----:R1:W3:Y:S01]  /*0e60*/  LDG.E.U16 R18, [R6.64] ;  /* 0x0000000406127981 */ /* 0x0022e2000c1e1500 */
[----:B0-----:R-:W-:Y:S01]  /*0e70*/  IADD3 R4, P0, R9, R2, RZ ;  /* 0x0000000209047210 */ /* 0x001fe20007f1e0ff */
[----:B-1----:R-:W-:-:S03]  /*0e80*/  IMAD R7, R0, 0x140, RZ ;  /* 0x0000014000077824 */ /* 0x002fc600078e02ff */
[-C--:B------:R-:W-:Y:S02]  /*0e90*/  LEA.HI.X.SX32 R5, R12, R3.reuse, 0x1, P0 ;  /* 0x000000030c057211 */ /* 0x080fe400000f0eff */
[-C--:B------:R-:W-:Y:S02]  /*0ea0*/  IADD3 R8, P2, R8, R2.reuse, RZ ;  /* 0x0000000208087210 */ /* 0x080fe40007f5e0ff */
[-C--:B------:R-:W-:Y:S01]  /*0eb0*/  IADD3 R10, P1, R7, R2.reuse, RZ ;  /* 0x00000002070a7210 */ /* 0x080fe20007f3e0ff */
[----:B------:R0:W3:Y:S01]  /*0ec0*/  LDG.E.U16 R25, [R4.64] ;  /* 0x0000000404197981 */ /* 0x0000e2000c1e1500 */
[----:B------:R-:W-:Y:S02]  /*0ed0*/  IADD3 R6, P0, R13, R2, RZ ;  /* 0x000000020d067210 */ /* 0x000fe40007f1e0ff */
[-C--:B------:R-:W-:Y:S02]  /*0ee0*/  LEA.HI.X.SX32 R11, R9, R3.reuse, 0x1, P1 ;  /* 0x00000003090b7211 */ /* 0x080fe400008f0eff */
[----:B------:R-:W-:-:S02]  /*0ef0*/  LEA.HI.X.SX32 R9, R7, R3, 0x1, P2 ;  /* 0x0000000307097211 */ /* 0x000fc400010f0eff */
[----:B0-----:R-:W-:-:S04]  /*0f00*/  IADD3 R4, P1, R14, R2, RZ ;  /* 0x000000020e047210 */ /* 0x001fc80007f3e0ff */
[----:B------:R-:W-:Y:S01]  /*0f10*/  LEA.HI.X.SX32 R5, R13, R3, 0x1, P1 ;  /* 0x000000030d057211 */ /* 0x000fe200008f0eff */
[----:B----4-:R0:W-:Y:S04]  /*0f20*/  STL [R1+0x25c], R15 ;  /* 0x00025c0f01007387 */ /* 0x0101e80000100800 */
[----:B------:R1:W-:Y:S01]  /*0f30*/  STL [R1+0x214], R24 ;  /* 0x0002141801007387 */ /* 0x0003e20000100800 */
[----:B0-----:R-:W-:-:S03]  /*0f40*/  IMAD R15, R0, 0x29, RZ ;  /* 0x00000029000f7824 */ /* 0x001fc600078e02ff */
[----:B------:R0:W-:Y:S04]  /*0f50*/  STL [R1+0x808], R21 ;  /* 0x0008081501007387 */ /* 0x0001e80000100800 */
[----:B-1----:R1:W4:Y:S01]  /*0f60*/  LDG.E.U16 R24, [R10.64] ;  /* 0x000000040a187981 */ /* 0x002322000c1e1500 */
[----:B------:R-:W-:-:S03]  /*0f70*/  LEA.HI.X.SX32 R7, R15, R3, 0x1, P0 ;  /* 0x000000030f077211 */ /* 0x000fc600000f0eff */
[----:B0-----:R0:W4:Y:S04]  /*0f80*/  LDG.E.U16 R21, [R8.64] ;  /* 0x0000000408157981 */ /* 0x001128000c1e1500 */
[----:B------:R0:W-:Y:S04]  /*0f90*/  STL [R1+0x804], R17 ;  /* 0x0008041101007387 */ /* 0x0001e80000100800 */
[----:B------:R1:W-:Y:S04]  /*0fa0*/  STL [R1+0x800], R16 ;  /* 0x0008001001007387 */ /* 0x0003e80000100800 */
[----:B0-----:R0:W4:Y:S04]  /*0fb0*/  LDG.E.U16 R17, [R6.64] ;  /* 0x0000000406117981 */ /* 0x001128000c1e1500 */
[----:B-1----:R1:W4:Y:S01]  /*0fc0*/  LDG.E.U16 R16, [R4.64] ;  /* 0x0000000404107981 */ /* 0x002322000c1e1500 */
[----:B------:R-:W-:-:S02]  /*0fd0*/  IMAD R10, R0, 0x290, RZ ;  /* 0x00000290000a7824 */ /* 0x000fc400078e02ff */
[----:B0-----:R-:W-:-:S03]  /*0fe0*/  IMAD R7, R0, 0x148, RZ ;  /* 0x0000014800077824 */ /* 0x001fc600078e02ff */
[-C--:B------:R-:W-:Y:S01]  /*0ff0*/  IADD3 R10, P2, R10, R2.reuse, RZ ;  /* 0x000000020a0a7210 */ /* 0x080fe20007f5e0ff */
[C---:B------:R-:W-:Y:S02]  /*1000*/  IMAD R9, R0.reuse, 0x2a, RZ ;  /* 0x0000002a00097824 */ /* 0x040fe400078e02ff */
[C---:B------:R-:W-:Y:S01]  /*1010*/  IMAD R12, R0.reuse, 0x54, RZ ;  /* 0x00000054000c7824 */ /* 0x040fe200078e02ff */
[CC--:B-1----:R-:W-:Y:S01]  /*1020*/  IADD3 R4, P0, R7.reuse, R2.reuse, RZ ;  /* 0x0000000207047210 */ /* 0x0c2fe20007f1e0ff */
[C---:B------:R-:W-:Y:S01]  /*1030*/  IMAD R15, R0.reuse, 0x15, RZ ;  /* 0x00000015000f7824 */ /* 0x040fe200078e02ff */
[-C--:B------:R-:W-:Y:S01]  /*1040*/  LEA.HI.X.SX32 R11, R7, R3.reuse, 0x1, P2 ;  /* 0x00000003070b7211 */ /* 0x080fe200010f0eff */
[----:B------:R-:W-:Y:S01]  /*1050*/  IMAD R13, R0, 0xa8, RZ ;  /* 0x000000a8000d7824 */ /* 0x000fe200078e02ff */
[----:B------:R-:W-:Y:S02]  /*1060*/  LEA.HI.X.SX32 R5, R14, R3, 0x1, P0 ;  /* 0x000000030e057211 */ /* 0x000fe400000f0eff */
[----:B------:R-:W-:-:S02]  /*1070*/  IADD3 R6, P0, R9, R2, RZ ;  /* 0x0000000209067210 */ /* 0x000fc40007f1e0ff */
[-C--:B------:R-:W-:Y:S01]  /*1080*/  IADD3 R8, P1, R12, R2.reuse, RZ ;  /* 0x000000020c087210 */ /* 0x080fe20007f3e0ff */
[----:B------:R0:W-:Y:S01]  /*1090*/  STL [R1+0x20c], R23 ;  /* 0x00020c1701007387 */ /* 0x0001e20000100800 */
[-C--:B------:R-:W-:Y:S02]  /*10a0*/  LEA.HI.X.SX32 R7, R15, R3.reuse, 0x1, P0 ;  /* 0x000000030f077211 */ /* 0x080fe400000f0eff */
[----:B------:R-:W-:Y:S01]  /*10b0*/  LEA.HI.X.SX32 R9, R9, R3, 0x1, P1 ;  /* 0x0000000309097211 */ /* 0x000fe200008f0eff */
[----:B0-----:R0:W4:Y:S02]  /*10c0*/  LDG.E.U16 R23, [R4.64] ;  /* 0x0000000404177981 */ /* 0x001124000c1e1500 */
[----:B0-----:R-:W-:-:S04]  /*10d0*/  IADD3 R4, P2, R13, R2, RZ ;  /* 0x000000020d047210 */ /* 0x001fc80007f5e0ff */
[----:B------:R-:W-:Y:S01]  /*10e0*/  LEA.HI.X.SX32 R5, R12, R3, 0x1, P2 ;  /* 0x000000030c057211 */ /* 0x000fe200010f0eff */
        /* <DEDUP_REMOVED lines=9> */
[----:B0-----:R0:W3:Y:S01]  /*1180*/  LDG.E.U16 R19, [R8.64] ;  /* 0x0000000408137981 */ /* 0x0010e2000c1e1500 */
[----:B-1----:R-:W-:Y:S01]  /*1190*/  IMAD R7, R0, 0x56, RZ ;  /* 0x0000005600077824 */ /* 0x002fe200078e02ff */
[-C--:B------:R-:W-:Y:S02]  /*11a0*/  IADD3 R10, P2, R10, R2.reuse, RZ ;  /* 0x000000020a0a7210 */ /* 0x080fe40007f5e0ff */
[----:B------:R1:W3:Y:S01]  /*11b0*/  LDG.E.U16 R18, [R4.64] ;  /* 0x0000000404127981 */ /* 0x0002e2000c1e1500 */
[----:B0-----:R-:W-:-:S04]  /*11c0*/  IADD3 R8, P0, R11, R2, RZ ;  /* 0x000000020b087210 */ /* 0x001fc80007f1e0ff */
[-C--:B------:R-:W-:Y:S01]  /*11d0*/  LEA.HI.X.SX32 R9, R13, R3.reuse, 0x1, P0 ;  /* 0x000000030d097211 */ /* 0x080fe200000f0eff */
[C---:B------:R-:W-:Y:S01]  /*11e0*/  IMAD R13, R0.reuse, 0x158, RZ ;  /* 0x00000158000d7824 */ /* 0x040fe200078e02ff */
[----:B------:R-:W-:Y:S01]  /*11f0*/  LEA.HI.X.SX32 R11, R11, R3, 0x1, P2 ;  /* 0x000000030b0b7211 */ /* 0x000fe200010f0eff */
[----:B-1----:R-:W-:Y:S01]  /*1200*/  IMAD R5, R0, 0x2b, RZ ;  /* 0x0000002b00057824 */ /* 0x002fe200078e02ff */
[-C--:B------:R-:W-:Y:S01]  /*1210*/  IADD3 R4, P0, R7, R2.reuse, RZ ;  /* 0x0000000207047210 */ /* 0x080fe20007f1e0ff */
[----:B------:R0:W3:Y:S01]  /*1220*/  LDG.E.U16 R14, [R8.64] ;  /* 0x00000004080e7981 */ /* 0x0000e2000c1e1500 */
[----:B------:R-:W-:-:S03]  /*1230*/  IADD3 R6, P1, R12, R2, RZ ;  /* 0x000000020c067210 */ /* 0x000fc60007f3e0ff */
[----:B------:R-:W-:Y:S01]  /*1240*/  STL [R1+0x24c], R25 ;  /* 0x00024c1901007387 */ /* 0x000fe20000100800 */
[-C--:B------:R-:W-:Y:S02]  /*1250*/  LEA.HI.X.SX32 R5, R5, R3.reuse, 0x1, P0 ;  /* 0x0000000305057211 */ /* 0x080fe400000f0eff */
[----:B------:R-:W-:Y:S02]  /*1260*/  LEA.HI.X.SX32 R7, R7, R3, 0x1, P1 ;  /* 0x0000000307077211 */ /* 0x000fe400008f0eff */
[----:B0-----:R-:W-:-:S04]  /*1270*/  IADD3 R8, P2, R13, R2, RZ ;  /* 0x000000020d087210 */ /* 0x001fc80007f5e0ff */
[----:B------:R-:W-:-:S05]  /*1280*/  LEA.HI.X.SX32 R9, R12, R3, 0x1, P2 ;  /* 0x000000030c097211 */ /* 0x000fca00010f0eff */
[----:B------:R0:W3:Y:S04]  /*1290*/  LDG.E.U16 R15, [R8.64] ;  /* 0x00000004080f7981 */ /* 0x0000e8000c1e1500 */
[----:B----4-:R-:W-:Y:S04]  /*12a0*/  STL [R1+0x240], R24 ;  /* 0x0002401801007387 */ /* 0x010fe80000100800 */
[----:B------:R1:W-:Y:S04]  /*12b0*/  STL [R1+0x208], R21 ;  /* 0x0002081501007387 */ /* 0x0003e80000100800 */
[----:B-1----:R1:W4:Y:S04]  /*12c0*/  LDG.E.U16 R21, [R10.64] ;  /* 0x000000040a157981 */ /* 0x002328000c1e1500 */
[----:B------:R0:W-:Y:S04]  /*12d0*/  STL [R1+0x244], R17 ;  /* 0x0002441101007387 */ /* 0x0001e80000100800 */
[----:B------:R1:W-:Y:S04]  /*12e0*/  STL [R1+0x248], R16 ;  /* 0x0002481001007387 */ /* 0x0003e80000100800 */
[----:B0-----:R0:W4:Y:S04]  /*12f0*/  LDG.E.U16 R17, [R4.64] ;  /* 0x0000000404117981 */ /* 0x001128000c1e1500 */
[----:B-1----:R1:W4:Y:S01]  /*1300*/  LDG.E.U16 R16, [R6.64] ;  /* 0x0000000406107981 */ /* 0x002322000c1e1500 */
[----:B------:R-:W-:-:S02]  /*1310*/  IMAD R10, R0, 0x2b0, RZ ;  /* 0x000002b0000a7824 */ /* 0x000fc400078e02ff */
[----:B------:R-:W-:-:S03]  /*1320*/  IMAD R9, R0, 0x2c, RZ ;  /* 0x0000002c00097824 */ /* 0x000fc600078e02ff */
[----:B------:R-:W-:Y:S01]  /*1330*/  IADD3 R10, P1, R10, R2, RZ ;  /* 0x000000020a0a7210 */ /* 0x000fe20007f3e0ff */
[----:B-1----:R-:W-:-:S03]  /*1340*/  IMAD R7, R0, 0x16, RZ ;  /* 0x0000001600077824 */ /* 0x002fc600078e02ff */
[-C--:B------:R-:W-:Y:S01]  /*1350*/  LEA.HI.X.SX32 R11, R13, R3.reuse, 0x1, P1 ;  /* 0x000000030d0b7211 */ /* 0x080fe200008f0eff */
[C---:B0-----:R-:W-:Y:S01]  /*1360*/  IMAD R5, R0.reuse, 0xb, RZ ;  /* 0x0000000b00057824 */ /* 0x041fe200078e02ff */
[-C--:B------:R-:W-:Y:S01]  /*1370*/  IADD3 R6, P1, R9, R2.reuse, RZ ;  /* 0x0000000209067210 */ /* 0x080fe20007f3e0ff */
[C---:B------:R-:W-:Y:S01]  /*1380*/  IMAD R13, R0.reuse, 0xb0, RZ ;  /* 0x000000b0000d7824 */ /* 0x040fe200078e02ff */
[CC--:B------:R-:W-:Y:S01]  /*1390*/  IADD3 R4, P0, R7.reuse, R2.reuse, RZ ;  /* 0x0000000207047210 */ /* 0x0c0fe20007f1e0ff */
[----:B------:R-:W-:Y:S01]  /*13a0*/  IMAD R12, R0, 0x58, RZ ;  /* 0x00000058000c7824 */ /* 0x000fe200078e02ff */
[-C--:B------:R-:W-:Y:S02]  /*13b0*/  LEA.HI.X.SX32 R7, R7, R3.reuse, 0x1, P1 ;  /* 0x0000000307077211 */ /* 0x080fe400008f0eff */
[----:B------:R-:W-:Y:S01]  /*13c0*/  LEA.HI.X.SX32 R5, R5, R3, 0x1, P0 ;  /* 0x0000000305057211 */ /* 0x000fe200000f0eff */
[----:B------:R0:W-:Y:S01]  /*13d0*/  STL [R1+0x7f4], R23 ;  /* 0x0007f41701007387 */ /* 0x0001e20000100800 */
[----:B------:R-:W-:-:S03]  /*13e0*/  IADD3 R8, P2, R12, R2, RZ ;  /* 0x000000020c087210 */ /* 0x000fc60007f5e0ff */
[----:B0-----:R0:W4:Y:S01]  /*13f0*/  LDG.E.U16 R23, [R10.64] ;  /* 0x000000040a177981 */ /* 0x001122000c1e1500 */
[----:B------:R-:W-:Y:S02]  /*1400*/  LEA.HI.X.SX32 R9, R9, R3, 0x1, P2 ;  /* 0x0000000309097211 */ /* 0x000fe400010f0eff */
[----:B0-----:R-:W-:-:S04]  /*1410*/  IADD3 R10, P0, R13, R2, RZ ;  /* 0x000000020d0a7210 */ /* 0x001fc80007f1e0ff */
[----:B------:R-:W-:Y:S01]  /*1420*/  LEA.HI.X.SX32 R11, R12, R3, 0x1, P0 ;  /* 0x000000030c0b7211 */ /* 0x000fe200000f0eff */
        /* <DEDUP_REMOVED lines=9> */
[----:B------:R-:W-:-:S03]  /*14c0*/  IADD3 R4, P0, R7, R2, RZ ;  /* 0x0000000207047210 */ /* 0x000fc60007f1e0ff */
[----:B-1----:R1:W3:Y:S01]  /*14d0*/  LDG.E.U16 R18, [R10.64] ;  /* 0x000000040a127981 */ /* 0x0022e2000c1e1500 */
[----:B------:R-:W-:Y:S01]  /*14e0*/  LEA.HI.X.SX32 R5, R13, R3, 0x1, P0 ;  /* 0x000000030d057211 */ /* 0x000fe200000f0eff */
[C---:B0-----:R-:W-:Y:S02]  /*14f0*/  IMAD R9, R0.reuse, 0x5a, RZ ;  /* 0x0000005a00097824 */ /* 0x041fe400078e02ff */
[----:B------:R0:W-:Y:S01]  /*1500*/  STL [R1+0x230], R14 ;  /* 0x0002300e01007387 */ /* 0x0001e20000100800 */
[C---:B-1----:R-:W-:Y:S02]  /*1510*/  IMAD R10, R0.reuse, 0x2c0, RZ ;  /* 0x000002c0000a7824 */ /* 0x042fe400078e02ff */
[-C--:B------:R-:W-:Y:S01]  /*1520*/  IADD3 R6, P0, R9, R2.reuse, RZ ;  /* 0x0000000209067210 */ /* 0x080fe20007f1e0ff */
[----:B------:R-:W-:Y:S01]  /*1530*/  IMAD R13, R0, 0x168, RZ ;  /* 0x00000168000d7824 */ /* 0x000fe200078e02ff */
[-C--:B------:R-:W-:Y:S01]  /*1540*/  IADD3 R8, P1, R12, R2.reuse, RZ ;  /* 0x000000020c087210 */ /* 0x080fe20007f3e0ff */
[----:B0-----:R-:W-:Y:S01]  /*1550*/  IMAD R14, R0, 0x2d, RZ ;  /* 0x0000002d000e7824 */ /* 0x001fe200078e02ff */
[----:B------:R-:W-:-:S02]  /*1560*/  IADD3 R10, P2, R10, R2, RZ ;  /* 0x000000020a0a7210 */ /* 0x000fc40007f5e0ff */
[-C--:B------:R-:W-:Y:S02]  /*1570*/  LEA.HI.X.SX32 R9, R9, R3.reuse, 0x1, P1 ;  /* 0x0000000309097211 */ /* 0x080fe400008f0eff */
[-C--:B------:R-:W-:Y:S02]  /*1580*/  LEA.HI.X.SX32 R11, R7, R3.reuse, 0x1, P2 ;  /* 0x00000003070b7211 */ /* 0x080fe400010f0eff */
[----:B------:R-:W-:Y:S01]  /*1590*/  LEA.HI.X.SX32 R7, R14, R3, 0x1, P0 ;  /* 0x000000030e077211 */ /* 0x000fe200000f0eff */
[----:B----4-:R0:W-:Y:S04]  /*15a0*/  STL [R1+0x1e0], R21 ;  /* 0x0001e01501007387 */ /* 0x0101e80000100800 */
[----:B0-----:R0:W4:Y:S04]  /*15b0*/  LDG.E.U16 R21, [R4.64] ;  /* 0x0000000404157981 */ /* 0x001128000c1e1500 */
[----:B------:R1:W-:Y:S01]  /*15c0*/  STL [R1+0x728], R17 ;  /* 0x0007281101007387 */ /* 0x0003e20000100800 */
[----:B0-----:R-:W-:-:S03]  /*15d0*/  IADD3 R4, P2, R13, R2, RZ ;  /* 0x000000020d047210 */ /* 0x001fc60007f5e0ff */
[----:B------:R0:W-:Y:S01]  /*15e0*/  STL [R1+0x7e8], R16 ;  /* 0x0007e81001007387 */ /* 0x0001e20000100800 */
[----:B------:R-:W-:-:S03]  /*15f0*/  LEA.HI.X.SX32 R5, R12, R3, 0x1, P2 ;  /* 0x000000030c057211 */ /* 0x000fc600010f0eff */
[----:B-1----:R1:W4:Y:S04]  /*1600*/  LDG.E.U16 R17, [R10.64] ;  /* 0x000000040a117981 */ /* 0x002328000c1e1500 */
[----:B------:R1:W-:Y:S04]  /*1610*/  STL [R1+0x7e4], R15 ;  /* 0x0007e40f01007387 */ /* 0x0003e80000100800 */
[----:B0-----:R0:W4:Y:S04]  /*1620*/  LDG.E.U16 R16, [R6.64] ;  /* 0x0000000406107981 */ /* 0x001128000c1e1500 */
[----:B------:R0:W4:Y:S04]  /*1630*/  LDG.E.U16 R14, [R4.64] ;  /* 0x00000004040e7981 */ /* 0x000128000c1e1500 */
[----:B-1----:R1:W4:Y:S01]  /*1640*/  LDG.E.U16 R15, [R8.64] ;  /* 0x00000004080f7981 */ /* 0x002322000c1e1500 */
[----:B------:R-:W-:-:S02]  /*1650*/  IMAD R10, R0, 0x2d0, RZ ;  /* 0x000002d0000a7824 */ /* 0x000fc400078e02ff */
[----:B0-----:R-:W-:-:S03]  /*1660*/  IMAD R7, R0, 0x2e, RZ ;  /* 0x0000002e00077824 */ /* 0x001fc600078e02ff */
[-C--:B------:R-:W-:Y:S01]  /*1670*/  IADD3 R10, P1, R10, R2.reuse, RZ ;  /* 0x000000020a0a7210 */ /* 0x080fe20007f3e0ff */
[C---:B------:R-:W-:Y:S01]  /*1680*/  IMAD R5, R0.reuse, 0x17, RZ ;  /* 0x0000001700057824 */ /* 0x040fe200078e02ff */
[-C--:B------:R-:W-:Y:S01]  /*1690*/  IADD3 R4, P0, R7, R2.reuse, RZ ;  /* 0x0000000207047210 */ /* 0x080fe20007f1e0ff */
[C---:B------:R-:W-:Y:S01]  /*16a0*/  IMAD R12, R0.reuse, 0xb8, RZ ;  /* 0x000000b8000c7824 */ /* 0x040fe200078e02ff */
[-C--:B------:R-:W-:Y:S01]  /*16b0*/  LEA.HI.X.SX32 R11, R13, R3.reuse, 0x1, P1 ;  /* 0x000000030d0b7211 */ /* 0x080fe200008f0eff */
[C---:B-1----:R-:W-:Y:S02]  /*16c0*/  IMAD R9, R0.reuse, 0x5c, RZ ;  /* 0x0000005c00097824 */ /* 0x042fe400078e02ff */
[----:B------:R-:W-:Y:S01]  /*16d0*/  IMAD R13, R0, 0x170, RZ ;  /* 0x00000170000d7824 */ /* 0x000fe200078e02ff */
[----:B------:R0:W-:Y:S01]  /*16e0*/  STL [R1+0x1d8], R23 ;  /* 0x0001d81701007387 */ /* 0x0001e20000100800 */
[----:B------:R-:W-:Y:S02]  /*16f0*/  LEA.HI.X.SX32 R5, R5, R3, 0x1, P0 ;  /* 0x0000000305057211 */ /* 0x000fe400000f0eff */
[----:B------:R-:W-:-:S02]  /*1700*/  IADD3 R6, P1, R9, R2, RZ ;  /* 0x0000000209067210 */ /* 0x000fc40007f3e0ff */
[-C--:B------:R-:W-:Y:S01]  /*1710*/  IADD3 R8, P2, R12, R2.reuse, RZ ;  /* 0x000000020c087210 */ /* 0x080fe20007f5e0ff */
[----:B0-----:R0:W4:Y:S01]  /*1720*/  LDG.E.U16 R23, [R10.64] ;  /* 0x000000040a177981 */ /* 0x001122000c1e1500 */
[-C--:B------:R-:W-:Y:S02]  /*1730*/  LEA.HI.X.SX32 R7, R7, R3.reuse, 0x1, P1 ;  /* 0x0000000307077211 */ /* 0x080fe400008f0eff */
[----:B------:R-:W-:Y:S02]  /*1740*/  LEA.HI.X.SX32 R9, R9, R3, 0x1, P2 ;  /* 0x0000000309097211 */ /* 0x000fe400010f0eff */
        /* <DEDUP_REMOVED lines=9> */
[C---:B------:R-:W-:Y:S02]  /*17e0*/  IMAD R5, R0.reuse, 0x2f, RZ ;  /* 0x0000002f00057824 */ /* 0x040fe400078e02ff */
[C---:B-1----:R-:W-:Y:S01]  /*17f0*/  IMAD R7, R0.reuse, 0x5e, RZ ;  /* 0x0000005e00077824 */ /* 0x042fe200078e02ff */
[----:B------:R1:W-:Y:S04]  /*1800*/  STL [R1+0x224], R18 ;  /* 0x0002241201007387 */ /* 0x0003e80000100800 */
[----:B0-----:R0:W3:Y:S04]  /*1810*/  LDG.E.U16 R19, [R8.64] ;  /* 0x0000000408137981 */ /* 0x0010e8000c1e1500 */
[----:B-1----:R1:W3:Y:S01]  /*1820*/  LDG.E.U16 R18, [R10.64] ;  /* 0x000000040a127981 */ /* 0x0022e2000c1e1500 */
[----:B0-----:R-:W-:Y:S01]  /*1830*/  IMAD R9, R0, 0xbc, RZ ;  /* 0x000000bc00097824 */ /* 0x001fe200078e02ff */
[----:B-1----:R-:W-:-:S02]  /*1840*/  IADD3 R10, P1, R4, R2, RZ ;  /* 0x00000002040a7210 */ /* 0x002fc40007f3e0ff */
[-C--:B------:R-:W-:Y:S02]  /*1850*/  IADD3 R4, P0, R7, R2.reuse, RZ ;  /* 0x0000000207047210 */ /* 0x080fe40007f1e0ff */
[-C--:B------:R-:W-:Y:S02]  /*1860*/  LEA.HI.X.SX32 R11, R13, R3.reuse, 0x1, P1 ;  /* 0x000000030d0b7211 */ /* 0x080fe400008f0eff */
[-C--:B------:R-:W-:Y:S02]  /*1870*/  IADD3 R6, P1, R9, R2.reuse, RZ ;  /* 0x0000000209067210 */ /* 0x080fe40007f3e0ff */
[----:B------:R-:W-:Y:S02]  /*1880*/  IADD3 R8, P2, R12, R2, RZ ;  /* 0x000000020c087210 */ /* 0x000fe40007f5e0ff */
[-C--:B------:R-:W-:Y:S02]  /*1890*/  LEA.HI.X.SX32 R5, R5, R3.reuse, 0x1, P0 ;  /* 0x0000000305057211 */ /* 0x080fe400000f0eff */
[----:B------:R-:W-:-:S02]  /*18a0*/  LEA.HI.X.SX32 R7, R7, R3, 0x1, P1 ;  /* 0x0000000307077211 */ /* 0x000fc400008f0eff */
[----:B------:R-:W-:Y:S01]  /*18b0*/  LEA.HI.X.SX32 R9, R9, R3, 0x1, P2 ;  /* 0x0000000309097211 */ /* 0x000fe200010f0eff */
[----:B------:R-:W-:Y:S01]  /*18c0*/  IMAD R13, R0, 0x2f0, RZ ;  /* 0x000002f0000d7824 */ /* 0x000fe200078e02ff */
[----:B----4-:R0:W-:Y:S04]  /*18d0*/  STL [R1+0x220], R21 ;  /* 0x0002201501007387 */ /* 0x0101e80000100800 */
[----:B0-----:R0:W4:Y:S04]  /*18e0*/  LDG.E.U16 R21, [R4.64] ;  /* 0x0000000404157981 */ /* 0x001128000c1e1500 */
[----:B------:R1:W-:Y:S04]  /*18f0*/  STL [R1+0x1d4], R17 ;  /* 0x0001d41101007387 */ /* 0x0003e80000100800 */
[----:B------:R-:W-:Y:S04]  /*1900*/  STL [R1+0x7d8], R16 ;  /* 0x0007d81001007387 */ /* 0x000fe80000100800 */
[----:B-1----:R1:W4:Y:S04]  /*1910*/  LDG.E.U16 R17, [R6.64] ;  /* 0x0000000406117981 */ /* 0x002328000c1e1500 */
[----:B------:R0:W-:Y:S04]  /*1920*/  STL [R1+0x21c], R15 ;  /* 0x00021c0f01007387 */ /* 0x0001e80000100800 */
[----:B------:R1:W-:Y:S04]  /*1930*/  STL [R1+0x7d4], R14 ;  /* 0x0007d40e01007387 */ /* 0x0003e80000100800 */
[----:B0-----:R0:W4:Y:S04]  /*1940*/  LDG.E.U16 R15, [R10.64] ;  /* 0x000000040a0f7981 */ /* 0x001128000c1e1500 */
[----:B-1----:R1:W4:Y:S01]  /*1950*/  LDG.E.U16 R14, [R8.64] ;  /* 0x00000004080e7981 */ /* 0x002322000c1e1500 */
[----:B0-----:R-:W-:-:S04]  /*1960*/  IADD3 R10, P0, R13, R2, RZ ;  /* 0x000000020d0a7210 */ /* 0x001fc80007f1e0ff */
[----:B------:R-:W-:-:S05]  /*1970*/  LEA.HI.X.SX32 R11, R12, R3, 0x1, P0 ;  /* 0x000000030c0b7211 */ /* 0x000fca00000f0eff */
[----:B------:R0:W4:Y:S01]  /*1980*/  LDG.E.U16 R16, [R10.64] ;  /* 0x000000040a107981 */ /* 0x000122000c1e1500 */
[C---:B------:R-:W-:Y:S02]  /*1990*/  IMAD R7, R0.reuse, 0x6, RZ ;  /* 0x0000000600077824 */ /* 0x040fe400078e02ff */
[C---:B------:R-:W-:Y:S02]  /*19a0*/  IMAD R5, R0.reuse, 0x3, RZ ;  /* 0x0000000300057824 */ /* 0x040fe400078e02ff */
[C---:B-1----:R-:W-:Y:S01]  /*19b0*/  IMAD R9, R0.reuse, 0xc, RZ ;  /* 0x0000000c00097824 */ /* 0x042fe200078e02ff */
[-C--:B------:R-:W-:Y:S01]  /*19c0*/  IADD3 R4, P0, R7, R2.reuse, RZ ;  /* 0x0000000207047210 */ /* 0x080fe20007f1e0ff */
[C---:B------:R-:W-:Y:S02]  /*19d0*/  IMAD R12, R0.reuse, 0x30, RZ ;  /* 0x00000030000c7824 */ /* 0x040fe400078e02ff */
[C---:B0-----:R-:W-:Y:S01]  /*19e0*/  IMAD R11, R0.reuse, 0x18, RZ ;  /* 0x00000018000b7824 */ /* 0x041fe200078e02ff */
[----:B------:R-:W-:Y:S01]  /*19f0*/  LEA.HI.X.SX32 R5, R5, R3, 0x1, P0 ;  /* 0x0000000305057211 */ /* 0x000fe200000f0eff */
[----:B------:R-:W-:Y:S01]  /*1a00*/  IMAD R13, R0, 0x60, RZ ;  /* 0x00000060000d7824 */ /* 0x000fe200078e02ff */
[----:B------:R-:W-:-:S02]  /*1a10*/  IADD3 R6, P1, R9, R2, RZ ;  /* 0x0000000209067210 */ /* 0x000fc40007f3e0ff */
[-C--:B------:R-:W-:Y:S01]  /*1a20*/  IADD3 R8, P0, R11, R2.reuse, RZ ;  /* 0x000000020b087210 */ /* 0x080fe20007f1e0ff */
[----:B------:R0:W4:Y:S01]  /*1a30*/  LDG.E.U16 R25, [R4.64] ;  /* 0x0000000404197981 */ /* 0x000122000c1e1500 */
[-C--:B------:R-:W-:Y:S02]  /*1a40*/  IADD3 R10, P2, R12, R2.reuse, RZ ;  /* 0x000000020c0a7210 */ /* 0x080fe40007f5e0ff */
[-C--:B------:R-:W-:Y:S02]  /*1a50*/  LEA.HI.X.SX32 R7, R7, R3.reuse, 0x1, P1 ;  /* 0x0000000307077211 */ /* 0x080fe400008f0eff */
[-C--:B------:R-:W-:Y:S01]  /*1a60*/  LEA.HI.X.SX32 R9, R9, R3.reuse, 0x1, P0 ;  /* 0x0000000309097211 */ /* 0x080fe200000f0eff */
[----:B------:R1:W-:Y:S01]  /*1a70*/  STL [R1+0x1c0], R23 ;  /* 0x0001c01701007387 */ /* 0x0003e20000100800 */
[----:B------:R-:W-:Y:S02]  /*1a80*/  LEA.HI.X.SX32 R11, R11, R3, 0x1, P2 ;  /* 0x000000030b0b7211 */ /* 0x000fe400010f0eff */
[----:B0-----:R-:W-:-:S04]  /*1a90*/  IADD3 R4, P1, R13, R2, RZ ;  /* 0x000000020d047210 */ /* 0x001fc80007f3e0ff */
[----:B------:R-:W-:Y:S01]  /*1aa0*/  LEA.HI.X.SX32 R5, R12, R3, 0x1, P1 ;  /* 0x000000030c057211 */ /* 0x000fe200008f0eff */
[----:B-1----:R0:W4:Y:S01]  /*1ab0*/  LDG.E.U16 R23, [R6.64] ;  /* 0x0000000406177981 */ /* 0x002122000c1e1500 */
[C---:B------:R-:W-:Y:S02]  /*1ac0*/  IMAD R12, R0.reuse, 0x62, RZ ;  /* 0x00000062000c7824 */ /* 0x040fe400078e02ff */
[C---:B0-----:R-:W-:Y:S01]  /*1ad0*/  IMAD R7, R0.reuse, 0xc0, RZ ;  /* 0x000000c000077824 */ /* 0x041fe200078e02ff */
[----:B--2---:R-:W-:Y:S04]  /*1ae0*/  STL [R1+0x7d0], R22 ;  /* 0x0007d01601007387 */ /* 0x004fe80000100800 */
[----:B---3--:R0:W-:Y:S04]  /*1af0*/  STL [R1+0x7cc], R20 ;  /* 0x0007cc1401007387 */ /* 0x0081e80000100800 */
[----:B0-----:R0:W2:Y:S04]  /*1b00*/  LDG.E.U16 R20, [R8.64] ;  /* 0x0000000408147981 */ /* 0x0010a8000c1e1500 */
[----:B------:R1:W-:Y:S04]  /*1b10*/  STL [R1+0x7c8], R19 ;  /* 0x0007c81301007387 */ /* 0x0003e80000100800 */
[----:B------:R3:W-:Y:S04]  /*1b20*/  STL [R1+0x210], R18 ;  /* 0x0002101201007387 */ /* 0x0007e80000100800 */
[----:B-1----:R1:W2:Y:S04]  /*1b30*/  LDG.E.U16 R19, [R10.64] ;  /* 0x000000040a137981 */ /* 0x0022a8000c1e1500 */
[----:B---3--:R3:W2:Y:S01]  /*1b40*/  LDG.E.U16 R18, [R4.64] ;  /* 0x0000000404127981 */ /* 0x0086a2000c1e1500 */
[----:B0-----:R-:W-:-:S02]  /*1b50*/  IMAD R9, R0, 0x180, RZ ;  /* 0x0000018000097824 */ /* 0x001fc400078e02ff */
[----:B------:R-:W-:Y:S01]  /*1b60*/  IMAD R8, R0, 0x300, RZ ;  /* 0x0000030000087824 */ /* 0x000fe200078e02ff */
[-C--:B---3--:R-:W-:Y:S02]  /*1b70*/  IADD3 R4, P0, R7, R2.reuse, RZ ;  /* 0x0000000207047210 */ /* 0x088fe40007f1e0ff */
[-C--:B-1----:R-:W-:Y:S02]  /*1b80*/  IADD3 R10, P1, R9, R2.reuse, RZ ;  /* 0x00000002090a7210 */ /* 0x082fe40007f3e0ff */
[-C--:B------:R-:W-:Y:S02]  /*1b90*/  LEA.HI.X.SX32 R5, R13, R3.reuse, 0x1, P0 ;  /* 0x000000030d057211 */ /* 0x080fe400000f0eff */
[-C--:B------:R-:W-:Y:S02]  /*1ba0*/  IADD3 R8, P2, R8, R2.reuse, RZ ;  /* 0x0000000208087210 */ /* 0x080fe40007f5e0ff */
[----:B------:R-:W-:Y:S01]  /*1bb0*/  IADD3 R6, P0, R12, R2, RZ ;  /* 0x000000020c067210 */ /* 0x000fe20007f1e0ff */
[----:B------:R0:W3:Y:S01]  /*1bc0*/  LDG.E.U16 R24, [R4.64] ;  /* 0x0000000404187981 */ /* 0x0000e2000c1e1500 */
[----:B------:R-:W-:-:S02]  /*1bd0*/  LEA.HI.X.SX32 R11, R7, R3, 0x1, P1 ;  /* 0x00000003070b7211 */ /* 0x000fc400008f0eff */
[----:B------:R-:W-:-:S03]  /*1be0*/  LEA.HI.X.SX32 R9, R9, R3, 0x1, P2 ;  /* 0x0000000309097211 */ /* 0x000fc600010f0eff */
[----:B------:R1:W3:Y:S04]  /*1bf0*/  LDG.E.U16 R22, [R10.64] ;  /* 0x000000040a167981 */ /* 0x0002e8000c1e1500 */
[----:B----4-:R4:W-:Y:S04]  /*1c00*/  STL [R1+0x1bc], R15 ;  /* 0x0001bc0f01007387 */ /* 0x0109e80000100800 */
[----:B------:R0:W-:Y:S04]  /*1c10*/  STL [R1+0x7c4], R21 ;  /* 0x0007c41501007387 */ /* 0x0001e80000100800 */
[----:B------:R-:W-:Y:S04]  /*1c20*/  STL [R1+0x7c0], R17 ;  /* 0x0007c01101007387 */ /* 0x000fe80000100800 */
[----:B------:R1:W-:Y:S01]  /*1c30*/  STL [R1+0x7bc], R14 ;  /* 0x0007bc0e01007387 */ /* 0x0003e20000100800 */
[----:B----4-:R-:W-:-:S03]  /*1c40*/  IMAD R15, R0, 0x31, RZ ;  /* 0x00000031000f7824 */ /* 0x010fc600078e02ff */
[----:B0-----:R0:W4:Y:S01]  /*1c50*/  LDG.E.U16 R21, [R8.64] ;  /* 0x0000000408157981 */ /* 0x001122000c1e1500 */
[----:B-1----:R-:W-:Y:S01]  /*1c60*/  IMAD R14, R0, 0xc4, RZ ;  /* 0x000000c4000e7824 */ /* 0x002fe200078e02ff */
[----:B------:R-:W-:-:S04]  /*1c70*/  LEA.HI.X.SX32 R7, R15, R3, 0x1, P0 ;  /* 0x000000030f077211 */ /* 0x000fc800000f0eff */
[----:B------:R-:W-:Y:S01]  /*1c80*/  IADD3 R4, P1, R14, R2, RZ ;  /* 0x000000020e047210 */ /* 0x000fe20007f3e0ff */
[----:B------:R1:W-:Y:S03]  /*1c90*/  STL [R1+0x1b4], R16 ;  /* 0x0001b41001007387 */ /* 0x0003e60000100800 */
[----:B------:R-:W-:Y:S01]  /*1ca0*/  LEA.HI.X.SX32 R5, R12, R3, 0x1, P1 ;  /* 0x000000030c057211 */ /* 0x000fe200008f0eff */
[----:B------:R0:W4:Y:S04]  /*1cb0*/  LDG.E.U16 R17, [R6.64] ;  /* 0x0000000406117981 */ /* 0x000128000c1e1500 */
[----:B-1----:R1:W4:Y:S01]  /*1cc0*/  LDG.E.U16 R16, [R4.64] ;  /* 0x0000000404107981 */ /* 0x002322000c1e1500 */
[----:B------:R-:W-:-:S02]  /*1cd0*/  IMAD R10, R0, 0x310, RZ ;  /* 0x00000310000a7824 */ /* 0x000fc400078e02ff */
[C---:B------:R-:W-:Y:S02]  /*1ce0*/  IMAD R13, R0.reuse, 0x64, RZ ;  /* 0x00000064000d7824 */ /* 0x040fe400078e02ff */
[----:B0-----:R-:W-:Y:S01]  /*1cf0*/  IMAD R7, R0, 0x188, RZ ;  /* 0x0000018800077824 */ /* 0x001fe200078e02ff */
[-C--:B------:R-:W-:Y:S01]  /*1d00*/  IADD3 R10, P2, R10, R2.reuse, RZ ;  /* 0x000000020a0a7210 */ /* 0x080fe20007f5e0ff */
[C---:B------:R-:W-:Y:S01]  /*1d10*/  IMAD R12, R0.reuse, 0x32, RZ ;  /* 0x00000032000c7824 */ /* 0x040fe200078e02ff */
[-C--:B------:R-:W-:Y:S02]  /*1d20*/  IADD3 R6, P1, R13, R2.reuse, RZ ;  /* 0x000000020d067210 */ /* 0x080fe40007f3e0ff */
[C---:B-1----:R-:W-:Y:S01]  /*1d30*/  IADD3 R4, P0, R7.reuse, R2, RZ ;  /* 0x0000000207047210 */ /* 0x042fe20007f1e0ff */
[----:B------:R-:W-:Y:S01]  /*1d40*/  IMAD R9, R0, 0x19, RZ ;  /* 0x0000001900097824 */ /* 0x000fe200078e02ff */
[-C--:B------:R-:W-:Y:S01]  /*1d50*/  LEA.HI.X.SX32 R11, R7, R3.reuse, 0x1, P2 ;  /* 0x00000003070b7211 */ /* 0x080fe200010f0eff */
[----:B------:R-:W-:Y:S01]  /*1d60*/  STL [R1+0x71c], R25 ;  /* 0x00071c1901007387 */ /* 0x000fe20000100800 */
[----:B------:R-:W-:-:S02]  /*1d70*/  LEA.HI.X.SX32 R5, R14, R3, 0x1, P0 ;  /* 0x000000030e057211 */ /* 0x000fc400000f0eff */
[CC--:B------:R-:W-:Y:S01]  /*1d80*/  IADD3 R8, P0, R12.reuse, R2.reuse, RZ ;  /* 0x000000020c087210 */ /* 0x0c0fe20007f1e0ff */
[----:B------:R0:W-:Y:S01]  /*1d90*/  STL [R1+0x7b8], R23 ;  /* 0x0007b81701007387 */ /* 0x0001e20000100800 */
[-C--:B------:R-:W-:Y:S01]  /*1da0*/  LEA.HI.X.SX32 R7, R12, R3.reuse, 0x1, P1 ;  /* 0x000000030c077211 */ /* 0x080fe200008f0eff */
[C---:B------:R-:W-:Y:S01]  /*1db0*/  IMAD R14, R0.reuse, 0xc8, RZ ;  /* 0x000000c8000e7824 */ /* 0x040fe200078e02ff */
[----:B------:R-:W-:Y:S01]  /*1dc0*/  LEA.HI.X.SX32 R9, R9, R3, 0x1, P0 ;  /* 0x0000000309097211 */ /* 0x000fe200000f0eff */
[----:B0-----:R0:W4:Y:S01]  /*1dd0*/  LDG.E.U16 R23, [R4.64] ;  /* 0x0000000404177981 */ /* 0x001122000c1e1500 */
[----:B------:R-:W-:Y:S02]  /*1de0*/  IMAD R12, R0, 0x66, RZ ;  /* 0x00000066000c7824 */ /* 0x000fe400078e02ff */
[----:B0-----:R-:W-:-:S04]  /*1df0*/  IADD3 R4, P2, R14, R2, RZ ;  /* 0x000000020e047210 */ /* 0x001fc80007f5e0ff */
[----:B------:R-:W-:Y:S01]  /*1e00*/  LEA.HI.X.SX32 R5, R13, R3, 0x1, P2 ;  /* 0x000000030d057211 */ /* 0x000fe200010f0eff */
[----:B------:R-:W-:-:S04]  /*1e10*/  IMAD R13, R0, 0xcc, RZ ;  /* 0x000000cc000d7824 */ /* 0x000fc800078e02ff */
[----:B------:R0:W4:Y:S02]  /*1e20*/  LDG.E.U16 R15, [R4.64] ;  /* 0x00000004040f7981 */ /* 0x000124000c1e1500 */
[C---:B0-----:R-:W-:Y:S02]  /*1e30*/  IMAD R5, R0.reuse, 0x33, RZ ;  /* 0x0000003300057824 */ /* 0x041fe400078e02ff */
[----:B--2---:R0:W-:Y:S04]  /*1e40*/  STL [R1+0x7b4], R20 ;  /* 0x0007b41401007387 */ /* 0x0041e80000100800 */
[----:B0-----:R0:W2:Y:S04]  /*1e50*/  LDG.E.U16 R20, [R10.64] ;  /* 0x000000040a147981 */ /* 0x0010a8000c1e1500 */
[----:B------:R1:W-:Y:S04]  /*1e60*/  STL [R1+0x204], R19 ;  /* 0x0002041301007387 */ /* 0x0003e80000100800 */
[----:B------:R1:W-:Y:S01]  /*1e70*/  STL [R1+0x200], R18 ;  /* 0x0002001201007387 */ /* 0x0003e20000100800 */
[----:B0-----:R-:W-:-:S03]  /*1e80*/  IMAD R10, R0, 0x320, RZ ;  /* 0x00000320000a7824 */ /* 0x001fc600078e02ff */
[----:B-1----:R0:W2:Y:S04]  /*1e90*/  LDG.E.U16 R19, [R8.64] ;  /* 0x0000000408137981 */ /* 0x0020a8000c1e1500 */
[----:B------:R1:W2:Y:S02]  /*1ea0*/  LDG.E.U16 R18, [R6.64] ;  /* 0x0000000406127981 */ /* 0x0002a4000c1e1500 */
[----:B-1----:R-:W-:-:S05]  /*1eb0*/  IMAD R7, R0, 0x190, RZ ;  /* 0x0000019000077824 */ /* 0x002fca00078e02ff */
[-C--:B0-----:R-:W-:Y:S02]  /*1ec0*/  IADD3 R8, P0, R7, R2.reuse, RZ ;  /* 0x0000000207087210 */ /* 0x081fe40007f1e0ff */
[-C--:B------:R-:W-:Y:S02]  /*1ed0*/  IADD3 R10, P2, R10, R2.reuse, RZ ;  /* 0x000000020a0a7210 */ /* 0x080fe40007f5e0ff */
[-C--:B------:R-:W-:Y:S01]  /*1ee0*/  LEA.HI.X.SX32 R9, R14, R3.reuse, 0x1, P0 ;  /* 0x000000030e097211 */ /* 0x080fe200000f0eff */
[----:B------:R-:W-:Y:S01]  /*1ef0*/  IMAD R14, R0, 0x198, RZ ;  /* 0x00000198000e7824 */ /* 0x000fe200078e02ff */
[----:B---3--:R0:W-:Y:S01]  /*1f00*/  STL [R1+0x1fc], R24 ;  /* 0x0001fc1801007387 */ /* 0x0081e20000100800 */
[-C--:B------:R-:W-:Y:S02]  /*1f10*/  IADD3 R4, P0, R12, R2.reuse, RZ ;  /* 0x000000020c047210 */ /* 0x080fe40007f1e0ff */
[----:B------:R-:W-:Y:S02]  /*1f20*/  IADD3 R6, P1, R13, R2, RZ ;  /* 0x000000020d067210 */ /* 0x000fe40007f3e0ff */
[----:B------:R-:W-:-:S02]  /*1f30*/  LEA.HI.X.SX32 R11, R7, R3, 0x1, P2 ;  /* 0x00000003070b7211 */ /* 0x000fc400010f0eff */
[-C--:B------:R-:W-:Y:S01]  /*1f40*/  LEA.HI.X.SX32 R5, R5, R3.reuse, 0x1, P0 ;  /* 0x0000000305057211 */ /* 0x080fe200000f0eff */
[----:B0-----:R0:W3:Y:S01]  /*1f50*/  LDG.E.U16 R24, [R8.64] ;  /* 0x0000000408187981 */ /* 0x0010e2000c1e1500 */
[----:B------:R-:W-:-:S03]  /*1f60*/  LEA.HI.X.SX32 R7, R12, R3, 0x1, P1 ;  /* 0x000000030c077211 */ /* 0x000fc600008f0eff */
[----:B------:R1:W-:Y:S01]  /*1f70*/  STL [R1+0x1f0], R22 ;  /* 0x0001f01601007387 */ /* 0x0003e20000100800 */
[----:B0-----:R-:W-:-:S04]  /*1f80*/  IADD3 R8, P2, R14, R2, RZ ;  /* 0x000000020e087210 */ /* 0x001fc80007f5e0ff */
[----:B------:R-:W-:Y:S01]  /*1f90*/  LEA.HI.X.SX32 R9, R13, R3, 0x1, P2 ;  /* 0x000000030d097211 */ /* 0x000fe200010f0eff */
[----:B-1----:R0:W3:Y:S04]  /*1fa0*/  LDG.E.U16 R22, [R10.64] ;  /* 0x000000040a167981 */ /* 0x0020e8000c1e1500 */
[----:B----4-:R1:W-:Y:S04]  /*1fb0*/  STL [R1+0x1b0], R21 ;  /* 0x0001b01501007387 */ /* 0x0103e80000100800 */
[----:B-1----:R1:W4:Y:S04]  /*1fc0*/  LDG.E.U16 R21, [R4.64] ;  /* 0x0000000404157981 */ /* 0x002328000c1e1500 */
[----:B------:R0:W-:Y:S04]  /*1fd0*/  STL [R1+0x1f4], R17 ;  /* 0x0001f41101007387 */ /* 0x0001e80000100800 */
[----:B------:R1:W-:Y:S04]  /*1fe0*/  STL [R1+0x1f8], R16 ;  /* 0x0001f81001007387 */ /* 0x0003e80000100800 */
[----:B0-----:R0:W4:Y:S04]  /*1ff0*/  LDG.E.U16 R17, [R6.64] ;  /* 0x0000000406117981 */ /* 0x001128000c1e1500 */
[----:B-1----:R1:W4:Y:S01]  /*2000*/  LDG.E.U16 R16, [R8.64] ;  /* 0x0000000408107981 */ /* 0x002322000c1e1500 */
[----:B------:R-:W-:-:S02]  /*2010*/  IMAD R11, R0, 0x1a, RZ ;  /* 0x0000001a000b7824 */ /* 0x000fc400078e02ff */
[C---:B0-----:R-:W-:Y:S02]  /*2020*/  IMAD R6, R0.reuse, 0x330, RZ ;  /* 0x0000033000067824 */ /* 0x041fe400078e02ff */
[C---:B------:R-:W-:Y:S02]  /*2030*/  IMAD R5, R0.reuse, 0x34, RZ ;  /* 0x0000003400057824 */ /* 0x040fe400078e02ff */
[----:B------:R-:W-:Y:S01]  /*2040*/  IMAD R12, R0, 0x68, RZ ;  /* 0x00000068000c7824 */ /* 0x000fe200078e02ff */
[-C--:B------:R-:W-:Y:S01]  /*2050*/  IADD3 R6, P1, R6, R2.reuse, RZ ;  /* 0x0000000206067210 */ /* 0x080fe20007f3e0ff */
[----:B-1----:R-:W-:Y:S01]  /*2060*/  IMAD R9, R0, 0xd, RZ ;  /* 0x0000000d00097824 */ /* 0x002fe200078e02ff */
[----:B------:R-:W-:Y:S02]  /*2070*/  IADD3 R8, P0, R11, R2, RZ ;  /* 0x000000020b087210 */ /* 0x000fe40007f1e0ff */
[-C--:B------:R-:W-:Y:S01]  /*2080*/  LEA.HI.X.SX32 R7, R14, R3.reuse, 0x1, P1 ;  /* 0x000000030e077211 */ /* 0x080fe200008f0eff */
[----:B------:R-:W-:Y:S01]  /*2090*/  IMAD R14, R0, 0xd0, RZ ;  /* 0x000000d0000e7824 */ /* 0x000fe200078e02ff */
[----:B------:R-:W-:-:S02]  /*20a0*/  LEA.HI.X.SX32 R9, R9, R3, 0x1, P0 ;  /* 0x0000000309097211 */ /* 0x000fc400000f0eff */
[-C--:B------:R-:W-:Y:S02]  /*20b0*/  IADD3 R10, P1, R5, R2.reuse, RZ ;  /* 0x00000002050a7210 */ /* 0x080fe40007f3e0ff */
[-C--:B------:R-:W-:Y:S01]  /*20c0*/  IADD3 R4, P2, R12, R2.reuse, RZ ;  /* 0x000000020c047210 */ /* 0x080fe20007f5e0ff */
[----:B------:R0:W-:Y:S01]  /*20d0*/  STL [R1+0x7b0], R23 ;  /* 0x0007b01701007387 */ /* 0x0001e20000100800 */
[-C--:B------:R-:W-:Y:S02]  /*20e0*/  LEA.HI.X.SX32 R11, R11, R3.reuse, 0x1, P1 ;  /* 0x000000030b0b7211 */ /* 0x080fe400008f0eff */
[----:B------:R-:W-:Y:S01]  /*20f0*/  LEA.HI.X.SX32 R5, R5, R3, 0x1, P2 ;  /* 0x0000000305057211 */ /* 0x000fe200010f0eff */
[----:B0-----:R0:W4:Y:S01]  /*2100*/  LDG.E.U16 R23, [R6.64] ;  /* 0x0000000406177981 */ /* 0x001122000c1e1500 */
[----:B------:R-:W-:Y:S01]  /*2110*/  IMAD R13, R0, 0xd4, RZ ;  /* 0x000000d4000d7824 */ /* 0x000fe200078e02ff */
[----:B0-----:R-:W-:-:S04]  /*2120*/  IADD3 R6, P0, R14, R2, RZ ;  /* 0x000000020e067210 */ /* 0x001fc80007f1e0ff */
[----:B------:R-:W-:Y:S01]  /*2130*/  LEA.HI.X.SX32 R7, R12, R3, 0x1, P0 ;  /* 0x000000030c077211 */ /* 0x000fe200000f0eff */
[C---:B------:R-:W-:Y:S01]  /*2140*/  IMAD R12, R0.reuse, 0x6a, RZ ;  /* 0x0000006a000c7824 */ /* 0x040fe200078e02ff */
[----:B--2---:R0:W-:Y:S04]  /*2150*/  STL [R1+0x198], R20 ;  /* 0x0001981401007387 */ /* 0x0041e80000100800 */
[----:B0-----:R0:W2:Y:S04]  /*2160*/  LDG.E.U16 R20, [R8.64] ;  /* 0x0000000408147981 */ /* 0x0010a8000c1e1500 */
[----:B------:R1:W-:Y:S01]  /*2170*/  STL [R1+0x1e4], R19 ;  /* 0x0001e41301007387 */ /* 0x0003e20000100800 */
[----:B0-----:R-:W-:-:S03]  /*2180*/  IMAD R9, R0, 0x1a0, RZ ;  /* 0x000001a000097824 */ /* 0x001fc600078e02ff */
[----:B------:R0:W-:Y:S04]  /*2190*/  STL [R1+0x1e8], R18 ;  /* 0x0001e81201007387 */ /* 0x0001e80000100800 */
[----:B-1----:R1:W2:Y:S04]  /*21a0*/  LDG.E.U16 R19, [R10.64] ;  /* 0x000000040a137981 */ /* 0x0022a8000c1e1500 */
[----:B0-----:R0:W2:Y:S01]  /*21b0*/  LDG.E.U16 R18, [R4.64] ;  /* 0x0000000404127981 */ /* 0x0010a2000c1e1500 */
[----:B-1----:R-:W-:-:S03]  /*21c0*/  IMAD R10, R0, 0x340, RZ ;  /* 0x00000340000a7824 */ /* 0x002fc600078e02ff */
[----:B------:R1:W-:Y:S01]  /*21d0*/  STL [R1+0x7ac], R15 ;  /* 0x0007ac0f01007387 */ /* 0x0003e20000100800 */
[-C--:B0-----:R-:W-:Y:S02]  /*21e0*/  IADD3 R4, P0, R9, R2.reuse, RZ ;  /* 0x0000000209047210 */ /* 0x081fe40007f1e0ff */
[-C--:B------:R-:W-:Y:S02]  /*21f0*/  IADD3 R10, P2, R10, R2.reuse, RZ ;  /* 0x000000020a0a7210 */ /* 0x080fe40007f5e0ff */
[-C--:B------:R-:W-:Y:S01]  /*2200*/  LEA.HI.X.SX32 R5, R14, R3.reuse, 0x1, P0 ;  /* 0x000000030e057211 */ /* 0x080fe200000f0eff */
[C---:B------:R-:W-:Y:S01]  /*2210*/  IMAD R14, R0.reuse, 0x1a8, RZ ;  /* 0x000001a8000e7824 */ /* 0x040fe200078e02ff */
[----:B-1----:R0:W2:Y:S01]  /*2220*/  LDG.E.U16 R15, [R6.64] ;  /* 0x00000004060f7981 */ /* 0x0020a2000c1e1500 */
[-C--:B------:R-:W-:Y:S02]  /*2230*/  IADD3 R8, P1, R13, R2.reuse, RZ ;  /* 0x000000020d087210 */ /* 0x080fe40007f3e0ff */
[----:B------:R-:W-:Y:S01]  /*2240*/  LEA.HI.X.SX32 R11, R9, R3, 0x1, P2 ;  /* 0x00000003090b7211 */ /* 0x000fe200010f0eff */
[----:B---3--:R1:W-:Y:S01]  /*2250*/  STL [R1+0x1dc], R24 ;  /* 0x0001dc1801007387 */ /* 0x0083e20000100800 */
[----:B0-----:R-:W-:Y:S01]  /*2260*/  IMAD R7, R0, 0x35, RZ ;  /* 0x0000003500077824 */ /* 0x001fe200078e02ff */
[----:B------:R-:W-:-:S02]  /*2270*/  IADD3 R6, P0, R12, R2, RZ ;  /* 0x000000020c067210 */ /* 0x000fc40007f1e0ff */
[----:B-1----:R0:W3:Y:S02]  /*2280*/  LDG.E.U16 R24, [R4.64] ;  /* 0x0000000404187981 */ /* 0x0020e4000c1e1500 */
[-C--:B------:R-:W-:Y:S02]  /*2290*/  LEA.HI.X.SX32 R7, R7, R3.reuse, 0x1, P0 ;  /* 0x0000000307077211 */ /* 0x080fe400000f0eff */
[----:B------:R-:W-:Y:S01]  /*22a0*/  LEA.HI.X.SX32 R9, R12, R3, 0x1, P1 ;  /* 0x000000030c097211 */ /* 0x000fe200008f0eff */
        /* <DEDUP_REMOVED lines=11> */
[----:B------:R-:W-:-:S03]  /*2360*/  IMAD R7, R0, 0x36, RZ ;  /* 0x0000003600077824 */ /* 0x000fc600078e02ff */
[-C--:B------:R-:W-:Y:S01]  /*2370*/  IADD3 R10, P1, R10, R2.reuse, RZ ;  /* 0x000000020a0a7210 */ /* 0x080fe20007f3e0ff */
[C---:B0-----:R-:W-:Y:S02]  /*2380*/  IMAD R9, R0.reuse, 0x6c, RZ ;  /* 0x0000006c00097824 */ /* 0x041fe400078e02ff */
[----:B------:R-:W-:Y:S01]  /*2390*/  IMAD R12, R0, 0xd8, RZ ;  /* 0x000000d8000c7824 */ /* 0x000fe200078e02ff */
[----:B------:R-:W-:Y:S01]  /*23a0*/  LEA.HI.X.SX32 R11, R14, R3, 0x1, P1 ;  /* 0x000000030e0b7211 */ /* 0x000fe200008f0eff */
[C---:B-1----:R-:W-:Y:S01]  /*23b0*/  IMAD R5, R0.reuse, 0x1b, RZ ;  /* 0x0000001b00057824 */ /* 0x042fe200078e02ff */
[-C--:B------:R-:W-:Y:S01]  /*23c0*/  IADD3 R4, P0, R7, R2.reuse, RZ ;  /* 0x0000000207047210 */ /* 0x080fe20007f1e0ff */
[----:B------:R-:W-:Y:S01]  /*23d0*/  IMAD R13, R0, 0x1b0, RZ ;  /* 0x000001b0000d7824 */ /* 0x000fe200078e02ff */
[-C--:B------:R-:W-:Y:S02]  /*23e0*/  IADD3 R6, P1, R9, R2.reuse, RZ ;  /* 0x0000000209067210 */ /* 0x080fe40007f3e0ff */
[----:B------:R-:W-:-:S02]  /*23f0*/  IADD3 R8, P2, R12, R2, RZ ;  /* 0x000000020c087210 */ /* 0x000fc40007f5e0ff */
[-C--:B------:R-:W-:Y:S01]  /*2400*/  LEA.HI.X.SX32 R5, R5, R3.reuse, 0x1, P0 ;  /* 0x0000000305057211 */ /* 0x080fe200000f0eff */
[----:B------:R0:W-:Y:S01]  /*2410*/  STL [R1+0x188], R23 ;  /* 0x0001881701007387 */ /* 0x0001e20000100800 */
[-C--:B------:R-:W-:Y:S02]  /*2420*/  LEA.HI.X.SX32 R7, R7, R3.reuse, 0x1, P1 ;  /* 0x0000000307077211 */ /* 0x080fe400008f0eff */
[----:B------:R-:W-:Y:S01]  /*2430*/  LEA.HI.X.SX32 R9, R9, R3, 0x1, P2 ;  /* 0x0000000309097211 */ /* 0x000fe200010f0eff */
[----:B0-----:R0:W4:Y:S02]  /*2440*/  LDG.E.U16 R23, [R10.64] ;  /* 0x000000040a177981 */ /* 0x001124000c1e1500 */
[----:B0-----:R-:W-:-:S04]  /*2450*/  IADD3 R10, P0, R13, R2, RZ ;  /* 0x000000020d0a7210 */ /* 0x001fc80007f1e0ff */
[----:B------:R-:W-:Y:S01]  /*2460*/  LEA.HI.X.SX32 R11, R12, R3, 0x1, P0 ;  /* 0x000000030c0b7211 */ /* 0x000fe200000f0eff */
[----:B--2---:R0:W-:Y:S04]  /*2470*/  STL [R1+0x79c], R20 ;  /* 0x00079c1401007387 */ /* 0x0041e80000100800 */
[----:B0-----:R0:W2:Y:S04]  /*2480*/  LDG.E.U16 R20, [R4.64] ;  /* 0x0000000404147981 */ /* 0x0010a8000c1e1500 */
[----:B------:R1:W-:Y:S01]  /*2490*/  STL [R1+0x1d0], R19 ;  /* 0x0001d01301007387 */ /* 0x0003e20000100800 */
[----:B0-----:R-:W-:-:S03]  /*24a0*/  IMAD R4, R0, 0x360, RZ ;  /* 0x0000036000047824 */ /* 0x001fc600078e02ff */
[----:B------:R0:W-:Y:S04]  /*24b0*/  STL [R1+0x798], R18 ;  /* 0x0007981201007387 */ /* 0x0001e80000100800 */
[----:B-1----:R1:W2:Y:S04]  /*24c0*/  LDG.E.U16 R19, [R6.64] ;  /* 0x0000000406137981 */ /* 0x0022a8000c1e1500 */
[----:B0-----:R0:W2:Y:S04]  /*24d0*/  LDG.E.U16 R18, [R8.64] ;  /* 0x0000000408127981 */ /* 0x0010a8000c1e1500 */
[----:B------:R0:W-:Y:S04]  /*24e0*/  STL [R1+0x1cc], R15 ;  /* 0x0001cc0f01007387 */ /* 0x0001e80000100800 */
[----:B0-----:R0:W2:Y:S04]  /*24f0*/  LDG.E.U16 R15, [R10.64] ;  /* 0x000000040a0f7981 */ /* 0x0010a8000c1e1500 */
[----:B---3--:R-:W-:Y:S01]  /*2500*/  STL [R1+0x1c8], R24 ;  /* 0x0001c81801007387 */ /* 0x008fe20000100800 */
[----:B0-----:R-:W-:-:S04]  /*2510*/  IADD3 R10, P1, R4, R2, RZ ;  /* 0x00000002040a7210 */ /* 0x001fc80007f3e0ff */
[----:B------:R-:W-:Y:S01]  /*2520*/  LEA.HI.X.SX32 R11, R13, R3, 0x1, P1 ;  /* 0x000000030d0b7211 */ /* 0x000fe200008f0eff */
[----:B------:R-:W-:Y:S04]  /*2530*/  STL [R1+0x184], R22 ;  /* 0x0001841601007387 */ /* 0x000fe80000100800 */
[----:B----4-:R-:W-:Y:S04]  /*2540*/  STL [R1+0x794], R21 ;  /* 0x0007941501007387 */ /* 0x010fe80000100800 */
[----:B------:R-:W-:Y:S04]  /*2550*/  STL [R1+0x1c4], R17 ;  /* 0x0001c41101007387 */ /* 0x000fe80000100800 */
[----:B------:R0:W-:Y:S04]  /*2560*/  STL [R1+0x790], R16 ;  /* 0x0007901001007387 */ /* 0x0001e80000100800 */
[----:B0-----:R0:W3:Y:S01]  /*2570*/  LDG.E.U16 R16, [R10.64] ;  /* 0x000000040a107981 */ /* 0x0010e2000c1e1500 */
[----:B-1----:R-:W-:-:S02]  /*2580*/  IMAD R7, R0, 0x6e, RZ ;  /* 0x0000006e00077824 */ /* 0x002fc400078e02ff */
[----:B------:R-:W-:-:S03]  /*2590*/  IMAD R5, R0, 0x37, RZ ;  /* 0x0000003700057824 */ /* 0x000fc600078e02ff */
[-C--:B------:R-:W-:Y:S01]  /*25a0*/  IADD3 R4, P0, R7, R2.reuse, RZ ;  /* 0x0000000207047210 */ /* 0x080fe20007f1e0ff */
[C---:B------:R-:W-:Y:S02]  /*25b0*/  IMAD R9, R0.reuse, 0xdc, RZ ;  /* 0x000000dc00097824 */ /* 0x040fe400078e02ff */
[C---:B------:R-:W-:Y:S01]  /*25c0*/  IMAD R12, R0.reuse, 0x1b8, RZ ;  /* 0x000001b8000c7824 */ /* 0x040fe200078e02ff */
[-C--:B------:R-:W-:Y:S01]  /*25d0*/  LEA.HI.X.SX32 R5, R5, R3.reuse, 0x1, P0 ;  /* 0x0000000305057211 */ /* 0x080fe200000f0eff */
[----:B------:R-:W-:Y:S01]  /*25e0*/  IMAD R13, R0, 0x370, RZ ;  /* 0x00000370000d7824 */ /* 0x000fe200078e02ff */
[-C--:B------:R-:W-:Y:S02]  /*25f0*/  IADD3 R6, P1, R9, R2.reuse, RZ ;  /* 0x0000000209067210 */ /* 0x080fe40007f3e0ff */
[----:B------:R-:W-:Y:S01]  /*2600*/  IADD3 R8, P2, R12, R2, RZ ;  /* 0x000000020c087210 */ /* 0x000fe20007f5e0ff */
[----:B------:R1:W4:Y:S01]  /*2610*/  LDG.E.U16 R14, [R4.64] ;  /* 0x00000004040e7981 */ /* 0x000322000c1e1500 */
[----:B------:R-:W-:-:S02]  /*2620*/  LEA.HI.X.SX32 R7, R7, R3, 0x1, P1 ;  /* 0x0000000307077211 */ /* 0x000fc400008f0eff */
[----:B0-----:R-:W-:Y:S02]  /*2630*/  IADD3 R10, P0, R13, R2, RZ ;  /* 0x000000020d0a7210 */ /* 0x001fe40007f1e0ff */
[-C--:B------:R-:W-:Y:S01]  /*2640*/  LEA.HI.X.SX32 R9, R9, R3.reuse, 0x1, P2 ;  /* 0x0000000309097211 */ /* 0x080fe200010f0eff */
[----:B------:R0:W4:Y:S01]  /*2650*/  LDG.E.U16 R22, [R6.64] ;  /* 0x0000000406167981 */ /* 0x000122000c1e1500 */
[----:B------:R-:W-:Y:S01]  /*2660*/  LEA.HI.X.SX32 R11, R12, R3, 0x1, P0 ;  /* 0x000000030c0b7211 */ /* 0x000fe200000f0eff */
[C---:B-1----:R-:W-:Y:S02]  /*2670*/  IMAD R4, R0.reuse, 0x3fe, RZ ;  /* 0x000003fe00047824 */ /* 0x042fe400078e02ff */
[----:B------:R1:W4:Y:S04]  /*2680*/  LDG.E.U16 R21, [R8.64] ;  /* 0x0000000408157981 */ /* 0x000328000c1e1500 */
[----:B------:R1:W4:Y:S01]  /*2690*/  LDG.E.U16 R17, [R10.64] ;  /* 0x000000040a117981 */ /* 0x000322000c1e1500 */
[----:B0-----:R-:W-:-:S02]  /*26a0*/  IMAD R6, R0, 0x1ff, RZ ;  /* 0x000001ff00067824 */ /* 0x001fc400078e02ff */
[C---:B------:R-:W-:Y:S01]  /*26b0*/  IMAD R7, R0.reuse, 0xe, RZ ;  /* 0x0000000e00077824 */ /* 0x040fe200078e02ff */
[----:B------:R-:W-:Y:S01]  /*26c0*/  STL [R1+0x174], R23 ;  /* 0x0001741701007387 */ /* 0x000fe20000100800 */
[----:B------:R-:W-:Y:S01]  /*26d0*/  IMAD R5, R0, 0x1c, RZ ;  /* 0x0000001c00057824 */ /* 0x000fe200078e02ff */
[----:B-1----:R-:W-:Y:S01]  /*26e0*/  IADD3 R10, P1, R4, R2, RZ ;  /* 0x00000002040a7210 */ /* 0x002fe20007f3e0ff */
[----:B------:R-:W-:-:S03]  /*26f0*/  IMAD R9, R0, 0x7, RZ ;  /* 0x0000000700097824 */ /* 0x000fc600078e02ff */
[-C--:B------:R-:W-:Y:S01]  /*2700*/  LEA.HI.X.SX32 R11, R6, R3.reuse, 0x1, P1 ;  /* 0x00000003060b7211 */ /* 0x080fe200008f0eff */
[C---:B------:R-:W-:Y:S01]  /*2710*/  IMAD R12, R0.reuse, 0x38, RZ ;  /* 0x00000038000c7824 */ /* 0x040fe200078e02ff */
[-C--:B------:R-:W-:Y:S01]  /*2720*/  IADD3 R8, P0, R7, R2.reuse, RZ ;  /* 0x0000000207087210 */ /* 0x080fe20007f1e0ff */
[----:B------:R-:W-:Y:S01]  /*2730*/  IMAD R13, R0, 0x70, RZ ;  /* 0x00000070000d7824 */ /* 0x000fe200078e02ff */
[-C--:B------:R-:W-:Y:S02]  /*2740*/  IADD3 R6, P1, R5, R2.reuse, RZ ;  /* 0x0000000205067210 */ /* 0x080fe40007f3e0ff */
[----:B------:R-:W-:Y:S02]  /*2750*/  IADD3 R4, P2, R12, R2, RZ ;  /* 0x000000020c047210 */ /* 0x000fe40007f5e0ff */
[-C--:B------:R-:W-:Y:S02]  /*2760*/  LEA.HI.X.SX32 R9, R9, R3.reuse, 0x1, P0 ;  /* 0x0000000309097211 */ /* 0x080fe400000f0eff */
[----:B------:R-:W-:-:S02]  /*2770*/  LEA.HI.X.SX32 R7, R7, R3, 0x1, P1 ;  /* 0x0000000307077211 */ /* 0x000fc400008f0eff */
[----:B------:R-:W-:Y:S01]  /*2780*/  LEA.HI.X.SX32 R5, R5, R3, 0x1, P2 ;  /* 0x0000000305057211 */ /* 0x000fe200010f0eff */
[----:B--2---:R0:W-:Y:S04]  /*2790*/  STL [R1+0x70c], R20 ;  /* 0x00070c1401007387 */ /* 0x0041e80000100800 */
[----:B0-----:R0:W2:Y:S04]  /*27a0*/  LDG.E.U16 R20, [R8.64] ;  /* 0x0000000408147981 */ /* 0x0010a8000c1e1500 */
[----:B------:R1:W-:Y:S04]  /*27b0*/  STL [R1+0x78c], R19 ;  /* 0x00078c1301007387 */ /* 0x0003e80000100800 */
[----:B------:R0:W-:Y:S04]  /*27c0*/  STL [R1+0x788], R18 ;  /* 0x0007881201007387 */ /* 0x0001e80000100800 */
[----:B-1----:R1:W2:Y:S04]  /*27d0*/  LDG.E.U16 R19, [R6.64] ;  /* 0x0000000406137981 */ /* 0x0022a8000c1e1500 */
[----:B0-----:R0:W2:Y:S04]  /*27e0*/  LDG.E.U16 R18, [R4.64] ;  /* 0x0000000404127981 */ /* 0x0010a8000c1e1500 */
[----:B------:R0:W-:Y:S04]  /*27f0*/  STL [R1+0x1b8], R15 ;  /* 0x0001b80f01007387 */ /* 0x0001e80000100800 */
[----:B0-----:R0:W2:Y:S02]  /*2800*/  LDG.E.U16 R15, [R10.64] ;  /* 0x000000040a0f7981 */ /* 0x0010a4000c1e1500 */
[----:B0-----:R-:W-:-:S04]  /*2810*/  IADD3 R10, P0, R13, R2, RZ ;  /* 0x000000020d0a7210 */ /* 0x001fc80007f1e0ff */
[----:B------:R-:W-:Y:S01]  /*2820*/  LEA.HI.X.SX32 R11, R12, R3, 0x1, P0 ;  /* 0x000000030c0b7211 */ /* 0x000fe200000f0eff */
[----:B---3--:R0:W-:Y:S04]  /*2830*/  STL [R1+0x170], R16 ;  /* 0x0001701001007387 */ /* 0x0081e80000100800 */
[----:B0-----:R0:W3:Y:S01]  /*2840*/  LDG.E.U16 R16, [R10.64] ;  /* 0x000000040a107981 */ /* 0x0010e2000c1e1500 */
[C---:B-1----:R-:W-:Y:S02]  /*2850*/  IMAD R7, R0.reuse, 0xe0, RZ ;  /* 0x000000e000077824 */ /* 0x042fe400078e02ff */
[C---:B------:R-:W-:Y:S02]  /*2860*/  IMAD R9, R0.reuse, 0x1c0, RZ ;  /* 0x000001c000097824 */ /* 0x040fe400078e02ff */
[C---:B------:R-:W-:Y:S01]  /*2870*/  IMAD R8, R0.reuse, 0x380, RZ ;  /* 0x0000038000087824 */ /* 0x040fe200078e02ff */
[-C--:B------:R-:W-:Y:S01]  /*2880*/  IADD3 R4, P0, R7, R2.reuse, RZ ;  /* 0x0000000207047210 */ /* 0x080fe20007f1e0ff */
[----:B------:R-:W-:Y:S01]  /*2890*/  IMAD R12, R0, 0x72, RZ ;  /* 0x00000072000c7824 */ /* 0x000fe200078e02ff */
[----:B----4-:R1:W-:Y:S01]  /*28a0*/  STL [R1+0x784], R14 ;  /* 0x0007840e01007387 */ /* 0x0103e20000100800 */
[----:B0-----:R-:W-:-:S02]  /*28b0*/  IADD3 R10, P1, R9, R2, RZ ;  /* 0x00000002090a7210 */ /* 0x001fc40007f3e0ff */
[-C--:B------:R-:W-:Y:S02]  /*28c0*/  IADD3 R8, P2, R8, R2.reuse, RZ ;  /* 0x0000000208087210 */ /* 0x080fe40007f5e0ff */
[-C--:B------:R-:W-:Y:S01]  /*28d0*/  LEA.HI.X.SX32 R5, R13, R3.reuse, 0x1, P0 ;  /* 0x000000030d057211 */ /* 0x080fe200000f0eff */
[----:B------:R-:W-:Y:S01]  /*28e0*/  IMAD R13, R0, 0xe4, RZ ;  /* 0x000000e4000d7824 */ /* 0x000fe200078e02ff */
[-C--:B------:R-:W-:Y:S01]  /*28f0*/  IADD3 R6, P0, R12, R2.reuse, RZ ;  /* 0x000000020c067210 */ /* 0x080fe20007f1e0ff */
[----:B-1----:R-:W-:Y:S01]  /*2900*/  IMAD R14, R0, 0x39, RZ ;  /* 0x00000039000e7824 */ /* 0x002fe200078e02ff */
[-C--:B------:R-:W-:Y:S01]  /*2910*/  LEA.HI.X.SX32 R11, R7, R3.reuse, 0x1, P1 ;  /* 0x00000003070b7211 */ /* 0x080fe200008f0eff */
[----:B------:R0:W3:Y:S01]  /*2920*/  LDG.E.U16 R25, [R4.64] ;  /* 0x0000000404197981 */ /* 0x0000e2000c1e1500 */
[-C--:B------:R-:W-:Y:S02]  /*2930*/  LEA.HI.X.SX32 R9, R9, R3.reuse, 0x1, P2 ;  /* 0x0000000309097211 */ /* 0x080fe400010f0eff */
[----:B------:R-:W-:Y:S01]  /*2940*/  LEA.HI.X.SX32 R7, R14, R3, 0x1, P0 ;  /* 0x000000030e077211 */ /* 0x000fe200000f0eff */
[----:B------:R1:W-:Y:S04]  /*2950*/  STL [R1+0x780], R22 ;  /* 0x0007801601007387 */ /* 0x0003e80000100800 */
[----:B------:R1:W3:Y:S01]  /*2960*/  LDG.E.U16 R24, [R10.64] ;  /* 0x000000040a187981 */ /* 0x0002e2000c1e1500 */
[----:B0-----:R-:W-:-:S03]  /*2970*/  IADD3 R4, P1, R13, R2, RZ ;  /* 0x000000020d047210 */ /* 0x001fc60007f3e0ff */
[----:B------:R0:W-:Y:S01]  /*2980*/  STL [R1+0x77c], R21 ;  /* 0x00077c1501007387 */ /* 0x0001e20000100800 */
[----:B------:R-:W-:-:S03]  /*2990*/  LEA.HI.X.SX32 R5, R12, R3, 0x1, P1 ;  /* 0x000000030c057211 */ /* 0x000fc600008f0eff */
[----:B-1----:R1:W3:Y:S04]  /*29a0*/  LDG.E.U16 R22, [R8.64] ;  /* 0x0000000408167981 */ /* 0x0022e8000c1e1500 */
[----:B0-----:R0:W3:Y:S01]  /*29b0*/  LDG.E.U16 R21, [R6.64] ;  /* 0x0000000406157981 */ /* 0x0010e2000c1e1500 */
[----:B------:R-:W-:-:S03]  /*29c0*/  IMAD R10, R0, 0x390, RZ ;  /* 0x00000390000a7824 */ /* 0x000fc600078e02ff */
[----:B------:R1:W-:Y:S01]  /*29d0*/  STL [R1+0x168], R17 ;  /* 0x0001681101007387 */ /* 0x0003e20000100800 */
[----:B0-----:R-:W-:-:S03]  /*29e0*/  IMAD R7, R0, 0x1c8, RZ ;  /* 0x000001c800077824 */ /* 0x001fc600078e02ff */
[----:B-1----:R0:W3:Y:S01]  /*29f0*/  LDG.E.U16 R17, [R4.64] ;  /* 0x0000000404117981 */ /* 0x0020e2000c1e1500 */
[----:B------:R-:W-:Y:S01]  /*2a00*/  IMAD R9, R0, 0x3a, RZ ;  /* 0x0000003a00097824 */ /* 0x000fe200078e02ff */
[-C--:B------:R-:W-:Y:S01]  /*2a10*/  IADD3 R10, P2, R10, R2.reuse, RZ ;  /* 0x000000020a0a7210 */ /* 0x080fe20007f5e0ff */
[C---:B------:R-:W-:Y:S02]  /*2a20*/  IMAD R12, R0.reuse, 0x74, RZ ;  /* 0x00000074000c7824 */ /* 0x040fe400078e02ff */
[----:B------:R-:W-:Y:S01]  /*2a30*/  IMAD R14, R0, 0xe8, RZ ;  /* 0x000000e8000e7824 */ /* 0x000fe200078e02ff */
[----:B0-----:R-:W-:-:S04]  /*2a40*/  IADD3 R4, P0, R7, R2, RZ ;  /* 0x0000000207047210 */ /* 0x001fc80007f1e0ff */
[-C--:B------:R-:W-:Y:S02]  /*2a50*/  LEA.HI.X.SX32 R5, R13, R3.reuse, 0x1, P0 ;  /* 0x000000030d057211 */ /* 0x080fe400000f0eff */
[-C--:B------:R-:W-:Y:S02]  /*2a60*/  IADD3 R6, P0, R9, R2.reuse, RZ ;  /* 0x0000000209067210 */ /* 0x080fe40007f1e0ff */
[-C--:B------:R-:W-:Y:S01]  /*2a70*/  IADD3 R8, P1, R12, R2.reuse, RZ ;  /* 0x000000020c087210 */ /* 0x080fe20007f3e0ff */
[----:B------:R0:W3:Y:S01]  /*2a80*/  LDG.E.U16 R23, [R4.64] ;  /* 0x0000000404177981 */ /* 0x0000e2000c1e1500 */
[-C--:B------:R-:W-:Y:S02]  /*2a90*/  LEA.HI.X.SX32 R11, R7, R3.reuse, 0x1, P2 ;  /* 0x00000003070b7211 */ /* 0x080fe400010f0eff */
[----:B------:R-:W-:Y:S02]  /*2aa0*/  LEA.HI.X.SX32 R9, R9, R3, 0x1, P1 ;  /* 0x0000000309097211 */ /* 0x000fe400008f0eff */
[----:B0-----:R-:W-:-:S04]  /*2ab0*/  IADD3 R4, P2, R14, R2, RZ ;  /* 0x000000020e047210 */ /* 0x001fc80007f5e0ff */
[-C--:B------:R-:W-:Y:S01]  /*2ac0*/  LEA.HI.X.SX32 R5, R12, R3.reuse, 0x1, P2 ;  /* 0x000000030c057211 */ /* 0x080fe200010f0eff */
[----:B--2---:R0:W-:Y:S02]  /*2ad0*/  STL [R1+0x778], R15 ;  /* 0x0007780f01007387 */ /* 0x0041e40000100800 */
[C---:B0-----:R-:W-:Y:S02]  /*2ae0*/  IMAD R15, R0.reuse, 0x1d, RZ ;  /* 0x0000001d000f7824 */ /* 0x041fe400078e02ff */
[----:B------:R0:W-:Y:S03]  /*2af0*/  STL [R1+0x774], R20 ;  /* 0x0007741401007387 */ /* 0x0001e60000100800 */
[----:B------:R-:W-:Y:S01]  /*2b00*/  LEA.HI.X.SX32 R7, R15, R3, 0x1, P0 ;  /* 0x000000030f077211 */ /* 0x000fe200000f0eff */
[----:B------:R1:W-:Y:S04]  /*2b10*/  STL [R1+0x770], R19 ;  /* 0x0007701301007387 */ /* 0x0003e80000100800 */
[----:B------:R2:W-:Y:S04]  /*2b20*/  STL [R1+0x768], R18 ;  /* 0x0007681201007387 */ /* 0x0005e80000100800 */
[----:B0-----:R0:W4:Y:S04]  /*2b30*/  LDG.E.U16 R20, [R10.64] ;  /* 0x000000040a147981 */ /* 0x001128000c1e1500 */
[----:B-1----:R1:W4:Y:S04]  /*2b40*/  LDG.E.U16 R19, [R6.64] ;  /* 0x0000000406137981 */ /* 0x002328000c1e1500 */
[----:B--2---:R2:W4:Y:S04]  /*2b50*/  LDG.E.U16 R18, [R8.64] ;  /* 0x0000000408127981 */ /* 0x004528000c1e1500 */
[----:B---3--:R3:W-:Y:S04]  /*2b60*/  STL [R1+0x1ac], R16 ;  /* 0x0001ac1001007387 */ /* 0x0087e80000100800 */
[----:B---3--:R3:W4:Y:S01]  /*2b70*/  LDG.E.U16 R16, [R4.64] ;  /* 0x0000000404107981 */ /* 0x008722000c1e1500 */
[----:B-1----:R-:W-:-:S02]  /*2b80*/  IMAD R7, R0, 0x1d0, RZ ;  /* 0x000001d000077824 */ /* 0x002fc400078e02ff */
[----:B0-----:R-:W-:-:S03]  /*2b90*/  IMAD R10, R0, 0x3a0, RZ ;  /* 0x000003a0000a7824 */ /* 0x001fc600078e02ff */
[CC--:B--2---:R-:W-:Y:S01]  /*2ba0*/  IADD3 R8, P0, R7.reuse, R2.reuse, RZ ;  /* 0x0000000207087210 */ /* 0x0c4fe20007f1e0ff */
[----:B------:R-:W-:Y:S01]  /*2bb0*/  IMAD R12, R0, 0x76, RZ ;  /* 0x00000076000c7824 */ /* 0x000fe200078e02ff */
[-C--:B------:R-:W-:Y:S01]  /*2bc0*/  IADD3 R10, P2, R10, R2.reuse, RZ ;  /* 0x000000020a0a7210 */ /* 0x080fe20007f5e0ff */
[----:B------:R-:W-:Y:S01]  /*2bd0*/  IMAD R13, R0, 0xec, RZ ;  /* 0x000000ec000d7824 */ /* 0x000fe200078e02ff */
[-C--:B------:R-:W-:Y:S01]  /*2be0*/  LEA.HI.X.SX32 R9, R14, R3.reuse, 0x1, P0 ;  /* 0x000000030e097211 */ /* 0x080fe200000f0eff */
[C---:B------:R-:W-:Y:S01]  /*2bf0*/  IMAD R14, R0.reuse, 0x1d8, RZ ;  /* 0x000001d8000e7824 */ /* 0x040fe200078e02ff */
[-C--:B------:R-:W-:Y:S01]  /*2c00*/  LEA.HI.X.SX32 R11, R7, R3.reuse, 0x1, P2 ;  /* 0x00000003070b7211 */ /* 0x080fe200010f0eff */
[----:B---3--:R-:W-:Y:S01]  /*2c10*/  IMAD R5, R0, 0x3b, RZ ;  /* 0x0000003b00057824 */ /* 0x008fe200078e02ff */
[----:B------:R-:W-:Y:S01]  /*2c20*/  STL [R1+0x1a8], R25 ;  /* 0x0001a81901007387 */ /* 0x000fe20000100800 */
[-C--:B------:R-:W-:Y:S02]  /*2c30*/  IADD3 R4, P0, R12, R2.reuse, RZ ;  /* 0x000000020c047210 */ /* 0x080fe40007f1e0ff */
[----:B------:R-:W-:Y:S01]  /*2c40*/  IADD3 R6, P1, R13, R2, RZ ;  /* 0x000000020d067210 */ /* 0x000fe20007f3e0ff */
[----:B------:R0:W-:Y:S01]  /*2c50*/  STL [R1+0x19c], R24 ;  /* 0x00019c1801007387 */ /* 0x0001e20000100800 */
[----:B------:R-:W-:-:S02]  /*2c60*/  LEA.HI.X.SX32 R5, R5, R3, 0x1, P0 ;  /* 0x0000000305057211 */ /* 0x000fc400000f0eff */
[----:B------:R-:W-:Y:S01]  /*2c70*/  LEA.HI.X.SX32 R7, R12, R3, 0x1, P1 ;  /* 0x000000030c077211 */ /* 0x000fe200008f0eff */
[----:B------:R1:W-:Y:S04]  /*2c80*/  STL [R1+0x164], R22 ;  /* 0x0001641601007387 */ /* 0x0003e80000100800 */
[----:B0-----:R0:W2:Y:S04]  /*2c90*/  LDG.E.U16 R24, [R8.64] ;  /* 0x0000000408187981 */ /* 0x0010a8000c1e1500 */
[----:B-1----:R1:W2:Y:S01]  /*2ca0*/  LDG.E.U16 R22, [R10.64] ;  /* 0x000000040a167981 */ /* 0x0022a2000c1e1500 */
[----:B0-----:R-:W-:-:S03]  /*2cb0*/  IADD3 R8, P2, R14, R2, RZ ;  /* 0x000000020e087210 */ /* 0x001fc60007f5e0ff */
[----:B------:R0:W-:Y:S01]  /*2cc0*/  STL [R1+0x1a0], R21 ;  /* 0x0001a01501007387 */ /* 0x0001e20000100800 */
[----:B------:R-:W-:Y:S01]  /*2cd0*/  LEA.HI.X.SX32 R9, R13, R3, 0x1, P2 ;  /* 0x000000030d097211 */ /* 0x000fe200010f0eff */
[----:B-1----:R-:W-:Y:S02]  /*2ce0*/  IMAD R10, R0, 0x3b0, RZ ;  /* 0x000003b0000a7824 */ /* 0x002fe400078e02ff */
[----:B------:R1:W-:Y:S04]  /*2cf0*/  STL [R1+0x1a4], R17 ;  /* 0x0001a41101007387 */ /* 0x0003e80000100800 */
[----:B0-----:R0:W2:Y:S01]  /*2d00*/  LDG.E.U16 R21, [R4.64] ;  /* 0x0000000404157981 */ /* 0x0010a2000c1e1500 */
[----:B------:R-:W-:-:S03]  /*2d10*/  IADD3 R10, P1, R10, R2, RZ ;  /* 0x000000020a0a7210 */ /* 0x000fc60007f3e0ff */
[----:B------:R0:W2:Y:S04]  /*2d20*/  LDG.E.U16 R15, [R8.64] ;  /* 0x00000004080f7981 */ /* 0x0000a8000c1e1500 */
[----:B-1----:R1:W2:Y:S01]  /*2d30*/  LDG.E.U16 R17, [R6.64] ;  /* 0x0000000406117981 */ /* 0x0022a2000c1e1500 */
[----:B------:R-:W-:Y:S01]  /*2d40*/  IMAD R12, R0, 0x78, RZ ;  /* 0x00000078000c7824 */ /* 0x000fe200078e02ff */
[----:B------:R-:W-:Y:S01]  /*2d50*/  LEA.HI.X.SX32 R11, R14, R3, 0x1, P1 ;  /* 0x000000030e0b7211 */ /* 0x000fe200008f0eff */
[C---:B0-----:R-:W-:Y:S02]  /*2d60*/  IMAD R5, R0.reuse, 0xf, RZ ;  /* 0x0000000f00057824 */ /* 0x041fe400078e02ff */
[C---:B------:R-:W-:Y:S02]  /*2d70*/  IMAD R9, R0.reuse, 0x3c, RZ ;  /* 0x0000003c00097824 */ /* 0x040fe400078e02ff */
[----:B-1----:R-:W-:-:S02]  /*2d80*/  IMAD R7, R0, 0x1e, RZ ;  /* 0x0000001e00077824 */ /* 0x002fc400078e02ff */
[----:B------:R-:W-:-:S03]  /*2d90*/  IMAD R13, R0, 0xf0, RZ ;  /* 0x000000f0000d7824 */ /* 0x000fc600078e02ff */
[-C--:B------:R-:W-:Y:S01]  /*2da0*/  IADD3 R4, P0, R7, R2.reuse, RZ ;  /* 0x0000000207047210 */ /* 0x080fe20007f1e0ff */
[----:B------:R0:W-:Y:S01]  /*2db0*/  STL [R1+0x764], R23 ;  /* 0x0007641701007387 */ /* 0x0001e20000100800 */
[-C--:B------:R-:W-:Y:S02]  /*2dc0*/  IADD3 R6, P1, R9, R2.reuse, RZ ;  /* 0x0000000209067210 */ /* 0x080fe40007f3e0ff */
[----:B------:R-:W-:Y:S02]  /*2dd0*/  IADD3 R8, P2, R12, R2, RZ ;  /* 0x000000020c087210 */ /* 0x000fe40007f5e0ff */
[-C--:B------:R-:W-:Y:S02]  /*2de0*/  LEA.HI.X.SX32 R5, R5, R3.reuse, 0x1, P0 ;  /* 0x0000000305057211 */ /* 0x080fe400000f0eff */
[-C--:B------:R-:W-:Y:S01]  /*2df0*/  LEA.HI.X.SX32 R7, R7, R3.reuse, 0x1, P1 ;  /* 0x0000000307077211 */ /* 0x080fe200008f0eff */
[----:B0-----:R0:W2:Y:S01]  /*2e00*/  LDG.E.U16 R23, [R10.64] ;  /* 0x000000040a177981 */ /* 0x0010a2000c1e1500 */
[----:B------:R-:W-:-:S02]  /*2e10*/  LEA.HI.X.SX32 R9, R9, R3, 0x1, P2 ;  /* 0x0000000309097211 */ /* 0x000fc400010f0eff */
[----:B0-----:R-:W-:-:S04]  /*2e20*/  IADD3 R10, P0, R13, R2, RZ ;  /* 0x000000020d0a7210 */ /* 0x001fc80007f1e0ff */
[----:B------:R-:W-:Y:S01]  /*2e30*/  LEA.HI.X.SX32 R11, R12, R3, 0x1, P0 ;  /* 0x000000030c0b7211 */ /* 0x000fe200000f0eff */
[----:B----4-:R0:W-:Y:S04]  /*2e40*/  STL [R1+0xfc], R20 ;  /* 0x0000fc1401007387 */ /* 0x0101e80000100800 */
[----:B------:R1:W-:Y:S04]  /*2e50*/  STL [R1+0x760], R19 ;  /* 0x0007601301007387 */ /* 0x0003e80000100800 */
[----:B------:R4:W-:Y:S04]  /*2e60*/  STL [R1+0x194], R18 ;  /* 0x0001941201007387 */ /* 0x0009e80000100800 */
[----:B0-----:R0:W3:Y:S04]  /*2e70*/  LDG.E.U16 R20, [R4.64] ;  /* 0x0000000404147981 */ /* 0x0010e8000c1e1500 */
[----:B-1----:R1:W3:Y:S04]  /*2e80*/  LDG.E.U16 R19, [R6.64] ;  /* 0x0000000406137981 */ /* 0x0022e8000c1e1500 */
[----:B----4-:R4:W3:Y:S04]  /*2e90*/  LDG.E.U16 R18, [R8.64] ;  /* 0x0000000408127981 */ /* 0x0108e8000c1e1500 */
[----:B------:R0:W-:Y:S04]  /*2ea0*/  STL [R1+0x75c], R16 ;  /* 0x00075c1001007387 */ /* 0x0001e80000100800 */
[----:B0-----:R0:W3:Y:S01]  /*2eb0*/  LDG.E.U16 R16, [R10.64] ;  /* 0x000000040a107981 */ /* 0x0010e2000c1e1500 */
[----:B-1----:R-:W-:-:S02]  /*2ec0*/  IMAD R7, R0, 0x1e0, RZ ;  /* 0x000001e000077824 */ /* 0x002fc400078e02ff */
[----:B----4-:R-:W-:-:S03]  /*2ed0*/  IMAD R9, R0, 0x7a, RZ ;  /* 0x0000007a00097824 */ /* 0x010fc600078e02ff */
[----:B------:R-:W-:Y:S01]  /*2ee0*/  IADD3 R4, P0, R7, R2, RZ ;  /* 0x0000000207047210 */ /* 0x000fe20007f1e0ff */
[----:B0-----:R-:W-:-:S03]  /*2ef0*/  IMAD R10, R0, 0x3c0, RZ ;  /* 0x000003c0000a7824 */ /* 0x001fc600078e02ff */
[-C--:B------:R-:W-:Y:S01]  /*2f00*/  LEA.HI.X.SX32 R5, R13, R3.reuse, 0x1, P0 ;  /* 0x000000030d057211 */ /* 0x080fe200000f0eff */
[C---:B------:R-:W-:Y:S02]  /*2f10*/  IMAD R12, R0.reuse, 0xf4, RZ ;  /* 0x000000f4000c7824 */ /* 0x040fe400078e02ff */
[----:B------:R-:W-:Y:S01]  /*2f20*/  IMAD R13, R0, 0x1e8, RZ ;  /* 0x000001e8000d7824 */ /* 0x000fe200078e02ff */
[-C--:B------:R-:W-:Y:S01]  /*2f30*/  IADD3 R10, P2, R10, R2.reuse, RZ ;  /* 0x000000020a0a7210 */ /* 0x080fe20007f5e0ff */
[----:B------:R-:W-:Y:S01]  /*2f40*/  IMAD R14, R0, 0x3d, RZ ;  /* 0x0000003d000e7824 */ /* 0x000fe200078e02ff */
[-C--:B------:R-:W-:Y:S01]  /*2f50*/  IADD3 R6, P0, R9, R2.reuse, RZ ;  /* 0x0000000209067210 */ /* 0x080fe20007f1e0ff */
[----:B--2---:R-:W-:Y:S01]  /*2f60*/  STL [R1+0x18c], R24 ;  /* 0x00018c1801007387 */ /* 0x004fe20000100800 */
[----:B------:R-:W-:Y:S02]  /*2f70*/  IADD3 R8, P1, R12, R2, RZ ;  /* 0x000000020c087210 */ /* 0x000fe40007f3e0ff */
[-C--:B------:R-:W-:Y:S01]  /*2f80*/  LEA.HI.X.SX32 R11, R7, R3.reuse, 0x1, P2 ;  /* 0x00000003070b7211 */ /* 0x080fe200010f0eff */
[----:B------:R0:W-:Y:S01]  /*2f90*/  STL [R1+0xf4], R22 ;  /* 0x0000f41601007387 */ /* 0x0001e20000100800 */
[----:B------:R-:W-:-:S02]  /*2fa0*/  LEA.HI.X.SX32 R7, R14, R3, 0x1, P0 ;  /* 0x000000030e077211 */ /* 0x000fc400000f0eff */
[----:B------:R-:W-:Y:S01]  /*2fb0*/  LEA.HI.X.SX32 R9, R9, R3, 0x1, P1 ;  /* 0x0000000309097211 */ /* 0x000fe200008f0eff */
[----:B------:R-:W-:Y:S01]  /*2fc0*/  IMAD R28, R0, 0x3d0, RZ ;  /* 0x000003d0001c7824 */ /* 0x000fe200078e02ff */
[----:B0-----:R0:W2:Y:S04]  /*2fd0*/  LDG.E.U16 R22, [R4.64] ;  /* 0x0000000404167981 */ /* 0x0010a8000c1e1500 */
[----:B------:R1:W-:Y:S01]  /*2fe0*/  STL [R1+0x6f0], R21 ;  /* 0x0006f01501007387 */ /* 0x0003e20000100800 */
[----:B0-----:R-:W-:-:S03]  /*2ff0*/  IADD3 R4, P2, R13, R2, RZ ;  /* 0x000000020d047210 */ /* 0x001fc60007f5e0ff */
[----:B------:R0:W-:Y:S01]  /*3000*/  STL [R1+0x758], R17 ;  /* 0x0007581101007387 */ /* 0x0001e20000100800 */
[----:B------:R-:W-:-:S03]  /*3010*/  LEA.HI.X.SX32 R5, R12, R3, 0x1, P2 ;  /* 0x000000030c057211 */ /* 0x000fc600010f0eff */
[----:B-1----:R1:W2:Y:S01]  /*3020*/  LDG.E.U16 R21, [R10.64] ;  /* 0x000000040a157981 */ /* 0x0022a2000c1e1500 */
[----:B------:R-:W-:-:S03]  /*3030*/  IADD3 R28, P1, R28, R2, RZ ;  /* 0x000000021c1c7210 */ /* 0x000fc60007f3e0ff */
[----:B------:R1:W-:Y:S04]  /*3040*/  STL [R1+0x754], R15 ;  /* 0x0007540f01007387 */ /* 0x0003e80000100800 */
[----:B0-----:R0:W2:Y:S01]  /*3050*/  LDG.E.U16 R17, [R6.64] ;  /* 0x0000000406117981 */ /* 0x0010a2000c1e1500 */
[----:B------:R-:W-:-:S03]  /*3060*/  IMAD R12, R0, 0x1f0, RZ ;  /* 0x000001f0000c7824 */ /* 0x000fc600078e02ff */
[----:B------:R0:W2:Y:S01]  /*3070*/  LDG.E.U16 R14, [R4.64] ;  /* 0x00000004040e7981 */ /* 0x0000a2000c1e1500 */
[----:B-1----:R-:W-:-:S03]  /*3080*/  IMAD R11, R0, 0xf8, RZ ;  /* 0x000000f8000b7824 */ /* 0x002fc600078e02ff */
[----:B------:R1:W2:Y:S01]  /*3090*/  LDG.E.U16 R15, [R8.64] ;  /* 0x00000004080f7981 */ /* 0x0002a2000c1e1500 */
[C---:B0-----:R-:W-:Y:S01]  /*30a0*/  IMAD R7, R0.reuse, 0x3e, RZ ;  /* 0x0000003e00077824 */ /* 0x041fe200078e02ff */
[----:B------:R-:W-:Y:S01]  /*30b0*/  LEA.HI.X.SX32 R29, R13, R3, 0x1, P1 ;  /* 0x000000030d1d7211 */ /* 0x000fe200008f0eff */
[----:B------:R-:W-:-:S03]  /*30c0*/  IMAD R5, R0, 0x1f, RZ ;  /* 0x0000001f00057824 */ /* 0x000fc600078e02ff */
[-C--:B------:R-:W-:Y:S01]  /*30d0*/  IADD3 R4, P0, R7, R2.reuse, RZ ;  /* 0x0000000207047210 */ /* 0x080fe20007f1e0ff */
[C---:B-1----:R-:W-:Y:S01]  /*30e0*/  IMAD R9, R0.reuse, 0x7c, RZ ;  /* 0x0000007c00097824 */ /* 0x042fe200078e02ff */
[-C--:B------:R-:W-:Y:S01]  /*30f0*/  IADD3 R8, P2, R11, R2.reuse, RZ ;  /* 0x000000020b087210 */ /* 0x080fe20007f5e0ff */
[----:B------:R-:W-:Y:S01]  /*3100*/  STL [R1+0xec], R23 ;  /* 0x0000ec1701007387 */ /* 0x000fe20000100800 */
[-C--:B------:R-:W-:Y:S02]  /*3110*/  LEA.HI.X.SX32 R5, R5, R3.reuse, 0x1, P0 ;  /* 0x0000000305057211 */ /* 0x080fe400000f0eff */
[-C--:B------:R-:W-:Y:S01]  /*3120*/  IADD3 R6, P1, R9, R2.reuse, RZ ;  /* 0x0000000209067210 */ /* 0x080fe20007f3e0ff */
[----:B------:R-:W-:Y:S01]  /*3130*/  IMAD R13, R0, 0x1f8, RZ ;  /* 0x000001f8000d7824 */ /* 0x000fe200078e02ff */
[----:B------:R-:W-:Y:S01]  /*3140*/  IADD3 R10, P0, R12, R2, RZ ;  /* 0x000000020c0a7210 */ /* 0x000fe20007f1e0ff */
[----:B------:R0:W2:Y:S01]  /*3150*/  LDG.E.U16 R28, [R28.64] ;  /* 0x000000041c1c7981 */ /* 0x0000a2000c1e1500 */
[----:B------:R-:W-:-:S02]  /*3160*/  LEA.HI.X.SX32 R7, R7, R3, 0x1, P1 ;  /* 0x0000000307077211 */ /* 0x000fc400008f0eff */
[-C--:B------:R-:W-:Y:S02]  /*3170*/  LEA.HI.X.SX32 R9, R9, R3.reuse, 0x1, P2 ;  /* 0x0000000309097211 */ /* 0x080fe400010f0eff */
[----:B------:R-:W-:Y:S01]  /*3180*/  LEA.HI.X.SX32 R11, R11, R3, 0x1, P0 ;  /* 0x000000030b0b7211 */ /* 0x000fe200000f0eff */
[----:B---3--:R1:W-:Y:S04]  /*3190*/  STL [R1+0x750], R20 ;  /* 0x0007501401007387 */ /* 0x0083e80000100800 */
[----:B------:R3:W-:Y:S04]  /*31a0*/  STL [R1+0x74c], R19 ;  /* 0x00074c1301007387 */ /* 0x0007e80000100800 */
[----:B------:R0:W-:Y:S04]  /*31b0*/  STL [R1+0x748], R18 ;  /* 0x0007481201007387 */ /* 0x0001e80000100800 */
[----:B-1----:R1:W4:Y:S04]  /*31c0*/  LDG.E.U16 R20, [R4.64] ;  /* 0x0000000404147981 */ /* 0x002328000c1e1500 */
[----:B---3--:R3:W4:Y:S04]  /*31d0*/  LDG.E.U16 R19, [R6.64] ;  /* 0x0000000406137981 */ /* 0x008728000c1e1500 */
[----:B0-----:R0:W4:Y:S04]  /*31e0*/  LDG.E.U16 R18, [R8.64] ;  /* 0x0000000408127981 */ /* 0x001128000c1e1500 */
[----:B------:R0:W-:Y:S04]  /*31f0*/  STL [R1+0x180], R16 ;  /* 0x0001801001007387 */ /* 0x0001e80000100800 */
[----:B0-----:R0:W4:Y:S01]  /*3200*/  LDG.E.U16 R16, [R10.64] ;  /* 0x000000040a107981 */ /* 0x001122000c1e1500 */
[----:B-1----:R-:W-:-:S02]  /*3210*/  IMAD R4, R0, 0x3e0, RZ ;  /* 0x000003e000047824 */ /* 0x002fc400078e02ff */
[C---:B---3--:R-:W-:Y:S02]  /*3220*/  IMAD R7, R0.reuse, 0x7e, RZ ;  /* 0x0000007e00077824 */ /* 0x048fe400078e02ff */
[----:B------:R-:W-:Y:S01]  /*3230*/  IMAD R5, R0, 0x3f, RZ ;  /* 0x0000003f00057824 */ /* 0x000fe200078e02ff */
[-C--:B0-----:R-:W-:Y:S02]  /*3240*/  IADD3 R10, P1, R4, R2.reuse, RZ ;  /* 0x00000002040a7210 */ /* 0x081fe40007f3e0ff */
[----:B------:R-:W-:Y:S02]  /*3250*/  IADD3 R4, P0, R7, R2, RZ ;  /* 0x0000000207047210 */ /* 0x000fe40007f1e0ff */
[-C--:B------:R-:W-:Y:S01]  /*3260*/  LEA.HI.X.SX32 R11, R12, R3.reuse, 0x1, P1 ;  /* 0x000000030c0b7211 */ /* 0x080fe200008f0eff */
[C---:B------:R-:W-:Y:S01]  /*3270*/  IMAD R12, R0.reuse, 0x3f0, RZ ;  /* 0x000003f0000c7824 */ /* 0x040fe200078e02ff */
[----:B------:R-:W-:Y:S01]  /*3280*/  LEA.HI.X.SX32 R5, R5, R3, 0x1, P0 ;  /* 0x0000000305057211 */ /* 0x000fe200000f0eff */
[----:B------:R-:W-:-:S03]  /*3290*/  IMAD R9, R0, 0xfc, RZ ;  /* 0x000000fc00097824 */ /* 0x000fc600078e02ff */
[-C--:B------:R-:W-:Y:S01]  /*32a0*/  IADD3 R12, P0, R12, R2.reuse, RZ ;  /* 0x000000020c0c7210 */ /* 0x080fe20007f1e0ff */
[----:B------:R0:W2:Y:S01]  /*32b0*/  LDG.E.U16 R11, [R10.64] ;  /* 0x000000040a0b7981 */ /* 0x0000a2000c1e1500 */
[-C--:B------:R-:W-:Y:S02]  /*32c0*/  IADD3 R6, P1, R9, R2.reuse, RZ ;  /* 0x0000000209067210 */ /* 0x080fe40007f3e0ff */
[C---:B------:R-:W-:Y:S02]  /*32d0*/  IADD3 R8, P2, R13.reuse, R2, RZ ;  /* 0x000000020d087210 */ /* 0x040fe40007f5e0ff */
[-C--:B------:R-:W-:Y:S01]  /*32e0*/  LEA.HI.X.SX32 R13, R13, R3.reuse, 0x1, P0 ;  /* 0x000000030d0d7211 */ /* 0x080fe200000f0eff */
[----:B--2---:R-:W-:Y:S01]  /*32f0*/  STL [R1+0x17c], R22 ;  /* 0x00017c1601007387 */ /* 0x004fe20000100800 */
[-C--:B------:R-:W-:Y:S02]  /*3300*/  LEA.HI.X.SX32 R7, R7, R3.reuse, 0x1, P1 ;  /* 0x0000000307077211 */ /* 0x080fe400008f0eff */
[----:B------:R-:W-:Y:S01]  /*3310*/  LEA.HI.X.SX32 R9, R9, R3, 0x1, P2 ;  /* 0x0000000309097211 */ /* 0x000fe200010f0eff */
[----:B0-----:R0:W2:Y:S02]  /*3320*/  LDG.E.U16 R10, [R12.64] ;  /* 0x000000040c0a7981 */ /* 0x0010a4000c1e1500 */
[----:B0-----:R-:W-:-:S02]  /*3330*/  IMAD R12, R0, 0x202, RZ ;  /* 0x00000202000c7824 */ /* 0x001fc400078e02ff */
[----:B------:R-:W-:Y:S03]  /*3340*/  STL [R1+0xe4], R21 ;  /* 0x0000e41501007387 */ /* 0x000fe60000100800 */
[----:B------:R-:W-:Y:S01]  /*3350*/  IADD3 R12, P0, R12, R2, RZ ;  /* 0x000000020c0c7210 */ /* 0x000fe20007f1e0ff */
[----:B------:R0:W-:Y:S04]  /*3360*/  STL [R1+0x744], R17 ;  /* 0x0007441101007387 */ /* 0x0001e80000100800 */
[----:B------:R1:W-:Y:S04]  /*3370*/  STL [R1+0x178], R15 ;  /* 0x0001780f01007387 */ /* 0x0003e80000100800 */
[----:B0-----:R0:W2:Y:S04]  /*3380*/  LDG.E.U16 R17, [R4.64] ;  /* 0x0000000404117981 */ /* 0x0010a8000c1e1500 */
[----:B------:R0:W-:Y:S04]  /*3390*/  STL [R1+0x740], R14 ;  /* 0x0007400e01007387 */ /* 0x0001e80000100800 */
[----:B-1----:R1:W2:Y:S01]  /*33a0*/  LDG.E.U16 R15, [R6.64] ;  /* 0x00000004060f7981 */ /* 0x0022a2000c1e1500 */
[----:B0-----:R-:W-:-:S03]  /*33b0*/  IMAD R5, R0, 0x101, RZ ;  /* 0x0000010100057824 */ /* 0x001fc600078e02ff */
[----:B------:R0:W2:Y:S01]  /*33c0*/  LDG.E.U16 R14, [R8.64] ;  /* 0x00000004080e7981 */ /* 0x0000a2000c1e1500 */
[C---:B------:R-:W-:Y:S02]  /*33d0*/  IMAD R4, R0.reuse, 0x232, RZ ;  /* 0x0000023200047824 */ /* 0x040fe400078e02ff */
[C---:B-1----:R-:W-:Y:S01]  /*33e0*/  IMAD R6, R0.reuse, 0x222, RZ ;  /* 0x0000022200067824 */ /* 0x042fe200078e02ff */
[-C--:B------:R-:W-:Y:S01]  /*33f0*/  LEA.HI.X.SX32 R13, R5, R3.reuse, 0x1, P0 ;  /* 0x00000003050d7211 */ /* 0x080fe200000f0eff */
[C---:B0-----:R-:W-:Y:S02]  /*3400*/  IMAD R8, R0.reuse, 0x212, RZ ;  /* 0x0000021200087824 */ /* 0x041fe400078e02ff */
[----:B------:R-:W-:Y:S01]  /*3410*/  IMAD R9, R0, 0x109, RZ ;  /* 0x0000010900097824 */ /* 0x000fe200078e02ff */
[-C--:B------:R-:W-:Y:S01]  /*3420*/  IADD3 R6, P2, R6, R2.reuse, RZ ;  /* 0x0000000206067210 */ /* 0x080fe20007f5e0ff */
[----:B------:R-:W-:Y:S01]  /*3430*/  IMAD R7, R0, 0x111, RZ ;  /* 0x0000011100077824 */ /* 0x000fe200078e02ff */
[-C--:B------:R-:W-:Y:S01]  /*3440*/  IADD3 R8, P1, R8, R2.reuse, RZ ;  /* 0x0000000208087210 */ /* 0x080fe20007f3e0ff */
[----:B------:R-:W-:Y:S01]  /*3450*/  IMAD R5, R0, 0x119, RZ ;  /* 0x0000011900057824 */ /* 0x000fe200078e02ff */
[----:B------:R-:W-:Y:S01]  /*3460*/  IADD3 R4, P0, R4, R2, RZ ;  /* 0x0000000204047210 */ /* 0x000fe20007f1e0ff */
[----:B------:R0:W2:Y:S01]  /*3470*/  LDG.E.U16 R21, [R12.64] ;  /* 0x000000040c157981 */ /* 0x0000a2000c1e1500 */
[----:B------:R-:W-:-:S02]  /*3480*/  LEA.HI.X.SX32 R9, R9, R3, 0x1, P1 ;  /* 0x0000000309097211 */ /* 0x000fc400008f0eff */
[-C--:B------:R-:W-:Y:S02]  /*3490*/  LEA.HI.X.SX32 R7, R7, R3.reuse, 0x1, P2 ;  /* 0x0000000307077211 */ /* 0x080fe400010f0eff */
[----:B------:R-:W-:Y:S01]  /*34a0*/  LEA.HI.X.SX32 R5, R5, R3, 0x1, P0 ;  /* 0x0000000305057211 */ /* 0x000fe200000f0eff */
[----:B----4-:R1:W-:Y:S04]  /*34b0*/  STL [R1+0x73c], R20 ;  /* 0x00073c1401007387 */ /* 0x0103e80000100800 */
[----:B------:R4:W-:Y:S04]  /*34c0*/  STL [R1+0x738], R19 ;  /* 0x0007381301007387 */ /* 0x0009e80000100800 */
[----:B------:R-:W-:Y:S04]  /*34d0*/  STL [R1+0x734], R18 ;  /* 0x0007341201007387 */ /* 0x000fe80000100800 */
[----:B-1----:R1:W3:Y:S04]  /*34e0*/  LDG.E.U16 R20, [R8.64] ;  /* 0x0000000408147981 */ /* 0x0022e8000c1e1500 */
[----:B----4-:R4:W3:Y:S04]  /*34f0*/  LDG.E.U16 R19, [R6.64] ;  /* 0x0000000406137981 */ /* 0x0108e8000c1e1500 */
[----:B------:R0:W-:Y:S04]  /*3500*/  STL [R1+0x16c], R16 ;  /* 0x00016c1001007387 */ /* 0x0001e80000100800 */
[----:B0-----:R0:W3:Y:S01]  /*3510*/  LDG.E.U16 R16, [R4.64] ;  /* 0x0000000404107981 */ /* 0x0010e2000c1e1500 */
[----:B------:R-:W-:-:S02]  /*3520*/  IMAD R12, R0, 0x242, RZ ;  /* 0x00000242000c7824 */ /* 0x000fc400078e02ff */
[C---:B-1----:R-:W-:Y:S02]  /*3530*/  IMAD R8, R0.reuse, 0x252, RZ ;  /* 0x0000025200087824 */ /* 0x042fe400078e02ff */
[----:B----4-:R-:W-:Y:S01]  /*3540*/  IMAD R6, R0, 0x262, RZ ;  /* 0x0000026200067824 */ /* 0x010fe200078e02ff */
[-C--:B------:R-:W-:Y:S01]  /*3550*/  IADD3 R12, P0, R12, R2.reuse, RZ ;  /* 0x000000020c0c7210 */ /* 0x080fe20007f1e0ff */
[C---:B0-----:R-:W-:Y:S02]  /*3560*/  IMAD R5, R0.reuse, 0x121, RZ ;  /* 0x0000012100057824 */ /* 0x041fe400078e02ff */
[----:B------:R-:W-:Y:S01]  /*3570*/  IMAD R4, R0, 0x272, RZ ;  /* 0x0000027200047824 */ /* 0x000fe200078e02ff */
[-C--:B------:R-:W-:Y:S01]  /*3580*/  IADD3 R8, P1, R8, R2.reuse, RZ ;  /* 0x0000000208087210 */ /* 0x080fe20007f3e0ff */
[C---:B------:R-:W-:Y:S01]  /*3590*/  IMAD R9, R0.reuse, 0x129, RZ ;  /* 0x0000012900097824 */ /* 0x040fe200078e02ff */
[-C--:B------:R-:W-:Y:S01]  /*35a0*/  LEA.HI.X.SX32 R13, R5, R3.reuse, 0x1, P0 ;  /* 0x00000003050d7211 */ /* 0x080fe200000f0eff */
[----:B------:R-:W-:Y:S01]  /*35b0*/  IMAD R7, R0, 0x131, RZ ;  /* 0x0000013100077824 */ /* 0x000fe200078e02ff */
[-C--:B------:R-:W-:Y:S01]  /*35c0*/  IADD3 R6, P2, R6, R2.reuse, RZ ;  /* 0x0000000206067210 */ /* 0x080fe20007f5e0ff */
[----:B------:R-:W-:Y:S01]  /*35d0*/  IMAD R5, R0, 0x139, RZ ;  /* 0x0000013900057824 */ /* 0x000fe200078e02ff */
[----:B------:R-:W-:Y:S01]  /*35e0*/  IADD3 R4, P0, R4, R2, RZ ;  /* 0x0000000204047210 */ /* 0x000fe20007f1e0ff */
[----:B------:R0:W4:Y:S01]  /*35f0*/  LDG.E.U16 R18, [R12.64] ;  /* 0x000000040c127981 */ /* 0x000122000c1e1500 */
[----:B------:R-:W-:-:S02]  /*3600*/  LEA.HI.X.SX32 R9, R9, R3, 0x1, P1 ;  /* 0x0000000309097211 */ /* 0x000fc400008f0eff */
[-C--:B------:R-:W-:Y:S02]  /*3610*/  LEA.HI.X.SX32 R7, R7, R3.reuse, 0x1, P2 ;  /* 0x0000000307077211 */ /* 0x080fe400010f0eff */
[----:B------:R-:W-:Y:S01]  /*3620*/  LEA.HI.X.SX32 R5, R5, R3, 0x1, P0 ;  /* 0x0000000305057211 */ /* 0x000fe200000f0eff */
[----:B0-----:R-:W-:-:S05]  /*3630*/  IMAD R12, R0, 0x282, RZ ;  /* 0x00000282000c7824 */ /* 0x001fca00078e02ff */
[----:B------:R-:W-:Y:S01]  /*3640*/  IADD3 R12, P0, R12, R2, RZ ;  /* 0x000000020c0c7210 */ /* 0x000fe20007f1e0ff */
[----:B--2---:R0:W-:Y:S04]  /*3650*/  STL [R1+0x730], R17 ;  /* 0x0007301101007387 */ /* 0x0041e80000100800 */
[----:B------:R1:W-:Y:S04]  /*3660*/  STL [R1+0x72c], R15 ;  /* 0x00072c0f01007387 */ /* 0x0003e80000100800 */
[----:B0-----:R0:W2:Y:S04]  /*3670*/  LDG.E.U16 R17, [R8.64] ;  /* 0x0000000408117981 */ /* 0x0010a8000c1e1500 */
[----:B------:R0:W-:Y:S04]  /*3680*/  STL [R1+0x724], R14 ;  /* 0x0007240e01007387 */ /* 0x0001e80000100800 */
[----:B-1----:R1:W2:Y:S01]  /*3690*/  LDG.E.U16 R15, [R6.64] ;  /* 0x00000004060f7981 */ /* 0x0022a2000c1e1500 */
[----:B0-----:R-:W-:-:S03]  /*36a0*/  IMAD R8, R0, 0x292, RZ ;  /* 0x0000029200087824 */ /* 0x001fc600078e02ff */
[----:B------:R0:W2:Y:S01]  /*36b0*/  LDG.E.U16 R14, [R4.64] ;  /* 0x00000004040e7981 */ /* 0x0000a2000c1e1500 */
[C---:B------:R-:W-:Y:S02]  /*36c0*/  IMAD R9, R0.reuse, 0x149, RZ ;  /* 0x0000014900097824 */ /* 0x040fe400078e02ff */
[----:B-1----:R-:W-:Y:S01]  /*36d0*/  IMAD R6, R0, 0x2a2, RZ ;  /* 0x000002a200067824 */ /* 0x002fe200078e02ff */
[-C--:B------:R-:W-:Y:S01]  /*36e0*/  IADD3 R8, P1, R8, R2.reuse, RZ ;  /* 0x0000000208087210 */ /* 0x080fe20007f3e0ff */
[C---:B0-----:R-:W-:Y:S02]  /*36f0*/  IMAD R5, R0.reuse, 0x141, RZ ;  /* 0x0000014100057824 */ /* 0x041fe400078e02ff */
[----:B------:R-:W-:Y:S01]  /*3700*/  IMAD R4, R0, 0x2b2, RZ ;  /* 0x000002b200047824 */ /* 0x000fe200078e02ff */
[-C--:B------:R-:W-:Y:S01]  /*3710*/  IADD3 R6, P2, R6, R2.reuse, RZ ;  /* 0x0000000206067210 */ /* 0x080fe20007f5e0ff */
[C---:B------:R-:W-:Y:S01]  /*3720*/  IMAD R7, R0.reuse, 0x151, RZ ;  /* 0x0000015100077824 */ /* 0x040fe200078e02ff */
[----:B------:R-:W-:Y:S01]  /*3730*/  LEA.HI.X.SX32 R13, R5, R3, 0x1, P0 ;  /* 0x00000003050d7211 */ /* 0x000fe200000f0eff */
[----:B------:R-:W-:Y:S01]  /*3740*/  IMAD R5, R0, 0x159, RZ ;  /* 0x0000015900057824 */ /* 0x000fe200078e02ff */
[----:B------:R-:W-:-:S02]  /*3750*/  IADD3 R4, P0, R4, R2, RZ ;  /* 0x0000000204047210 */ /* 0x000fc40007f1e0ff */
[-C--:B------:R-:W-:Y:S02]  /*3760*/  LEA.HI.X.SX32 R9, R9, R3.reuse, 0x1, P1 ;  /* 0x0000000309097211 */ /* 0x080fe400008f0eff */
[-C--:B------:R-:W-:Y:S01]  /*3770*/  LEA.HI.X.SX32 R7, R7, R3.reuse, 0x1, P2 ;  /* 0x0000000307077211 */ /* 0x080fe200010f0eff */
[----:B------:R0:W-:Y:S01]  /*3780*/  STL [R1+0x160], R21 ;  /* 0x0001601501007387 */ /* 0x0001e20000100800 */
[----:B------:R-:W-:-:S03]  /*3790*/  LEA.HI.X.SX32 R5, R5, R3, 0x1, P0 ;  /* 0x0000000305057211 */ /* 0x000fc600000f0eff */
[----:B0-----:R0:W2:Y:S04]  /*37a0*/  LDG.E.U16 R21, [R12.64] ;  /* 0x000000040c157981 */ /* 0x0010a8000c1e1500 */
[----:B---3--:R1:W-:Y:S04]  /*37b0*/  STL [R1+0x15c], R20 ;  /* 0x00015c1401007387 */ /* 0x0083e80000100800 */
[----:B------:R3:W-:Y:S04]  /*37c0*/  STL [R1+0x158], R19 ;  /* 0x0001581301007387 */ /* 0x0007e80000100800 */
[----:B-1----:R1:W2:Y:S04]  /*37d0*/  LDG.E.U16 R20, [R8.64] ;  /* 0x0000000408147981 */ /* 0x0022a8000c1e1500 */
[----:B---3--:R3:W2:Y:S04]  /*37e0*/  LDG.E.U16 R19, [R6.64] ;  /* 0x0000000406137981 */ /* 0x0086a8000c1e1500 */
[----:B------:R0:W-:Y:S04]  /*37f0*/  STL [R1+0x154], R16 ;  /* 0x0001541001007387 */ /* 0x0001e80000100800 */
[----:B0-----:R0:W2:Y:S01]  /*3800*/  LDG.E.U16 R16, [R4.64] ;  /* 0x0000000404107981 */ /* 0x0010a2000c1e1500 */
[----:B------:R-:W-:-:S02]  /*3810*/  IMAD R12, R0, 0x2c2, RZ ;  /* 0x000002c2000c7824 */ /* 0x000fc400078e02ff */
[----:B-1----:R-:W-:-:S03]  /*3820*/  IMAD R8, R0, 0x2d2, RZ ;  /* 0x000002d200087824 */ /* 0x002fc600078e02ff */
[-C--:B------:R-:W-:Y:S01]  /*3830*/  IADD3 R12, P0, R12, R2.reuse, RZ ;  /* 0x000000020c0c7210 */ /* 0x080fe20007f1e0ff */
[C---:B---3--:R-:W-:Y:S02]  /*3840*/  IMAD R6, R0.reuse, 0x2e2, RZ ;  /* 0x000002e200067824 */ /* 0x048fe400078e02ff */
        /* <DEDUP_REMOVED lines=9> */
[----:B----4-:R0:W-:Y:S01]  /*38e0*/  STL [R1+0x150], R18 ;  /* 0x0001501201007387 */ /* 0x0101e20000100800 */
[----:B------:R-:W-:-:S02]  /*38f0*/  LEA.HI.X.SX32 R9, R9, R3, 0x1, P1 ;  /* 0x0000000309097211 */ /* 0x000fc400008f0eff */
[-C--:B------:R-:W-:Y:S02]  /*3900*/  LEA.HI.X.SX32 R5, R5, R3.reuse, 0x1, P0 ;  /* 0x0000000305057211 */ /* 0x080fe400000f0eff */
[----:B------:R-:W-:Y:S01]  /*3910*/  LEA.HI.X.SX32 R7, R7, R3, 0x1, P2 ;  /* 0x0000000307077211 */ /* 0x000fe200010f0eff */
[----:B0-----:R0:W3:Y:S02]  /*3920*/  LDG.E.U16 R18, [R12.64] ;  /* 0x000000040c127981 */ /* 0x0010e4000c1e1500 */
        /* <DEDUP_REMOVED lines=8> */
[----:B----4-:R0:W4:Y:S01]  /*39b0*/  LDG.E.U16 R14, [R4.64] ;  /* 0x00000004040e7981 */ /* 0x010122000c1e1500 */
        /* <DEDUP_REMOVED lines=14> */
[----:B0-----:R0:W4:Y:S04]  /*3aa0*/  LDG.E.U16 R21, [R12.64] ;  /* 0x000000040c157981 */ /* 0x001128000c1e1500 */
[----:B------:R1:W-:Y:S04]  /*3ab0*/  STL [R1+0x13c], R20 ;  /* 0x00013c1401007387 */ /* 0x0003e80000100800 */
[----:B------:R0:W-:Y:S04]  /*3ac0*/  STL [R1+0x138], R19 ;  /* 0x0001381301007387 */ /* 0x0001e80000100800 */
[----:B-1----:R1:W4:Y:S04]  /*3ad0*/  LDG.E.U16 R20, [R8.64] ;  /* 0x0000000408147981 */ /* 0x002328000c1e1500 */
[----:B0-----:R0:W4:Y:S04]  /*3ae0*/  LDG.E.U16 R19, [R6.64] ;  /* 0x0000000406137981 */ /* 0x001128000c1e1500 */
[----:B------:R0:W-:Y:S04]  /*3af0*/  STL [R1+0x134], R16 ;  /* 0x0001341001007387 */ /* 0x0001e80000100800 */
[----:B0-----:R0:W4:Y:S01]  /*3b00*/  LDG.E.U16 R16, [R4.64] ;  /* 0x0000000404107981 */ /* 0x001122000c1e1500 */
[----:B------:R-:W-:-:S05]  /*3b10*/  IMAD R12, R0, 0x342, RZ ;  /* 0x00000342000c7824 */ /* 0x000fca00078e02ff */
[----:B------:R-:W-:Y:S01]  /*3b20*/  IADD3 R12, P0, R12, R2, RZ ;  /* 0x000000020c0c7210 */ /* 0x000fe20007f1e0ff */
[C---:B0-----:R-:W-:Y:S02]  /*3b30*/  IMAD R5, R0.reuse, 0x1a1, RZ ;  /* 0x000001a100057824 */ /* 0x041fe400078e02ff */
[----:B------:R-:W-:-:S03]  /*3b40*/  IMAD R4, R0, 0x372, RZ ;  /* 0x0000037200047824 */ /* 0x000fc600078e02ff */
[-C--:B------:R-:W-:Y:S01]  /*3b50*/  LEA.HI.X.SX32 R13, R5, R3.reuse, 0x1, P0 ;  /* 0x00000003050d7211 */ /* 0x080fe200000f0eff */
[----:B------:R-:W-:Y:S01]  /*3b60*/  IMAD R5, R0, 0x1b9, RZ ;  /* 0x000001b900057824 */ /* 0x000fe200078e02ff */
[-C--:B------:R-:W-:Y:S01]  /*3b70*/  IADD3 R4, P0, R4, R2.reuse, RZ ;  /* 0x0000000204047210 */ /* 0x080fe20007f1e0ff */
[C---:B-1----:R-:W-:Y:S02]  /*3b80*/  IMAD R8, R0.reuse, 0x352, RZ ;  /* 0x0000035200087824 */ /* 0x042fe400078e02ff */
[C---:B------:R-:W-:Y:S01]  /*3b90*/  IMAD R6, R0.reuse, 0x362, RZ ;  /* 0x0000036200067824 */ /* 0x040fe200078e02ff */
[----:B---3--:R0:W-:Y:S01]  /*3ba0*/  STL [R1+0x130], R18 ;  /* 0x0001301201007387 */ /* 0x0081e20000100800 */
[C---:B------:R-:W-:Y:S01]  /*3bb0*/  IMAD R9, R0.reuse, 0x1a9, RZ ;  /* 0x000001a900097824 */ /* 0x040fe200078e02ff */
[----:B------:R-:W-:Y:S01]  /*3bc0*/  LEA.HI.X.SX32 R5, R5, R3, 0x1, P0 ;  /* 0x0000000305057211 */ /* 0x000fe200000f0eff */
[----:B------:R-:W-:Y:S01]  /*3bd0*/  IMAD R7, R0, 0x1b1, RZ ;  /* 0x000001b100077824 */ /* 0x000fe200078e02ff */
[----:B------:R-:W-:-:S02]  /*3be0*/  IADD3 R8, P1, R8, R2, RZ ;  /* 0x0000000208087210 */ /* 0x000fc40007f3e0ff */
[----:B------:R-:W-:Y:S01]  /*3bf0*/  IADD3 R6, P2, R6, R2, RZ ;  /* 0x0000000206067210 */ /* 0x000fe20007f5e0ff */
[----:B0-----:R0:W3:Y:S01]  /*3c00*/  LDG.E.U16 R18, [R12.64] ;  /* 0x000000040c127981 */ /* 0x0010e2000c1e1500 */
[-C--:B------:R-:W-:Y:S02]  /*3c10*/  LEA.HI.X.SX32 R9, R9, R3.reuse, 0x1, P1 ;  /* 0x0000000309097211 */ /* 0x080fe400008f0eff */
[----:B------:R-:W-:Y:S01]  /*3c20*/  LEA.HI.X.SX32 R7, R7, R3, 0x1, P2 ;  /* 0x0000000307077211 */ /* 0x000fe200010f0eff */
[----:B0-----:R-:W-:-:S05]  /*3c30*/  IMAD R12, R0, 0x382, RZ ;  /* 0x00000382000c7824 */ /* 0x001fca00078e02ff */
[----:B------:R-:W-:Y:S01]  /*3c40*/  IADD3 R12, P0, R12, R2, RZ ;  /* 0x000000020c0c7210 */ /* 0x000fe20007f1e0ff */
[----:B--2---:R0:W-:Y:S04]  /*3c50*/  STL [R1+0x12c], R17 ;  /* 0x00012c1101007387 */ /* 0x0041e80000100800 */
[----:B------:R1:W-:Y:S04]  /*3c60*/  STL [R1+0x128], R15 ;  /* 0x0001280f01007387 */ /* 0x0003e80000100800 */
[----:B0-----:R0:W2:Y:S04]  /*3c70*/  LDG.E.U16 R17, [R8.64] ;  /* 0x0000000408117981 */ /* 0x0010a8000c1e1500 */
[----:B----4-:R4:W-:Y:S04]  /*3c80*/  STL [R1+0x124], R14 ;  /* 0x0001240e01007387 */ /* 0x0109e80000100800 */
[----:B-1----:R1:W2:Y:S04]  /*3c90*/  LDG.E.U16 R15, [R6.64] ;  /* 0x00000004060f7981 */ /* 0x0022a8000c1e1500 */
[----:B----4-:R4:W2:Y:S01]  /*3ca0*/  LDG.E.U16 R14, [R4.64] ;  /* 0x00000004040e7981 */ /* 0x0108a2000c1e1500 */
[----:B0-----:R-:W-:-:S02]  /*3cb0*/  IMAD R8, R0, 0x392, RZ ;  /* 0x0000039200087824 */ /* 0x001fc400078e02ff */
[C---:B-1----:R-:W-:Y:S02]  /*3cc0*/  IMAD R6, R0.reuse, 0x3a2, RZ ;  /* 0x000003a200067824 */ /* 0x042fe400078e02ff */
[C---:B----4-:R-:W-:Y:S02]  /*3cd0*/  IMAD R5, R0.reuse, 0x1c1, RZ ;  /* 0x000001c100057824 */ /* 0x050fe400078e02ff */
[----:B------:R-:W-:-:S03]  /*3ce0*/  IMAD R4, R0, 0x3b2, RZ ;  /* 0x000003b200047824 */ /* 0x000fc600078e02ff */
[-C--:B------:R-:W-:Y:S01]  /*3cf0*/  LEA.HI.X.SX32 R13, R5, R3.reuse, 0x1, P0 ;  /* 0x00000003050d7211 */ /* 0x080fe200000f0eff */
[C---:B------:R-:W-:Y:S01]  /*3d00*/  IMAD R9, R0.reuse, 0x1c9, RZ ;  /* 0x000001c900097824 */ /* 0x040fe200078e02ff */
[----:B------:R0:W-:Y:S01]  /*3d10*/  STL [R1+0x120], R21 ;  /* 0x0001201501007387 */ /* 0x0001e20000100800 */
[----:B------:R-:W-:Y:S01]  /*3d20*/  IMAD R7, R0, 0x1d1, RZ ;  /* 0x000001d100077824 */ /* 0x000fe200078e02ff */
[-C--:B------:R-:W-:Y:S01]  /*3d30*/  IADD3 R8, P1, R8, R2.reuse, RZ ;  /* 0x0000000208087210 */ /* 0x080fe20007f3e0ff */
[----:B------:R-:W-:Y:S01]  /*3d40*/  IMAD R5, R0, 0x1d9, RZ ;  /* 0x000001d900057824 */ /* 0x000fe200078e02ff */
[-C--:B------:R-:W-:Y:S02]  /*3d50*/  IADD3 R6, P2, R6, R2.reuse, RZ ;  /* 0x0000000206067210 */ /* 0x080fe40007f5e0ff */
[----:B------:R-:W-:Y:S02]  /*3d60*/  IADD3 R4, P0, R4, R2, RZ ;  /* 0x0000000204047210 */ /* 0x000fe40007f1e0ff */
[----:B------:R-:W-:-:S02]  /*3d70*/  LEA.HI.X.SX32 R9, R9, R3, 0x1, P1 ;  /* 0x0000000309097211 */ /* 0x000fc400008f0eff */
[-C--:B------:R-:W-:Y:S02]  /*3d80*/  LEA.HI.X.SX32 R7, R7, R3.reuse, 0x1, P2 ;  /* 0x0000000307077211 */ /* 0x080fe400010f0eff */
[----:B------:R-:W-:Y:S01]  /*3d90*/  LEA.HI.X.SX32 R5, R5, R3, 0x1, P0 ;  /* 0x0000000305057211 */ /* 0x000fe200000f0eff */
[----:B------:R1:W4:Y:S04]  /*3da0*/  LDG.E.U16 R23, [R8.64] ;  /* 0x0000000408177981 */ /* 0x000328000c1e1500 */
[----:B------:R1:W4:Y:S04]  /*3db0*/  LDG.E.U16 R22, [R6.64] ;  /* 0x0000000406167981 */ /* 0x000328000c1e1500 */
[----:B0-----:R0:W4:Y:S04]  /*3dc0*/  LDG.E.U16 R21, [R4.64] ;  /* 0x0000000404157981 */ /* 0x001128000c1e1500 */
[----:B------:R-:W-:Y:S04]  /*3dd0*/  STL [R1+0x11c], R20 ;  /* 0x00011c1401007387 */ /* 0x000fe80000100800 */
[----:B------:R-:W-:Y:S04]  /*3de0*/  STL [R1+0x118], R19 ;  /* 0x0001181301007387 */ /* 0x000fe80000100800 */
[----:B------:R0:W-:Y:S04]  /*3df0*/  STL [R1+0x114], R16 ;  /* 0x0001141001007387 */ /* 0x0001e80000100800 */
[----:B0-----:R0:W4:Y:S01]  /*3e00*/  LDG.E.U16 R16, [R12.64] ;  /* 0x000000040c107981 */ /* 0x001122000c1e1500 */
[----:B-1----:R-:W-:-:S02]  /*3e10*/  IMAD R8, R0, 0x3d2, RZ ;  /* 0x000003d200087824 */ /* 0x002fc400078e02ff */
[C---:B------:R-:W-:Y:S02]  /*3e20*/  IMAD R5, R0.reuse, 0x1e1, RZ ;  /* 0x000001e100057824 */ /* 0x040fe400078e02ff */
[C---:B------:R-:W-:Y:S02]  /*3e30*/  IMAD R6, R0.reuse, 0x3e2, RZ ;  /* 0x000003e200067824 */ /* 0x040fe400078e02ff */
[C---:B0-----:R-:W-:Y:S02]  /*3e40*/  IMAD R12, R0.reuse, 0x3c2, RZ ;  /* 0x000003c2000c7824 */ /* 0x041fe400078e02ff */
[----:B------:R-:W-:-:S03]  /*3e50*/  IMAD R4, R0, 0x3f2, RZ ;  /* 0x000003f200047824 */ /* 0x000fc600078e02ff */
[-C--:B------:R-:W-:Y:S01]  /*3e60*/  IADD3 R12, P0, R12, R2.reuse, RZ ;  /* 0x000000020c0c7210 */ /* 0x080fe20007f1e0ff */
[----:B------:R-:W-:Y:S01]  /*3e70*/  IMAD R9, R0, 0x1e9, RZ ;  /* 0x000001e900097824 */ /* 0x000fe200078e02ff */
[-C--:B------:R-:W-:Y:S01]  /*3e80*/  IADD3 R8, P1, R8, R2.reuse, RZ ;  /* 0x0000000208087210 */ /* 0x080fe20007f3e0ff */
[C---:B------:R-:W-:Y:S01]  /*3e90*/  IMAD R7, R0.reuse, 0x1f1, RZ ;  /* 0x000001f100077824 */ /* 0x040fe200078e02ff */
[-C--:B------:R-:W-:Y:S01]  /*3ea0*/  LEA.HI.X.SX32 R13, R5, R3.reuse, 0x1, P0 ;  /* 0x00000003050d7211 */ /* 0x080fe200000f0eff */
[----:B------:R-:W-:Y:S01]  /*3eb0*/  IMAD R5, R0, 0x1f9, RZ ;  /* 0x000001f900057824 */ /* 0x000fe200078e02ff */
[-C--:B------:R-:W-:Y:S02]  /*3ec0*/  IADD3 R6, P2, R6, R2.reuse, RZ ;  /* 0x0000000206067210 */ /* 0x080fe40007f5e0ff */
[----:B------:R-:W-:Y:S01]  /*3ed0*/  IADD3 R4, P0, R4, R2, RZ ;  /* 0x0000000204047210 */ /* 0x000fe20007f1e0ff */
[----:B---3--:R0:W-:Y:S01]  /*3ee0*/  STL [R1+0x110], R18 ;  /* 0x0001101201007387 */ /* 0x0081e20000100800 */
[----:B------:R-:W-:-:S02]  /*3ef0*/  LEA.HI.X.SX32 R9, R9, R3, 0x1, P1 ;  /* 0x0000000309097211 */ /* 0x000fc400008f0eff */
[-C--:B------:R-:W-:Y:S01]  /*3f00*/  LEA.HI.X.SX32 R7, R7, R3.reuse, 0x1, P2 ;  /* 0x0000000307077211 */ /* 0x080fe200010f0eff */
[C---:B------:R-:W-:Y:S01]  /*3f10*/  IMAD R19, R0.reuse, 0xa2, RZ ;  /* 0x000000a200137824 */ /* 0x040fe200078e02ff */
[----:B------:R-:W-:Y:S01]  /*3f20*/  LEA.HI.X.SX32 R5, R5, R3, 0x1, P0 ;  /* 0x0000000305057211 */ /* 0x000fe200000f0eff */
[----:B------:R1:W3:Y:S04]  /*3f30*/  LDG.E.U16 R20, [R12.64] ;  /* 0x000000040c147981 */ /* 0x0002e8000c1e1500 */
[----:B------:R1:W3:Y:S01]  /*3f40*/  LDG.E.U16 R9, [R8.64] ;  /* 0x0000000408097981 */ /* 0x0002e2000c1e1500 */
[----:B0-----:R-:W-:-:S03]  /*3f50*/  IMAD R18, R0, 0xb2, RZ ;  /* 0x000000b200127824 */ /* 0x001fc600078e02ff */
[----:B-1----:R0:W3:Y:S01]  /*3f60*/  LDG.E.U16 R8, [R6.64] ;  /* 0x0000000406087981 */ /* 0x0020e2000c1e1500 */
[C---:B------:R-:W-:Y:S01]  /*3f70*/  IMAD R13, R0.reuse, 0x49, RZ ;  /* 0x00000049000d7824 */ /* 0x040fe200078e02ff */
[----:B------:R-:W-:Y:S02]  /*3f80*/  IADD3 R12, P2, R19, R2, RZ ;  /* 0x00000002130c7210 */ /* 0x000fe40007f5e0ff */
[----:B0-----:R0:W3:Y:S04]  /*3f90*/  LDG.E.U16 R7, [R4.64] ;  /* 0x0000000404077981 */ /* 0x0010e8000c1e1500 */
[----:B--2---:R-:W-:Y:S04]  /*3fa0*/  STL [R1+0x10c], R17 ;  /* 0x00010c1101007387 */ /* 0x004fe80000100800 */
[----:B------:R1:W-:Y:S01]  /*3fb0*/  STL [R1+0x108], R15 ;  /* 0x0001080f01007387 */ /* 0x0003e20000100800 */
[----:B0-----:R-:W-:-:S03]  /*3fc0*/  IMAD R4, R0, 0x41, RZ ;  /* 0x0000004100047824 */ /* 0x001fc600078e02ff */
[----:B------:R0:W-:Y:S01]  /*3fd0*/  STL [R1+0x104], R14 ;  /* 0x0001040e01007387 */ /* 0x0001e20000100800 */
[C---:B-1----:R-:W-:Y:S02]  /*3fe0*/  IMAD R15, R0.reuse, 0x82, RZ ;  /* 0x00000082000f7824 */ /* 0x042fe400078e02ff */
[C---:B0-----:R-:W-:Y:S02]  /*3ff0*/  IMAD R14, R0.reuse, 0x92, RZ ;  /* 0x00000092000e7824 */ /* 0x041fe400078e02ff */
[C---:B------:R-:W-:Y:S02]  /*4000*/  IMAD R6, R0.reuse, 0x51, RZ ;  /* 0x0000005100067824 */ /* 0x040fe400078e02ff */
[----:B------:R-:W-:Y:S01]  /*4010*/  IMAD R5, R0, 0x59, RZ ;  /* 0x0000005900057824 */ /* 0x000fe200078e02ff */
[-C--:B------:R-:W-:Y:S01]  /*4020*/  IADD3 R14, P1, R14, R2.reuse, RZ ;  /* 0x000000020e0e7210 */ /* 0x080fe20007f3e0ff */
[----:B----4-:R0:W-:Y:S02]  /*4030*/  STL [R1+0x100], R16 ;  /* 0x0001001001007387 */ /* 0x0101e40000100800 */
[----:B0-----:R-:W-:-:S04]  /*4040*/  IADD3 R16, P0, R15, R2, RZ ;  /* 0x000000020f107210 */ /* 0x001fc80007f1e0ff */
[-C--:B------:R-:W-:Y:S02]  /*4050*/  LEA.HI.X.SX32 R17, R4, R3.reuse, 0x1, P0 ;  /* 0x0000000304117211 */ /* 0x080fe400000f0eff */
[----:B------:R-:W-:Y:S01]  /*4060*/  IADD3 R4, P0, R18, R2, RZ ;  /* 0x0000000212047210 */ /* 0x000fe20007f1e0ff */
[----:B------:R0:W-:Y:S01]  /*4070*/  STL [R1+0xf8], R23 ;  /* 0x0000f81701007387 */ /* 0x0001e20000100800 */
[-C--:B------:R-:W-:Y:S02]  /*4080*/  LEA.HI.X.SX32 R15, R13, R3.reuse, 0x1, P1 ;  /* 0x000000030d0f7211 */ /* 0x080fe400008f0eff */
[-C--:B------:R-:W-:Y:S01]  /*4090*/  LEA.HI.X.SX32 R13, R6, R3.reuse, 0x1, P2 ;  /* 0x00000003060d7211 */ /* 0x080fe200010f0eff */
[----:B------:R-:W-:Y:S01]  /*40a0*/  STL [R1+0xf0], R22 ;  /* 0x0000f01601007387 */ /* 0x000fe20000100800 */
[----:B------:R-:W-:-:S03]  /*40b0*/  LEA.HI.X.SX32 R5, R5, R3, 0x1, P0 ;  /* 0x0000000305057211 */ /* 0x000fc600000f0eff */
[----:B------:R1:W-:Y:S04]  /*40c0*/  STL [R1+0xe8], R21 ;  /* 0x0000e81501007387 */ /* 0x0003e80000100800 */
[----:B0-----:R0:W2:Y:S04]  /*40d0*/  LDG.E.U16 R23, [R14.64] ;  /* 0x000000040e177981 */ /* 0x0010a8000c1e1500 */
[----:B------:R4:W2:Y:S04]  /*40e0*/  LDG.E.U16 R27, [R12.64] ;  /* 0x000000040c1b7981 */ /* 0x0008a8000c1e1500 */
[----:B-1----:R1:W2:Y:S04]  /*40f0*/  LDG.E.U16 R21, [R16.64] ;  /* 0x0000000410157981 */ /* 0x0022a8000c1e1500 */
[----:B------:R3:W2:Y:S01]  /*4100*/  LDG.E.U16 R26, [R4.64] ;  /* 0x00000004041a7981 */ /* 0x0006a2000c1e1500 */
[----:B0-----:R-:W-:-:S02]  /*4110*/  IMAD R15, R0, 0xc2, RZ ;  /* 0x000000c2000f7824 */ /* 0x001fc400078e02ff */
[C---:B------:R-:W-:Y:S02]  /*4120*/  IMAD R14, R0.reuse, 0xd2, RZ ;  /* 0x000000d2000e7824 */ /* 0x040fe400078e02ff */
[C---:B----4-:R-:W-:Y:S01]  /*4130*/  IMAD R12, R0.reuse, 0xe2, RZ ;  /* 0x000000e2000c7824 */ /* 0x050fe200078e02ff */
[-C--:B-1----:R-:W-:Y:S01]  /*4140*/  IADD3 R16, P0, R15, R2.reuse, RZ ;  /* 0x000000020f107210 */ /* 0x082fe20007f1e0ff */
[C---:B------:R-:W-:Y:S02]  /*4150*/  IMAD R18, R0.reuse, 0xf2, RZ ;  /* 0x000000f200127824 */ /* 0x040fe400078e02ff */
[----:B---3--:R-:W-:Y:S01]  /*4160*/  IMAD R4, R0, 0x61, RZ ;  /* 0x0000006100047824 */ /* 0x008fe200078e02ff */
[-C--:B------:R-:W-:Y:S01]  /*4170*/  IADD3 R14, P1, R14, R2.reuse, RZ ;  /* 0x000000020e0e7210 */ /* 0x080fe20007f3e0ff */
[----:B------:R-:W-:Y:S01]  /*4180*/  IMAD R13, R0, 0x69, RZ ;  /* 0x00000069000d7824 */ /* 0x000fe200078e02ff */
[-C--:B------:R-:W-:Y:S01]  /*4190*/  IADD3 R12, P2, R12, R2.reuse, RZ ;  /* 0x000000020c0c7210 */ /* 0x080fe20007f5e0ff */
[----:B------:R-:W-:Y:S01]  /*41a0*/  IMAD R6, R0, 0x71, RZ ;  /* 0x0000007100067824 */ /* 0x000fe200078e02ff */
[----:B------:R-:W-:Y:S01]  /*41b0*/  LEA.HI.X.SX32 R17, R4, R3, 0x1, P0 ;  /* 0x0000000304117211 */ /* 0x000fe200000f0eff */
[----:B------:R-:W-:Y:S01]  /*41c0*/  IMAD R5, R0, 0x79, RZ ;  /* 0x0000007900057824 */ /* 0x000fe200078e02ff */
[----:B------:R-:W-:-:S02]  /*41d0*/  IADD3 R4, P0, R18, R2, RZ ;  /* 0x0000000212047210 */ /* 0x000fc40007f1e0ff */
[-C--:B------:R-:W-:Y:S01]  /*41e0*/  LEA.HI.X.SX32 R15, R13, R3.reuse, 0x1, P1 ;  /* 0x000000030d0f7211 */ /* 0x080fe200008f0eff */
[----:B------:R0:W3:Y:S01]  /*41f0*/  LDG.E.U16 R29, [R16.64] ;  /* 0x00000004101d7981 */ /* 0x0000e2000c1e1500 */
[-C--:B------:R-:W-:Y:S02]  /*4200*/  LEA.HI.X.SX32 R13, R6, R3.reuse, 0x1, P2 ;  /* 0x00000003060d7211 */ /* 0x080fe400010f0eff */
[----:B------:R-:W-:Y:S01]  /*4210*/  LEA.HI.X.SX32 R5, R5, R3, 0x1, P0 ;  /* 0x0000000305057211 */ /* 0x000fe200000f0eff */
[----:B------:R1:W-:Y:S01]  /*4220*/  STL [R1+0x8], R20 ;  /* 0x0000081401007387 */ /* 0x0003e20000100800 */
[----:B------:R-:W-:-:S03]  /*4230*/  IMAD R19, R0, 0x102, RZ ;  /* 0x0000010200137824 */ /* 0x000fc600078e02ff */
[----:B------:R4:W3:Y:S04]  /*4240*/  LDG.E.U16 R22, [R14.64] ;  /* 0x000000040e167981 */ /* 0x0008e8000c1e1500 */
[----:B------:R4:W3:Y:S01]  /*4250*/  LDG.E.U16 R24, [R12.64] ;  /* 0x000000040c187981 */ /* 0x0008e2000c1e1500 */
[----:B-1----:R-:W-:-:S03]  /*4260*/  IMAD R20, R0, 0x112, RZ ;  /* 0x0000011200147824 */ /* 0x002fc600078e02ff */
[----:B------:R1:W3:Y:S01]  /*4270*/  LDG.E.U16 R25, [R4.64] ;  /* 0x0000000404197981 */ /* 0x0002e2000c1e1500 */
[-C--:B0-----:R-:W-:Y:S02]  /*4280*/  IADD3 R16, P0, R19, R2.reuse, RZ ;  /* 0x0000000213107210 */ /* 0x081fe40007f1e0ff */
[----:B----4-:R-:W-:Y:S01]  /*4290*/  IADD3 R14, P1, R20, R2, RZ ;  /* 0x00000002140e7210 */ /* 0x010fe20007f3e0ff */
[C---:B------:R-:W-:Y:S02]  /*42a0*/  IMAD R13, R0.reuse, 0x89, RZ ;  /* 0x00000089000d7824 */ /* 0x040fe400078e02ff */
[----:B-1----:R-:W-:-:S03]  /*42b0*/  IMAD R4, R0, 0x81, RZ ;  /* 0x0000008100047824 */ /* 0x002fc600078e02ff */
[-C--:B------:R-:W-:Y:S02]  /*42c0*/  LEA.HI.X.SX32 R15, R13, R3.reuse, 0x1, P1 ;  /* 0x000000030d0f7211 */ /* 0x080fe400008f0eff */
[----:B------:R-:W-:-:S03]  /*42d0*/  LEA.HI.X.SX32 R17, R4, R3, 0x1, P0 ;  /* 0x0000000304117211 */ /* 0x000fc600000f0eff */
[----:B------:R0:W4:Y:S04]  /*42e0*/  LDG.E.U16 R18, [R14.64] ;  /* 0x000000040e127981 */ /* 0x000128000c1e1500 */
[----:B--2---:R-:W-:Y:S04]  /*42f0*/  STL [R1+0xe0], R21 ;  /* 0x0000e01501007387 */ /* 0x004fe80000100800 */
[----:B------:R-:W-:Y:S04]  /*4300*/  STL [R1+0xdc], R23 ;  /* 0x0000dc1701007387 */ /* 0x000fe80000100800 */
[----:B------:R-:W-:Y:S04]  /*4310*/  STL [R1+0xd8], R27 ;  /* 0x0000d81b01007387 */ /* 0x000fe80000100800 */
[----:B------:R1:W-:Y:S04]  /*4320*/  STL [R1+0xd4], R26 ;  /* 0x0000d41a01007387 */ /* 0x0003e80000100800 */
[----:B-1----:R1:W2:Y:S01]  /*4330*/  LDG.E.U16 R26, [R16.64] ;  /* 0x00000004101a7981 */ /* 0x0022a2000c1e1500 */
[----:B------:R-:W-:-:S02]  /*4340*/  IMAD R21, R0, 0x122, RZ ;  /* 0x0000012200157824 */ /* 0x000fc400078e02ff */
[C---:B------:R-:W-:Y:S02]  /*4350*/  IMAD R23, R0.reuse, 0x132, RZ ;  /* 0x0000013200177824 */ /* 0x040fe400078e02ff */
[C---:B------:R-:W-:Y:S01]  /*4360*/  IMAD R6, R0.reuse, 0x91, RZ ;  /* 0x0000009100067824 */ /* 0x040fe200078e02ff */
[-C--:B------:R-:W-:Y:S01]  /*4370*/  IADD3 R12, P2, R21, R2.reuse, RZ ;  /* 0x00000002150c7210 */ /* 0x080fe20007f5e0ff */
[----:B------:R-:W-:Y:S01]  /*4380*/  IMAD R5, R0, 0x99, RZ ;  /* 0x0000009900057824 */ /* 0x000fe200078e02ff */
[----:B------:R-:W-:Y:S01]  /*4390*/  IADD3 R4, P0, R23, R2, RZ ;  /* 0x0000000217047210 */ /* 0x000fe20007f1e0ff */
[----:B---3--:R-:W-:Y:S01]  /*43a0*/  STL [R1+0xd0], R29 ;  /* 0x0000d01d01007387 */ /* 0x008fe20000100800 */
[-C--:B------:R-:W-:Y:S02]  /*43b0*/  LEA.HI.X.SX32 R13, R6, R3.reuse, 0x1, P2 ;  /* 0x00000003060d7211 */ /* 0x080fe400010f0eff */
[----:B------:R-:W-:Y:S01]  /*43c0*/  LEA.HI.X.SX32 R5, R5, R3, 0x1, P0 ;  /* 0x0000000305057211 */ /* 0x000fe200000f0eff */
[----:B------:R3:W-:Y:S04]  /*43d0*/  STL [R1+0xcc], R22 ;  /* 0x0000cc1601007387 */ /* 0x0007e80000100800 */
[----:B------:R0:W-:Y:S04]  /*43e0*/  STL [R1+0xc8], R24 ;  /* 0x0000c81801007387 */ /* 0x0001e80000100800 */
[----:B------:R1:W-:Y:S01]  /*43f0*/  STL [R1+0xc4], R25 ;  /* 0x0000c41901007387 */ /* 0x0003e20000100800 */
[----:B---3--:R-:W-:-:S03]  /*4400*/  IMAD R22, R0, 0x142, RZ ;  /* 0x0000014200167824 */ /* 0x008fc600078e02ff */
[----:B------:R3:W4:Y:S01]  /*4410*/  LDG.E.U16 R27, [R12.64] ;  /* 0x000000040c1b7981 */ /* 0x000722000c1e1500 */
[----:B0-----:R-:W-:-:S03]  /*4420*/  IMAD R24, R0, 0x152, RZ ;  /* 0x0000015200187824 */ /* 0x001fc600078e02ff */
[----:B------:R0:W4:Y:S01]  /*4430*/  LDG.E.U16 R29, [R4.64] ;  /* 0x00000004041d7981 */ /* 0x000122000c1e1500 */
[----:B-1----:R-:W-:Y:S01]  /*4440*/  IMAD R25, R0, 0x162, RZ ;  /* 0x0000016200197824 */ /* 0x002fe200078e02ff */
[-C--:B------:R-:W-:Y:S01]  /*4450*/  IADD3 R16, P0, R22, R2.reuse, RZ ;  /* 0x0000000216107210 */ /* 0x080fe20007f1e0ff */
[----:B------:R-:W-:Y:S01]  /*4460*/  IMAD R6, R0, 0xb1, RZ ;  /* 0x000000b100067824 */ /* 0x000fe200078e02ff */
[-C--:B------:R-:W-:Y:S01]  /*4470*/  IADD3 R14, P1, R24, R2.reuse, RZ ;  /* 0x00000002180e7210 */ /* 0x080fe20007f3e0ff */
[C---:B---3--:R-:W-:Y:S01]  /*4480*/  IMAD R13, R0.reuse, 0xa9, RZ ;  /* 0x000000a9000d7824 */ /* 0x048fe200078e02ff */
[----:B------:R-:W-:Y:S01]  /*4490*/  IADD3 R12, P2, R25, R2, RZ ;  /* 0x00000002190c7210 */ /* 0x000fe20007f5e0ff */
[----:B0-----:R-:W-:-:S03]  /*44a0*/  IMAD R4, R0, 0xa1, RZ ;  /* 0x000000a100047824 */ /* 0x001fc600078e02ff */
[-C--:B------:R-:W-:Y:S02]  /*44b0*/  LEA.HI.X.SX32 R15, R13, R3.reuse, 0x1, P1 ;  /* 0x000000030d0f7211 */ /* 0x080fe400008f0eff */
[-C--:B------:R-:W-:Y:S02]  /*44c0*/  LEA.HI.X.SX32 R13, R6, R3.reuse, 0x1, P2 ;  /* 0x00000003060d7211 */ /* 0x080fe400010f0eff */
[----:B------:R-:W-:Y:S01]  /*44d0*/  LEA.HI.X.SX32 R17, R4, R3, 0x1, P0 ;  /* 0x0000000304117211 */ /* 0x000fe200000f0eff */
[----:B------:R0:W3:Y:S04]  /*44e0*/  LDG.E.U16 R14, [R14.64] ;  /* 0x000000040e0e7981 */ /* 0x0000e8000c1e1500 */
[----:B0-----:R0:W3:Y:S04]  /*44f0*/  LDG.E.U16 R15, [R12.64] ;  /* 0x000000040c0f7981 */ /* 0x0010e8000c1e1500 */
[----:B--2---:R-:W-:Y:S04]  /*4500*/  STL [R1+0xc0], R26 ;  /* 0x0000c01a01007387 */ /* 0x004fe80000100800 */
[----:B----4-:R1:W-:Y:S04]  /*4510*/  STL [R1+0xbc], R18 ;  /* 0x0000bc1201007387 */ /* 0x0103e80000100800 */
[----:B-1----:R1:W2:Y:S01]  /*4520*/  LDG.E.U16 R18, [R16.64] ;  /* 0x0000000410127981 */ /* 0x0022a2000c1e1500 */
[----:B------:R-:W-:-:S02]  /*4530*/  IMAD R26, R0, 0x172, RZ ;  /* 0x00000172001a7824 */ /* 0x000fc400078e02ff */
[----:B------:R-:W-:-:S03]  /*4540*/  IMAD R5, R0, 0xb9, RZ ;  /* 0x000000b900057824 */ /* 0x000fc600078e02ff */
[----:B------:R-:W-:-:S04]  /*4550*/  IADD3 R4, P0, R26, R2, RZ ;  /* 0x000000021a047210 */ /* 0x000fc80007f1e0ff */
[----:B------:R-:W-:Y:S01]  /*4560*/  LEA.HI.X.SX32 R5, R5, R3, 0x1, P0 ;  /* 0x0000000305057211 */ /* 0x000fe200000f0eff */
[----:B------:R4:W-:Y:S05]  /*4570*/  STL [R1+0xb8], R27 ;  /* 0x0000b81b01007387 */ /* 0x0009ea0000100800 */
[----:B------:R0:W3:Y:S01]  /*4580*/  LDG.E.U16 R5, [R4.64] ;  /* 0x0000000404057981 */ /* 0x0000e2000c1e1500 */
[----:B----4-:R-:W-:-:S03]  /*4590*/  IMAD R27, R0, 0x182, RZ ;  /* 0x00000182001b7824 */ /* 0x010fc600078e02ff */
[----:B------:R4:W-:Y:S01]  /*45a0*/  STL [R1+0xb4], R29 ;  /* 0x0000b41d01007387 */ /* 0x0009e20000100800 */
[C---:B0-----:R-:W-:Y:S01]  /*45b0*/  IMAD R4, R0.reuse, 0xc1, RZ ;  /* 0x000000c100047824 */ /* 0x041fe200078e02ff */
[----:B-1----:R-:W-:Y:S01]  /*45c0*/  IADD3 R16, P0, R27, R2, RZ ;  /* 0x000000021b107210 */ /* 0x002fe20007f1e0ff */
[----:B------:R-:W-:-:S03]  /*45d0*/  IMAD R12, R0, 0x1a2, RZ ;  /* 0x000001a2000c7824 */ /* 0x000fc600078e02ff */
[----:B------:R-:W-:Y:S01]  /*45e0*/  LEA.HI.X.SX32 R17, R4, R3, 0x1, P0 ;  /* 0x0000000304117211 */ /* 0x000fe200000f0eff */
[C---:B----4-:R-:W-:Y:S02]  /*45f0*/  IMAD R29, R0.reuse, 0x192, RZ ;  /* 0x00000192001d7824 */ /* 0x050fe400078e02ff */
[----:B------:R-:W-:Y:S01]  /*4600*/  IMAD R13, R0, 0xc9, RZ ;  /* 0x000000c9000d7824 */ /* 0x000fe200078e02ff */
[-C--:B------:R-:W-:Y:S01]  /*4610*/  IADD3 R12, P2, R12, R2.reuse, RZ ;  /* 0x000000020c0c7210 */ /* 0x080fe20007f5e0ff */
[----:B------:R-:W-:Y:S01]  /*4620*/  IMAD R6, R0, 0xd1, RZ ;  /* 0x000000d100067824 */ /* 0x000fe200078e02ff */
[----:B------:R0:W4:Y:S04]  /*4630*/  LDG.E.U16 R16, [R16.64] ;  /* 0x0000000410107981 */ /* 0x000128000c1e1500 */
[----:B--2---:R-:W-:Y:S04]  /*4640*/  STL [R1+0xb0], R18 ;  /* 0x0000b01201007387 */ /* 0x004fe80000100800 */
[----:B---3--:R-:W-:Y:S04]  /*4650*/  STL [R1+0xa8], R15 ;  /* 0x0000a80f01007387 */ /* 0x008fe80000100800 */
[----:B------:R1:W-:Y:S02]  /*4660*/  STL [R1+0xac], R14 ;  /* 0x0000ac0e01007387 */ /* 0x0003e40000100800 */
[----:B-1----:R-:W-:-:S04]  /*4670*/  IADD3 R14, P1, R29, R2, RZ ;  /* 0x000000021d0e7210 */ /* 0x002fc80007f3e0ff */
[-C--:B------:R-:W-:Y:S02]  /*4680*/  LEA.HI.X.SX32 R15, R13, R3.reuse, 0x1, P1 ;  /* 0x000000030d0f7211 */ /* 0x080fe400008f0eff */
[----:B------:R-:W-:-:S03]  /*4690*/  LEA.HI.X.SX32 R13, R6, R3, 0x1, P2 ;  /* 0x00000003060d7211 */ /* 0x000fc600010f0eff */
[----:B------:R-:W2:Y:S04]  /*46a0*/  LDG.E.U16 R14, [R14.64] ;  /* 0x000000040e0e7981 */ /* 0x000ea8000c1e1500 */
[----:B0-----:R0:W3:Y:S01]  /*46b0*/  LDG.E.U16 R17, [R12.64] ;  /* 0x000000040c117981 */ /* 0x0010e2000c1e1500 */
[----:B------:R-:W-:-:S03]  /*46c0*/  IMAD R18, R0, 0x1b2, RZ ;  /* 0x000001b200127824 */ /* 0x000fc600078e02ff */
[----:B------:R1:W-:Y:S02]  /*46d0*/  STL [R1+0xa4], R5 ;  /* 0x0000a40501007387 */ /* 0x0003e40000100800 */
[----:B------:R-:W-:Y:S01]  /*46e0*/  IADD3 R4, P0, R18, R2, RZ ;  /* 0x0000000212047210 */ /* 0x000fe20007f1e0ff */
[C---:B-1----:R-:W-:Y:S02]  /*46f0*/  IMAD R5, R0.reuse, 0xd9, RZ ;  /* 0x000000d900057824 */ /* 0x042fe400078e02ff */
[----:B0-----:R-:W-:-:S03]  /*4700*/  IMAD R12, R0, 0x1c2, RZ ;  /* 0x000001c2000c7824 */ /* 0x001fc600078e02ff */
[----:B------:R-:W-:Y:S01]  /*4710*/  LEA.HI.X.SX32 R5, R5, R3, 0x1, P0 ;  /* 0x0000000305057211 */ /* 0x000fe200000f0eff */
[----:B----4-:R0:W-:Y:S04]  /*4720*/  STL [R1+0xa0], R16 ;  /* 0x0000a01001007387 */ /* 0x0101e80000100800 */
[----:B------:R1:W4:Y:S01]  /*4730*/  LDG.E.U16 R18, [R4.64] ;  /* 0x0000000404127981 */ /* 0x000322000c1e1500 */
[C---:B------:R-:W-:Y:S02]  /*4740*/  IMAD R6, R0.reuse, 0xe9, RZ ;  /* 0x000000e900067824 */ /* 0x040fe400078e02ff */
[C---:B0-----:R-:W-:Y:S02]  /*4750*/  IMAD R16, R0.reuse, 0x1d2, RZ ;  /* 0x000001d200107824 */ /* 0x041fe400078e02ff */
[----:B-1----:R-:W-:Y:S01]  /*4760*/  IMAD R5, R0, 0xe1, RZ ;  /* 0x000000e100057824 */ /* 0x002fe200078e02ff */
[----:B------:R-:W-:-:S02]  /*4770*/  IADD3 R4, P0, R12, R2, RZ ;  /* 0x000000020c047210 */ /* 0x000fc40007f1e0ff */
[----:B------:R-:W-:Y:S02]  /*4780*/  IADD3 R16, P1, R16, R2, RZ ;  /* 0x0000000210107210 */ /* 0x000fe40007f3e0ff */
[-C--:B------:R-:W-:Y:S01]  /*4790*/  LEA.HI.X.SX32 R5, R5, R3.reuse, 0x1, P0 ;  /* 0x0000000305057211 */ /* 0x080fe200000f0eff */
[----:B--2---:R-:W-:Y:S04]  /*47a0*/  STL [R1+0x9c], R14 ;  /* 0x00009c0e01007387 */ /* 0x004fe80000100800 */
[----:B---3--:R0:W-:Y:S02]  /*47b0*/  STL [R1+0x98], R17 ;  /* 0x0000981101007387 */ /* 0x0081e40000100800 */
[----:B0-----:R-:W-:Y:S02]  /*47c0*/  LEA.HI.X.SX32 R17, R6, R3, 0x1, P1 ;  /* 0x0000000306117211 */ /* 0x001fe400008f0eff */
[----:B------:R0:W2:Y:S01]  /*47d0*/  LDG.E.U16 R6, [R4.64] ;  /* 0x0000000404067981 */ /* 0x0000a2000c1e1500 */
[----:B------:R-:W-:-:S02]  /*47e0*/  IMAD R14, R0, 0x1e2, RZ ;  /* 0x000001e2000e7824 */ /* 0x000fc400078e02ff */
[----:B------:R-:W-:-:S03]  /*47f0*/  IMAD R15, R0, 0xf1, RZ ;  /* 0x000000f1000f7824 */ /* 0x000fc600078e02ff */
[----:B------:R-:W-:-:S04]  /*4800*/  IADD3 R14, P2, R14, R2, RZ ;  /* 0x000000020e0e7210 */ /* 0x000fc80007f5e0ff */
[----:B------:R-:W-:Y:S01]  /*4810*/  LEA.HI.X.SX32 R15, R15, R3, 0x1, P2 ;  /* 0x000000030f0f7211 */ /* 0x000fe200010f0eff */
[----:B----4-:R1:W-:Y:S01]  /*4820*/  STL [R1+0x94], R18 ;  /* 0x0000941201007387 */ /* 0x0103e20000100800 */
[C---:B------:R-:W-:Y:S02]  /*4830*/  IMAD R12, R0.reuse, 0x1f2, RZ ;  /* 0x000001f2000c7824 */ /* 0x040fe400078e02ff */
[----:B------:R-:W-:-:S03]  /*4840*/  IMAD R13, R0, 0xf9, RZ ;  /* 0x000000f9000d7824 */ /* 0x000fc600078e02ff */
[-C--:B------:R-:W-:Y:S02]  /*4850*/  IADD3 R12, P3, R12, R2.reuse, RZ ;  /* 0x000000020c0c7210 */ /* 0x080fe40007f7e0ff */
[----:B-1----:R-:W-:Y:S02]  /*4860*/  SHF.L.U32 R18, R0, 0x1, RZ ;  /* 0x0000000100127819 */ /* 0x002fe400000006ff */
[----:B------:R-:W-:Y:S02]  /*4870*/  LEA.HI.X.SX32 R13, R13, R3, 0x1, P3 ;  /* 0x000000030d0d7211 */ /* 0x000fe400018f0eff */
[----:B0-----:R-:W-:-:S04]  /*4880*/  IADD3 R4, P0, R18, R2, RZ ;  /* 0x0000000212047210 */ /* 0x001fc80007f1e0ff */
[C---:B------:R-:W-:Y:S01]  /*4890*/  LEA.HI.X.SX32 R5, R0.reuse, R3, 0x1, P0 ;  /* 0x0000000300057211 */ /* 0x040fe200000f0eff */
[----:B------:R-:W3:Y:S04]  /*48a0*/  LDG.E.U16 R13, [R12.64] ;  /* 0x000000040c0d7981 */ /* 0x000ee8000c1e1500 */
[----:B--2---:R0:W-:Y:S04]  /*48b0*/  STL [R1+0x90], R6 ;  /* 0x0000900601007387 */ /* 0x0041e80000100800 */
[----:B0-----:R0:W2:Y:S04]  /*48c0*/  LDG.E.U16 R6, [R16.64] ;  /* 0x0000000410067981 */ /* 0x0010a8000c1e1500 */
[----:B0-----:R0:W4:Y:S04]  /*48d0*/  LDG.E.U16 R17, [R14.64] ;  /* 0x000000040e117981 */ /* 0x001128000c1e1500 */
[----:B0-----:R0:W3:Y:S01]  /*48e0*/  LDG.E.U16 R14, [R4.64] ;  /* 0x00000004040e7981 */ /* 0x0010e2000c1e1500 */
[----:B------:R-:W-:-:S05]  /*48f0*/  IMAD R16, R0, 0x204, RZ ;  /* 0x0000020400107824 */ /* 0x000fca00078e02ff */
[-C--:B------:R-:W-:Y:S02]  /*4900*/  IADD3 R16, P1, R16, R2.reuse, RZ ;  /* 0x0000000210107210 */ /* 0x080fe40007f3e0ff */
[----:B0-----:R-:W-:-:S04]  /*4910*/  LEA R4, P0, R0, R2, 0x2 ;  /* 0x0000000200047211 */ /* 0x001fc800078010ff */
[-C--:B------:R-:W-:Y:S01]  /*4920*/  LEA.HI.X.SX32 R5, R18, R3.reuse, 0x1, P0 ;  /* 0x0000000312057211 */ /* 0x080fe200000f0eff */
[C---:B------:R-:W-:Y:S01]  /*4930*/  IMAD R15, R0.reuse, 0x85, RZ ;  /* 0x00000085000f7824 */ /* 0x040fe200078e02ff */
[----:B--2---:R-:W-:Y:S04]  /*4940*/  STL [R1+0x88], R6 ;  /* 0x0000880601007387 */ /* 0x004fe80000100800 */
[----:B----4-:R0:W-:Y:S02]  /*4950*/  STL [R1+0x84], R17 ;  /* 0x0000841101007387 */ /* 0x0101e40000100800 */
[----:B0-----:R-:W-:Y:S02]  /*4960*/  LEA.HI.X.SX32 R17, R19, R3, 0x1, P1 ;  /* 0x0000000313117211 */ /* 0x001fe400008f0eff */
[----:B------:R0:W2:Y:S01]  /*4970*/  LDG.E.U16 R19, [R4.64] ;  /* 0x0000000404137981 */ /* 0x0000a2000c1e1500 */
[----:B------:R-:W-:-:S03]  /*4980*/  IMAD R6, R0, 0x10a, RZ ;  /* 0x0000010a00067824 */ /* 0x000fc600078e02ff */
[----:B---3--:R-:W-:Y:S04]  /*4990*/  STL [R1+0x80], R13 ;  /* 0x0000800d01007387 */ /* 0x008fe80000100800 */
[----:B------:R1:W-:Y:S04]  /*49a0*/  STL [R1+0x8c], R14 ;  /* 0x00008c0e01007387 */ /* 0x0003e80000100800 */
[----:B------:R3:W4:Y:S01]  /*49b0*/  LDG.E.U16 R18, [R16.64] ;  /* 0x0000000410127981 */ /* 0x000722000c1e1500 */
[----:B-1----:R-:W-:-:S04]  /*49c0*/  IADD3 R14, P0, R6, R2, RZ ;  /* 0x00000002060e7210 */ /* 0x002fc80007f1e0ff */
[----:B------:R-:W-:-:S05]  /*49d0*/  LEA.HI.X.SX32 R15, R15, R3, 0x1, P0 ;  /* 0x000000030f0f7211 */ /* 0x000fca00000f0eff */
[----:B---3--:R1:W2:Y:S01]  /*49e0*/  LDG.E.U16 R17, [R14.64] ;  /* 0x000000040e117981 */ /* 0x0082a2000c1e1500 */
[C---:B------:R-:W-:Y:S02]  /*49f0*/  IMAD R12, R0.reuse, 0x214, RZ ;  /* 0x00000214000c7824 */ /* 0x040fe400078e02ff */
[----:B------:R-:W-:-:S03]  /*4a00*/  IMAD R13, R0, 0x224, RZ ;  /* 0x00000224000d7824 */ /* 0x000fc600078e02ff */
[-C--:B------:R-:W-:Y:S02]  /*4a10*/  IADD3 R12, P2, R12, R2.reuse, RZ ;  /* 0x000000020c0c7210 */ /* 0x080fe40007f5e0ff */
[----:B0-----:R-:W-:Y:S02]  /*4a20*/  IADD3 R4, P1, R13, R2, RZ ;  /* 0x000000020d047210 */ /* 0x001fe40007f3e0ff */
[-C--:B------:R-:W-:Y:S02]  /*4a30*/  LEA.HI.X.SX32 R13, R6, R3.reuse, 0x1, P2 ;  /* 0x00000003060d7211 */ /* 0x080fe400010f0eff */
[----:B------:R-:W-:-:S03]  /*4a40*/  LEA.HI.X.SX32 R5, R20, R3, 0x1, P1 ;  /* 0x0000000314057211 */ /* 0x000fc600008f0eff */
[----:B------:R0:W2:Y:S01]  /*4a50*/  LDG.E.U16 R20, [R12.64] ;  /* 0x000000040c147981 */ /* 0x0000a2000c1e1500 */
[C---:B------:R-:W-:Y:S02]  /*4a60*/  IMAD R6, R0.reuse, 0x11a, RZ ;  /* 0x0000011a00067824 */ /* 0x040fe400078e02ff */
[C---:B------:R-:W-:Y:S01]  /*4a70*/  IMAD R16, R0.reuse, 0x234, RZ ;  /* 0x0000023400107824 */ /* 0x040fe200078e02ff */
[----:B--2---:R2:W-:Y:S04]  /*4a80*/  STL [R1+0x7c], R19 ;  /* 0x00007c1301007387 */ /* 0x0045e80000100800 */
[----:B--2---:R2:W3:Y:S01]  /*4a90*/  LDG.E.U16 R19, [R4.64] ;  /* 0x0000000404137981 */ /* 0x0044e2000c1e1500 */
[----:B0-----:R-:W-:Y:S01]  /*4aa0*/  IMAD R12, R0, 0x244, RZ ;  /* 0x00000244000c7824 */ /* 0x001fe200078e02ff */
[----:B-1----:R-:W-:-:S02]  /*4ab0*/  IADD3 R14, P0, R6, R2, RZ ;  /* 0x00000002060e7210 */ /* 0x002fc40007f1e0ff */
[-C--:B------:R-:W-:Y:S01]  /*4ac0*/  IADD3 R16, P1, R16, R2.reuse, RZ ;  /* 0x0000000210107210 */ /* 0x080fe20007f3e0ff */
[----:B----4-:R-:W-:Y:S01]  /*4ad0*/  STL [R1+0x78], R18 ;  /* 0x0000781201007387 */ /* 0x010fe20000100800 */
[----:B--2---:R-:W-:Y:S01]  /*4ae0*/  IMAD R4, R0, 0x8d, RZ ;  /* 0x0000008d00047824 */ /* 0x004fe200078e02ff */
[----:B------:R-:W-:-:S04]  /*4af0*/  IADD3 R12, P2, R12, R2, RZ ;  /* 0x000000020c0c7210 */ /* 0x000fc80007f5e0ff */
[-C--:B------:R-:W-:Y:S01]  /*4b00*/  LEA.HI.X.SX32 R15, R4, R3.reuse, 0x1, P0 ;  /* 0x00000003040f7211 */ /* 0x080fe200000f0eff */
[----:B------:R0:W-:Y:S01]  /*4b10*/  STL [R1+0x714], R17 ;  /* 0x0007141101007387 */ /* 0x0001e20000100800 */
[----:B------:R-:W-:-:S03]  /*4b20*/  LEA.HI.X.SX32 R13, R21, R3, 0x1, P2 ;  /* 0x00000003150d7211 */ /* 0x000fc600010f0eff */
[----:B------:R-:W2:Y:S01]  /*4b30*/  LDG.E.U16 R14, [R14.64] ;  /* 0x000000040e0e7981 */ /* 0x000ea2000c1e1500 */
[----:B0-----:R-:W-:-:S05]  /*4b40*/  LEA.HI.X.SX32 R17, R6, R3, 0x1, P1 ;  /* 0x0000000306117211 */ /* 0x001fca00008f0eff */
[----:B------:R0:W2:Y:S01]  /*4b50*/  LDG.E.U16 R21, [R16.64] ;  /* 0x0000000410157981 */ /* 0x0000a2000c1e1500 */
[C---:B------:R-:W-:Y:S02]  /*4b60*/  IMAD R18, R0.reuse, 0x12a, RZ ;  /* 0x0000012a00127824 */ /* 0x040fe400078e02ff */
[----:B------:R-:W-:Y:S01]  /*4b70*/  IMAD R5, R0, 0x95, RZ ;  /* 0x0000009500057824 */ /* 0x000fe200078e02ff */
[----:B------:R1:W-:Y:S02]  /*4b80*/  STL [R1+0x74], R20 ;  /* 0x0000741401007387 */ /* 0x0003e40000100800 */
[----:B------:R-:W-:-:S04]  /*4b90*/  IADD3 R4, P0, R18, R2, RZ ;  /* 0x0000000212047210 */ /* 0x000fc80007f1e0ff */
[----:B------:R-:W-:Y:S01]  /*4ba0*/  LEA.HI.X.SX32 R5, R5, R3, 0x1, P0 ;  /* 0x0000000305057211 */ /* 0x000fe200000f0eff */
[----:B-1----:R1:W2:Y:S04]  /*4bb0*/  LDG.E.U16 R20, [R12.64] ;  /* 0x000000040c147981 */ /* 0x0022a8000c1e1500 */
[----:B---3--:R3:W-:Y:S04]  /*4bc0*/  STL [R1+0x70], R19 ;  /* 0x0000701301007387 */ /* 0x0087e80000100800 */
[----:B---3--:R3:W4:Y:S01]  /*4bd0*/  LDG.E.U16 R19, [R4.64] ;  /* 0x0000000404137981 */ /* 0x008722000c1e1500 */
[----:B------:R-:W-:-:S05]  /*4be0*/  IMAD R6, R0, 0x254, RZ ;  /* 0x0000025400067824 */ /* 0x000fca00078e02ff */
[-C--:B---3--:R-:W-:Y:S01]  /*4bf0*/  IADD3 R4, P0, R6, R2.reuse, RZ ;  /* 0x0000000206047210 */ /* 0x088fe20007f1e0ff */
[----:B--2---:R-:W-:Y:S03]  /*4c00*/  STL [R1+0x710], R14 ;  /* 0x0007100e01007387 */ /* 0x004fe60000100800 */
[----:B------:R-:W-:Y:S01]  /*4c10*/  LEA.HI.X.SX32 R5, R18, R3, 0x1, P0 ;  /* 0x0000000312057211 */ /* 0x000fe200000f0eff */
[C---:B0-----:R-:W-:Y:S02]  /*4c20*/  IMAD R16, R0.reuse, 0x264, RZ ;  /* 0x0000026400107824 */ /* 0x041fe400078e02ff */
[C---:B------:R-:W-:Y:S01]  /*4c30*/  IMAD R6, R0.reuse, 0x13a, RZ ;  /* 0x0000013a00067824 */ /* 0x040fe200078e02ff */
[----:B------:R0:W-:Y:S01]  /*4c40*/  STL [R1+0x6c], R21 ;  /* 0x00006c1501007387 */ /* 0x0001e20000100800 */
[----:B------:R-:W-:Y:S01]  /*4c50*/  IMAD R15, R0, 0x9d, RZ ;  /* 0x0000009d000f7824 */ /* 0x000fe200078e02ff */
[-C--:B------:R-:W-:Y:S01]  /*4c60*/  IADD3 R16, P1, R16, R2.reuse, RZ ;  /* 0x0000000210107210 */ /* 0x080fe20007f3e0ff */
[----:B-1----:R-:W-:Y:S01]  /*4c70*/  IMAD R13, R0, 0x284, RZ ;  /* 0x00000284000d7824 */ /* 0x002fe200078e02ff */
[----:B0-----:R0:W2:Y:S01]  /*4c80*/  LDG.E.U16 R21, [R4.64] ;  /* 0x0000000404157981 */ /* 0x0010a2000c1e1500 */
[----:B------:R-:W-:-:S02]  /*4c90*/  IADD3 R14, P0, R6, R2, RZ ;  /* 0x00000002060e7210 */ /* 0x000fc40007f1e0ff */
[-C--:B------:R-:W-:Y:S01]  /*4ca0*/  LEA.HI.X.SX32 R17, R23, R3.reuse, 0x1, P1 ;  /* 0x0000000317117211 */ /* 0x080fe200008f0eff */
[----:B------:R-:W-:Y:S01]  /*4cb0*/  IMAD R12, R0, 0x274, RZ ;  /* 0x00000274000c7824 */ /* 0x000fe200078e02ff */
[----:B------:R-:W-:-:S03]  /*4cc0*/  LEA.HI.X.SX32 R15, R15, R3, 0x1, P0 ;  /* 0x000000030f0f7211 */ /* 0x000fc600000f0eff */
[----:B------:R1:W3:Y:S01]  /*4cd0*/  LDG.E.U16 R23, [R16.64] ;  /* 0x0000000410177981 */ /* 0x0002e2000c1e1500 */
[-C--:B0-----:R-:W-:Y:S02]  /*4ce0*/  IADD3 R4, P1, R13, R2.reuse, RZ ;  /* 0x000000020d047210 */ /* 0x081fe40007f3e0ff */
[----:B------:R-:W-:Y:S02]  /*4cf0*/  IADD3 R12, P2, R12, R2, RZ ;  /* 0x000000020c0c7210 */ /* 0x000fe40007f5e0ff */
[-C--:B------:R-:W-:Y:S02]  /*4d00*/  LEA.HI.X.SX32 R5, R22, R3.reuse, 0x1, P1 ;  /* 0x0000000316057211 */ /* 0x080fe400008f0eff */
[----:B------:R0:W3:Y:S01]  /*4d10*/  LDG.E.U16 R22, [R14.64] ;  /* 0x000000040e167981 */ /* 0x0000e2000c1e1500 */
[----:B------:R-:W-:-:S03]  /*4d20*/  LEA.HI.X.SX32 R13, R6, R3, 0x1, P2 ;  /* 0x00000003060d7211 */ /* 0x000fc600010f0eff */
[----:B------:R0:W-:Y:S04]  /*4d30*/  STL [R1+0x68], R20 ;  /* 0x0000681401007387 */ /* 0x0001e80000100800 */
[----:B0-----:R0:W3:Y:S01]  /*4d40*/  LDG.E.U16 R20, [R12.64] ;  /* 0x000000040c147981 */ /* 0x0010e2000c1e1500 */
[----:B------:R-:W-:-:S05]  /*4d50*/  IMAD R6, R0, 0x14a, RZ ;  /* 0x0000014a00067824 */ /* 0x000fca00078e02ff */
[----:B------:R-:W-:Y:S01]  /*4d60*/  IADD3 R14, P0, R6, R2, RZ ;  /* 0x00000002060e7210 */ /* 0x000fe20007f1e0ff */
[----:B0-----:R-:W-:-:S05]  /*4d70*/  IMAD R12, R0, 0x2a4, RZ ;  /* 0x000002a4000c7824 */ /* 0x001fca00078e02ff */
[----:B------:R-:W-:-:S04]  /*4d80*/  IADD3 R12, P2, R12, R2, RZ ;  /* 0x000000020c0c7210 */ /* 0x000fc80007f5e0ff */
[----:B------:R-:W-:Y:S01]  /*4d90*/  LEA.HI.X.SX32 R13, R24, R3, 0x1, P2 ;  /* 0x00000003180d7211 */ /* 0x000fe200010f0eff */
[----:B----4-:R0:W-:Y:S04]  /*4da0*/  STL [R1+0x708], R19 ;  /* 0x0007081301007387 */ /* 0x0101e80000100800 */
[----:B0-----:R0:W4:Y:S02]  /*4db0*/  LDG.E.U16 R19, [R4.64] ;  /* 0x0000000404137981 */ /* 0x001124000c1e1500 */
[----:B0-----:R-:W-:-:S05]  /*4dc0*/  IMAD R4, R0, 0xa5, RZ ;  /* 0x000000a500047824 */ /* 0x001fca00078e02ff */
[----:B------:R-:W-:-:S05]  /*4dd0*/  LEA.HI.X.SX32 R15, R4, R3, 0x1, P0 ;  /* 0x00000003040f7211 */ /* 0x000fca00000f0eff */
[----:B------:R0:W4:Y:S01]  /*4de0*/  LDG.E.U16 R24, [R14.64] ;  /* 0x000000040e187981 */ /* 0x000122000c1e1500 */
[----:B-1----:R-:W-:-:S05]  /*4df0*/  IMAD R16, R0, 0x294, RZ ;  /* 0x0000029400107824 */ /* 0x002fca00078e02ff */
[----:B------:R-:W-:-:S04]  /*4e00*/  IADD3 R16, P1, R16, R2, RZ ;  /* 0x0000000210107210 */ /* 0x000fc80007f3e0ff */
[----:B------:R-:W-:Y:S01]  /*4e10*/  LEA.HI.X.SX32 R17, R6, R3, 0x1, P1 ;  /* 0x0000000306117211 */ /* 0x000fe200008f0eff */
[----:B--2---:R1:W-:Y:S01]  /*4e20*/  STL [R1+0x64], R21 ;  /* 0x0000641501007387 */ /* 0x0043e20000100800 */
[C---:B------:R-:W-:Y:S02]  /*4e30*/  IMAD R18, R0.reuse, 0x15a, RZ ;  /* 0x0000015a00127824 */ /* 0x040fe400078e02ff */
[----:B------:R-:W-:Y:S01]  /*4e40*/  IMAD R5, R0, 0xad, RZ ;  /* 0x000000ad00057824 */ /* 0x000fe200078e02ff */
[----:B-1----:R1:W2:Y:S02]  /*4e50*/  LDG.E.U16 R21, [R16.64] ;  /* 0x0000000410157981 */ /* 0x0022a4000c1e1500 */
[----:B------:R-:W-:Y:S01]  /*4e60*/  IADD3 R4, P0, R18, R2, RZ ;  /* 0x0000000212047210 */ /* 0x000fe20007f1e0ff */
[----:B------:R-:W-:-:S03]  /*4e70*/  IMAD R6, R0, 0x2b4, RZ ;  /* 0x000002b400067824 */ /* 0x000fc600078e02ff */
[----:B------:R-:W-:Y:S01]  /*4e80*/  LEA.HI.X.SX32 R5, R5, R3, 0x1, P0 ;  /* 0x0000000305057211 */ /* 0x000fe200000f0eff */
[----:B---3--:R3:W-:Y:S04]  /*4e90*/  STL [R1+0x60], R23 ;  /* 0x0000601701007387 */ /* 0x0087e80000100800 */
[----:B------:R0:W-:Y:S01]  /*4ea0*/  STL [R1+0x704], R22 ;  /* 0x0007041601007387 */ /* 0x0001e20000100800 */
[----:B-1----:R-:W-:-:S03]  /*4eb0*/  IMAD R16, R0, 0x2c4, RZ ;  /* 0x000002c400107824 */ /* 0x002fc600078e02ff */
[----:B---3--:R1:W3:Y:S04]  /*4ec0*/  LDG.E.U16 R23, [R12.64] ;  /* 0x000000040c177981 */ /* 0x0082e8000c1e1500 */
[----:B0-----:R0:W3:Y:S01]  /*4ed0*/  LDG.E.U16 R22, [R4.64] ;  /* 0x0000000404167981 */ /* 0x0010e2000c1e1500 */
[----:B------:R-:W-:Y:S01]  /*4ee0*/  IMAD R15, R0, 0xb5, RZ ;  /* 0x000000b5000f7824 */ /* 0x000fe200078e02ff */
[-C--:B------:R-:W-:Y:S02]  /*4ef0*/  IADD3 R16, P1, R16, R2.reuse, RZ ;  /* 0x0000000210107210 */ /* 0x080fe40007f3e0ff */
[----:B0-----:R-:W-:Y:S01]  /*4f00*/  IADD3 R4, P0, R6, R2, RZ ;  /* 0x0000000206047210 */ /* 0x001fe20007f1e0ff */
[----:B------:R-:W-:-:S03]  /*4f10*/  IMAD R6, R0, 0x16a, RZ ;  /* 0x0000016a00067824 */ /* 0x000fc600078e02ff */
[-C--:B------:R-:W-:Y:S01]  /*4f20*/  LEA.HI.X.SX32 R5, R18, R3.reuse, 0x1, P0 ;  /* 0x0000000312057211 */ /* 0x080fe200000f0eff */
[----:B------:R0:W-:Y:S01]  /*4f30*/  STL [R1+0x5c], R20 ;  /* 0x00005c1401007387 */ /* 0x0001e20000100800 */
[----:B------:R-:W-:Y:S02]  /*4f40*/  IADD3 R14, P0, R6, R2, RZ ;  /* 0x00000002060e7210 */ /* 0x000fe40007f1e0ff */
[-C--:B------:R-:W-:Y:S02]  /*4f50*/  LEA.HI.X.SX32 R17, R25, R3.reuse, 0x1, P1 ;  /* 0x0000000319117211 */ /* 0x080fe400008f0eff */
[----:B------:R-:W-:Y:S01]  /*4f60*/  LEA.HI.X.SX32 R15, R15, R3, 0x1, P0 ;  /* 0x000000030f0f7211 */ /* 0x000fe200000f0eff */
[----:B0-----:R0:W3:Y:S04]  /*4f70*/  LDG.E.U16 R20, [R4.64] ;  /* 0x0000000404147981 */ /* 0x0010e8000c1e1500 */
[----:B------:R4:W3:Y:S01]  /*4f80*/  LDG.E.U16 R25, [R14.64] ;  /* 0x000000040e197981 */ /* 0x0008e2000c1e1500 */
[----:B-1----:R-:W-:-:S02]  /*4f90*/  IMAD R12, R0, 0x2d4, RZ ;  /* 0x000002d4000c7824 */ /* 0x002fc400078e02ff */
[----:B------:R-:W-:-:S03]  /*4fa0*/  IMAD R13, R0, 0x2e4, RZ ;  /* 0x000002e4000d7824 */ /* 0x000fc600078e02ff */
[-C--:B------:R-:W-:Y:S02]  /*4fb0*/  IADD3 R12, P2, R12, R2.reuse, RZ ;  /* 0x000000020c0c7210 */ /* 0x080fe40007f5e0ff */
[----:B0-----:R-:W-:Y:S02]  /*4fc0*/  IADD3 R4, P1, R13, R2, RZ ;  /* 0x000000020d047210 */ /* 0x001fe40007f3e0ff */
[-C--:B------:R-:W-:Y:S01]  /*4fd0*/  LEA.HI.X.SX32 R13, R6, R3.reuse, 0x1, P2 ;  /* 0x00000003060d7211 */ /* 0x080fe200010f0eff */
[----:B----4-:R0:W-:Y:S04]  /*4fe0*/  STL [R1+0x58], R19 ;  /* 0x0000581301007387 */ /* 0x0101e80000100800 */
[----:B0-----:R0:W4:Y:S04]  /*4ff0*/  LDG.E.U16 R19, [R16.64] ;  /* 0x0000000410137981 */ /* 0x001128000c1e1500 */
[----:B------:R1:W-:Y:S04]  /*5000*/  STL [R1+0x700], R24 ;  /* 0x0007001801007387 */ /* 0x0003e80000100800 */
[----:B-1----:R1:W4:Y:S01]  /*5010*/  LDG.E.U16 R24, [R12.64] ;  /* 0x000000040c187981 */ /* 0x002322000c1e1500 */
[----:B------:R-:W-:Y:S01]  /*5020*/  LEA.HI.X.SX32 R5, R26, R3, 0x1, P1 ;  /* 0x000000031a057211 */ /* 0x000fe200008f0eff */
[----:B------:R-:W-:-:S02]  /*5030*/  IMAD R6, R0, 0x17a, RZ ;  /* 0x0000017a00067824 */ /* 0x000fc400078e02ff */
[----:B0-----:R-:W-:-:S03]  /*5040*/  IMAD R16, R0, 0x2f4, RZ ;  /* 0x000002f400107824 */ /* 0x001fc600078e02ff */
[-C--:B------:R-:W-:Y:S01]  /*5050*/  IADD3 R14, P0, R6, R2.reuse, RZ ;  /* 0x00000002060e7210 */ /* 0x080fe20007f1e0ff */
[----:B--2---:R0:W-:Y:S01]  /*5060*/  STL [R1+0x54], R21 ;  /* 0x0000541501007387 */ /* 0x0041e20000100800 */
[----:B-1----:R-:W-:Y:S01]  /*5070*/  IMAD R12, R0, 0x304, RZ ;  /* 0x00000304000c7824 */ /* 0x002fe200078e02ff */
[----:B------:R-:W-:Y:S02]  /*5080*/  IADD3 R16, P1, R16, R2, RZ ;  /* 0x0000000210107210 */ /* 0x000fe40007f3e0ff */
[----:B0-----:R0:W2:Y:S02]  /*5090*/  LDG.E.U16 R21, [R4.64] ;  /* 0x0000000404157981 */ /* 0x0010a4000c1e1500 */
[----:B0-----:R-:W-:-:S05]  /*50a0*/  IMAD R4, R0, 0xbd, RZ ;  /* 0x000000bd00047824 */ /* 0x001fca00078e02ff */
[-C--:B------:R-:W-:Y:S01]  /*50b0*/  LEA.HI.X.SX32 R15, R4, R3.reuse, 0x1, P0 ;  /* 0x00000003040f7211 */ /* 0x080fe200000f0eff */
[----:B------:R-:W-:Y:S01]  /*50c0*/  IMAD R5, R0, 0x314, RZ ;  /* 0x0000031400057824 */ /* 0x000fe200078e02ff */
[----:B------:R-:W-:-:S03]  /*50d0*/  LEA.HI.X.SX32 R17, R6, R3, 0x1, P1 ;  /* 0x0000000306117211 */ /* 0x000fc600008f0eff */
[----:B------:R0:W2:Y:S01]  /*50e0*/  LDG.E.U16 R26, [R14.64] ;  /* 0x000000040e1a7981 */ /* 0x0000a2000c1e1500 */
[-C--:B------:R-:W-:Y:S01]  /*50f0*/  IADD3 R12, P2, R12, R2.reuse, RZ ;  /* 0x000000020c0c7210 */ /* 0x080fe20007f5e0ff */
[C---:B------:R-:W-:Y:S02]  /*5100*/  IMAD R18, R0.reuse, 0x18a, RZ ;  /* 0x0000018a00127824 */ /* 0x040fe400078e02ff */
[----:B---3--:R1:W-:Y:S01]  /*5110*/  STL [R1+0x50], R23 ;  /* 0x0000501701007387 */ /* 0x0083e20000100800 */
[----:B------:R-:W-:Y:S02]  /*5120*/  LEA.HI.X.SX32 R13, R27, R3, 0x1, P2 ;  /* 0x000000031b0d7211 */ /* 0x000fe400010f0eff */
[----:B------:R-:W-:Y:S01]  /*5130*/  IADD3 R4, P0, R5, R2, RZ ;  /* 0x0000000205047210 */ /* 0x000fe20007f1e0ff */
[----:B------:R3:W-:Y:S01]  /*5140*/  STL [R1+0x6fc], R22 ;  /* 0x0006fc1601007387 */ /* 0x0007e20000100800 */
[----:B0-----:R-:W-:-:S03]  /*5150*/  IMAD R14, R0, 0x334, RZ ;  /* 0x00000334000e7824 */ /* 0x001fc600078e02ff */
[----:B-1----:R0:W2:Y:S01]  /*5160*/  LDG.E.U16 R23, [R16.64] ;  /* 0x0000000410177981 */ /* 0x0020a2000c1e1500 */
[----:B------:R-:W-:Y:S01]  /*5170*/  LEA.HI.X.SX32 R5, R18, R3, 0x1, P0 ;  /* 0x0000000312057211 */ /* 0x000fe200000f0eff */
[C---:B------:R-:W-:Y:S02]  /*5180*/  IMAD R18, R0.reuse, 0x19a, RZ ;  /* 0x0000019a00127824 */ /* 0x040fe400078e02ff */
[----:B---3--:R1:W3:Y:S01]  /*5190*/  LDG.E.U16 R22, [R12.64] ;  /* 0x000000040c167981 */ /* 0x0082e2000c1e1500 */
[----:B0-----:R-:W-:Y:S01]  /*51a0*/  IMAD R16, R0, 0x324, RZ ;  /* 0x0000032400107824 */ /* 0x001fe200078e02ff */
[-C--:B------:R-:W-:Y:S02]  /*51b0*/  IADD3 R14, P1, R14, R2.reuse, RZ ;  /* 0x000000020e0e7210 */ /* 0x080fe40007f3e0ff */
[----:B------:R0:W-:Y:S02]  /*51c0*/  STL [R1+0x4c], R20 ;  /* 0x00004c1401007387 */ /* 0x0001e40000100800 */
[----:B------:R-:W-:-:S02]  /*51d0*/  IADD3 R16, P0, R16, R2, RZ ;  /* 0x0000000210107210 */ /* 0x000fc40007f1e0ff */
[-C--:B------:R-:W-:Y:S02]  /*51e0*/  LEA.HI.X.SX32 R15, R18, R3.reuse, 0x1, P1 ;  /* 0x00000003120f7211 */ /* 0x080fe400008f0eff */
[----:B------:R-:W-:Y:S01]  /*51f0*/  LEA.HI.X.SX32 R17, R29, R3, 0x1, P0 ;  /* 0x000000031d117211 */ /* 0x000fe200000f0eff */
[----:B0-----:R0:W3:Y:S04]  /*5200*/  LDG.E.U16 R20, [R4.64] ;  /* 0x0000000404147981 */ /* 0x0010e8000c1e1500 */
[----:B------:R0:W3:Y:S01]  /*5210*/  LDG.E.U16 R27, [R16.64] ;  /* 0x00000004101b7981 */ /* 0x0000e2000c1e1500 */
[----:B-1----:R-:W-:-:S05]  /*5220*/  IMAD R12, R0, 0x344, RZ ;  /* 0x00000344000c7824 */ /* 0x002fca00078e02ff */
[----:B------:R-:W-:Y:S01]  /*5230*/  IADD3 R12, P2, R12, R2, RZ ;  /* 0x000000020c0c7210 */ /* 0x000fe20007f5e0ff */
[----:B----4-:R-:W-:Y:S04]  /*5240*/  STL [R1+0x48], R19 ;  /* 0x0000481301007387 */ /* 0x010fe80000100800 */
[----:B------:R1:W-:Y:S04]  /*5250*/  STL [R1+0x6f8], R25 ;  /* 0x0006f81901007387 */ /* 0x0003e80000100800 */
[----:B-1----:R1:W4:Y:S01]  /*5260*/  LDG.E.U16 R25, [R14.64] ;  /* 0x000000040e197981 */ /* 0x002322000c1e1500 */
[----:B------:R-:W-:-:S05]  /*5270*/  IMAD R19, R0, 0x1a2, RZ ;  /* 0x000001a200137824 */ /* 0x000fca00078e02ff */
[----:B------:R-:W-:Y:S01]  /*5280*/  LEA.HI.X.SX32 R13, R19, R3, 0x1, P2 ;  /* 0x00000003130d7211 */ /* 0x000fe200010f0eff */
[----:B------:R0:W-:Y:S04]  /*5290*/  STL [R1+0x44], R24 ;  /* 0x0000441801007387 */ /* 0x0001e80000100800 */
[----:B0-----:R0:W4:Y:S01]  /*52a0*/  LDG.E.U16 R24, [R12.64] ;  /* 0x000000040c187981 */ /* 0x001122000c1e1500 */
[C---:B------:R-:W-:Y:S02]  /*52b0*/  IMAD R4, R0.reuse, 0x354, RZ ;  /* 0x0000035400047824 */ /* 0x040fe400078e02ff */
[C---:B------:R-:W-:Y:S02]  /*52c0*/  IMAD R6, R0.reuse, 0x1aa, RZ ;  /* 0x000001aa00067824 */ /* 0x040fe400078e02ff */
[----:B------:R-:W-:Y:S01]  /*52d0*/  IMAD R16, R0, 0x364, RZ ;  /* 0x0000036400107824 */ /* 0x000fe200078e02ff */
[----:B------:R-:W-:Y:S01]  /*52e0*/  IADD3 R4, P0, R4, R2, RZ ;  /* 0x0000000204047210 */ /* 0x000fe20007f1e0ff */
[----:B------:R-:W-:-:S03]  /*52f0*/  IMAD R19, R0, 0x1b2, RZ ;  /* 0x000001b200137824 */ /* 0x000fc600078e02ff */
[-C--:B------:R-:W-:Y:S01]  /*5300*/  LEA.HI.X.SX32 R5, R6, R3.reuse, 0x1, P0 ;  /* 0x0000000306057211 */ /* 0x080fe200000f0eff */
[----:B0-----:R-:W-:Y:S01]  /*5310*/  IMAD R12, R0, 0x384, RZ ;  /* 0x00000384000c7824 */ /* 0x001fe200078e02ff */
[-C--:B------:R-:W-:Y:S01]  /*5320*/  IADD3 R16, P0, R16, R2.reuse, RZ ;  /* 0x0000000210107210 */ /* 0x080fe20007f1e0ff */
[----:B--2---:R0:W-:Y:S03]  /*5330*/  STL [R1+0x40], R21 ;  /* 0x0000401501007387 */ /* 0x0041e60000100800 */
[----:B------:R-:W-:Y:S01]  /*5340*/  LEA.HI.X.SX32 R17, R19, R3, 0x1, P0 ;  /* 0x0000000313117211 */ /* 0x000fe200000f0eff */
[----:B------:R-:W-:Y:S01]  /*5350*/  IMAD R19, R0, 0x1c2, RZ ;  /* 0x000001c200137824 */ /* 0x000fe200078e02ff */
[----:B------:R-:W-:Y:S01]  /*5360*/  IADD3 R12, P2, R12, R2, RZ ;  /* 0x000000020c0c7210 */ /* 0x000fe20007f5e0ff */
[----:B0-----:R0:W2:Y:S01]  /*5370*/  LDG.E.U16 R21, [R4.64] ;  /* 0x0000000404157981 */ /* 0x0010a2000c1e1500 */
[----:B------:R-:W-:-:S02]  /*5380*/  IMAD R6, R0, 0x1ca, RZ ;  /* 0x000001ca00067824 */ /* 0x000fc400078e02ff */
[----:B------:R-:W-:Y:S01]  /*5390*/  LEA.HI.X.SX32 R13, R19, R3, 0x1, P2 ;  /* 0x00000003130d7211 */ /* 0x000fe200010f0eff */
[C---:B-1----:R-:W-:Y:S01]  /*53a0*/  IMAD R14, R0.reuse, 0x374, RZ ;  /* 0x00000374000e7824 */ /* 0x042fe200078e02ff */
[----:B------:R1:W-:Y:S01]  /*53b0*/  STL [R1+0x6f4], R26 ;  /* 0x0006f41a01007387 */ /* 0x0003e20000100800 */
[----:B0-----:R-:W-:-:S05]  /*53c0*/  IMAD R4, R0, 0x394, RZ ;  /* 0x0000039400047824 */ /* 0x001fca00078e02ff */
[-C--:B------:R-:W-:Y:S01]  /*53d0*/  IADD3 R4, P0, R4, R2.reuse, RZ ;  /* 0x0000000204047210 */ /* 0x080fe20007f1e0ff */
[----:B-1----:R0:W2:Y:S01]  /*53e0*/  LDG.E.U16 R26, [R16.64] ;  /* 0x00000004101a7981 */ /* 0x0020a2000c1e1500 */
[----:B------:R-:W-:Y:S02]  /*53f0*/  IMAD R19, R0, 0x1d2, RZ ;  /* 0x000001d200137824 */ /* 0x000fe400078e02ff */
[----:B------:R-:W-:Y:S01]  /*5400*/  LEA.HI.X.SX32 R5, R6, R3, 0x1, P0 ;  /* 0x0000000306057211 */ /* 0x000fe200000f0eff */
[C---:B------:R-:W-:Y:S01]  /*5410*/  IMAD R18, R0.reuse, 0x1ba, RZ ;  /* 0x000001ba00127824 */ /* 0x040fe200078e02ff */
[----:B------:R1:W-:Y:S01]  /*5420*/  STL [R1+0x3c], R23 ;  /* 0x00003c1701007387 */ /* 0x0003e20000100800 */
[----:B0-----:R-:W-:Y:S01]  /*5430*/  IMAD R16, R0, 0x3a4, RZ ;  /* 0x000003a400107824 */ /* 0x001fe200078e02ff */
[-C--:B------:R-:W-:Y:S02]  /*5440*/  IADD3 R14, P1, R14, R2.reuse, RZ ;  /* 0x000000020e0e7210 */ /* 0x080fe40007f3e0ff */
[----:B-1----:R0:W2:Y:S02]  /*5450*/  LDG.E.U16 R23, [R12.64] ;  /* 0x000000040c177981 */ /* 0x0020a4000c1e1500 */
[----:B------:R-:W-:-:S02]  /*5460*/  IADD3 R16, P0, R16, R2, RZ ;  /* 0x0000000210107210 */ /* 0x000fc40007f1e0ff */
[-C--:B------:R-:W-:Y:S01]  /*5470*/  LEA.HI.X.SX32 R15, R18, R3.reuse, 0x1, P1 ;  /* 0x00000003120f7211 */ /* 0x080fe200008f0eff */
[----:B---3--:R1:W-:Y:S01]  /*5480*/  STL [R1+0x38], R22 ;  /* 0x0000381601007387 */ /* 0x0083e20000100800 */
[-C--:B------:R-:W-:Y:S01]  /*5490*/  LEA.HI.X.SX32 R17, R19, R3.reuse, 0x1, P0 ;  /* 0x0000000313117211 */ /* 0x080fe200000f0eff */
[C---:B------:R-:W-:Y:S02]  /*54a0*/  IMAD R19, R0.reuse, 0x1e2, RZ ;  /* 0x000001e200137824 */ /* 0x040fe400078e02ff */
[----:B0-----:R-:W-:Y:S01]  /*54b0*/  IMAD R12, R0, 0x3c4, RZ ;  /* 0x000003c4000c7824 */ /* 0x001fe200078e02ff */
[----:B-1----:R0:W3:Y:S04]  /*54c0*/  LDG.E.U16 R22, [R4.64] ;  /* 0x0000000404167981 */ /* 0x0020e8000c1e1500 */
[-C--:B------:R-:W-:Y:S01]  /*54d0*/  IADD3 R12, P2, R12, R2.reuse, RZ ;  /* 0x000000020c0c7210 */ /* 0x080fe20007f5e0ff */
[C---:B------:R-:W-:Y:S01]  /*54e0*/  IMAD R6, R0.reuse, 0x1ea, RZ ;  /* 0x000001ea00067824 */ /* 0x040fe200078e02ff */
[----:B------:R1:W-:Y:S02]  /*54f0*/  STL [R1+0x34], R20 ;  /* 0x0000341401007387 */ /* 0x0003e40000100800 */
[-C--:B------:R-:W-:Y:S01]  /*5500*/  LEA.HI.X.SX32 R13, R19, R3.reuse, 0x1, P2 ;  /* 0x00000003130d7211 */ /* 0x080fe200010f0eff */
[----:B0-----:R-:W-:Y:S01]  /*5510*/  IMAD R4, R0, 0x3d4, RZ ;  /* 0x000003d400047824 */ /* 0x001fe200078e02ff */
[----:B-1----:R0:W3:Y:S04]  /*5520*/  LDG.E.U16 R20, [R14.64] ;  /* 0x000000040e147981 */ /* 0x0020e8000c1e1500 */
[----:B------:R-:W-:Y:S01]  /*5530*/  IADD3 R4, P0, R4, R2, RZ ;  /* 0x0000000204047210 */ /* 0x000fe20007f1e0ff */
[----:B------:R-:W-:Y:S01]  /*5540*/  IMAD R18, R0, 0x1da, RZ ;  /* 0x000001da00127824 */ /* 0x000fe200078e02ff */
[----:B------:R-:W-:Y:S02]  /*5550*/  STL [R1+0x30], R27 ;  /* 0x0000301b01007387 */ /* 0x000fe40000100800 */
[----:B------:R-:W-:-:S02]  /*5560*/  LEA.HI.X.SX32 R5, R6, R3, 0x1, P0 ;  /* 0x0000000306057211 */ /* 0x000fc400000f0eff */
[----:B------:R1:W3:Y:S01]  /*5570*/  LDG.E.U16 R29, [R12.64] ;  /* 0x000000040c1d7981 */ /* 0x0002e2000c1e1500 */
[----:B0-----:R-:W-:-:S03]  /*5580*/  IMAD R14, R0, 0x3b4, RZ ;  /* 0x000003b4000e7824 */ /* 0x001fc600078e02ff */
[----:B------:R0:W3:Y:S02]  /*5590*/  LDG.E.U16 R6, [R4.64] ;  /* 0x0000000404067981 */ /* 0x0000e4000c1e1500 */
[----:B------:R-:W-:Y:S01]  /*55a0*/  IADD3 R14, P1, R14, R2, RZ ;  /* 0x000000020e0e7210 */ /* 0x000fe20007f3e0ff */
[----:B-1----:R-:W-:-:S03]  /*55b0*/  IMAD R12, R0, 0x3e4, RZ ;  /* 0x000003e4000c7824 */ /* 0x002fc600078e02ff */
[----:B------:R-:W-:Y:S01]  /*55c0*/  LEA.HI.X.SX32 R15, R18, R3, 0x1, P1 ;  /* 0x00000003120f7211 */ /* 0x000fe200008f0eff */
[C---:B------:R-:W-:Y:S02]  /*55d0*/  IMAD R19, R0.reuse, 0x1f2, RZ ;  /* 0x000001f200137824 */ /* 0x040fe400078e02ff */
[----:B------:R-:W-:Y:S01]  /*55e0*/  IMAD R18, R0, 0x1fa, RZ ;  /* 0x000001fa00127824 */ /* 0x000fe200078e02ff */
[----:B0-----:R-:W-:-:S04]  /*55f0*/  IADD3 R4, P1, R12, R2, RZ ;  /* 0x000000020c047210 */ /* 0x001fc80007f3e0ff */
[----:B------:R-:W-:-:S06]  /*5600*/  LEA.HI.X.SX32 R5, R19, R3, 0x1, P1 ;  /* 0x0000000313057211 */ /* 0x000fcc00008f0eff */
[----:B------:R0:W3:Y:S04]  /*5610*/  LDG.E.U16 R5, [R4.64] ;  /* 0x0000000404057981 */ /* 0x0000e8000c1e1500 */
[----:B----4-:R1:W-:Y:S04]  /*5620*/  STL [R1+0x2c], R25 ;  /* 0x00002c1901007387 */ /* 0x0103e80000100800 */
[----:B-1----:R1:W4:Y:S02]  /*5630*/  LDG.E.U16 R25, [R16.64] ;  /* 0x0000000410197981 */ /* 0x002324000c1e1500 */
[----:B-1----:R-:W-:-:S05]  /*5640*/  IMAD R16, R0, 0x3f4, RZ ;  /* 0x000003f400107824 */ /* 0x002fca00078e02ff */
[----:B------:R-:W-:-:S04]  /*5650*/  IADD3 R16, P2, R16, R2, RZ ;  /* 0x0000000210107210 */ /* 0x000fc80007f5e0ff */
[----:B------:R-:W-:-:S05]  /*5660*/  LEA.HI.X.SX32 R17, R18, R3, 0x1, P2 ;  /* 0x0000000312117211 */ /* 0x000fca00010f0eff */
[----:B0-----:R0:W4:Y:S04]  /*5670*/  LDG.E.U16 R4, [R16.64] ;  /* 0x0000000410047981 */ /* 0x001128000c1e1500 */
[----:B------:R1:W-:Y:S04]  /*5680*/  STL [R1+0x28], R24 ;  /* 0x0000281801007387 */ /* 0x0003e80000100800 */
[----:B-1----:R1:W4:Y:S04]  /*5690*/  LDG.E.U16 R24, [R14.64] ;  /* 0x000000040e187981 */ /* 0x002328000c1e1500 */
[----:B--2---:R2:W-:Y:S01]  /*56a0*/  STL [R1+0x24], R21 ;  /* 0x0000241501007387 */ /* 0x0045e20000100800 */
[----:B------:R-:W-:-:S02]  /*56b0*/  IMAD R19, R0, 0x82, RZ ;  /* 0x0000008200137824 */ /* 0x000fc400078e02ff */
[----:B--2---:R-:W-:-:S05]  /*56c0*/  IMAD R21, R0, 0x104, RZ ;  /* 0x0000010400157824 */ /* 0x004fca00078e02ff */
[----:B-1----:R-:W-:-:S04]  /*56d0*/  IADD3 R14, P0, R21, R2, RZ ;  /* 0x00000002150e7210 */ /* 0x002fc80007f1e0ff */
[----:B------:R-:W-:Y:S01]  /*56e0*/  LEA.HI.X.SX32 R15, R19, R3, 0x1, P0 ;  /* 0x00000003130f7211 */ /* 0x000fe200000f0eff */
[----:B---3--:R-:W-:Y:S04]  /*56f0*/  STL [R1+0x3c0c], R29 ;  /* 0x003c0c1d01007387 */ /* 0x008fe80000100800 */
[----:B------:R1:W-:Y:S04]  /*5700*/  STL [R1+0x3c10], R6 ;  /* 0x003c100601007387 */ /* 0x0003e80000100800 */
[----:B------:R-:W-:Y:S04]  /*5710*/  STL [R1+0x20], R26 ;  /* 0x0000201a01007387 */ /* 0x000fe80000100800 */
[----:B------:R2:W-:Y:S04]  /*5720*/  STL [R1+0x1c], R20 ;  /* 0x00001c1401007387 */ /* 0x0005e80000100800 */
[----:B------:R3:W-:Y:S01]  /*5730*/  STL [R1+0x18], R23 ;  /* 0x0000181701007387 */ /* 0x0007e20000100800 */
[----:B-1----:R-:W-:-:S03]  /*5740*/  IMAD R6, R0, 0x8a, RZ ;  /* 0x0000008a00067824 */ /* 0x002fc600078e02ff */
[----:B------:R-:W-:Y:S01]  /*5750*/  STL [R1+0x14], R22 ;  /* 0x0000141601007387 */ /* 0x000fe20000100800 */
[----:B--2---:R-:W-:-:S03]  /*5760*/  IMAD R20, R0, 0x114, RZ ;  /* 0x0000011400147824 */ /* 0x004fc600078e02ff */
[----:B------:R1:W-:Y:S02]  /*5770*/  STL [R1+0x3c14], R5 ;  /* 0x003c140501007387 */ /* 0x0003e40000100800 */
[-C--:B------:R-:W-:Y:S01]  /*5780*/  IADD3 R12, P1, R20, R2.reuse, RZ ;  /* 0x00000002140c7210 */ /* 0x080fe20007f3e0ff */
[----:B------:R-:W-:Y:S01]  /*5790*/  IMAD R20, R0, 0x92, RZ ;  /* 0x0000009200147824 */ /* 0x000fe200078e02ff */
[----:B---3--:R2:W3:Y:S02]  /*57a0*/  LDG.E.U16 R23, [R14.64] ;  /* 0x000000040e177981 */ /* 0x0084e4000c1e1500 */
[----:B------:R-:W-:Y:S01]  /*57b0*/  LEA.HI.X.SX32 R13, R6, R3, 0x1, P1 ;  /* 0x00000003060d7211 */ /* 0x000fe200008f0eff */
[C---:B------:R-:W-:Y:S02]  /*57c0*/  IMAD R6, R0.reuse, 0x134, RZ ;  /* 0x0000013400067824 */ /* 0x040fe400078e02ff */
[C---:B-1----:R-:W-:Y:S02]  /*57d0*/  IMAD R5, R0.reuse, 0x144, RZ ;  /* 0x0000014400057824 */ /* 0x042fe400078e02ff */
[----:B------:R1:W3:Y:S01]  /*57e0*/  LDG.E.U16 R22, [R12.64] ;  /* 0x000000040c167981 */ /* 0x0002e2000c1e1500 */
[----:B------:R-:W-:Y:S01]  /*57f0*/  IMAD R29, R0, 0x9a, RZ ;  /* 0x0000009a001d7824 */ /* 0x000fe200078e02ff */
[-C--:B0-----:R-:W-:Y:S01]  /*5800*/  IADD3 R16, P1, R6, R2.reuse, RZ ;  /* 0x0000000206107210 */ /* 0x081fe20007f3e0ff */
[----:B------:R-:W-:Y:S01]  /*5810*/  IMAD R6, R0, 0xaa, RZ ;  /* 0x000000aa00067824 */ /* 0x000fe200078e02ff */
[----:B--2---:R-:W-:-:S02]  /*5820*/  IADD3 R14, P2, R5, R2, RZ ;  /* 0x00000002050e7210 */ /* 0x004fc40007f5e0ff */
[----:B------:R-:W-:-:S05]  /*5830*/  LEA.HI.X.SX32 R17, R29, R3, 0x1, P1 ;  /* 0x000000031d117211 */ /* 0x000fca00008f0eff */
[----:B------:R0:W2:Y:S04]  /*5840*/  LDG.E.U16 R26, [R16.64] ;  /* 0x00000004101a7981 */ /* 0x0000a8000c1e1500 */
[----:B----4-:R4:W-:Y:S02]  /*5850*/  STL [R1+0x3c18], R4 ;  /* 0x003c180401007387 */ /* 0x0109e40000100800 */
[----:B----4-:R-:W-:-:S05]  /*5860*/  IMAD R4, R0, 0x124, RZ ;  /* 0x0000012400047824 */ /* 0x010fca00078e02ff */
[----:B------:R-:W-:Y:S01]  /*5870*/  IADD3 R18, P0, R4, R2, RZ ;  /* 0x0000000204127210 */ /* 0x000fe20007f1e0ff */
[----:B------:R-:W-:-:S03]  /*5880*/  IMAD R4, R0, 0x154, RZ ;  /* 0x0000015400047824 */ /* 0x000fc600078e02ff */
[-C--:B------:R-:W-:Y:S01]  /*5890*/  LEA.HI.X.SX32 R19, R20, R3.reuse, 0x1, P0 ;  /* 0x0000000314137211 */ /* 0x080fe200000f0eff */
[----:B------:R-:W-:Y:S01]  /*58a0*/  IMAD R20, R0, 0xa2, RZ ;  /* 0x000000a200147824 */ /* 0x000fe200078e02ff */
[----:B-1----:R-:W-:Y:S01]  /*58b0*/  IADD3 R12, P0, R4, R2, RZ ;  /* 0x00000002040c7210 */ /* 0x002fe20007f1e0ff */
[----:B------:R1:W-:Y:S03]  /*58c0*/  STL [R1+0x10], R25 ;  /* 0x0000101901007387 */ /* 0x0003e60000100800 */
[-C--:B------:R-:W-:Y:S01]  /*58d0*/  LEA.HI.X.SX32 R15, R20, R3.reuse, 0x1, P2 ;  /* 0x00000003140f7211 */ /* 0x080fe200010f0eff */
[----:B------:R4:W2:Y:S01]  /*58e0*/  LDG.E.U16 R27, [R18.64] ;  /* 0x00000004121b7981 */ /* 0x0008a2000c1e1500 */
[----:B------:R-:W-:-:S03]  /*58f0*/  LEA.HI.X.SX32 R13, R6, R3, 0x1, P0 ;  /* 0x00000003060d7211 */ /* 0x000fc600000f0eff */
[----:B------:R0:W-:Y:S04]  /*5900*/  STL [R1+0xc], R24 ;  /* 0x00000c1801007387 */ /* 0x0001e80000100800 */
[----:B-1----:R1:W3:Y:S04]  /*5910*/  LDG.E.U16 R25, [R14.64] ;  /* 0x000000040e197981 */ /* 0x0022e8000c1e1500 */
[----:B0-----:R0:W3:Y:S01]  /*5920*/  LDG.E.U16 R24, [R12.64] ;  /* 0x000000040c187981 */ /* 0x0010e2000c1e1500 */
[C---:B------:R-:W-:Y:S02]  /*5930*/  IMAD R20, R0.reuse, 0x164, RZ ;  /* 0x0000016400147824 */ /* 0x040fe400078e02ff */
[----:B------:R-:W-:-:S03]  /*5940*/  IMAD R21, R0, 0x174, RZ ;  /* 0x0000017400157824 */ /* 0x000fc600078e02ff */
[-C--:B----4-:R-:W-:Y:S01]  /*5950*/  IADD3 R18, P0, R20, R2.reuse, RZ ;  /* 0x0000000214127210 */ /* 0x090fe20007f1e0ff */
[C---:B------:R-:W-:Y:S02]  /*5960*/  IMAD R20, R0.reuse, 0xb2, RZ ;  /* 0x000000b200147824 */ /* 0x040fe400078e02ff */
[C---:B------:R-:W-:Y:S02]  /*5970*/  IMAD R5, R0.reuse, 0x184, RZ ;  /* 0x0000018400057824 */ /* 0x040fe400078e02ff */
[----:B0-----:R-:W-:Y:S01]  /*5980*/  IMAD R12, R0, 0x194, RZ ;  /* 0x00000194000c7824 */ /* 0x001fe200078e02ff */
[----:B------:R-:W-:Y:S01]  /*5990*/  LEA.HI.X.SX32 R19, R20, R3, 0x1, P0 ;  /* 0x0000000314137211 */ /* 0x000fe200000f0eff */
[C---:B------:R-:W-:Y:S01]  /*59a0*/  IMAD R4, R0.reuse, 0xba, RZ ;  /* 0x000000ba00047824 */ /* 0x040fe200078e02ff */
[-C--:B------:R-:W-:Y:S01]  /*59b0*/  IADD3 R16, P1, R21, R2.reuse, RZ ;  /* 0x0000000215107210 */ /* 0x080fe20007f3e0ff */
[C---:B------:R-:W-:Y:S01]  /*59c0*/  IMAD R20, R0.reuse, 0xc2, RZ ;  /* 0x000000c200147824 */ /* 0x040fe200078e02ff */
[-C--:B-1----:R-:W-:Y:S01]  /*59d0*/  IADD3 R14, P2, R5, R2.reuse, RZ ;  /* 0x00000002050e7210 */ /* 0x082fe20007f5e0ff */
[----:B------:R-:W-:Y:S01]  /*59e0*/  IMAD R5, R0, 0xca, RZ ;  /* 0x000000ca00057824 */ /* 0x000fe200078e02ff */
[----:B------:R-:W-:-:S02]  /*59f0*/  IADD3 R12, P0, R12, R2, RZ ;  /* 0x000000020c0c7210 */ /* 0x000fc40007f1e0ff */
[-C--:B------:R-:W-:Y:S02]  /*5a00*/  LEA.HI.X.SX32 R17, R4, R3.reuse, 0x1, P1 ;  /* 0x0000000304117211 */ /* 0x080fe400008f0eff */
[-C--:B------:R-:W-:Y:S02]  /*5a10*/  LEA.HI.X.SX32 R15, R20, R3.reuse, 0x1, P2 ;  /* 0x00000003140f7211 */ /* 0x080fe400010f0eff */
[----:B------:R-:W-:-:S03]  /*5a20*/  LEA.HI.X.SX32 R13, R5, R3, 0x1, P0 ;  /* 0x00000003050d7211 */ /* 0x000fc600000f0eff */
[----:B------:R0:W4:Y:S04]  /*5a30*/  LDG.E.U16 R21, [R14.64] ;  /* 0x000000040e157981 */ /* 0x000128000c1e1500 */
[----:B------:R1:W4:Y:S04]  /*5a40*/  LDG.E.U16 R20, [R12.64] ;  /* 0x000000040c147981 */ /* 0x000328000c1e1500 */
[----:B--2---:R-:W-:Y:S04]  /*5a50*/  STL [R1+0x3c1c], R27 ;  /* 0x003c1c1b01007387 */ /* 0x004fe80000100800 */
[----:B------:R-:W-:Y:S04]  /*5a60*/  STL [R1+0x3c20], R26 ;  /* 0x003c201a01007387 */ /* 0x000fe80000100800 */
[----:B---3--:R-:W-:Y:S04]  /*5a70*/  STL [R1+0x3c24], R25 ;  /* 0x003c241901007387 */ /* 0x008fe80000100800 */
[----:B------:R-:W-:Y:S04]  /*5a80*/  STL [R1+0x3c28], R24 ;  /* 0x003c281801007387 */ /* 0x000fe80000100800 */
[----:B------:R2:W-:Y:S04]  /*5a90*/  STL [R1+0x4], R23 ;  /* 0x0000041701007387 */ /* 0x0005e80000100800 */
[----:B------:R3:W-:Y:S04]  /*5aa0*/  STL [R1], R22 ;  /* 0x0000001601007387 */ /* 0x0007e80000100800 */
[----:B--2---:R-:W2:Y:S04]  /*5ab0*/  LDG.E.U16 R23, [R18.64] ;  /* 0x0000000412177981 */ /* 0x004ea8000c1e1500 */
[----:B---3--:R3:W4:Y:S01]  /*5ac0*/  LDG.E.U16 R22, [R16.64] ;  /* 0x0000000410167981 */ /* 0x008722000c1e1500 */
[----:B------:R-:W-:-:S02]  /*5ad0*/  IMAD R26, R0, 0x18a, RZ ;  /* 0x0000018a001a7824 */ /* 0x000fc400078e02ff */
[----:B-1----:R-:W-:-:S03]  /*5ae0*/  IMAD R13, R0, 0xc5, RZ ;  /* 0x000000c5000d7824 */ /* 0x002fc600078e02ff */
[----:B------:R-:W-:-:S04]  /*5af0*/  IADD3 R12, P0, R26, R2, RZ ;  /* 0x000000021a0c7210 */ /* 0x000fc80007f1e0ff */
[-C--:B------:R-:W-:Y:S01]  /*5b00*/  LEA.HI.X.SX32 R13, R13, R3.reuse, 0x1, P0 ;  /* 0x000000030d0d7211 */ /* 0x080fe200000f0eff */
[C---:B------:R-:W-:Y:S02]  /*5b10*/  IMAD R27, R0.reuse, 0x19a, RZ ;  /* 0x0000019a001b7824 */ /* 0x040fe400078e02ff */
[C---:B------:R-:W-:Y:S02]  /*5b20*/  IMAD R26, R0.reuse, 0x1aa, RZ ;  /* 0x000001aa001a7824 */ /* 0x040fe400078e02ff */
[C---:B0-----:R-:W-:Y:S01]  /*5b30*/  IMAD R15, R0.reuse, 0xcd, RZ ;  /* 0x000000cd000f7824 */ /* 0x041fe200078e02ff */
[-C--:B------:R-:W-:Y:S01]  /*5b40*/  IADD3 R14, P1, R27, R2.reuse, RZ ;  /* 0x000000021b0e7210 */ /* 0x080fe20007f3e0ff */
[----:B---3--:R-:W-:Y:S01]  /*5b50*/  IMAD R17, R0, 0xd5, RZ ;  /* 0x000000d500117824 */ /* 0x008fe200078e02ff */
[----:B------:R-:W-:Y:S01]  /*5b60*/  IADD3 R16, P2, R26, R2, RZ ;  /* 0x000000021a107210 */ /* 0x000fe20007f5e0ff */
[----:B--2---:R-:W-:Y:S04]  /*5b70*/  STL [R1+0x3c2c], R23 ;  /* 0x003c2c1701007387 */ /* 0x004fe80000100800 */
[----:B----4-:R-:W-:Y:S04]  /*5b80*/  STL [R1+0x3c30], R22 ;  /* 0x003c301601007387 */ /* 0x010fe80000100800 */
[----:B------:R-:W-:Y:S04]  /*5b90*/  STL [R1+0x3c34], R21 ;  /* 0x003c341501007387 */ /* 0x000fe80000100800 */
[----:B------:R0:W-:Y:S04]  /*5ba0*/  STL [R1+0x3c38], R20 ;  /* 0x003c381401007387 */ /* 0x0001e80000100800 */
[----:B0-----:R0:W2:Y:S01]  /*5bb0*/  LDG.E.U16 R20, [R12.64] ;  /* 0x000000040c147981 */ /* 0x0010a2000c1e1500 */
[----:B------:R-:W-:Y:S01]  /*5bc0*/  IMAD R27, R0, 0x1ba, RZ ;  /* 0x000001ba001b7824 */ /* 0x000fe200078e02ff */
[----:B------:R-:W-:-:S02]  /*5bd0*/  LEA.HI.X.SX32 R15, R15, R3, 0x1, P1 ;  /* 0x000000030f0f7211 */ /* 0x000fc400008f0eff */
[-C--:B------:R-:W-:Y:S01]  /*5be0*/  LEA.HI.X.SX32 R17, R17, R3.reuse, 0x1, P2 ;  /* 0x0000000311117211 */ /* 0x080fe200010f0eff */
[C---:B------:R-:W-:Y:S01]  /*5bf0*/  IMAD R19, R0.reuse, 0xdd, RZ ;  /* 0x000000dd00137824 */ /* 0x040fe200078e02ff */
[-C--:B------:R-:W-:Y:S01]  /*5c00*/  IADD3 R18, P0, R27, R2.reuse, RZ ;  /* 0x000000021b127210 */ /* 0x080fe20007f1e0ff */
[C---:B------:R-:W-:Y:S01]  /*5c10*/  IMAD R26, R0.reuse, 0x1ca, RZ ;  /* 0x000001ca001a7824 */ /* 0x040fe200078e02ff */
[----:B------:R1:W3:Y:S01]  /*5c20*/  LDG.E.U16 R24, [R14.64] ;  /* 0x000000040e187981 */ /* 0x0002e2000c1e1500 */
[----:B------:R-:W-:Y:S01]  /*5c30*/  IMAD R27, R0, 0x1da, RZ ;  /* 0x000001da001b7824 */ /* 0x000fe200078e02ff */
[----:B------:R-:W-:Y:S02]  /*5c40*/  LEA.HI.X.SX32 R19, R19, R3, 0x1, P0 ;  /* 0x0000000313137211 */ /* 0x000fe400000f0eff */
[----:B------:R4:W3:Y:S01]  /*5c50*/  LDG.E.U16 R23, [R16.64] ;  /* 0x0000000410177981 */ /* 0x0008e2000c1e1500 */
[----:B0-----:R-:W-:Y:S01]  /*5c60*/  IADD3 R12, P0, R26, R2, RZ ;  /* 0x000000021a0c7210 */ /* 0x001fe20007f1e0ff */
[----:B------:R-:W-:-:S02]  /*5c70*/  IMAD R13, R0, 0xe5, RZ ;  /* 0x000000e5000d7824 */ /* 0x000fc400078e02ff */
[C---:B------:R-:W-:Y:S01]  /*5c80*/  IMAD R26, R0.reuse, 0x1ea, RZ ;  /* 0x000001ea001a7824 */ /* 0x040fe200078e02ff */
[----:B------:R0:W3:Y:S01]  /*5c90*/  LDG.E.U16 R22, [R18.64] ;  /* 0x0000000412167981 */ /* 0x0000e2000c1e1500 */
[-C--:B-1----:R-:W-:Y:S01]  /*5ca0*/  IADD3 R14, P1, R27, R2.reuse, RZ ;  /* 0x000000021b0e7210 */ /* 0x082fe20007f3e0ff */
[C---:B------:R-:W-:Y:S02]  /*5cb0*/  IMAD R27, R0.reuse, 0x1fa, RZ ;  /* 0x000001fa001b7824 */ /* 0x040fe400078e02ff */
[----:B------:R-:W-:Y:S01]  /*5cc0*/  IMAD R15, R0, 0xed, RZ ;  /* 0x000000ed000f7824 */ /* 0x000fe200078e02ff */
[-C--:B----4-:R-:W-:Y:S01]  /*5cd0*/  IADD3 R16, P2, R26, R2.reuse, RZ ;  /* 0x000000021a107210 */ /* 0x090fe20007f5e0ff */
[C---:B------:R-:W-:Y:S01]  /*5ce0*/  IMAD R17, R0.reuse, 0xf5, RZ ;  /* 0x000000f500117824 */ /* 0x040fe200078e02ff */
[----:B------:R-:W-:Y:S01]  /*5cf0*/  LEA.HI.X.SX32 R13, R13, R3, 0x1, P0 ;  /* 0x000000030d0d7211 */ /* 0x000fe200000f0eff */
[----:B0-----:R-:W-:Y:S01]  /*5d00*/  IMAD R19, R0, 0xfd, RZ ;  /* 0x000000fd00137824 */ /* 0x001fe200078e02ff */
[----:B------:R-:W-:-:S03]  /*5d10*/  IADD3 R18, P0, R27, R2, RZ ;  /* 0x000000021b127210 */ /* 0x000fc60007f1e0ff */
[----:B------:R0:W2:Y:S01]  /*5d20*/  LDG.E.U16 R26, [R12.64] ;  /* 0x000000040c1a7981 */ /* 0x0000a2000c1e1500 */
[-C--:B------:R-:W-:Y:S02]  /*5d30*/  LEA.HI.X.SX32 R15, R15, R3.reuse, 0x1, P1 ;  /* 0x000000030f0f7211 */ /* 0x080fe400008f0eff */
[-C--:B------:R-:W-:Y:S02]  /*5d40*/  LEA.HI.X.SX32 R17, R17, R3.reuse, 0x1, P2 ;  /* 0x0000000311117211 */ /* 0x080fe400010f0eff */
[----:B------:R-:W-:Y:S01]  /*5d50*/  LEA.HI.X.SX32 R19, R19, R3, 0x1, P0 ;  /* 0x0000000313137211 */ /* 0x000fe200000f0eff */
[----:B------:R1:W2:Y:S04]  /*5d60*/  LDG.E.U16 R21, [R14.64] ;  /* 0x000000040e157981 */ /* 0x0002a8000c1e1500 */
[----:B------:R0:W2:Y:S04]  /*5d70*/  LDG.E.U16 R25, [R16.64] ;  /* 0x0000000410197981 */ /* 0x0000a8000c1e1500 */
[----:B--2---:R2:W-:Y:S04]  /*5d80*/  STL [R1+0x6ec], R20 ;  /* 0x0006ec1401007387 */ /* 0x0045e80000100800 */
[----:B--2---:R2:W4:Y:S01]  /*5d90*/  LDG.E.U16 R20, [R18.64] ;  /* 0x0000000412147981 */ /* 0x004522000c1e1500 */
[----:B------:R-:W-:-:S02]  /*5da0*/  IMAD R27, R0, 0x8a, RZ ;  /* 0x0000008a001b7824 */ /* 0x000fc400078e02ff */
[C---:B0-----:R-:W-:Y:S01]  /*5db0*/  IMAD R13, R0.reuse, 0x45, RZ ;  /* 0x00000045000d7824 */ /* 0x041fe200078e02ff */
[-C--:B-1----:R-:W-:Y:S01]  /*5dc0*/  IADD3 R14, P1, R29, R2.reuse, RZ ;  /* 0x000000021d0e7210 */ /* 0x082fe20007f3e0ff */
[C---:B------:R-:W-:Y:S01]  /*5dd0*/  IMAD R15, R0.reuse, 0x4d, RZ ;  /* 0x0000004d000f7824 */ /* 0x040fe200078e02ff */
[-C--:B------:R-:W-:Y:S01]  /*5de0*/  IADD3 R12, P0, R27, R2.reuse, RZ ;  /* 0x000000021b0c7210 */ /* 0x080fe20007f1e0ff */
[----:B------:R-:W-:Y:S01]  /*5df0*/  IMAD R17, R0, 0x55, RZ ;  /* 0x0000005500117824 */ /* 0x000fe200078e02ff */
[-C--:B------:R-:W-:Y:S02]  /*5e00*/  IADD3 R16, P2, R6, R2.reuse, RZ ;  /* 0x0000000206107210 */ /* 0x080fe40007f5e0ff */
[-C--:B------:R-:W-:Y:S02]  /*5e10*/  LEA.HI.X.SX32 R13, R13, R3.reuse, 0x1, P0 ;  /* 0x000000030d0d7211 */ /* 0x080fe400000f0eff */
[-C--:B------:R-:W-:Y:S02]  /*5e20*/  LEA.HI.X.SX32 R15, R15, R3.reuse, 0x1, P1 ;  /* 0x000000030f0f7211 */ /* 0x080fe400008f0eff */
[----:B------:R-:W-:Y:S01]  /*5e30*/  LEA.HI.X.SX32 R17, R17, R3, 0x1, P2 ;  /* 0x0000000311117211 */ /* 0x000fe200010f0eff */
[----:B---3--:R0:W-:Y:S01]  /*5e40*/  STL [R1+0x6e8], R24 ;  /* 0x0006e81801007387 */ /* 0x0081e20000100800 */
[----:B--2---:R-:W-:Y:S01]  /*5e50*/  IMAD R19, R0, 0x5d, RZ ;  /* 0x0000005d00137824 */ /* 0x004fe200078e02ff */
[----:B------:R-:W-:-:S02]  /*5e60*/  IADD3 R18, P0, R4, R2, RZ ;  /* 0x0000000204127210 */ /* 0x000fc40007f1e0ff */
[----:B------:R1:W-:Y:S02]  /*5e70*/  STL [R1+0x6e4], R23 ;  /* 0x0006e41701007387 */ /* 0x0003e40000100800 */
[----:B------:R-:W-:Y:S02]  /*5e80*/  LEA.HI.X.SX32 R19, R19, R3, 0x1, P0 ;  /* 0x0000000313137211 */ /* 0x000fe400000f0eff */
[----:B------:R2:W3:Y:S04]  /*5e90*/  LDG.E.U16 R6, [R16.64] ;  /* 0x0000000410067981 */ /* 0x0004e8000c1e1500 */
[----:B0-----:R0:W3:Y:S04]  /*5ea0*/  LDG.E.U16 R24, [R12.64] ;  /* 0x000000040c187981 */ /* 0x0010e8000c1e1500 */
[----:B-1----:R1:W3:Y:S01]  /*5eb0*/  LDG.E.U16 R23, [R14.64] ;  /* 0x000000040e177981 */ /* 0x0022e2000c1e1500 */
[----:B------:R-:W-:-:S03]  /*5ec0*/  IMAD R4, R0, 0x1a4, RZ ;  /* 0x000001a400047824 */ /* 0x000fc600078e02ff */
[----:B------:R1:W-:Y:S01]  /*5ed0*/  STL [R1+0x6e0], R22 ;  /* 0x0006e01601007387 */ /* 0x0003e20000100800 */
[C---:B0-----:R-:W-:Y:S01]  /*5ee0*/  IMAD R13, R0.reuse, 0x65, RZ ;  /* 0x00000065000d7824 */ /* 0x041fe200078e02ff */
[-C--:B------:R-:W-:Y:S01]  /*5ef0*/  IADD3 R12, P0, R5, R2.reuse, RZ ;  /* 0x00000002050c7210 */ /* 0x080fe20007f1e0ff */
[----:B------:R-:W-:Y:S01]  /*5f00*/  IMAD R29, R0, 0xd2, RZ ;  /* 0x000000d2001d7824 */ /* 0x000fe200078e02ff */
[----:B--2---:R-:W-:Y:S02]  /*5f10*/  IADD3 R16, P1, R4, R2, RZ ;  /* 0x0000000204107210 */ /* 0x004fe40007f3e0ff */
[-C--:B------:R-:W-:Y:S01]  /*5f20*/  LEA.HI.X.SX32 R13, R13, R3.reuse, 0x1, P0 ;  /* 0x000000030d0d7211 */ /* 0x080fe200000f0eff */
[----:B-1----:R0:W3:Y:S01]  /*5f30*/  LDG.E.U16 R22, [R18.64] ;  /* 0x0000000412167981 */ /* 0x0020e2000c1e1500 */
[C---:B------:R-:W-:Y:S01]  /*5f40*/  IMAD R15, R0.reuse, 0x6d, RZ ;  /* 0x0000006d000f7824 */ /* 0x040fe200078e02ff */
[----:B------:R-:W-:Y:S01]  /*5f50*/  LEA.HI.X.SX32 R17, R29, R3, 0x1, P1 ;  /* 0x000000031d117211 */ /* 0x000fe200008f0eff */
[C---:B------:R-:W-:Y:S01]  /*5f60*/  IMAD R5, R0.reuse, 0x1b4, RZ ;  /* 0x000001b400057824 */ /* 0x040fe200078e02ff */
[----:B------:R-:W-:Y:S01]  /*5f70*/  STL [R1+0x6dc], R26 ;  /* 0x0006dc1a01007387 */ /* 0x000fe20000100800 */
[----:B0-----:R-:W-:-:S03]  /*5f80*/  IMAD R18, R0, 0xda, RZ ;  /* 0x000000da00127824 */ /* 0x001fc600078e02ff */
[----:B------:R0:W-:Y:S02]  /*5f90*/  STL [R1+0x6d8], R21 ;  /* 0x0006d81501007387 */ /* 0x0001e40000100800 */
[-C--:B------:R-:W-:Y:S02]  /*5fa0*/  IADD3 R14, P0, R18, R2.reuse, RZ ;  /* 0x00000002120e7210 */ /* 0x080fe40007f1e0ff */
[----:B------:R1:W-:Y:S02]  /*5fb0*/  STL [R1+0x6d4], R25 ;  /* 0x0006d41901007387 */ /* 0x0003e40000100800 */
[----:B------:R-:W-:Y:S02]  /*5fc0*/  LEA.HI.X.SX32 R15, R15, R3, 0x1, P0 ;  /* 0x000000030f0f7211 */ /* 0x000fe400000f0eff */
[----:B0-----:R0:W3:Y:S04]  /*5fd0*/  LDG.E.U16 R21, [R12.64] ;  /* 0x000000040c157981 */ /* 0x0010e8000c1e1500 */
[----:B-1----:R1:W3:Y:S01]  /*5fe0*/  LDG.E.U16 R25, [R14.64] ;  /* 0x000000040e197981 */ /* 0x0022e2000c1e1500 */
[----:B0-----:R-:W-:-:S04]  /*5ff0*/  IADD3 R12, P1, R5, R2, RZ ;  /* 0x00000002050c7210 */ /* 0x001fc80007f3e0ff */
[----:B------:R-:W-:-:S05]  /*6000*/  LEA.HI.X.SX32 R13, R18, R3, 0x1, P1 ;  /* 0x00000003120d7211 */ /* 0x000fca00008f0eff */
[----:B------:R0:W3:Y:S04]  /*6010*/  LDG.E.U16 R26, [R12.64] ;  /* 0x000000040c1a7981 */ /* 0x0000e8000c1e1500 */
[----:B----4-:R4:W-:Y:S04]  /*6020*/  STL [R1+0x6d0], R20 ;  /* 0x0006d01401007387 */ /* 0x0109e80000100800 */
[----:B----4-:R4:W2:Y:S01]  /*6030*/  LDG.E.U16 R20, [R16.64] ;  /* 0x0000000410147981 */ /* 0x0108a2000c1e1500 */
[C---:B------:R-:W-:Y:S02]  /*6040*/  IMAD R4, R0.reuse, 0x1c4, RZ ;  /* 0x000001c400047824 */ /* 0x040fe400078e02ff */
[----:B------:R-:W-:-:S02]  /*6050*/  IMAD R19, R0, 0xea, RZ ;  /* 0x000000ea00137824 */ /* 0x000fc400078e02ff */
[C---:B------:R-:W-:Y:S02]  /*6060*/  IMAD R29, R0.reuse, 0xe2, RZ ;  /* 0x000000e2001d7824 */ /* 0x040fe400078e02ff */
[----:B-1----:R-:W-:Y:S01]  /*6070*/  IMAD R15, R0, 0x75, RZ ;  /* 0x00000075000f7824 */ /* 0x002fe200078e02ff */
[-C--:B----4-:R-:W-:Y:S02]  /*6080*/  IADD3 R16, P2, R4, R2.reuse, RZ ;  /* 0x0000000204107210 */ /* 0x090fe40007f5e0ff */
[----:B------:R-:W-:Y:S02]  /*6090*/  IADD3 R14, P0, R19, R2, RZ ;  /* 0x00000002130e7210 */ /* 0x000fe40007f1e0ff */
[-C--:B------:R-:W-:Y:S02]  /*60a0*/  LEA.HI.X.SX32 R17, R29, R3.reuse, 0x1, P2 ;  /* 0x000000031d117211 */ /* 0x080fe400010f0eff */
[----:B------:R-:W-:Y:S01]  /*60b0*/  LEA.HI.X.SX32 R15, R15, R3, 0x1, P0 ;  /* 0x000000030f0f7211 */ /* 0x000fe200000f0eff */
[----:B---3--:R-:W-:Y:S01]  /*60c0*/  STL [R1+0x6cc], R24 ;  /* 0x0006cc1801007387 */ /* 0x008fe20000100800 */
[----:B------:R-:W-:-:S03]  /*60d0*/  IMAD R4, R0, 0x1d4, RZ ;  /* 0x000001d400047824 */ /* 0x000fc600078e02ff */
[----:B------:R1:W3:Y:S04]  /*60e0*/  LDG.E.U16 R27, [R16.64] ;  /* 0x00000004101b7981 */ /* 0x0002e8000c1e1500 */
[----:B------:R-:W-:Y:S04]  /*60f0*/  STL [R1+0x6c8], R23 ;  /* 0x0006c81701007387 */ /* 0x000fe80000100800 */
[----:B------:R4:W-:Y:S01]  /*6100*/  STL [R1+0x6c4], R6 ;  /* 0x0006c40601007387 */ /* 0x0009e20000100800 */
[----:B-1----:R-:W-:Y:S01]  /*6110*/  IADD3 R16, P0, R4, R2, RZ ;  /* 0x0000000204107210 */ /* 0x002fe20007f1e0ff */
[----:B------:R-:W-:-:S02]  /*6120*/  IMAD R4, R0, 0x1f4, RZ ;  /* 0x000001f400047824 */ /* 0x000fc400078e02ff */
[----:B----4-:R1:W4:Y:S01]  /*6130*/  LDG.E.U16 R6, [R14.64] ;  /* 0x000000040e067981 */ /* 0x010322000c1e1500 */
[----:B------:R-:W-:Y:S01]  /*6140*/  LEA.HI.X.SX32 R17, R19, R3, 0x1, P0 ;  /* 0x0000000313117211 */ /* 0x000fe200000f0eff */
[----:B------:R-:W-:Y:S02]  /*6150*/  IMAD R5, R0, 0x1e4, RZ ;  /* 0x000001e400057824 */ /* 0x000fe400078e02ff */
[----:B------:R0:W-:Y:S01]  /*6160*/  STL [R1+0x6c0], R22 ;  /* 0x0006c01601007387 */ /* 0x0001e20000100800 */
[----:B------:R-:W-:-:S03]  /*6170*/  IMAD.MOV.U32 R29, RZ, RZ, c[0x0][0x198] ;  /* 0x00006600ff1d7624 */ /* 0x000fc600078e00ff */
[----:B------:R-:W3:Y:S01]  /*6180*/  LDL R23, [R1+0x284] ;  /* 0x0002840001177983 */ /* 0x000ee20000100800 */
[----:B-1----:R-:W-:-:S03]  /*6190*/  IADD3 R14, P2, R4, R2, RZ ;  /* 0x00000002040e7210 */ /* 0x002fc60007f5e0ff */
[----:B------:R-:W3:Y:S01]  /*61a0*/  LDL.LU R4, [R1+0x278] ;  /* 0x0002780001047983 */ /* 0x000ee20000300800 */
[C---:B------:R-:W-:Y:S02]  /*61b0*/  IMAD R15, R0.reuse, 0xfa, RZ ;  /* 0x000000fa000f7824 */ /* 0x040fe400078e02ff */
[----:B0-----:R-:W-:Y:S01]  /*61c0*/  IMAD R13, R0, 0x7d, RZ ;  /* 0x0000007d000d7824 */ /* 0x001fe200078e02ff */
[----:B------:R0:W3:Y:S01]  /*61d0*/  LDG.E.U16 R22, [R16.64] ;  /* 0x0000000410167981 */ /* 0x0000e2000c1e1500 */
[----:B------:R-:W-:-:S03]  /*61e0*/  IMAD R29, R29, 0xf2, RZ ;  /* 0x000000f21d1d7824 */ /* 0x000fc600078e02ff */
[----:B------:R-:W-:Y:S01]  /*61f0*/  STL [R1+0x6bc], R21 ;  /* 0x0006bc1501007387 */ /* 0x000fe20000100800 */
[----:B------:R-:W-:-:S03]  /*6200*/  IADD3 R18, P1, R5, R2, RZ ;  /* 0x0000000205127210 */ /* 0x000fc60007f3e0ff */
[----:B0-----:R-:W3:Y:S04]  /*6210*/  LDL.LU R17, [R1+0x288] ;  /* 0x0002880001117983 */ /* 0x001ee80000300800 */
[----:B------:R-:W4:Y:S01]  /*6220*/  LDL.LU R0, [R1+0x258] ;  /* 0x0002580001007983 */ /* 0x000f220000300800 */
[----:B------:R-:W-:-:S03]  /*6230*/  LEA.HI.X.SX32 R19, R29, R3, 0x1, P1 ;  /* 0x000000031d137211 */ /* 0x000fc600008f0eff */
[----:B--2---:R0:W-:Y:S04]  /*6240*/  STL [R1+0x6ac], R20 ;  /* 0x0006ac1401007387 */ /* 0x0041e80000100800 */
[----:B0-----:R-:W2:Y:S04]  /*6250*/  LDL.LU R20, [R1+0x23c] ;  /* 0x00023c0001147983 */ /* 0x001ea80000300800 */
[----:B------:R-:W2:Y:S04]  /*6260*/  LDL.LU R21, [R1+0x264] ;  /* 0x0002640001157983 */ /* 0x000ea80000300800 */
[----:B------:R-:W2:Y:S04]  /*6270*/  LDL.LU R24, [R1+0x234] ;  /* 0x0002340001187983 */ /* 0x000ea80000300800 */
[----:B------:R0:W-:Y:S04]  /*6280*/  STL [R1+0x6b8], R25 ;  /* 0x0006b81901007387 */ /* 0x0001e80000100800 */
[----:B0-----:R-:W2:Y:S04]  /*6290*/  LDL.LU R25, [R1+0x22c] ;  /* 0x00022c0001197983 */ /* 0x001ea80000300800 */
[----:B------:R-:W-:Y:S04]  /*62a0*/  STL [R1+0x3c40], R2 ;  /* 0x003c400201007387 */ /* 0x000fe80000100800 */
[----:B------:R-:W-:Y:S04]  /*62b0*/  STL [R1+0x3c3c], R3 ;  /* 0x003c3c0301007387 */ /* 0x000fe80000100800 */
[----:B------:R0:W-:Y:S04]  /*62c0*/  STL [R1+0x6a8], R26 ;  /* 0x0006a81a01007387 */ /* 0x0001e80000100800 */
[----:B0-----:R0:W2:Y:S01]  /*62d0*/  LDG.E.U16 R26, [R18.64] ;  /* 0x00000004121a7981 */ /* 0x0010a2000c1e1500 */
[----:B------:R-:W-:-:S02]  /*62e0*/  IADD3 R12, P0, R15, R2, RZ ;  /* 0x000000020f0c7210 */ /* 0x000fc40007f1e0ff */
[-C--:B------:R-:W-:Y:S02]  /*62f0*/  LEA.HI.X.SX32 R15, R15, R3.reuse, 0x1, P2 ;  /* 0x000000030f0f7211 */ /* 0x080fe400010f0eff */
[----:B------:R-:W-:Y:S01]  /*6300*/  LEA.HI.X.SX32 R13, R13, R3, 0x1, P0 ;  /* 0x000000030d0d7211 */ /* 0x000fe200000f0eff */
[----:B------:R-:W1:Y:S04]  /*6310*/  S2R R29, SR_TID.X ;  /* 0x00000000001d7919 */ /* 0x000e680000002100 */
[----:B0-----:R-:W2:Y:S04]  /*6320*/  LDL.LU R18, [R1+0x274] ;  /* 0x0002740001127983 */ /* 0x001ea80000300800 */
[----:B---3--:R0:W-:Y:S04]  /*6330*/  STL [R1+0x6a4], R27 ;  /* 0x0006a41b01007387 */ /* 0x0081e80000100800 */
[----:B------:R-:W3:Y:S04]  /*6340*/  LDL.LU R19, [R1+0x268] ;  /* 0x0002680001137983 */ /* 0x000ee80000300800 */
[----:B------:R-:W3:Y:S04]  /*6350*/  LDL.LU R3, [R1+0x26c] ;  /* 0x00026c0001037983 */ /* 0x000ee80000300800 */
[----:B----4-:R4:W-:Y:S04]  /*6360*/  STL [R1+0x6b4], R6 ;  /* 0x0006b40601007387 */ /* 0x0109e80000100800 */
[----:B------:R-:W3:Y:S04]  /*6370*/  LDL.LU R5, [R1+0x260] ;  /* 0x0002600001057983 */ /* 0x000ee80000300800 */
[----:B0-----:R0:W3:Y:S04]  /*6380*/  LDG.E.U16 R27, [R12.64] ;  /* 0x000000040c1b7981 */ /* 0x0010e8000c1e1500 */
[----:B------:R-:W3:Y:S04]  /*6390*/  LDG.E.U16 R14, [R14.64] ;  /* 0x000000040e0e7981 */ /* 0x000ee8000c1e1500 */
[----:B0-----:R-:W3:Y:S01]  /*63a0*/  LDL.LU R13, [R1+0x298] ;  /* 0x00029800010d7983 */ /* 0x001ee20000300800 */
[----:B-1----:R-:W-:-:S03]  /*63b0*/  LOP3.LUT R29, R29, 0x7f, RZ, 0xc0, !PT ;  /* 0x0000007f1d1d7812 */ /* 0x002fc600078ec0ff */
[----:B------:R-:W3:Y:S04]  /*63c0*/  LDL.LU R2, [R1+0x228] ;  /* 0x0002280001027983 */ /* 0x000ee80000300800 */
[----:B----4-:R-:W4:Y:S04]  /*63d0*/  LDL.LU R6, [R1+0x218] ;  /* 0x0002180001067983 */ /* 0x010f280000300800 */
[----:B------:R-:W4:Y:S01]  /*63e0*/  LDL.LU R16, [R1+0x25c] ;  /* 0x00025c0001107983 */ /* 0x000f220000300800 */
[----:B------:R-:W-:-:S03]  /*63f0*/  SHF.L.U32 R12, R29, 0x1, RZ ;  /* 0x000000011d0c7819 */ /* 0x000fc600000006ff */
[----:B------:R0:W-:Y:S04]  /*6400*/  STL [R1+0x6a0], R22 ;  /* 0x0006a01601007387 */ /* 0x0001e80000100800 */
[----:B0-----:R-:W4:Y:S04]  /*6410*/  LDL.LU R22, [R1+0x214] ;  /* 0x0002140001167983 */ /* 0x001f280000300800 */
[----:B--2---:R0:W-:Y:S04]  /*6420*/  STL [R1+0x69c], R26 ;  /* 0x00069c1a01007387 */ /* 0x0041e80000100800 */
[----:B0-----:R-:W2:Y:S04]  /*6430*/  LDL.LU R26, [R1+0x20c] ;  /* 0x00020c00011a7983 */ /* 0x001ea80000300800 */
[----:B------:R-:W2:Y:S04]  /*6440*/  LDL.LU R29, [R1+0x250] ;  /* 0x00025000011d7983 */ /* 0x000ea80000300800 */
[----:B---3--:R0:W-:Y:S04]  /*6450*/  STL [R1+0x6b0], R27 ;  /* 0x0006b01b01007387 */ /* 0x0081e80000100800 */
[----:B------:R-:W-:Y:S04]  /*6460*/  STS.U16 [R12], R13 ;  /* 0x0000000d0c007388 */ /* 0x000fe80000000400 */
[----:B------:R1:W-:Y:S04]  /*6470*/  STS.U16 [R12+0x800], R17 ;  /* 0x000800110c007388 */ /* 0x0003e80000000400 */
[----:B0-----:R-:W3:Y:S04]  /*6480*/  LDL.LU R27, [R1+0x24c] ;  /* 0x00024c00011b7983 */ /* 0x001ee80000300800 */
[----:B------:R0:W-:Y:S04]  /*6490*/  STS.U16 [R12+0x1000], R23 ;  /* 0x001000170c007388 */ /* 0x0001e80000000400 */
[----:B------:R0:W-:Y:S04]  /*64a0*/  STS.U16 [R12+0x2000], R4 ;  /* 0x002000040c007388 */ /* 0x0001e80000000400 */
[----:B------:R-:W-:Y:S04]  /*64b0*/  STS.U16 [R12+0x4000], R18 ;  /* 0x004000120c007388 */ /* 0x000fe80000000400 */
[----:B-1----:R-:W3:Y:S04]  /*64c0*/  LDL.LU R17, [R1+0x240] ;  /* 0x0002400001117983 */ /* 0x002ee80000300800 */
[----:B------:R-:W-:Y:S04]  /*64d0*/  STS.U16 [R12+0x8000], R19 ;  /* 0x008000130c007388 */ /* 0x000fe80000000400 */
[----:B0-----:R-:W3:Y:S04]  /*64e0*/  LDL.LU R23, [R1+0x208] ;  /* 0x0002080001177983 */ /* 0x001ee80000300800 */
[----:B------:R0:W-:Y:S04]  /*64f0*/  STS.U16 [R12+0x10000], R0 ;  /* 0x010000000c007388 */ /* 0x0001e80000000400 */
[----:B------:R-:W3:Y:S04]  /*6500*/  LDL.LU R4, [R1+0x1ec] ;  /* 0x0001ec0001047983 */ /* 0x000ee80000300800 */
[----:B------:R1:W-:Y:S04]  /*6510*/  STS.U16 [R12+0x10800], R20 ;  /* 0x010800140c007388 */ /* 0x0003e80000000400 */
[----:B------:R1:W-:Y:S04]  /*6520*/  STS.U16 [R12+0x8800], R21 ;  /* 0x008800150c007388 */ /* 0x0003e80000000400 */
[----:B0-----:R-:W3:Y:S04]  /*6530*/  LDL.LU R0, [R1+0x230] ;  /* 0x0002300001007983 */ /* 0x001ee80000300800 */
[----:B------:R0:W-:Y:S04]  /*6540*/  STS.U16 [R12+0x11000], R24 ;  /* 0x011000180c007388 */ /* 0x0001e80000000400 */
[----:B-1----:R-:W3:Y:S04]  /*6550*/  LDL.LU R20, [R1+0x1e0] ;  /* 0x0001e00001147983 */ /* 0x002ee80000300800 */
[----:B------:R1:W-:Y:S04]  /*6560*/  STS.U16 [R12+0x11800], R25 ;  /* 0x011800190c007388 */ /* 0x0003e80000000400 */
[----:B------:R-:W3:Y:S04]  /*6570*/  LDL.LU R21, [R1+0x1d8] ;  /* 0x0001d80001157983 */ /* 0x000ee80000300800 */
[----:B0-----:R-:W3:Y:S04]  /*6580*/  LDL.LU R24, [R1+0x224] ;  /* 0x0002240001187983 */ /* 0x001ee80000300800 */
[----:B------:R-:W-:Y:S04]  /*6590*/  STS.U16 [R12+0x4800], R3 ;  /* 0x004800030c007388 */ /* 0x000fe80000000400 */
[----:B-1----:R-:W3:Y:S04]  /*65a0*/  LDL.LU R25, [R1+0x220] ;  /* 0x0002200001197983 */ /* 0x002ee80000300800 */
[----:B------:R0:W-:Y:S04]  /*65b0*/  STS.U16 [R12+0x9000], R5 ;  /* 0x009000050c007388 */ /* 0x0001e80000000400 */
[----:B0-----:R-:W3:Y:S04]  /*65c0*/  LDL.LU R5, [R1+0x1d4] ;  /* 0x0001d40001057983 */ /* 0x001ee80000300800 */
[----:B------:R-:W-:Y:S04]  /*65d0*/  STS.U16 [R12+0x12000], R2 ;  /* 0x012000020c007388 */ /* 0x000fe80000000400 */
[----:B----4-:R0:W-:Y:S04]  /*65e0*/  STS.U16 [R12+0x12800], R6 ;  /* 0x012800060c007388 */ /* 0x0101e80000000400 */
[----:B------:R-:W-:Y:S04]  /*65f0*/  STS.U16 [R12+0x9800], R16 ;  /* 0x009800100c007388 */ /* 0x000fe80000000400 */
[----:B------:R-:W-:Y:S04]  /*6600*/  STS.U16 [R12+0x13000], R22 ;  /* 0x013000160c007388 */ /* 0x000fe80000000400 */
[----:B0-----:R-:W4:Y:S04]  /*6610*/  LDL.LU R6, [R1+0x1c0] ;  /* 0x0001c00001067983 */ /* 0x001f280000300800 */
[----:B------:R-:W-:Y:S04]  /*6620*/  STL [R1+0x698], R14 ;  /* 0x0006980e01007387 */ /* 0x000fe80000100800 */
[----:B--2---:R-:W-:Y:S04]  /*6630*/  STS.U16 [R12+0x13800], R26 ;  /* 0x0138001a0c007388 */ /* 0x004fe80000000400 */
[----:B------:R0:W-:Y:S04]  /*6640*/  STS.U16 [R12+0x2800], R29 ;  /* 0x0028001d0c007388 */ /* 0x0001e80000000400 */
[----:B0-----:R-:W2:Y:S04]  /*6650*/  LDL.LU R29, [R1+0x210] ;  /* 0x00021000011d7983 */ /* 0x001ea80000300800 */
[----:B------:R-:W2:Y:S04]  /*6660*/  LDL.LU R13, [R1+0x1bc] ;  /* 0x0001bc00010d7983 */ /* 0x000ea80000300800 */
[----:B------:R-:W2:Y:S04]  /*6670*/  LDL.LU R22, [R1+0x1b4] ;  /* 0x0001b40001167983 */ /* 0x000ea80000300800 */
[----:B------:R-:W2:Y:S04]  /*6680*/  LDL.LU R26, [R1+0x204] ;  /* 0x00020400011a7983 */ /* 0x000ea80000300800 */
[----:B---3--:R0:W-:Y:S04]  /*6690*/  STS.U16 [R12+0x5000], R27 ;  /* 0x0050001b0c007388 */ /* 0x0081e80000000400 */
[----:B0-----:R-:W3:Y:S04]  /*66a0*/  LDL.LU R27, [R1+0x200] ;  /* 0x00020000011b7983 */ /* 0x001ee80000300800 */
[----:B------:R-:W3:Y:S04]  /*66b0*/  LDL.LU R18, [R1+0x1fc] ;  /* 0x0001fc0001127983 */ /* 0x000ee80000300800 */
[----:B------:R-:W-:Y:S04]  /*66c0*/  STS.U16 [R12+0xa000], R17 ;  /* 0x00a000110c007388 */ /* 0x000fe80000000400 */
[----:B------:R-:W3:Y:S04]  /*66d0*/  LDL.LU R19, [R1+0x1f0] ;  /* 0x0001f00001137983 */ /* 0x000ee80000300800 */
[----:B------:R0:W-:Y:S04]  /*66e0*/  STS.U16 [R12+0x14000], R23 ;  /* 0x014000170c007388 */ /* 0x0001e80000000400 */
[----:B------:R-:W3:Y:S04]  /*66f0*/  LDL.LU R3, [R1+0x1b0] ;  /* 0x0001b00001037983 */ /* 0x000ee80000300800 */
[----:B------:R1:W-:Y:S04]  /*6700*/  STS.U16 [R12+0x14800], R4 ;  /* 0x014800040c007388 */ /* 0x0003e80000000400 */
[----:B------:R-:W3:Y:S04]  /*6710*/  LDL.LU R2, [R1+0x198] ;  /* 0x0001980001027983 */ /* 0x000ee80000300800 */
[----:B------:R-:W3:Y:S04]  /*6720*/  LDL.LU R16, [R1+0x1dc] ;  /* 0x0001dc0001107983 */ /* 0x000ee80000300800 */
[----:B------:R1:W-:Y:S04]  /*6730*/  STS.U16 [R12+0xa800], R0 ;  /* 0x00a800000c007388 */ /* 0x0003e80000000400 */
[----:B0-----:R-:W3:Y:S04]  /*6740*/  LDL.LU R23, [R1+0x190] ;  /* 0x0001900001177983 */ /* 0x001ee80000300800 */
[----:B------:R0:W-:Y:S04]  /*6750*/  STS.U16 [R12+0x15000], R20 ;  /* 0x015000140c007388 */ /* 0x0001e80000000400 */
[----:B-1----:R-:W3:Y:S04]  /*6760*/  LDL.LU R4, [R1+0x188] ;  /* 0x0001880001047983 */ /* 0x002ee80000300800 */
[----:B------:R-:W-:Y:S04]  /*6770*/  STS.U16 [R12+0x15800], R21 ;  /* 0x015800150c007388 */ /* 0x000fe80000000400 */
[----:B------:R-:W-:Y:S04]  /*6780*/  STS.U16 [R12+0x5800], R24 ;  /* 0x005800180c007388 */ /* 0x000fe80000000400 */
[----:B------:R-:W3:Y:S04]  /*6790*/  LDL.LU R17, [R1+0x1cc] ;  /* 0x0001cc0001117983 */ /* 0x000ee80000300800 */
[----:B------:R-:W-:Y:S04]  /*67a0*/  STS.U16 [R12+0xb000], R25 ;  /* 0x00b000190c007388 */ /* 0x000fe80000000400 */
[----:B------:R-:W3:Y:S04]  /*67b0*/  LDL.LU R0, [R1+0x1c8] ;  /* 0x0001c80001007983 */ /* 0x000ee80000300800 */
[----:B0-----:R-:W3:Y:S04]  /*67c0*/  LDL.LU R20, [R1+0x184] ;  /* 0x0001840001147983 */ /* 0x001ee80000300800 */
[----:B------:R0:W-:Y:S04]  /*67d0*/  STS.U16 [R12+0x16000], R5 ;  /* 0x016000050c007388 */ /* 0x0001e80000000400 */
[----:B0-----:R-:W3:Y:S04]  /*67e0*/  LDL.LU R5, [R1+0x174] ;  /* 0x0001740001057983 */ /* 0x001ee80000300800 */
[----:B------:R-:W3:Y:S04]  /*67f0*/  LDL.LU R21, [R1+0x1b8] ;  /* 0x0001b80001157983 */ /* 0x000ee80000300800 */
[----:B------:R-:W3:Y:S04]  /*6800*/  LDL.LU R24, [R1+0x170] ;  /* 0x0001700001187983 */ /* 0x000ee80000300800 */
[----:B----4-:R0:W-:Y:S04]  /*6810*/  STS.U16 [R12+0x16800], R6 ;  /* 0x016800060c007388 */ /* 0x0101e80000000400 */
[----:B------:R-:W4:Y:S04]  /*6820*/  LDL.LU R25, [R1+0x168] ;  /* 0x0001680001197983 */ /* 0x000f280000300800 */
[----:B0-----:R-:W4:Y:S04]  /*6830*/  LDL.LU R6, [R1+0x1ac] ;  /* 0x0001ac0001067983 */ /* 0x001f280000300800 */
[----:B--2---:R0:W-:Y:S04]  /*6840*/  STS.U16 [R12+0xb800], R29 ;  /* 0x00b8001d0c007388 */ /* 0x0041e80000000400 */
[----:B0-----:R-:W2:Y:S04]  /*6850*/  LDL.LU R29, [R1+0x1a8] ;  /* 0x0001a800011d7983 */ /* 0x001ea80000300800 */
[----:B------:R-:W-:Y:S04]  /*6860*/  STS.U16 [R12+0x17000], R13 ;  /* 0x0170000d0c007388 */ /* 0x000fe80000000400 */
[----:B------:R0:W-:Y:S04]  /*6870*/  STS.U16 [R12+0x17800], R22 ;  /* 0x017800160c007388 */ /* 0x0001e80000000400 */
[----:B------:R1:W-:Y:S04]  /*6880*/  STS.U16 [R12+0x1800], R26 ;  /* 0x0018001a0c007388 */ /* 0x0003e80000000400 */
[----:B0-----:R-:W2:Y:S04]  /*6890*/  LDL.LU R22, [R1+0x19c] ;  /* 0x00019c0001167983 */ /* 0x001ea80000300800 */
[----:B-1----:R-:W2:Y:S04]  /*68a0*/  LDL.LU R26, [R1+0x164] ;  /* 0x00016400011a7983 */ /* 0x002ea80000300800 */
[----:B---3--:R0:W-:Y:S04]  /*68b0*/  STS.U16 [R12+0x3000], R27 ;  /* 0x0030001b0c007388 */ /* 0x0081e80000000400 */
[----:B------:R1:W-:Y:S04]  /*68c0*/  STS.U16 [R12+0x6000], R18 ;  /* 0x006000120c007388 */ /* 0x0003e80000000400 */
[----:B0-----:R-:W3:Y:S04]  /*68d0*/  LDL.LU R27, [R1+0xfc] ;  /* 0x0000fc00011b7983 */ /* 0x001ee80000300800 */
[----:B------:R0:W-:Y:S04]  /*68e0*/  STS.U16 [R12+0xc000], R19 ;  /* 0x00c000130c007388 */ /* 0x0001e80000000400 */
[----:B-1----:R-:W3:Y:S04]  /*68f0*/  LDL.LU R18, [R1+0x18c] ;  /* 0x00018c0001127983 */ /* 0x002ee80000300800 */
[----:B------:R1:W-:Y:S04]  /*6900*/  STS.U16 [R12+0x18000], R3 ;  /* 0x018000030c007388 */ /* 0x0003e80000000400 */
[----:B0-----:R-:W3:Y:S04]  /*6910*/  LDL.LU R19, [R1+0xf4] ;  /* 0x0000f40001137983 */ /* 0x001ee80000300800 */
[----:B------:R-:W-:Y:S04]  /*6920*/  STS.U16 [R12+0x18800], R2 ;  /* 0x018800020c007388 */ /* 0x000fe80000000400 */
[----:B------:R-:W-:Y:S04]  /*6930*/  STS.U16 [R12+0xc800], R16 ;  /* 0x00c800100c007388 */ /* 0x000fe80000000400 */
[----:B-1----:R-:W3:Y:S04]  /*6940*/  LDL.LU R3, [R1+0xec] ;  /* 0x0000ec0001037983 */ /* 0x002ee80000300800 */
[----:B------:R0:W-:Y:S04]  /*6950*/  STS.U16 [R12+0x19000], R23 ;  /* 0x019000170c007388 */ /* 0x0001e80000000400 */
[----:B------:R1:W-:Y:S04]  /*6960*/  STS.U16 [R12+0x19800], R4 ;  /* 0x019800040c007388 */ /* 0x0003e80000000400 */
[----:B0-----:R-:W3:Y:S04]  /*6970*/  LDL.LU R23, [R1+0x180] ;  /* 0x0001800001177983 */ /* 0x001ee80000300800 */
[----:B-1----:R-:W3:Y:S04]  /*6980*/  LDL.LU R4, [R1+0x17c] ;  /* 0x00017c0001047983 */ /* 0x002ee80000300800 */
[----:B------:R-:W-:Y:S04]  /*6990*/  STS.U16 [R12+0x6800], R17 ;  /* 0x006800110c007388 */ /* 0x000fe80000000400 */
[----:B------:R-:W3:Y:S04]  /*69a0*/  LDL.LU R2, [R1+0xe4] ;  /* 0x0000e40001027983 */ /* 0x000ee80000300800 */
[----:B------:R-:W-:Y:S04]  /*69b0*/  STS.U16 [R12+0xd000], R0 ;  /* 0x00d000000c007388 */ /* 0x000fe80000000400 */
[----:B------:R-:W-:Y:S04]  /*69c0*/  STS.U16 [R12+0x1a000], R20 ;  /* 0x01a000140c007388 */ /* 0x000fe80000000400 */
[----:B------:R0:W-:Y:S04]  /*69d0*/  STS.U16 [R12+0x1a800], R5 ;  /* 0x01a800050c007388 */ /* 0x0001e80000000400 */
[----:B0-----:R-:W3:Y:S04]  /*69e0*/  LDL.LU R5, [R1+0x16c] ;  /* 0x00016c0001057983 */ /* 0x001ee80000300800 */
[----:B------:R-:W-:Y:S04]  /*69f0*/  STS.U16 [R12+0xd800], R21 ;  /* 0x00d800150c007388 */ /* 0x000fe80000000400 */
[----:B------:R0:W-:Y:S04]  /*6a00*/  STS.U16 [R12+0x1b000], R24 ;  /* 0x01b000180c007388 */ /* 0x0001e80000000400 */
[----:B----4-:R1:W-:Y:S04]  /*6a10*/  STS.U16 [R12+0x1b800], R25 ;  /* 0x01b800190c007388 */ /* 0x0103e80000000400 */
[----:B------:R-:W4:Y:S04]  /*6a20*/  LDL R16, [R1+0x28c] ;  /* 0x00028c0001107983 */ /* 0x000f280000100800 */
[----:B0-----:R-:W4:Y:S04]  /*6a30*/  LDL R24, [R1+0x27c] ;  /* 0x00027c0001187983 */ /* 0x001f280000100800 */
[----:B------:R0:W-:Y:S04]  /*6a40*/  STS.U16 [R12+0x3800], R6 ;  /* 0x003800060c007388 */ /* 0x0001e80000000400 */
[----:B-1----:R-:W4:Y:S04]  /*6a50*/  LDL.LU R25, [R1+0x1e4] ;  /* 0x0001e40001197983 */ /* 0x002f280000300800 */
[----:B0-----:R-:W4:Y:S04]  /*6a60*/  LDL.LU R6, [R1+0x29c] ;  /* 0x00029c0001067983 */ /* 0x001f280000300800 */
[----:B--2---:R0:W-:Y:S04]  /*6a70*/  STS.U16 [R12+0x7000], R29 ;  /* 0x0070001d0c007388 */ /* 0x0041e80000000400 */
[----:B0-----:R-:W2:Y:S04]  /*6a80*/  LDL.LU R29, [R1+0x244] ;  /* 0x00024400011d7983 */ /* 0x001ea80000300800 */
[----:B------:R-:W2:Y:S04]  /*6a90*/  LDL.LU R17, [R1+0x1f4] ;  /* 0x0001f40001117983 */ /* 0x000ea80000300800 */
[----:B------:R-:W2:Y:S04]  /*6aa0*/  LDL.LU R0, [R1+0x1a0] ;  /* 0x0001a00001007983 */ /* 0x000ea80000300800 */
[----:B------:R-:W2:Y:S04]  /*6ab0*/  LDL.LU R20, [R1+0x160] ;  /* 0x0001600001147983 */ /* 0x000ea80000300800 */
[----:B------:R0:W-:Y:S04]  /*6ac0*/  STS.U16 [R12+0xe000], R22 ;  /* 0x00e000160c007388 */ /* 0x0001e80000000400 */
[----:B------:R-:W2:Y:S04]  /*6ad0*/  LDL.LU R21, [R1+0x15c] ;  /* 0x00015c0001157983 */ /* 0x000ea80000300800 */
[----:B------:R1:W-:Y:S04]  /*6ae0*/  STS.U16 [R12+0x1c000], R26 ;  /* 0x01c0001a0c007388 */ /* 0x0003e80000000400 */
[----:B0-----:R-:W2:Y:S04]  /*6af0*/  LDL.LU R22, [R1+0x158] ;  /* 0x0001580001167983 */ /* 0x001ea80000300800 */
[----:B---3--:R0:W-:Y:S04]  /*6b00*/  STS.U16 [R12+0x1c800], R27 ;  /* 0x01c8001b0c007388 */ /* 0x0081e80000000400 */
[----:B-1----:R-:W3:Y:S04]  /*6b10*/  LDL.LU R26, [R1+0x154] ;  /* 0x00015400011a7983 */ /* 0x002ee80000300800 */
[----:B------:R-:W-:Y:S04]  /*6b20*/  STS.U16 [R12+0xe800], R18 ;  /* 0x00e800120c007388 */ /* 0x000fe80000000400 */
[----:B0-----:R-:W3:Y:S04]  /*6b30*/  LDL.LU R27, [R1+0x150] ;  /* 0x00015000011b7983 */ /* 0x001ee80000300800 */
[----:B------:R-:W-:Y:S04]  /*6b40*/  STS.U16 [R12+0x1d000], R19 ;  /* 0x01d000130c007388 */ /* 0x000fe80000000400 */
[----:B------:R-:W-:Y:S04]  /*6b50*/  STS.U16 [R12+0x1d800], R3 ;  /* 0x01d800030c007388 */ /* 0x000fe80000000400 */
[----:B------:R0:W-:Y:S04]  /*6b60*/  STS.U16 [R12+0x7800], R23 ;  /* 0x007800170c007388 */ /* 0x0001e80000000400 */
[----:B------:R1:W-:Y:S04]  /*6b70*/  STS.U16 [R12+0xf000], R4 ;  /* 0x00f000040c007388 */ /* 0x0003e80000000400 */
[----:B0-----:R-:W3:Y:S04]  /*6b80*/  LDL.LU R23, [R1+0x14c] ;  /* 0x00014c0001177983 */ /* 0x001ee80000300800 */
[----:B------:R-:W-:Y:S04]  /*6b90*/  STS.U16 [R12+0x1e000], R2 ;  /* 0x01e000020c007388 */ /* 0x000fe80000000400 */
[----:B-1----:R-:W3:Y:S04]  /*6ba0*/  LDL.LU R4, [R1+0x148] ;  /* 0x0001480001047983 */ /* 0x002ee80000300800 */
[----:B------:R-:W-:Y:S01]  /*6bb0*/  STS.U16 [R12+0x1e800], R28 ;  /* 0x01e8001c0c007388 */ /* 0x000fe20000000400 */
[----:B------:R-:W-:-:S03]  /*6bc0*/  LOP3.LUT R3, R12, 0x10, RZ, 0x3c, !PT ;  /* 0x000000100c037812 */ /* 0x000fc600078e3cff */
[----:B------:R0:W-:Y:S04]  /*6bd0*/  STS.U16 [R12+0xf800], R5 ;  /* 0x00f800050c007388 */ /* 0x0001e80000000400 */
[----:B0-----:R-:W3:Y:S04]  /*6be0*/  LDL.LU R5, [R1+0x144] ;  /* 0x0001440001057983 */ /* 0x001ee80000300800 */
[----:B------:R-:W-:Y:S04]  /*6bf0*/  STS.U16 [R12+0x1f000], R11 ;  /* 0x01f0000b0c007388 */ /* 0x000fe80000000400 */
[----:B------:R-:W-:Y:S04]  /*6c00*/  STS.U16 [R12+0x1f800], R10 ;  /* 0x01f8000a0c007388 */ /* 0x000fe80000000400 */
[----:B----4-:R0:W-:Y:S04]  /*6c10*/  STS.U16 [R3+0x900], R24 ;  /* 0x0009001803007388 */ /* 0x0101e80000000400 */
[----:B------:R-:W-:Y:S04]  /*6c20*/  STS.U16 [R3+0x1100], R16 ;  /* 0x0011001003007388 */ /* 0x000fe80000000400 */
[----:B------:R1:W-:Y:S04]  /*6c30*/  STS.U16 [R3+0x1900], R25 ;  /* 0x0019001903007388 */ /* 0x0003e80000000400 */
[----:B0-----:R-:W4:Y:S04]  /*6c40*/  LDL.LU R24, [R1+0x140] ;  /* 0x0001400001187983 */ /* 0x001f280000300800 */
[----:B------:R0:W-:Y:S04]  /*6c50*/  STS.U16 [R3+0x2100], R6 ;  /* 0x0021000603007388 */ /* 0x0001e80000000400 */
[----:B-1----:R-:W4:Y:S04]  /*6c60*/  LDL.LU R25, [R1+0x13c] ;  /* 0x00013c0001197983 */ /* 0x002f280000300800 */
[----:B0-----:R-:W4:Y:S04]  /*6c70*/  LDL.LU R6, [R1+0x138] ;  /* 0x0001380001067983 */ /* 0x001f280000300800 */
[----:B--2---:R0:W-:Y:S04]  /*6c80*/  STS.U16 [R3+0x2900], R29 ;  /* 0x0029001d03007388 */ /* 0x0041e80000000400 */
[----:B0-----:R-:W2:Y:S04]  /*6c90*/  LDL.LU R29, [R1+0x134] ;  /* 0x00013400011d7983 */ /* 0x001ea80000300800 */
[----:B------:R-:W-:Y:S04]  /*6ca0*/  STS.U16 [R3+0x3100], R17 ;  /* 0x0031001103007388 */ /* 0x000fe80000000400 */
[----:B------:R-:W-:Y:S04]  /*6cb0*/  STS.U16 [R3+0x3900], R0 ;  /* 0x0039000003007388 */ /* 0x000fe80000000400 */
[----:B------:R-:W-:Y:S04]  /*6cc0*/  STS.U16 [R3+0x10100], R20 ;  /* 0x0101001403007388 */ /* 0x000fe80000000400 */
[----:B------:R-:W-:Y:S04]  /*6cd0*/  STS.U16 [R3+0x10900], R21 ;  /* 0x0109001503007388 */ /* 0x000fe80000000400 */
[----:B------:R-:W2:Y:S04]  /*6ce0*/  LDL.LU R10, [R1+0x130] ;  /* 0x00013000010a7983 */ /* 0x000ea80000300800 */
[----:B------:R-:W-:Y:S04]  /*6cf0*/  STS.U16 [R3+0x11100], R22 ;  /* 0x0111001603007388 */ /* 0x000fe80000000400 */
[----:B------:R-:W2:Y:S04]  /*6d00*/  LDL.LU R11, [R1+0x12c] ;  /* 0x00012c00010b7983 */ /* 0x000ea80000300800 */
[----:B---3--:R0:W-:Y:S04]  /*6d10*/  STS.U16 [R3+0x11900], R26 ;  /* 0x0119001a03007388 */ /* 0x0081e80000000400 */
[----:B------:R-:W3:Y:S04]  /*6d20*/  LDL.LU R28, [R1+0x128] ;  /* 0x00012800011c7983 */ /* 0x000ee80000300800 */
[----:B------:R1:W-:Y:S04]  /*6d30*/  STS.U16 [R3+0x12100], R27 ;  /* 0x0121001b03007388 */ /* 0x0003e80000000400 */
[----:B0-----:R-:W3:Y:S04]  /*6d40*/  LDL.LU R26, [R1+0x124] ;  /* 0x00012400011a7983 */ /* 0x001ee80000300800 */
[----:B-1----:R-:W3:Y:S04]  /*6d50*/  LDL.LU R27, [R1+0x120] ;  /* 0x00012000011b7983 */ /* 0x002ee80000300800 */
[----:B------:R-:W3:Y:S04]  /*6d60*/  LDL.LU R14, [R1+0x11c] ;  /* 0x00011c00010e7983 */ /* 0x000ee80000300800 */
[----:B------:R-:W3:Y:S04]  /*6d70*/  LDL.LU R15, [R1+0x118] ;  /* 0x00011800010f7983 */ /* 0x000ee80000300800 */
[----:B------:R-:W3:Y:S04]  /*6d80*/  LDL.LU R13, [R1+0x114] ;  /* 0x00011400010d7983 */ /* 0x000ee80000300800 */
[----:B------:R-:W3:Y:S04]  /*6d90*/  LDL.LU R18, [R1+0x110] ;  /* 0x0001100001127983 */ /* 0x000ee80000300800 */
[----:B------:R-:W-:Y:S04]  /*6da0*/  STS.U16 [R3+0x12900], R23 ;  /* 0x0129001703007388 */ /* 0x000fe80000000400 */
[----:B------:R0:W-:Y:S04]  /*6db0*/  STS.U16 [R3+0x13100], R4 ;  /* 0x0131000403007388 */ /* 0x0001e80000000400 */
[----:B0-----:R-:W3:Y:S04]  /*6dc0*/  LDL.LU R4, [R1+0x10c] ;  /* 0x00010c0001047983 */ /* 0x001ee80000300800 */
[----:B------:R-:W3:Y:S04]  /*6dd0*/  LDL.LU R19, [R1+0x108] ;  /* 0x0001080001137983 */ /* 0x000ee80000300800 */
[----:B------:R-:W3:Y:S04]  /*6de0*/  LDL.LU R2, [R1+0x104] ;  /* 0x0001040001027983 */ /* 0x000ee80000300800 */
[----:B------:R0:W-:Y:S04]  /*6df0*/  STS.U16 [R3+0x13900], R5 ;  /* 0x0139000503007388 */ /* 0x0001e80000000400 */
[----:B0-----:R-:W3:Y:S04]  /*6e00*/  LDL.LU R5, [R1+0x100] ;  /* 0x0001000001057983 */ /* 0x001ee80000300800 */
[----:B------:R-:W3:Y:S04]  /*6e10*/  LDL.LU R16, [R1+0xf8] ;  /* 0x0000f80001107983 */ /* 0x000ee80000300800 */
[----:B------:R-:W3:Y:S04]  /*6e20*/  LDL.LU R17, [R1+0xf0] ;  /* 0x0000f00001117983 */ /* 0x000ee80000300800 */
[----:B------:R-:W3:Y:S04]  /*6e30*/  LDL.LU R0, [R1+0xe8] ;  /* 0x0000e80001007983 */ /* 0x000ee80000300800 */
[----:B------:R-:W3:Y:S04]  /*6e40*/  LDL.LU R20, [R1+0x8] ;  /* 0x0000080001147983 */ /* 0x000ee80000300800 */
[----:B------:R-:W3:Y:S04]  /*6e50*/  LDL.LU R21, [R1+0xe0] ;  /* 0x0000e00001157983 */ /* 0x000ee80000300800 */
[----:B------:R-:W3:Y:S04]  /*6e60*/  LDL.LU R22, [R1+0xdc] ;  /* 0x0000dc0001167983 */ /* 0x000ee80000300800 */
[----:B----4-:R0:W-:Y:S04]  /*6e70*/  STS.U16 [R3+0x14100], R24 ;  /* 0x0141001803007388 */ /* 0x0101e80000000400 */
[----:B------:R-:W4:Y:S04]  /*6e80*/  LDL.LU R23, [R1+0xd8] ;  /* 0x0000d80001177983 */ /* 0x000f280000300800 */
        /* <DEDUP_REMOVED lines=9> */
[----:B---3--:R-:W-:Y:S04]  /*6f20*/  STS.U16 [R3+0x17100], R28 ;  /* 0x0171001c03007388 */ /* 0x008fe80000000400 */
[----:B------:R0:W-:Y:S04]  /*6f30*/  STS.U16 [R3+0x17900], R26 ;  /* 0x0179001a03007388 */ /* 0x0001e80000000400 */
[----:B------:R1:W-:Y:S04]  /*6f40*/  STS.U16 [R3+0x18100], R27 ;  /* 0x0181001b03007388 */ /* 0x0003e80000000400 */
[----:B------:R-:W-:Y:S04]  /*6f50*/  STS.U16 [R3+0x18900], R14 ;  /* 0x0189000e03007388 */ /* 0x000fe80000000400 */
[----:B------:R-:W-:Y:S04]  /*6f60*/  STS.U16 [R3+0x19100], R15 ;  /* 0x0191000f03007388 */ /* 0x000fe80000000400 */
[----:B------:R-:W-:Y:S04]  /*6f70*/  STS.U16 [R3+0x19900], R13 ;  /* 0x0199000d03007388 */ /* 0x000fe80000000400 */
[----:B------:R-:W-:Y:S04]  /*6f80*/  STS.U16 [R3+0x1a100], R18 ;  /* 0x01a1001203007388 */ /* 0x000fe80000000400 */
[----:B0-----:R-:W3:Y:S04]  /*6f90*/  LDL.LU R26, [R1+0xc4] ;  /* 0x0000c400011a7983 */ /* 0x001ee80000300800 */
[----:B-1----:R-:W3:Y:S04]  /*6fa0*/  LDL.LU R27, [R1+0xc0] ;  /* 0x0000c000011b7983 */ /* 0x002ee80000300800 */
[----:B------:R0:W-:Y:S04]  /*6fb0*/  STS.U16 [R3+0x1a900], R4 ;  /* 0x01a9000403007388 */ /* 0x0001e80000000400 */
[----:B------:R-:W-:Y:S04]  /*6fc0*/  STS.U16 [R3+0x1b100], R19 ;  /* 0x01b1001303007388 */ /* 0x000fe80000000400 */
[----:B------:R-:W-:Y:S04]  /*6fd0*/  STS.U16 [R3+0x1b900], R2 ;  /* 0x01b9000203007388 */ /* 0x000fe80000000400 */
[----:B0-----:R-:W3:Y:S04]  /*6fe0*/  LDL.LU R4, [R1+0xbc] ;  /* 0x0000bc0001047983 */ /* 0x001ee80000300800 */
[----:B------:R0:W-:Y:S04]  /*6ff0*/  STS.U16 [R3+0x1c100], R5 ;  /* 0x01c1000503007388 */ /* 0x0001e80000000400 */
[----:B------:R-:W-:Y:S04]  /*7000*/  STS.U16 [R3+0x1c900], R16 ;  /* 0x01c9001003007388 */ /* 0x000fe80000000400 */
[----:B------:R-:W-:Y:S04]  /*7010*/  STS.U16 [R3+0x1d100], R17 ;  /* 0x01d1001103007388 */ /* 0x000fe80000000400 */
[----:B------:R-:W-:Y:S04]  /*7020*/  STS.U16 [R3+0x1d900], R0 ;  /* 0x01d9000003007388 */ /* 0x000fe80000000400 */
[----:B------:R-:W-:Y:S04]  /*7030*/  STS.U16 [R3+0x1e100], R20 ;  /* 0x01e1001403007388 */ /* 0x000fe80000000400 */
[----:B------:R-:W-:Y:S04]  /*7040*/  STS.U16 [R3+0x1e900], R9 ;  /* 0x01e9000903007388 */ /* 0x000fe80000000400 */
[----:B------:R-:W-:Y:S04]  /*7050*/  STS.U16 [R3+0x1f100], R8 ;  /* 0x01f1000803007388 */ /* 0x000fe80000000400 */
[----:B------:R1:W-:Y:S04]  /*7060*/  STS.U16 [R3+0x1f900], R7 ;  /* 0x01f9000703007388 */ /* 0x0003e80000000400 */
[----:B------:R-:W-:Y:S04]  /*7070*/  STS.U16 [R3+0x4100], R21 ;  /* 0x0041001503007388 */ /* 0x000fe80000000400 */
[----:B------:R-:W-:Y:S04]  /*7080*/  STS.U16 [R3+0x4900], R22 ;  /* 0x0049001603007388 */ /* 0x000fe80000000400 */
[----:B0-----:R-:W3:Y:S04]  /*7090*/  LDL.LU R5, [R1+0xb8] ;  /* 0x0000b80001057983 */ /* 0x001ee80000300800 */
[----:B----4-:R-:W-:Y:S04]  /*70a0*/  STS.U16 [R3+0x5100], R23 ;  /* 0x0051001703007388 */ /* 0x010fe80000000400 */
[----:B------:R-:W-:Y:S04]  /*70b0*/  STS.U16 [R3+0x5900], R24 ;  /* 0x0059001803007388 */ /* 0x000fe80000000400 */
[----:B-1----:R-:W4:Y:S04]  /*70c0*/  LDL.LU R7, [R1+0xb4] ;  /* 0x0000b40001077983 */ /* 0x002f280000300800 */
[----:B------:R-:W-:Y:S04]  /*70d0*/  STS.U16 [R3+0x6100], R25 ;  /* 0x0061001903007388 */ /* 0x000fe80000000400 */
[----:B------:R-:W4:Y:S04]  /*70e0*/  LDL.LU R8, [R1+0xb0] ;  /* 0x0000b00001087983 */ /* 0x000f280000300800 */
[----:B------:R0:W-:Y:S04]  /*70f0*/  STS.U16 [R3+0x6900], R6 ;  /* 0x0069000603007388 */ /* 0x0001e80000000400 */
[----:B------:R-:W4:Y:S04]  /*7100*/  LDL.LU R9, [R1+0xac] ;  /* 0x0000ac0001097983 */ /* 0x000f280000300800 */
[----:B0-----:R-:W4:Y:S04]  /*7110*/  LDL.LU R6, [R1+0xa8] ;  /* 0x0000a80001067983 */ /* 0x001f280000300800 */
[----:B--2---:R0:W-:Y:S04]  /*7120*/  STS.U16 [R3+0x7100], R29 ;  /* 0x0071001d03007388 */ /* 0x0041e80000000400 */
[----:B0-----:R-:W2:Y:S04]  /*7130*/  LDL.LU R29, [R1+0xa4] ;  /* 0x0000a400011d7983 */ /* 0x001ea80000300800 */
[----:B------:R-:W2:Y:S04]  /*7140*/  LDL.LU R10, [R1+0xa0] ;  /* 0x0000a000010a7983 */ /* 0x000ea80000300800 */
        /* <DEDUP_REMOVED lines=11> */
[----:B---3--:R0:W-:Y:S04]  /*7200*/  STS.U16 [R3+0x7900], R26 ;  /* 0x0079001a03007388 */ /* 0x0081e80000000400 */
[----:B------:R1:W-:Y:S04]  /*7210*/  STS.U16 [R3+0x8100], R27 ;  /* 0x0081001b03007388 */ /* 0x0003e80000000400 */
[----:B------:R-:W3:Y:S04]  /*7220*/  LDL R20, [R1+0x294] ;  /* 0x0002940001147983 */ /* 0x000ee80000100800 */
[----:B------:R-:W3:Y:S04]  /*7230*/  LDL.LU R21, [R1+0x238] ;  /* 0x0002380001157983 */ /* 0x000ee80000300800 */
[----:B------:R-:W3:Y:S04]  /*7240*/  LDL.LU R22, [R1+0x1e8] ;  /* 0x0001e80001167983 */ /* 0x000ee80000300800 */
[----:B------:R-:W3:Y:S04]  /*7250*/  LDL.LU R23, [R1+0x194] ;  /* 0x0001940001177983 */ /* 0x000ee80000300800 */
[----:B------:R-:W3:Y:S04]  /*7260*/  LDL.LU R24, [R1+0x290] ;  /* 0x0002900001187983 */ /* 0x000ee80000300800 */
[----:B------:R1:W-:Y:S04]  /*7270*/  STS.U16 [R3+0x8900], R4 ;  /* 0x0089000403007388 */ /* 0x0003e80000000400 */
[----:B------:R-:W3:Y:S04]  /*7280*/  LDL.LU R25, [R1+0x270] ;  /* 0x0002700001197983 */ /* 0x000ee80000300800 */
[----:B0-----:R-:W3:Y:S04]  /*7290*/  LDL.LU R26, [R1+0x248] ;  /* 0x00024800011a7983 */ /* 0x001ee80000300800 */
[----:B-1----:R-:W3:Y:S04]  /*72a0*/  LDL.LU R27, [R1+0x21c] ;  /* 0x00021c00011b7983 */ /* 0x002ee80000300800 */
[----:B------:R-:W3:Y:S04]  /*72b0*/  LDL.LU R4, [R1+0x1f8] ;  /* 0x0001f80001047983 */ /* 0x000ee80000300800 */
[----:B------:R0:W-:Y:S04]  /*72c0*/  STS.U16 [R3+0x9100], R5 ;  /* 0x0091000503007388 */ /* 0x0001e80000000400 */
[----:B0-----:R-:W3:Y:S04]  /*72d0*/  LDL.LU R5, [R1+0x1c4] ;  /* 0x0001c40001057983 */ /* 0x001ee80000300800 */
[----:B----4-:R-:W-:Y:S04]  /*72e0*/  STS.U16 [R3+0x9900], R7 ;  /* 0x0099000703007388 */ /* 0x010fe80000000400 */
[----:B------:R-:W-:Y:S04]  /*72f0*/  STS.U16 [R3+0xa100], R8 ;  /* 0x00a1000803007388 */ /* 0x000fe80000000400 */
[----:B------:R-:W-:Y:S04]  /*7300*/  STS.U16 [R3+0xa900], R9 ;  /* 0x00a9000903007388 */ /* 0x000fe80000000400 */
[----:B------:R0:W-:Y:S04]  /*7310*/  STS.U16 [R3+0xb100], R6 ;  /* 0x00b1000603007388 */ /* 0x0001e80000000400 */
[----:B0-----:R-:W4:Y:S04]  /*7320*/  LDL.LU R6, [R1+0x1a4] ;  /* 0x0001a40001067983 */ /* 0x001f280000300800 */
[----:B--2---:R0:W-:Y:S04]  /*7330*/  STS.U16 [R3+0xb900], R29 ;  /* 0x00b9001d03007388 */ /* 0x0041e80000000400 */
[----:B------:R-:W-:Y:S04]  /*7340*/  STS.U16 [R3+0xc100], R10 ;  /* 0x00c1000a03007388 */ /* 0x000fe80000000400 */
[----:B------:R-:W-:Y:S04]  /*7350*/  STS.U16 [R3+0xc900], R11 ;  /* 0x00c9000b03007388 */ /* 0x000fe80000000400 */
[----:B------:R-:W-:Y:S04]  /*7360*/  STS.U16 [R3+0xd100], R28 ;  /* 0x00d1001c03007388 */ /* 0x000fe80000000400 */
[----:B------:R-:W-:Y:S04]  /*7370*/  STS.U16 [R3+0xd900], R14 ;  /* 0x00d9000e03007388 */ /* 0x000fe80000000400 */
[----:B------:R-:W-:Y:S04]  /*7380*/  STS.U16 [R3+0xe100], R15 ;  /* 0x00e1000f03007388 */ /* 0x000fe80000000400 */
[----:B------:R-:W-:Y:S04]  /*7390*/  STS.U16 [R3+0xe900], R13 ;  /* 0x00e9000d03007388 */ /* 0x000fe80000000400 */
[----:B------:R-:W-:Y:S04]  /*73a0*/  STS.U16 [R3+0xf100], R18 ;  /* 0x00f1001203007388 */ /* 0x000fe80000000400 */
[----:B------:R-:W-:Y:S04]  /*73b0*/  STS.U16 [R3+0xf900], R19 ;  /* 0x00f9001303007388 */ /* 0x000fe80000000400 */
[----:B0-----:R-:W2:Y:S04]  /*73c0*/  LDL.LU R29, [R1+0x178] ;  /* 0x00017800011d7983 */ /* 0x001ea80000300800 */
[----:B------:R0:W-:Y:S04]  /*73d0*/  STS.U16 [R3+0x100], R2 ;  /* 0x0001000203007388 */ /* 0x0001e80000000400 */
[----:B0-----:R-:W2:Y:S01]  /*73e0*/  LDL.LU R2, [R1+0x78] ;  /* 0x0000780001027983 */ /* 0x001ea20000300800 */
[----:B------:R-:W-:-:S05]  /*73f0*/  LOP3.LUT R7, R12, 0x20, RZ, 0x3c, !PT ;  /* 0x000000200c077812 */ /* 0x000fca00078e3cff */
[----:B------:R-:W-:Y:S04]  /*7400*/  STS.U16 [R7+0xa00], R16 ;  /* 0x000a001007007388 */ /* 0x000fe80000000400 */
[----:B------:R-:W-:Y:S04]  /*7410*/  STS.U16 [R7+0x1200], R17 ;  /* 0x0012001107007388 */ /* 0x000fe80000000400 */
[----:B------:R-:W-:Y:S04]  /*7420*/  STS.U16 [R7+0x1a00], R0 ;  /* 0x001a000007007388 */ /* 0x000fe80000000400 */
[----:B---3--:R-:W-:Y:S04]  /*7430*/  STS.U16 [R7+0x2200], R20 ;  /* 0x0022001407007388 */ /* 0x008fe80000000400 */
[----:B------:R-:W-:Y:S04]  /*7440*/  STS.U16 [R7+0x2a00], R21 ;  /* 0x002a001507007388 */ /* 0x000fe80000000400 */
[----:B--2---:R0:W-:Y:S04]  /*7450*/  STL [R1+0x3c44], R2 ;  /* 0x003c440201007387 */ /* 0x0041e80000100800 */
[----:B0-----:R-:W2:Y:S04]  /*7460*/  LDL.LU R2, [R1+0x7c] ;  /* 0x00007c0001027983 */ /* 0x001ea80000300800 */
[----:B------:R-:W3:Y:S04]  /*7470*/  LDL.LU R16, [R1+0x74] ;  /* 0x0000740001107983 */ /* 0x000ee80000300800 */
[----:B------:R-:W3:Y:S04]  /*7480*/  LDL.LU R17, [R1+0x70] ;  /* 0x0000700001117983 */ /* 0x000ee80000300800 */
[----:B------:R-:W3:Y:S04]  /*7490*/  LDL.LU R3, [R1+0x6c] ;  /* 0x00006c0001037983 */ /* 0x000ee80000300800 */
[----:B------:R-:W3:Y:S04]  /*74a0*/  LDL.LU R20, [R1+0x68] ;  /* 0x0000680001147983 */ /* 0x000ee80000300800 */
[----:B------:R0:W-:Y:S04]  /*74b0*/  STS.U16 [R7+0x3200], R22 ;  /* 0x0032001607007388 */ /* 0x0001e80000000400 */
[----:B------:R-:W3:Y:S04]  /*74c0*/  LDL.LU R21, [R1+0x64] ;  /* 0x0000640001157983 */ /* 0x000ee80000300800 */
[----:B------:R1:W-:Y:S04]  /*74d0*/  STS.U16 [R7+0x3a00], R23 ;  /* 0x003a001707007388 */ /* 0x0003e80000000400 */
[----:B0-----:R-:W3:Y:S04]  /*74e0*/  LDL.LU R22, [R1+0x60] ;  /* 0x0000600001167983 */ /* 0x001ee80000300800 */
[----:B------:R0:W-:Y:S04]  /*74f0*/  STS.U16 [R7+0x4200], R24 ;  /* 0x0042001807007388 */ /* 0x0001e80000000400 */
[----:B-1----:R-:W3:Y:S04]  /*7500*/  LDL.LU R23, [R1+0x5c] ;  /* 0x00005c0001177983 */ /* 0x002ee80000300800 */
        /* <DEDUP_REMOVED lines=10> */
[----:B----4-:R0:W-:Y:S04]  /*75b0*/  STS.U16 [R7+0x7200], R6 ;  /* 0x0072000607007388 */ /* 0x0101e80000000400 */
[----:B-1----:R-:W4:Y:S04]  /*75c0*/  LDL.LU R5, [R1+0x44] ;  /* 0x0000440001057983 */ /* 0x002f280000300800 */
[----:B------:R1:W-:Y:S04]  /*75d0*/  STS.U16 [R7+0x7a00], R29 ;  /* 0x007a001d07007388 */ /* 0x0003e80000000400 */
[----:B0-----:R-:W3:Y:S04]  /*75e0*/  LDL.LU R6, [R1+0x40] ;  /* 0x0000400001067983 */ /* 0x001ee80000300800 */
[----:B-1----:R-:W3:Y:S04]  /*75f0*/  LDL.LU R29, [R1+0x3c] ;  /* 0x00003c00011d7983 */ /* 0x002ee80000300800 */
[----:B------:R-:W3:Y:S04]  /*7600*/  LDL.LU R0, [R1+0x38] ;  /* 0x0000380001007983 */ /* 0x000ee80000300800 */
        /* <DEDUP_REMOVED lines=11> */
[----:B--2---:R0:W-:Y:S04]  /*76c0*/  STS.U16 [R7+0x200], R2 ;  /* 0x0002000207007388 */ /* 0x0041e80000000400 */
[----:B0-----:R-:W2:Y:S04]  /*76d0*/  LDL.LU R2, [R1+0x3c44] ;  /* 0x003c440001027983 */ /* 0x001ea80000300800 */
[----:B--2---:R0:W-:Y:S04]  /*76e0*/  STS.U16 [R7+0x10200], R2 ;  /* 0x0102000207007388 */ /* 0x0041e80000000400 */
[----:B---3--:R1:W-:Y:S04]  /*76f0*/  STS.U16 [R7+0x10a00], R16 ;  /* 0x010a001007007388 */ /* 0x0083e80000000400 */
[----:B------:R2:W-:Y:S04]  /*7700*/  STS.U16 [R7+0x11200], R17 ;  /* 0x0112001107007388 */ /* 0x0005e80000000400 */
[----:B0-----:R-:W3:Y:S04]  /*7710*/  LDL.LU R2, [R1+0x3c40] ;  /* 0x003c400001027983 */ /* 0x001ee80000300800 */
[----:B-1----:R-:W3:Y:S04]  /*7720*/  LDL.LU R16, [R1+0x4] ;  /* 0x0000040001107983 */ /* 0x002ee80000300800 */
[----:B--2---:R-:W2:Y:S04]  /*7730*/  LDL.LU R17, [R1] ;  /* 0x0000000001117983 */ /* 0x004ea80000300800 */
[----:B------:R0:W-:Y:S04]  /*7740*/  STS.U16 [R7+0x11a00], R3 ;  /* 0x011a000307007388 */ /* 0x0001e80000000400 */
[----:B------:R1:W-:Y:S04]  /*7750*/  STS.U16 [R7+0x12200], R20 ;  /* 0x0122001407007388 */ /* 0x0003e80000000400 */
[----:B------:R4:W-:Y:S04]  /*7760*/  STS.U16 [R7+0x12a00], R21 ;  /* 0x012a001507007388 */ /* 0x0009e80000000400 */
[----:B0-----:R-:W2:Y:S04]  /*7770*/  LDL.LU R3, [R1+0x3c3c] ;  /* 0x003c3c0001037983 */ /* 0x001ea80000300800 */
[----:B-1----:R-:W2:Y:S04]  /*7780*/  LDL.LU R20, [R1+0x3c38] ;  /* 0x003c380001147983 */ /* 0x002ea80000300800 */
[----:B----4-:R-:W4:Y:S04]  /*7790*/  LDL.LU R21, [R1+0x3c34] ;  /* 0x003c340001157983 */ /* 0x010f280000300800 */
[----:B------:R0:W-:Y:S04]  /*77a0*/  STS.U16 [R7+0x13200], R22 ;  /* 0x0132001607007388 */ /* 0x0001e80000000400 */
[----:B------:R1:W-:Y:S04]  /*77b0*/  STS.U16 [R7+0x13a00], R23 ;  /* 0x013a001707007388 */ /* 0x0003e80000000400 */
[----:B------:R1:W-:Y:S04]  /*77c0*/  STS.U16 [R7+0x14200], R24 ;  /* 0x0142001807007388 */ /* 0x0003e80000000400 */
[----:B0-----:R-:W2:Y:S04]  /*77d0*/  LDL.LU R22, [R1+0x3c30] ;  /* 0x003c300001167983 */ /* 0x001ea80000300800 */
[----:B-1----:R-:W2:Y:S04]  /*77e0*/  LDL.LU R23, [R1+0x3c2c] ;  /* 0x003c2c0001177983 */ /* 0x002ea80000300800 */
[----:B------:R-:W2:Y:S04]  /*77f0*/  LDL.LU R24, [R1+0x3c28] ;  /* 0x003c280001187983 */ /* 0x000ea80000300800 */
        /* <DEDUP_REMOVED lines=13> */
[----:B0-----:R-:W2:Y:S04]  /*78d0*/  LDL.LU R29, [R1+0x3c0c] ;  /* 0x003c0c00011d7983 */ /* 0x001ea80000300800 */
[----:B------:R0:W-:Y:S04]  /*78e0*/  STS.U16 [R7+0x18200], R0 ;  /* 0x0182000007007388 */ /* 0x0001e80000000400 */
[----:B------:R-:W-:Y:S04]  /*78f0*/  STS.U16 [R7+0x18a00], R8 ;  /* 0x018a000807007388 */ /* 0x000fe80000000400 */
[----:B------:R-:W-:Y:S04]  /*7900*/  STS.U16 [R7+0x19200], R9 ;  /* 0x0192000907007388 */ /* 0x000fe80000000400 */
[----:B------:R-:W-:Y:S04]  /*7910*/  STS.U16 [R7+0x19a00], R10 ;  /* 0x019a000a07007388 */ /* 0x000fe80000000400 */
[----:B------:R-:W-:Y:S04]  /*7920*/  STS.U16 [R7+0x1a200], R11 ;  /* 0x01a2000b07007388 */ /* 0x000fe80000000400 */
[----:B------:R-:W-:Y:S04]  /*7930*/  STS.U16 [R7+0x1aa00], R28 ;  /* 0x01aa001c07007388 */ /* 0x000fe80000000400 */
[----:B------:R1:W-:Y:S04]  /*7940*/  STS.U16 [R7+0x1b200], R14 ;  /* 0x01b2000e07007388 */ /* 0x0003e80000000400 */
[----:B------:R1:W-:Y:S04]  /*7950*/  STS.U16 [R7+0x1ba00], R15 ;  /* 0x01ba000f07007388 */ /* 0x0003e80000000400 */
[----:B------:R-:W-:Y:S01]  /*7960*/  STS.U16 [R7+0x1c200], R12 ;  /* 0x01c2000c07007388 */ /* 0x000fe20000000400 */
[----:B0-----:R-:W-:-:S03]  /*7970*/  MOV R0, c[0x0][0x198] ;  /* 0x0000660000007a02 */ /* 0x001fc60000000f00 */
[----:B------:R-:W-:Y:S04]  /*7980*/  STS.U16 [R7+0x1ca00], R13 ;  /* 0x01ca000d07007388 */ /* 0x000fe80000000400 */
[----:B------:R-:W-:Y:S04]  /*7990*/  STS.U16 [R7+0x1d200], R18 ;  /* 0x01d2001207007388 */ /* 0x000fe80000000400 */
[----:B------:R-:W-:Y:S01]  /*79a0*/  STS.U16 [R7+0x1da00], R19 ;  /* 0x01da001307007388 */ /* 0x000fe20000000400 */
[C---:B-1----:R-:W-:Y:S02]  /*79b0*/  IMAD R14, R0.reuse, 0xd6, RZ ;  /* 0x000000d6000e7824 */ /* 0x042fe400078e02ff */
[C---:B------:R-:W-:Y:S01]  /*79c0*/  IMAD R15, R0.reuse, 0xde, RZ ;  /* 0x000000de000f7824 */ /* 0x040fe200078e02ff */
[----:B--2---:R-:W-:Y:S04]  /*79d0*/  STS.U16 [R7+0x1e200], R29 ;  /* 0x01e2001d07007388 */ /* 0x004fe80000000400 */
[----:B------:R-:W-:Y:S04]  /*79e0*/  STS.U16 [R7+0x1ea00], R6 ;  /* 0x01ea000607007388 */ /* 0x000fe80000000400 */
[----:B------:R0:W-:Y:S04]  /*79f0*/  STS.U16 [R7+0x1f200], R5 ;  /* 0x01f2000507007388 */ /* 0x0001e80000000400 */
[----:B------:R1:W-:Y:S04]  /*7a00*/  STS.U16 [R7+0x1fa00], R4 ;  /* 0x01fa000407007388 */ /* 0x0003e80000000400 */
[----:B---3--:R-:W-:Y:S01]  /*7a10*/  STS.U16 [R7+0x8200], R16 ;  /* 0x0082001007007388 */ /* 0x008fe20000000400 */
[----:B0-----:R-:W-:-:S03]  /*7a20*/  IMAD R5, R0, 0x8e, RZ ;  /* 0x0000008e00057824 */ /* 0x001fc600078e02ff */
[----:B------:R0:W-:Y:S01]  /*7a30*/  STS.U16 [R7+0x8a00], R17 ;  /* 0x008a001107007388 */ /* 0x0001e20000000400 */
[----:B-1----:R-:W-:-:S03]  /*7a40*/  IMAD R4, R0, 0x86, RZ ;  /* 0x0000008600047824 */ /* 0x002fc600078e02ff */
[----:B------:R-:W-:Y:S04]  /*7a50*/  STS.U16 [R7+0x9200], R27 ;  /* 0x0092001b07007388 */ /* 0x000fe80000000400 */
[----:B------:R-:W-:Y:S01]  /*7a60*/  STS.U16 [R7+0x9a00], R26 ;  /* 0x009a001a07007388 */ /* 0x000fe20000000400 */
[----:B0-----:R-:W-:-:S03]  /*7a70*/  IMAD R17, R0, 0x206, RZ ;  /* 0x0000020600117824 */ /* 0x001fc600078e02ff */
[----:B------:R0:W-:Y:S04]  /*7a80*/  STS.U16 [R7+0xa200], R25 ;  /* 0x00a2001907007388 */ /* 0x0001e80000000400 */
[----:B------:R1:W-:Y:S04]  /*7a90*/  STS.U16 [R7+0xaa00], R24 ;  /* 0x00aa001807007388 */ /* 0x0003e80000000400 */
[----:B------:R2:W-:Y:S01]  /*7aa0*/  STL.64 [R1+0x3c00], R4 ;  /* 0x003c000401007387 */ /* 0x0005e20000100a00 */
[C---:B0-----:R-:W-:Y:S02]  /*7ab0*/  IMAD R25, R0.reuse, 0x10c, RZ ;  /* 0x0000010c00197824 */ /* 0x041fe400078e02ff */
[----:B-1----:R-:W-:Y:S01]  /*7ac0*/  IMAD R24, R0, 0x106, RZ ;  /* 0x0000010600187824 */ /* 0x002fe200078e02ff */
[----:B------:R0:W-:Y:S01]  /*7ad0*/  STL [R1+0x3c08], R5 ;  /* 0x003c080501007387 */ /* 0x0001e20000100800 */
[----:B--2---:R-:W-:-:S03]  /*7ae0*/  IADD3 R4, P0, R17, R2, RZ ;  /* 0x0000000211047210 */ /* 0x004fc60007f1e0ff */
[----:B------:R-:W-:Y:S04]  /*7af0*/  STL.64 [R1+0x3bf0], R14 ;  /* 0x003bf00e01007387 */ /* 0x000fe80000100a00 */
[----:B------:R-:W-:Y:S04]  /*7b00*/  STL.64 [R1+0x3be8], R24 ;  /* 0x003be81801007387 */ /* 0x000fe80000100a00 */
[----:B------:R1:W-:Y:S04]  /*7b10*/  STL [R1+0x290], R4 ;  /* 0x0002900401007387 */ /* 0x0003e80000100800 */
[----:B0-----:R0:W2:Y:S01]  /*7b20*/  LDL.LU R5, [R1+0x3c08] ;  /* 0x003c080001057983 */ /* 0x0010a20000300800 */
[----:B------:R-:W-:-:S05]  /*7b30*/  IMAD R19, R0, 0x208, RZ ;  /* 0x0000020800137824 */ /* 0x000fca00078e02ff */
[----:B-1----:R-:W-:-:S05]  /*7b40*/  IADD3 R4, P6, R19, R2, RZ ;  /* 0x0000000213047210 */ /* 0x002fca0007fde0ff */
[----:B------:R2:W-:Y:S04]  /*7b50*/  STL [R1+0x288], R4 ;  /* 0x0002880401007387 */ /* 0x0005e80000100800 */
[----:B--2---:R-:W2:Y:S04]  /*7b60*/  LDL.LU.64 R4, [R1+0x3c00] ;  /* 0x003c000001047983 */ /* 0x004ea80000300a00 */
[----:B------:R1:W-:Y:S04]  /*7b70*/  STS.U16 [R7+0xb200], R23 ;  /* 0x00b2001707007388 */ /* 0x0003e80000000400 */
[----:B------:R-:W-:Y:S04]  /*7b80*/  STS.U16 [R7+0xba00], R22 ;  /* 0x00ba001607007388 */ /* 0x000fe80000000400 */
[----:B----4-:R3:W-:Y:S01]  /*7b90*/  STS.U16 [R7+0xc200], R21 ;  /* 0x00c2001507007388 */ /* 0x0107e20000000400 */
[----:B-1----:R-:W-:-:S03]  /*7ba0*/  IMAD R23, R0, 0x20c, RZ ;  /* 0x0000020c00177824 */ /* 0x002fc600078e02ff */
[----:B------:R1:W-:Y:S01]  /*7bb0*/  STS.U16 [R7+0xca00], R20 ;  /* 0x00ca001407007388 */ /* 0x0003e20000000400 */
[C---:B---3--:R-:W-:Y:S02]  /*7bc0*/  IMAD R21, R0.reuse, 0x20a, RZ ;  /* 0x0000020a00157824 */ /* 0x048fe400078e02ff */
[----:B-1----:R-:W-:-:S03]  /*7bd0*/  IMAD R20, R0, 0xf6, RZ ;  /* 0x000000f600147824 */ /* 0x002fc600078e02ff */
[-C--:B------:R-:W-:Y:S02]  /*7be0*/  IADD3 R24, P5, R21, R2.reuse, RZ ;  /* 0x0000000215187210 */ /* 0x080fe40007fbe0ff */
[C---:B------:R-:W-:Y:S01]  /*7bf0*/  SHF.L.U32 R27, R0.reuse, 0x2, RZ ;  /* 0x00000002001b7819 */ /* 0x040fe200000006ff */
[----:B------:R1:W-:Y:S01]  /*7c00*/  STL [R1+0x3bf8], R20 ;  /* 0x003bf81401007387 */ /* 0x0003e20000100800 */
[-C--:B------:R-:W-:Y:S01]  /*7c10*/  IADD3 R14, P4, R23, R2.reuse, RZ ;  /* 0x00000002170e7210 */ /* 0x080fe20007f9e0ff */
[C---:B------:R-:W-:Y:S02]  /*7c20*/  IMAD R28, R0.reuse, 0x43, RZ ;  /* 0x00000043001c7824 */ /* 0x040fe400078e02ff */
[----:B------:R-:W-:Y:S01]  /*7c30*/  STL [R1+0x280], R24 ;  /* 0x0002801801007387 */ /* 0x000fe20000100800 */
[C---:B------:R-:W-:Y:S01]  /*7c40*/  IMAD R6, R0.reuse, 0x96, RZ ;  /* 0x0000009600067824 */ /* 0x040fe200078e02ff */
[C---:B-1----:R-:W-:Y:S02]  /*7c50*/  LEA R20, P2, R0.reuse, R2, 0x3 ;  /* 0x0000000200147211 */ /* 0x042fe400078418ff */
[----:B------:R-:W-:Y:S01]  /*7c60*/  STL [R1+0x278], R14 ;  /* 0x0002780e01007387 */ /* 0x000fe20000100800 */
[C---:B------:R-:W-:Y:S01]  /*7c70*/  IMAD R19, R0.reuse, 0x47, RZ ;  /* 0x0000004700137824 */ /* 0x040fe200078e02ff */
[----:B------:R-:W-:Y:S01]  /*7c80*/  LEA.HI.X.SX32 R21, R27, R3, 0x1, P2 ;  /* 0x000000031b157211 */ /* 0x000fe200010f0eff */
[----:B------:R-:W-:-:S02]  /*7c90*/  IMAD R7, R0, 0x9e, RZ ;  /* 0x0000009e00077824 */ /* 0x000fc400078e02ff */
[C---:B------:R-:W-:Y:S02]  /*7ca0*/  IMAD R17, R0.reuse, 0x4b, RZ ;  /* 0x0000004b00117824 */ /* 0x040fe400078e02ff */
[----:B------:R1:W-:Y:S01]  /*7cb0*/  STL.64 [R1+0x498], R20 ;  /* 0x0004981401007387 */ /* 0x0003e20000100a00 */
[C---:B------:R-:W-:Y:S02]  /*7cc0*/  IMAD R8, R0.reuse, 0xa6, RZ ;  /* 0x000000a600087824 */ /* 0x040fe400078e02ff */
[----:B------:R-:W-:Y:S01]  /*7cd0*/  IMAD R9, R0, 0xae, RZ ;  /* 0x000000ae00097824 */ /* 0x000fe200078e02ff */
[----:B-1----:R-:W-:-:S04]  /*7ce0*/  IADD3 R20, P2, R6, R2, RZ ;  /* 0x0000000206147210 */ /* 0x002fc80007f5e0ff */
[----:B------:R-:W-:Y:S01]  /*7cf0*/  LEA.HI.X.SX32 R21, R17, R3, 0x1, P2 ;  /* 0x0000000311157211 */ /* 0x000fe200010f0eff */
[C---:B------:R-:W-:Y:S02]  /*7d00*/  IMAD R17, R0.reuse, 0x53, RZ ;  /* 0x0000005300117824 */ /* 0x040fe400078e02ff */
[C---:B------:R-:W-:Y:S02]  /*7d10*/  IMAD R10, R0.reuse, 0xb6, RZ ;  /* 0x000000b6000a7824 */ /* 0x040fe400078e02ff */
[C---:B------:R-:W-:Y:S02]  /*7d20*/  IMAD R11, R0.reuse, 0xbe, RZ ;  /* 0x000000be000b7824 */ /* 0x040fe400078e02ff */
[C---:B------:R-:W-:Y:S02]  /*7d30*/  IMAD R12, R0.reuse, 0xc6, RZ ;  /* 0x000000c6000c7824 */ /* 0x040fe400078e02ff */
[----:B------:R-:W-:Y:S01]  /*7d40*/  IMAD R13, R0, 0xce, RZ ;  /* 0x000000ce000d7824 */ /* 0x000fe200078e02ff */
[----:B--2---:R-:W-:-:S02]  /*7d50*/  IADD3 R24, P1, R4, R2, RZ ;  /* 0x0000000204187210 */ /* 0x004fc40007f3e0ff */
[-C--:B------:R-:W-:Y:S02]  /*7d60*/  IADD3 R14, P3, R5, R2.reuse, RZ ;  /* 0x00000002050e7210 */ /* 0x080fe40007f7e0ff */
[-C--:B------:R-:W-:Y:S02]  /*7d70*/  LEA.HI.X.SX32 R25, R28, R3.reuse, 0x1, P1 ;  /* 0x000000031c197211 */ /* 0x080fe400008f0eff */
[----:B------:R-:W-:Y:S01]  /*7d80*/  LEA.HI.X.SX32 R15, R19, R3, 0x1, P3 ;  /* 0x00000003130f7211 */ /* 0x000fe200018f0eff */
[----:B------:R-:W-:Y:S02]  /*7d90*/  IMAD R19, R0, 0x4f, RZ ;  /* 0x0000004f00137824 */ /* 0x000fe400078e02ff */
[----:B------:R1:W-:Y:S04]  /*7da0*/  STL.64 [R1+0x490], R24 ;  /* 0x0004901801007387 */ /* 0x0003e80000100a00 */
[----:B------:R2:W-:Y:S01]  /*7db0*/  STL.64 [R1+0x488], R14 ;  /* 0x0004880e01007387 */ /* 0x0005e20000100a00 */
[----:B-1----:R-:W-:-:S03]  /*7dc0*/  IADD3 R24, P1, R7, R2, RZ ;  /* 0x0000000207187210 */ /* 0x002fc60007f3e0ff */
[----:B------:R1:W-:Y:S01]  /*7dd0*/  STL.64 [R1+0x480], R20 ;  /* 0x0004801401007387 */ /* 0x0003e20000100a00 */
[-C--:B--2---:R-:W-:Y:S02]  /*7de0*/  IADD3 R14, P3, R8, R2.reuse, RZ ;  /* 0x00000002080e7210 */ /* 0x084fe40007f7e0ff */
[-C--:B------:R-:W-:Y:S01]  /*7df0*/  LEA.HI.X.SX32 R25, R19, R3.reuse, 0x1, P1 ;  /* 0x0000000313197211 */ /* 0x080fe200008f0eff */
[C---:B------:R-:W-:Y:S01]  /*7e00*/  IMAD R19, R0.reuse, 0x57, RZ ;  /* 0x0000005700137824 */ /* 0x040fe200078e02ff */
[-C--:B------:R-:W-:Y:S01]  /*7e10*/  LEA.HI.X.SX32 R15, R17, R3.reuse, 0x1, P3 ;  /* 0x00000003110f7211 */ /* 0x080fe200018f0eff */
[C---:B------:R-:W-:Y:S01]  /*7e20*/  IMAD R17, R0.reuse, 0x5b, RZ ;  /* 0x0000005b00117824 */ /* 0x040fe200078e02ff */
[-C--:B-1----:R-:W-:Y:S01]  /*7e30*/  IADD3 R20, P2, R9, R2.reuse, RZ ;  /* 0x0000000209147210 */ /* 0x082fe20007f5e0ff */
[----:B------:R1:W-:Y:S03]  /*7e40*/  STL.64 [R1+0x478], R24 ;  /* 0x0004781801007387 */ /* 0x0003e60000100a00 */
[----:B------:R-:W-:Y:S01]  /*7e50*/  LEA.HI.X.SX32 R21, R19, R3, 0x1, P2 ;  /* 0x0000000313157211 */ /* 0x000fe200010f0eff */
[----:B------:R2:W-:Y:S01]  /*7e60*/  STL.64 [R1+0x470], R14 ;  /* 0x0004700e01007387 */ /* 0x0005e20000100a00 */
[----:B------:R-:W-:Y:S01]  /*7e70*/  IMAD R19, R0, 0x5f, RZ ;  /* 0x0000005f00137824 */ /* 0x000fe200078e02ff */
[----:B-1----:R-:W-:-:S02]  /*7e80*/  IADD3 R24, P1, R10, R2, RZ ;  /* 0x000000020a187210 */ /* 0x002fc40007f3e0ff */
[----:B--2---:R-:W-:Y:S02]  /*7e90*/  IADD3 R14, P3, R11, R2, RZ ;  /* 0x000000020b0e7210 */ /* 0x004fe40007f7e0ff */
[-C--:B------:R-:W-:Y:S01]  /*7ea0*/  LEA.HI.X.SX32 R25, R17, R3.reuse, 0x1, P1 ;  /* 0x0000000311197211 */ /* 0x080fe200008f0eff */
[----:B------:R-:W-:Y:S01]  /*7eb0*/  STL.64 [R1+0x3bd8], R10 ;  /* 0x003bd80a01007387 */ /* 0x000fe20000100a00 */
[----:B------:R-:W-:-:S03]  /*7ec0*/  LEA.HI.X.SX32 R15, R19, R3, 0x1, P3 ;  /* 0x00000003130f7211 */ /* 0x000fc600018f0eff */
[----:B------:R1:W-:Y:S04]  /*7ed0*/  STL.64 [R1+0x468], R20 ;  /* 0x0004681401007387 */ /* 0x0003e80000100a00 */
[----:B-1----:R-:W2:Y:S04]  /*7ee0*/  LDL.LU R20, [R1+0x3bf8] ;  /* 0x003bf80001147983 */ /* 0x002ea80000300800 */
[----:B------:R-:W-:Y:S04]  /*7ef0*/  STL.64 [R1+0x460], R24 ;  /* 0x0004601801007387 */ /* 0x000fe80000100a00 */
[----:B------:R-:W-:Y:S04]  /*7f00*/  STL.64 [R1+0x3bd0], R12 ;  /* 0x003bd00c01007387 */ /* 0x000fe80000100a00 */
[----:B------:R1:W-:Y:S04]  /*7f10*/  STL.64 [R1+0x458], R14 ;  /* 0x0004580e01007387 */ /* 0x0003e80000100a00 */
[----:B-1----:R-:W3:Y:S01]  /*7f20*/  LDL.LU.64 R14, [R1+0x3bf0] ;  /* 0x003bf000010e7983 */ /* 0x002ee20000300a00 */
[----:B------:R-:W-:Y:S01]  /*7f30*/  IMAD R17, R0, 0x63, RZ ;  /* 0x0000006300117824 */ /* 0x000fe200078e02ff */
[-C--:B------:R-:W-:Y:S01]  /*7f40*/  IADD3 R10, P2, R12, R2.reuse, RZ ;  /* 0x000000020c0a7210 */ /* 0x080fe20007f5e0ff */
[----:B------:R-:W-:Y:S01]  /*7f50*/  IMAD R19, R0, 0x67, RZ ;  /* 0x0000006700137824 */ /* 0x000fe200078e02ff */
[----:B------:R-:W-:-:S02]  /*7f60*/  IADD3 R24, P1, R13, R2, RZ ;  /* 0x000000020d187210 */ /* 0x000fc40007f3e0ff */
[-C--:B------:R-:W-:Y:S02]  /*7f70*/  LEA.HI.X.SX32 R11, R17, R3.reuse, 0x1, P2 ;  /* 0x00000003110b7211 */ /* 0x080fe400010f0eff */
[----:B------:R-:W-:-:S03]  /*7f80*/  LEA.HI.X.SX32 R25, R19, R3, 0x1, P1 ;  /* 0x0000000313197211 */ /* 0x000fc600008f0eff */
[----:B------:R-:W-:Y:S01]  /*7f90*/  STL.64 [R1+0x450], R10 ;  /* 0x0004500a01007387 */ /* 0x000fe20000100a00 */
[----:B------:R-:W-:Y:S01]  /*7fa0*/  IMAD R17, R0, 0x6b, RZ ;  /* 0x0000006b00117824 */ /* 0x000fe200078e02ff */
[----:B---3--:R-:W-:-:S05]  /*7fb0*/  IADD3 R12, P3, R14, R2, RZ ;  /* 0x000000020e0c7210 */ /* 0x008fca0007f7e0ff */
[----:B------:R-:W-:Y:S04]  /*7fc0*/  STL [R1+0x440], R12 ;  /* 0x0004400c01007387 */ /* 0x000fe80000100800 */
[----:B------:R-:W-:Y:S04]  /*7fd0*/  STL.64 [R1+0x3be0], R14 ;  /* 0x003be00e01007387 */ /* 0x000fe80000100a00 */
[----:B------:R1:W-:Y:S04]  /*7fe0*/  STL.64 [R1+0x448], R24 ;  /* 0x0004481801007387 */ /* 0x0003e80000100a00 */
[----:B-1----:R-:W3:Y:S01]  /*7ff0*/  LDL.LU.64 R24, [R1+0x3be8] ;  /* 0x003be80001187983 */ /* 0x002ee20000300a00 */
[C---:B------:R-:W-:Y:S01]  /*8000*/  IMAD R16, R0.reuse, 0xe6, RZ ;  /* 0x000000e600107824 */ /* 0x040fe200078e02ff */
[----:B------:R-:W-:Y:S01]  /*8010*/  IADD3 R10, P2, R15, R2, RZ ;  /* 0x000000020f0a7210 */ /* 0x000fe20007f5e0ff */
[----:B------:R-:W-:Y:S01]  /*8020*/  IMAD R19, R0, 0x6f, RZ ;  /* 0x0000006f00137824 */ /* 0x000fe200078e02ff */
[----:B------:R-:W-:-:S02]  /*8030*/  MOV R15, R13 ;  /* 0x0000000d000f7202 */ /* 0x000fc40000000f00 */
[-C--:B------:R-:W-:Y:S01]  /*8040*/  LEA.HI.X.SX32 R15, R17, R3.reuse, 0x1, P3 ;  /* 0x00000003110f7211 */ /* 0x080fe200018f0eff */
[C---:B------:R-:W-:Y:S01]  /*8050*/  IMAD R17, R0.reuse, 0x73, RZ ;  /* 0x0000007300117824 */ /* 0x040fe200078e02ff */
[----:B------:R-:W-:Y:S01]  /*8060*/  MOV R14, R12 ;  /* 0x0000000c000e7202 */ /* 0x000fe20000000f00 */
[----:B------:R-:W-:Y:S01]  /*8070*/  IMAD R18, R0, 0xee, RZ ;  /* 0x000000ee00127824 */ /* 0x000fe200078e02ff */
[-C--:B------:R-:W-:Y:S02]  /*8080*/  IADD3 R12, P1, R16, R2.reuse, RZ ;  /* 0x00000002100c7210 */ /* 0x080fe40007f3e0ff */
[-C--:B------:R-:W-:Y:S01]  /*8090*/  LEA.HI.X.SX32 R11, R19, R3.reuse, 0x1, P2 ;  /* 0x00000003130b7211 */ /* 0x080fe200010f0eff */
[----:B------:R1:W-:Y:S01]  /*80a0*/  STL [R1+0x444], R15 ;  /* 0x0004440f01007387 */ /* 0x0003e20000100800 */
[----:B------:R-:W-:Y:S01]  /*80b0*/  LEA.HI.X.SX32 R13, R17, R3, 0x1, P1 ;  /* 0x00000003110d7211 */ /* 0x000fe200008f0eff */
[----:B------:R-:W-:Y:S01]  /*80c0*/  IMAD R19, R0, 0x77, RZ ;  /* 0x0000007700137824 */ /* 0x000fe200078e02ff */
[----:B------:R-:W-:Y:S01]  /*80d0*/  IADD3 R14, P3, R18, R2, RZ ;  /* 0x00000002120e7210 */ /* 0x000fe20007f7e0ff */
[----:B------:R2:W-:Y:S01]  /*80e0*/  STL.64 [R1+0x438], R10 ;  /* 0x0004380a01007387 */ /* 0x0005e20000100a00 */
[----:B------:R-:W-:-:S02]  /*80f0*/  IMAD R17, R0, 0x7b, RZ ;  /* 0x0000007b00117824 */ /* 0x000fc400078e02ff */
[----:B------:R-:W-:Y:S01]  /*8100*/  IMAD R22, R0, 0xfe, RZ ;  /* 0x000000fe00167824 */ /* 0x000fe200078e02ff */
[-C--:B-1----:R-:W-:Y:S02]  /*8110*/  LEA.HI.X.SX32 R15, R19, R3.reuse, 0x1, P3 ;  /* 0x00000003130f7211 */ /* 0x082fe400018f0eff */
[-C--:B--2---:R-:W-:Y:S01]  /*8120*/  IADD3 R10, P2, R20, R2.reuse, RZ ;  /* 0x00000002140a7210 */ /* 0x084fe20007f5e0ff */
[----:B------:R1:W-:Y:S03]  /*8130*/  STL.64 [R1+0x430], R12 ;  /* 0x0004300c01007387 */ /* 0x0003e60000100a00 */
[----:B------:R-:W-:Y:S01]  /*8140*/  LEA.HI.X.SX32 R11, R17, R3, 0x1, P2 ;  /* 0x00000003110b7211 */ /* 0x000fe200010f0eff */
[----:B------:R-:W-:Y:S01]  /*8150*/  STL.64 [R1+0x3bc8], R22 ;  /* 0x003bc81601007387 */ /* 0x000fe20000100a00 */
[C---:B------:R-:W-:Y:S02]  /*8160*/  IMAD R19, R0.reuse, 0x7f, RZ ;  /* 0x0000007f00137824 */ /* 0x040fe400078e02ff */
[----:B------:R-:W-:Y:S01]  /*8170*/  IMAD R17, R0, 0x83, RZ ;  /* 0x0000008300117824 */ /* 0x000fe200078e02ff */
[----:B------:R3:W-:Y:S01]  /*8180*/  STL.64 [R1+0x428], R14 ;  /* 0x0004280e01007387 */ /* 0x0007e20000100a00 */
[----:B-1----:R-:W-:-:S03]  /*8190*/  IADD3 R12, P1, R22, R2, RZ ;  /* 0x00000002160c7210 */ /* 0x002fc60007f3e0ff */
[----:B------:R1:W-:Y:S01]  /*81a0*/  STL.64 [R1+0x420], R10 ;  /* 0x0004200a01007387 */ /* 0x0003e20000100a00 */
[----:B------:R-:W-:Y:S01]  /*81b0*/  LEA.HI.X.SX32 R13, R19, R3, 0x1, P1 ;  /* 0x00000003130d7211 */ /* 0x000fe200008f0eff */
[C---:B------:R-:W-:Y:S02]  /*81c0*/  IMAD R26, R0.reuse, 0x10e, RZ ;  /* 0x0000010e001a7824 */ /* 0x040fe400078e02ff */
[C---:B------:R-:W-:Y:S02]  /*81d0*/  IMAD R29, R0.reuse, 0x116, RZ ;  /* 0x00000116001d7824 */ /* 0x040fe400078e02ff */
[C---:B------:R-:W-:Y:S02]  /*81e0*/  IMAD R19, R0.reuse, 0x87, RZ ;  /* 0x0000008700137824 */ /* 0x040fe400078e02ff */
[C---:B------:R-:W-:Y:S02]  /*81f0*/  IMAD R21, R0.reuse, 0x11e, RZ ;  /* 0x0000011e00157824 */ /* 0x040fe400078e02ff */
[----:B------:R-:W-:Y:S01]  /*8200*/  IMAD R28, R0, 0x97, RZ ;  /* 0x00000097001c7824 */ /* 0x000fe200078e02ff */
[----:B---3--:R-:W-:-:S02]  /*8210*/  IADD3 R14, P3, R24, R2, RZ ;  /* 0x00000002180e7210 */ /* 0x008fc40007f7e0ff */
[-C--:B-1----:R-:W-:Y:S02]  /*8220*/  IADD3 R10, P2, R25, R2.reuse, RZ ;  /* 0x00000002190a7210 */ /* 0x082fe40007f5e0ff */
[-C--:B------:R-:W-:Y:S01]  /*8230*/  LEA.HI.X.SX32 R15, R17, R3.reuse, 0x1, P3 ;  /* 0x00000003110f7211 */ /* 0x080fe200018f0eff */
[----:B------:R-:W-:Y:S01]  /*8240*/  IMAD R17, R0, 0x11c, RZ ;  /* 0x0000011c00117824 */ /* 0x000fe200078e02ff */
[----:B------:R-:W-:Y:S01]  /*8250*/  LEA.HI.X.SX32 R11, R4, R3, 0x1, P2 ;  /* 0x00000003040b7211 */ /* 0x000fe200010f0eff */
[----:B------:R-:W-:Y:S04]  /*8260*/  STL.64 [R1+0x3bc0], R24 ;  /* 0x003bc01801007387 */ /* 0x000fe80000100a00 */
[----:B------:R1:W-:Y:S04]  /*8270*/  STL.64 [R1+0x418], R12 ;  /* 0x0004180c01007387 */ /* 0x0003e80000100a00 */
[----:B------:R2:W-:Y:S04]  /*8280*/  STL.64 [R1+0x410], R14 ;  /* 0x0004100e01007387 */ /* 0x0005e80000100a00 */
[----:B------:R3:W-:Y:S01]  /*8290*/  STL.64 [R1+0x408], R10 ;  /* 0x0004080a01007387 */ /* 0x0007e20000100a00 */
[----:B-1----:R-:W-:-:S02]  /*82a0*/  IADD3 R12, P1, R26, R2, RZ ;  /* 0x000000021a0c7210 */ /* 0x002fc40007f3e0ff */
[-C--:B--2---:R-:W-:Y:S02]  /*82b0*/  IADD3 R14, P3, R29, R2.reuse, RZ ;  /* 0x000000021d0e7210 */ /* 0x084fe40007f7e0ff */
[----:B---3--:R-:W-:Y:S01]  /*82c0*/  IADD3 R10, P2, R17, R2, RZ ;  /* 0x00000002110a7210 */ /* 0x008fe20007f5e0ff */
[C---:B------:R-:W-:Y:S01]  /*82d0*/  IMAD R17, R0.reuse, 0x8b, RZ ;  /* 0x0000008b00117824 */ /* 0x040fe200078e02ff */
[----:B------:R-:W-:Y:S01]  /*82e0*/  LEA.HI.X.SX32 R13, R19, R3, 0x1, P1 ;  /* 0x00000003130d7211 */ /* 0x000fe200008f0eff */
[----:B------:R-:W-:-:S03]  /*82f0*/  IMAD R19, R0, 0x126, RZ ;  /* 0x0000012600137824 */ /* 0x000fc600078e02ff */
[-C--:B------:R-:W-:Y:S01]  /*8300*/  LEA.HI.X.SX32 R15, R17, R3.reuse, 0x1, P3 ;  /* 0x00000003110f7211 */ /* 0x080fe200018f0eff */
[----:B------:R1:W-:Y:S01]  /*8310*/  STL.64 [R1+0x400], R12 ;  /* 0x0004000c01007387 */ /* 0x0003e20000100a00 */
[----:B------:R-:W-:Y:S01]  /*8320*/  LEA.HI.X.SX32 R11, R5, R3, 0x1, P2 ;  /* 0x00000003050b7211 */ /* 0x000fe200010f0eff */
[----:B------:R-:W-:Y:S02]  /*8330*/  IMAD R17, R0, 0x12c, RZ ;  /* 0x0000012c00117824 */ /* 0x000fe400078e02ff */
[----:B------:R2:W-:Y:S04]  /*8340*/  STL.64 [R1+0x3f8], R14 ;  /* 0x0003f80e01007387 */ /* 0x0005e80000100a00 */
[----:B------:R3:W-:Y:S01]  /*8350*/  STL.64 [R1+0x3f0], R10 ;  /* 0x0003f00a01007387 */ /* 0x0007e20000100a00 */
[----:B-1----:R-:W-:-:S02]  /*8360*/  IADD3 R12, P1, R21, R2, RZ ;  /* 0x00000002150c7210 */ /* 0x002fc40007f3e0ff */
[-C--:B--2---:R-:W-:Y:S01]  /*8370*/  IADD3 R14, P3, R19, R2.reuse, RZ ;  /* 0x00000002130e7210 */ /* 0x084fe20007f7e0ff */
[C---:B------:R-:W-:Y:S01]  /*8380*/  IMAD R19, R0.reuse, 0x8f, RZ ;  /* 0x0000008f00137824 */ /* 0x040fe200078e02ff */
[----:B---3--:R-:W-:Y:S01]  /*8390*/  IADD3 R10, P2, R17, R2, RZ ;  /* 0x00000002110a7210 */ /* 0x008fe20007f5e0ff */
[----:B------:R-:W-:-:S03]  /*83a0*/  IMAD R17, R0, 0x12e, RZ ;  /* 0x0000012e00117824 */ /* 0x000fc600078e02ff */
[-C--:B------:R-:W-:Y:S01]  /*83b0*/  LEA.HI.X.SX32 R13, R19, R3.reuse, 0x1, P1 ;  /* 0x00000003130d7211 */ /* 0x080fe200008f0eff */
[C---:B------:R-:W-:Y:S02]  /*83c0*/  IMAD R21, R0.reuse, 0x93, RZ ;  /* 0x0000009300157824 */ /* 0x040fe400078e02ff */
[----:B------:R-:W-:Y:S01]  /*83d0*/  IMAD R19, R0, 0x136, RZ ;  /* 0x0000013600137824 */ /* 0x000fe200078e02ff */
[-C--:B------:R-:W-:Y:S01]  /*83e0*/  LEA.HI.X.SX32 R11, R6, R3.reuse, 0x1, P2 ;  /* 0x00000003060b7211 */ /* 0x080fe200010f0eff */
[----:B------:R1:W-:Y:S01]  /*83f0*/  STL.64 [R1+0x3e8], R12 ;  /* 0x0003e80c01007387 */ /* 0x0003e20000100a00 */
[----:B------:R-:W-:Y:S02]  /*8400*/  LEA.HI.X.SX32 R15, R21, R3, 0x1, P3 ;  /* 0x00000003150f7211 */ /* 0x000fe400018f0eff */
[-C--:B------:R-:W-:Y:S01]  /*8410*/  IADD3 R4, P3, R19, R2.reuse, RZ ;  /* 0x0000000213047210 */ /* 0x080fe20007f7e0ff */
[C---:B------:R-:W-:Y:S01]  /*8420*/  IMAD R19, R0.reuse, 0x9b, RZ ;  /* 0x0000009b00137824 */ /* 0x040fe200078e02ff */
[----:B------:R2:W-:Y:S01]  /*8430*/  STL.64 [R1+0x3d8], R10 ;  /* 0x0003d80a01007387 */ /* 0x0005e20000100a00 */
[----:B-1----:R-:W-:Y:S01]  /*8440*/  IADD3 R12, P1, R17, R2, RZ ;  /* 0x00000002110c7210 */ /* 0x002fe20007f3e0ff */
[----:B------:R-:W-:-:S03]  /*8450*/  IMAD R17, R0, 0x13c, RZ ;  /* 0x0000013c00117824 */ /* 0x000fc600078e02ff */
[-C--:B------:R-:W-:Y:S02]  /*8460*/  LEA.HI.X.SX32 R13, R28, R3.reuse, 0x1, P1 ;  /* 0x000000031c0d7211 */ /* 0x080fe400008f0eff */
[-C--:B--2---:R-:W-:Y:S01]  /*8470*/  IADD3 R10, P2, R17, R2.reuse, RZ ;  /* 0x00000002110a7210 */ /* 0x084fe20007f5e0ff */
[C---:B------:R-:W-:Y:S01]  /*8480*/  IMAD R17, R0.reuse, 0x146, RZ ;  /* 0x0000014600117824 */ /* 0x040fe200078e02ff */
[-C--:B------:R-:W-:Y:S01]  /*8490*/  LEA.HI.X.SX32 R5, R19, R3.reuse, 0x1, P3 ;  /* 0x0000000313057211 */ /* 0x080fe200018f0eff */
[C---:B------:R-:W-:Y:S01]  /*84a0*/  IMAD R21, R0.reuse, 0x13e, RZ ;  /* 0x0000013e00157824 */ /* 0x040fe200078e02ff */
[----:B------:R1:W-:Y:S01]  /*84b0*/  STL.64 [R1+0x3e0], R14 ;  /* 0x0003e00e01007387 */ /* 0x0003e20000100a00 */
[-C--:B------:R-:W-:Y:S01]  /*84c0*/  LEA.HI.X.SX32 R11, R7, R3.reuse, 0x1, P2 ;  /* 0x00000003070b7211 */ /* 0x080fe200010f0eff */
[C---:B------:R-:W-:Y:S02]  /*84d0*/  IMAD R19, R0.reuse, 0x14c, RZ ;  /* 0x0000014c00137824 */ /* 0x040fe400078e02ff */
[----:B------:R2:W-:Y:S04]  /*84e0*/  STL.64 [R1+0x3d0], R12 ;  /* 0x0003d00c01007387 */ /* 0x0005e80000100a00 */
[----:B------:R3:W-:Y:S01]  /*84f0*/  STL.64 [R1+0x3c8], R4 ;  /* 0x0003c80401007387 */ /* 0x0007e20000100a00 */
[-C--:B-1----:R-:W-:Y:S01]  /*8500*/  IADD3 R14, P1, R21, R2.reuse, RZ ;  /* 0x00000002150e7210 */ /* 0x082fe20007f3e0ff */
[C---:B------:R-:W-:Y:S01]  /*8510*/  IMAD R21, R0.reuse, 0xa3, RZ ;  /* 0x000000a300157824 */ /* 0x040fe200078e02ff */
[----:B--2---:R-:W-:Y:S01]  /*8520*/  IADD3 R12, P3, R17, R2, RZ ;  /* 0x00000002110c7210 */ /* 0x004fe20007f7e0ff */
[----:B------:R-:W-:Y:S01]  /*8530*/  IMAD R17, R0, 0x9f, RZ ;  /* 0x0000009f00117824 */ /* 0x000fe200078e02ff */
[----:B------:R1:W-:Y:S02]  /*8540*/  STL.64 [R1+0x3c0], R10 ;  /* 0x0003c00a01007387 */ /* 0x0003e40000100a00 */
[----:B------:R-:W-:-:S02]  /*8550*/  LEA.HI.X.SX32 R13, R21, R3, 0x1, P3 ;  /* 0x00000003150d7211 */ /* 0x000fc400018f0eff */
[----:B------:R-:W-:Y:S01]  /*8560*/  LEA.HI.X.SX32 R15, R17, R3, 0x1, P1 ;  /* 0x00000003110f7211 */ /* 0x000fe200008f0eff */
[C---:B---3--:R-:W-:Y:S02]  /*8570*/  IMAD R4, R0.reuse, 0x14e, RZ ;  /* 0x0000014e00047824 */ /* 0x048fe400078e02ff */
[C---:B------:R-:W-:Y:S01]  /*8580*/  IMAD R17, R0.reuse, 0x15c, RZ ;  /* 0x0000015c00117824 */ /* 0x040fe200078e02ff */
[----:B-1----:R-:W-:Y:S01]  /*8590*/  IADD3 R10, P2, R19, R2, RZ ;  /* 0x00000002130a7210 */ /* 0x002fe20007f5e0ff */
[----:B------:R-:W-:-:S03]  /*85a0*/  IMAD R19, R0, 0x156, RZ ;  /* 0x0000015600137824 */ /* 0x000fc600078e02ff */
[----:B------:R-:W-:Y:S01]  /*85b0*/  LEA.HI.X.SX32 R11, R8, R3, 0x1, P2 ;  /* 0x00000003080b7211 */ /* 0x000fe200010f0eff */
[----:B------:R1:W-:Y:S01]  /*85c0*/  STL.64 [R1+0x3b8], R14 ;  /* 0x0003b80e01007387 */ /* 0x0003e20000100a00 */
[----:B------:R-:W-:-:S03]  /*85d0*/  IMAD R21, R0, 0xa7, RZ ;  /* 0x000000a700157824 */ /* 0x000fc600078e02ff */
[----:B------:R2:W-:Y:S04]  /*85e0*/  STL.64 [R1+0x3b0], R12 ;  /* 0x0003b00c01007387 */ /* 0x0005e80000100a00 */
[----:B------:R3:W-:Y:S01]  /*85f0*/  STL.64 [R1+0x3a8], R10 ;  /* 0x0003a80a01007387 */ /* 0x0007e20000100a00 */
[-C--:B-1----:R-:W-:Y:S02]  /*8600*/  IADD3 R14, P1, R4, R2.reuse, RZ ;  /* 0x00000002040e7210 */ /* 0x082fe40007f3e0ff */
[-C--:B--2---:R-:W-:Y:S01]  /*8610*/  IADD3 R12, P3, R19, R2.reuse, RZ ;  /* 0x00000002130c7210 */ /* 0x084fe20007f7e0ff */
[C---:B------:R-:W-:Y:S01]  /*8620*/  IMAD R19, R0.reuse, 0x15e, RZ ;  /* 0x0000015e00137824 */ /* 0x040fe200078e02ff */
[----:B---3--:R-:W-:Y:S01]  /*8630*/  IADD3 R10, P2, R17, R2, RZ ;  /* 0x00000002110a7210 */ /* 0x008fe20007f5e0ff */
[----:B------:R-:W-:Y:S01]  /*8640*/  IMAD R17, R0, 0xab, RZ ;  /* 0x000000ab00117824 */ /* 0x000fe200078e02ff */
[----:B------:R-:W-:-:S02]  /*8650*/  LEA.HI.X.SX32 R15, R21, R3, 0x1, P1 ;  /* 0x00000003150f7211 */ /* 0x000fc400008f0eff */
[----:B------:R-:W-:Y:S02]  /*8660*/  IADD3 R24, P1, R19, R2, RZ ;  /* 0x0000000213187210 */ /* 0x000fe40007f3e0ff */
[-C--:B------:R-:W-:Y:S01]  /*8670*/  LEA.HI.X.SX32 R13, R17, R3.reuse, 0x1, P3 ;  /* 0x00000003110d7211 */ /* 0x080fe200018f0eff */
[----:B------:R1:W-:Y:S01]  /*8680*/  STL.64 [R1+0x3a0], R14 ;  /* 0x0003a00e01007387 */ /* 0x0003e20000100a00 */
[----:B------:R-:W-:-:S03]  /*8690*/  LEA.HI.X.SX32 R11, R9, R3, 0x1, P2 ;  /* 0x00000003090b7211 */ /* 0x000fc600010f0eff */
[----:B-1----:R-:W2:Y:S04]  /*86a0*/  LDL.LU.64 R14, [R1+0x3be0] ;  /* 0x003be000010e7983 */ /* 0x002ea80000300a00 */
[----:B------:R-:W-:Y:S04]  /*86b0*/  STL.64 [R1+0x398], R12 ;  /* 0x0003980c01007387 */ /* 0x000fe80000100a00 */
[----:B------:R-:W-:Y:S04]  /*86c0*/  STL [R1+0x388], R24 ;  /* 0x0003881801007387 */ /* 0x000fe80000100800 */
[----:B------:R1:W-:Y:S04]  /*86d0*/  STL.64 [R1+0x390], R10 ;  /* 0x0003900a01007387 */ /* 0x0003e80000100a00 */
[----:B-1----:R-:W3:Y:S01]  /*86e0*/  LDL.LU.64 R10, [R1+0x3bd8] ;  /* 0x003bd800010a7983 */ /* 0x002ee20000300a00 */
[----:B------:R-:W-:-:S02]  /*86f0*/  IMAD R6, R0, 0x166, RZ ;  /* 0x0000016600067824 */ /* 0x000fc400078e02ff */
[C---:B------:R-:W-:Y:S02]  /*8700*/  IMAD R28, R0.reuse, 0xaf, RZ ;  /* 0x000000af001c7824 */ /* 0x040fe400078e02ff */
[----:B------:R-:W-:Y:S01]  /*8710*/  IMAD R17, R0, 0x16c, RZ ;  /* 0x0000016c00117824 */ /* 0x000fe200078e02ff */
[----:B------:R-:W-:Y:S01]  /*8720*/  IADD3 R12, P3, R6, R2, RZ ;  /* 0x00000002060c7210 */ /* 0x000fe20007f7e0ff */
[C---:B------:R-:W-:Y:S01]  /*8730*/  IMAD R19, R0.reuse, 0xb3, RZ ;  /* 0x000000b300137824 */ /* 0x040fe200078e02ff */
[----:B------:R-:W-:Y:S01]  /*8740*/  MOV R9, R25 ;  /* 0x0000001900097202 */ /* 0x000fe20000000f00 */
[----:B------:R-:W-:Y:S01]  /*8750*/  IMAD R21, R0, 0x16e, RZ ;  /* 0x0000016e00157824 */ /* 0x000fe200078e02ff */
[----:B------:R-:W-:Y:S02]  /*8760*/  MOV R8, R24 ;  /* 0x0000001800087202 */ /* 0x000fe40000000f00 */
[-C--:B------:R-:W-:Y:S02]  /*8770*/  LEA.HI.X.SX32 R9, R28, R3.reuse, 0x1, P1 ;  /* 0x000000031c097211 */ /* 0x080fe400008f0eff */
[-C--:B------:R-:W-:Y:S01]  /*8780*/  IADD3 R24, P2, R17, R2.reuse, RZ ;  /* 0x0000000211187210 */ /* 0x080fe20007f5e0ff */
[C---:B------:R-:W-:Y:S01]  /*8790*/  IMAD R17, R0.reuse, 0x176, RZ ;  /* 0x0000017600117824 */ /* 0x040fe200078e02ff */
[----:B------:R-:W-:Y:S01]  /*87a0*/  LEA.HI.X.SX32 R13, R19, R3, 0x1, P3 ;  /* 0x00000003130d7211 */ /* 0x000fe200018f0eff */
[----:B------:R1:W-:Y:S01]  /*87b0*/  STL [R1+0x38c], R9 ;  /* 0x00038c0901007387 */ /* 0x0003e20000100800 */
[----:B------:R-:W-:Y:S01]  /*87c0*/  IADD3 R8, P1, R21, R2, RZ ;  /* 0x0000000215087210 */ /* 0x000fe20007f3e0ff */
[----:B------:R-:W-:-:S02]  /*87d0*/  IMAD R21, R0, 0xb7, RZ ;  /* 0x000000b700157824 */ /* 0x000fc400078e02ff */
[----:B------:R4:W-:Y:S01]  /*87e0*/  STL.64 [R1+0x380], R12 ;  /* 0x0003800c01007387 */ /* 0x0009e20000100a00 */
[----:B------:R-:W-:Y:S02]  /*87f0*/  IMAD R19, R0, 0xbb, RZ ;  /* 0x000000bb00137824 */ /* 0x000fe400078e02ff */
[----:B-1----:R-:W-:Y:S02]  /*8800*/  LEA.HI.X.SX32 R9, R21, R3, 0x1, P1 ;  /* 0x0000000315097211 */ /* 0x002fe400008f0eff */
[----:B----4-:R-:W-:-:S04]  /*8810*/  IADD3 R12, P3, R17, R2, RZ ;  /* 0x00000002110c7210 */ /* 0x010fc80007f7e0ff */
[-C--:B------:R-:W-:Y:S02]  /*8820*/  LEA.HI.X.SX32 R13, R19, R3.reuse, 0x1, P3 ;  /* 0x00000003130d7211 */ /* 0x080fe400018f0eff */
[----:B---3--:R-:W-:-:S05]  /*8830*/  LEA.HI.X.SX32 R25, R10, R3, 0x1, P2 ;  /* 0x000000030a197211 */ /* 0x008fca00010f0eff */
[----:B------:R-:W-:Y:S04]  /*8840*/  STL.64 [R1+0x378], R24 ;  /* 0x0003781801007387 */ /* 0x000fe80000100a00 */
[----:B------:R-:W-:Y:S04]  /*8850*/  STL.64 [R1+0x370], R8 ;  /* 0x0003700801007387 */ /* 0x000fe80000100a00 */
[----:B------:R1:W-:Y:S04]  /*8860*/  STL.64 [R1+0x368], R12 ;  /* 0x0003680c01007387 */ /* 0x0003e80000100a00 */
[----:B-1----:R-:W3:Y:S01]  /*8870*/  LDL.LU.64 R12, [R1+0x3bd0] ;  /* 0x003bd000010c7983 */ /* 0x002ee20000300a00 */
[----:B------:R-:W-:-:S02]  /*8880*/  IMAD R17, R0, 0x17c, RZ ;  /* 0x0000017c00117824 */ /* 0x000fc400078e02ff */
[----:B------:R-:W-:-:S03]  /*8890*/  IMAD R10, R0, 0x17e, RZ ;  /* 0x0000017e000a7824 */ /* 0x000fc600078e02ff */
[-C--:B------:R-:W-:Y:S01]  /*88a0*/  IADD3 R24, P2, R17, R2.reuse, RZ ;  /* 0x0000000211187210 */ /* 0x080fe20007f5e0ff */
[----:B------:R-:W-:Y:S01]  /*88b0*/  IMAD R17, R0, 0x186, RZ ;  /* 0x0000018600117824 */ /* 0x000fe200078e02ff */
[-C--:B------:R-:W-:Y:S01]  /*88c0*/  IADD3 R8, P1, R10, R2.reuse, RZ ;  /* 0x000000020a087210 */ /* 0x080fe20007f3e0ff */
[C---:B------:R-:W-:Y:S01]  /*88d0*/  IMAD R21, R0.reuse, 0xbf, RZ ;  /* 0x000000bf00157824 */ /* 0x040fe200078e02ff */
[-C--:B------:R-:W-:Y:S02]  /*88e0*/  LEA.HI.X.SX32 R25, R11, R3.reuse, 0x1, P2 ;  /* 0x000000030b197211 */ /* 0x080fe400010f0eff */
[----:B------:R-:W-:Y:S01]  /*88f0*/  IADD3 R22, P3, R17, R2, RZ ;  /* 0x0000000211167210 */ /* 0x000fe20007f7e0ff */
[C---:B------:R-:W-:Y:S01]  /*8900*/  IMAD R17, R0.reuse, 0x18c, RZ ;  /* 0x0000018c00117824 */ /* 0x040fe200078e02ff */
[----:B------:R-:W-:Y:S01]  /*8910*/  LEA.HI.X.SX32 R9, R21, R3, 0x1, P1 ;  /* 0x0000000315097211 */ /* 0x000fe200008f0eff */
[----:B------:R1:W-:Y:S01]  /*8920*/  STL [R1+0x3bb0], R10 ;  /* 0x003bb00a01007387 */ /* 0x0003e20000100800 */
[----:B------:R-:W-:-:S03]  /*8930*/  IMAD R19, R0, 0x18e, RZ ;  /* 0x0000018e00137824 */ /* 0x000fc600078e02ff */
[----:B------:R4:W-:Y:S04]  /*8940*/  STL [R1+0x350], R22 ;  /* 0x0003501601007387 */ /* 0x0009e80000100800 */
[----:B------:R0:W-:Y:S01]  /*8950*/  STL.64 [R1+0x360], R24 ;  /* 0x0003601801007387 */ /* 0x0001e20000100a00 */
[----:B-1----:R-:W-:-:S03]  /*8960*/  MOV R10, R22 ;  /* 0x00000016000a7202 */ /* 0x002fc60000000f00 */
[----:B------:R1:W-:Y:S01]  /*8970*/  STL.64 [R1+0x358], R8 ;  /* 0x0003580801007387 */ /* 0x0003e20000100a00 */
[-C--:B----4-:R-:W-:Y:S01]  /*8980*/  IADD3 R22, P2, R17, R2.reuse, RZ ;  /* 0x0000000211167210 */ /* 0x090fe20007f5e0ff */
[C---:B------:R-:W-:Y:S01]  /*8990*/  IMAD R17, R0.reuse, 0xc3, RZ ;  /* 0x000000c300117824 */ /* 0x040fe200078e02ff */
[----:B------:R-:W-:Y:S02]  /*89a0*/  MOV R11, R23 ;  /* 0x00000017000b7202 */ /* 0x000fe40000000f00 */
[----:B0-----:R-:W-:Y:S01]  /*89b0*/  IADD3 R24, P1, R19, R2, RZ ;  /* 0x0000000213187210 */ /* 0x001fe20007f3e0ff */
[C---:B-1----:R-:W-:Y:S01]  /*89c0*/  IMAD R8, R0.reuse, 0x196, RZ ;  /* 0x0000019600087824 */ /* 0x042fe200078e02ff */
[----:B------:R-:W-:Y:S01]  /*89d0*/  LEA.HI.X.SX32 R11, R17, R3, 0x1, P3 ;  /* 0x00000003110b7211 */ /* 0x000fe200018f0eff */
[----:B------:R-:W-:-:S03]  /*89e0*/  IMAD R19, R0, 0xcb, RZ ;  /* 0x000000cb00137824 */ /* 0x000fc600078e02ff */
[----:B------:R-:W-:Y:S01]  /*89f0*/  IADD3 R10, P3, R8, R2, RZ ;  /* 0x00000002080a7210 */ /* 0x000fe20007f7e0ff */
[C---:B------:R-:W-:Y:S01]  /*8a00*/  IMAD R9, R0.reuse, 0x19c, RZ ;  /* 0x0000019c00097824 */ /* 0x040fe200078e02ff */
[----:B------:R0:W-:Y:S01]  /*8a10*/  STL [R1+0x354], R11 ;  /* 0x0003540b01007387 */ /* 0x0001e20000100800 */
[C---:B------:R-:W-:Y:S02]  /*8a20*/  IMAD R17, R0.reuse, 0x1a6, RZ ;  /* 0x000001a600117824 */ /* 0x040fe400078e02ff */
[C---:B------:R-:W-:Y:S02]  /*8a30*/  IMAD R21, R0.reuse, 0xc7, RZ ;  /* 0x000000c700157824 */ /* 0x040fe400078e02ff */
[C---:B------:R-:W-:Y:S01]  /*8a40*/  IMAD R28, R0.reuse, 0x19e, RZ ;  /* 0x0000019e001c7824 */ /* 0x040fe200078e02ff */
[-C--:B0-----:R-:W-:Y:S02]  /*8a50*/  LEA.HI.X.SX32 R11, R19, R3.reuse, 0x1, P3 ;  /* 0x00000003130b7211 */ /* 0x081fe400018f0eff */
[----:B------:R-:W-:Y:S01]  /*8a60*/  LEA.HI.X.SX32 R25, R21, R3, 0x1, P1 ;  /* 0x0000000315197211 */ /* 0x000fe200008f0eff */
[----:B------:R-:W-:-:S02]  /*8a70*/  IMAD R19, R0, 0x1ac, RZ ;  /* 0x000001ac00137824 */ /* 0x000fc400078e02ff */
[C---:B------:R-:W-:Y:S02]  /*8a80*/  IMAD R5, R0.reuse, 0x1ae, RZ ;  /* 0x000001ae00057824 */ /* 0x040fe400078e02ff */
[C---:B------:R-:W-:Y:S02]  /*8a90*/  IMAD R7, R0.reuse, 0x1b6, RZ ;  /* 0x000001b600077824 */ /* 0x040fe400078e02ff */
[----:B------:R-:W-:Y:S01]  /*8aa0*/  IMAD R21, R0, 0xdb, RZ ;  /* 0x000000db00157824 */ /* 0x000fe200078e02ff */
[----:B---3--:R-:W-:-:S05]  /*8ab0*/  LEA.HI.X.SX32 R23, R12, R3, 0x1, P2 ;  /* 0x000000030c177211 */ /* 0x008fca00010f0eff */
[----:B------:R0:W-:Y:S04]  /*8ac0*/  STL.64 [R1+0x348], R22 ;  /* 0x0003481601007387 */ /* 0x0001e80000100a00 */
[----:B------:R1:W-:Y:S04]  /*8ad0*/  STL.64 [R1+0x3ba8], R8 ;  /* 0x003ba80801007387 */ /* 0x0003e80000100a00 */
[----:B------:R3:W-:Y:S01]  /*8ae0*/  STL.64 [R1+0x338], R10 ;  /* 0x0003380a01007387 */ /* 0x0007e20000100a00 */
[-C--:B0-----:R-:W-:Y:S02]  /*8af0*/  IADD3 R22, P2, R9, R2.reuse, RZ ;  /* 0x0000000209167210 */ /* 0x081fe40007f5e0ff */
[----:B-1----:R-:W-:-:S02]  /*8b00*/  IADD3 R8, P1, R28, R2, RZ ;  /* 0x000000021c087210 */ /* 0x002fc40007f3e0ff */
[----:B---3--:R-:W-:Y:S01]  /*8b10*/  IADD3 R10, P3, R17, R2, RZ ;  /* 0x00000002110a7210 */ /* 0x008fe20007f7e0ff */
[C---:B------:R-:W-:Y:S01]  /*8b20*/  IMAD R17, R0.reuse, 0xcf, RZ ;  /* 0x000000cf00117824 */ /* 0x040fe200078e02ff */
[-C--:B------:R-:W-:Y:S01]  /*8b30*/  LEA.HI.X.SX32 R23, R13, R3.reuse, 0x1, P2 ;  /* 0x000000030d177211 */ /* 0x080fe200010f0eff */
[----:B------:R-:W-:Y:S03]  /*8b40*/  STL.64 [R1+0x340], R24 ;  /* 0x0003401801007387 */ /* 0x000fe60000100a00 */
[-C--:B------:R-:W-:Y:S01]  /*8b50*/  LEA.HI.X.SX32 R9, R17, R3.reuse, 0x1, P1 ;  /* 0x0000000311097211 */ /* 0x080fe200008f0eff */
[C---:B------:R-:W-:Y:S01]  /*8b60*/  IMAD R17, R0.reuse, 0xd3, RZ ;  /* 0x000000d300117824 */ /* 0x040fe200078e02ff */
[----:B------:R0:W-:Y:S04]  /*8b70*/  STL.64 [R1+0x330], R22 ;  /* 0x0003301601007387 */ /* 0x0001e80000100a00 */
[----:B------:R1:W-:Y:S01]  /*8b80*/  STL.64 [R1+0x328], R8 ;  /* 0x0003280801007387 */ /* 0x0003e20000100a00 */
[----:B------:R-:W-:Y:S01]  /*8b90*/  LEA.HI.X.SX32 R11, R17, R3, 0x1, P3 ;  /* 0x00000003110b7211 */ /* 0x000fe200018f0eff */
[----:B------:R-:W-:-:S02]  /*8ba0*/  IMAD R17, R0, 0xd7, RZ ;  /* 0x000000d700117824 */ /* 0x000fc400078e02ff */
[----:B------:R-:W-:Y:S01]  /*8bb0*/  STL [R1+0x3b98], R5 ;  /* 0x003b980501007387 */ /* 0x000fe20000100800 */
[-C--:B0-----:R-:W-:Y:S01]  /*8bc0*/  IADD3 R22, P2, R19, R2.reuse, RZ ;  /* 0x0000000213167210 */ /* 0x081fe20007f5e0ff */
[----:B------:R-:W-:Y:S02]  /*8bd0*/  IMAD R19, R0, 0x1bc, RZ ;  /* 0x000001bc00137824 */ /* 0x000fe400078e02ff */
[----:B------:R0:W-:Y:S01]  /*8be0*/  STL [R1+0x3bb8], R4 ;  /* 0x003bb80401007387 */ /* 0x0001e20000100800 */
[-C--:B-1----:R-:W-:Y:S02]  /*8bf0*/  IADD3 R8, P1, R5, R2.reuse, RZ ;  /* 0x0000000205087210 */ /* 0x082fe40007f3e0ff */
[-C--:B--2---:R-:W-:Y:S01]  /*8c00*/  LEA.HI.X.SX32 R23, R14, R3.reuse, 0x1, P2 ;  /* 0x000000030e177211 */ /* 0x084fe200010f0eff */
[----:B------:R1:W-:Y:S01]  /*8c10*/  STL.64 [R1+0x320], R10 ;  /* 0x0003200a01007387 */ /* 0x0003e20000100a00 */
[-C--:B------:R-:W-:Y:S02]  /*8c20*/  LEA.HI.X.SX32 R9, R17, R3.reuse, 0x1, P1 ;  /* 0x0000000311097211 */ /* 0x080fe400008f0eff */
[-C--:B0-----:R-:W-:Y:S01]  /*8c30*/  IADD3 R4, P2, R19, R2.reuse, RZ ;  /* 0x0000000213047210 */ /* 0x081fe20007f5e0ff */
[C---:B------:R-:W-:Y:S01]  /*8c40*/  IMAD R12, R0.reuse, 0x1be, RZ ;  /* 0x000001be000c7824 */ /* 0x040fe200078e02ff */
[----:B------:R-:W-:Y:S01]  /*8c50*/  STL [R1+0x3b94], R7 ;  /* 0x003b940701007387 */ /* 0x000fe20000100800 */
[C---:B------:R-:W-:Y:S01]  /*8c60*/  IMAD R17, R0.reuse, 0x1cc, RZ ;  /* 0x000001cc00117824 */ /* 0x040fe200078e02ff */
[----:B------:R-:W-:Y:S01]  /*8c70*/  LEA.HI.X.SX32 R5, R15, R3, 0x1, P2 ;  /* 0x000000030f057211 */ /* 0x000fe200010f0eff */
[----:B------:R-:W-:Y:S01]  /*8c80*/  IMAD R19, R0, 0x1c6, RZ ;  /* 0x000001c600137824 */ /* 0x000fe200078e02ff */
[----:B------:R-:W-:Y:S01]  /*8c90*/  STL [R1+0x3bb4], R6 ;  /* 0x003bb40601007387 */ /* 0x000fe20000100800 */
[----:B-1----:R-:W-:-:S03]  /*8ca0*/  IADD3 R10, P3, R7, R2, RZ ;  /* 0x00000002070a7210 */ /* 0x002fc60007f7e0ff */
[----:B------:R0:W-:Y:S01]  /*8cb0*/  STL.64 [R1+0x318], R22 ;  /* 0x0003181601007387 */ /* 0x0001e20000100a00 */
[----:B------:R-:W-:-:S03]  /*8cc0*/  LEA.HI.X.SX32 R11, R21, R3, 0x1, P3 ;  /* 0x00000003150b7211 */ /* 0x000fc600018f0eff */
[----:B------:R1:W-:Y:S04]  /*8cd0*/  STL.64 [R1+0x310], R8 ;  /* 0x0003100801007387 */ /* 0x0003e80000100a00 */
[----:B------:R2:W-:Y:S01]  /*8ce0*/  STL.64 [R1+0x300], R4 ;  /* 0x0003000401007387 */ /* 0x0005e20000100a00 */
[----:B0-----:R-:W-:Y:S01]  /*8cf0*/  IMAD R23, R0, 0xdf, RZ ;  /* 0x000000df00177824 */ /* 0x001fe200078e02ff */
[-C--:B------:R-:W-:Y:S02]  /*8d00*/  IADD3 R6, P3, R19, R2.reuse, RZ ;  /* 0x0000000213067210 */ /* 0x080fe40007f7e0ff */
[-C--:B-1----:R-:W-:Y:S02]  /*8d10*/  IADD3 R8, P1, R12, R2.reuse, RZ ;  /* 0x000000020c087210 */ /* 0x082fe40007f3e0ff */
[----:B--2---:R-:W-:Y:S01]  /*8d20*/  IADD3 R4, P2, R17, R2, RZ ;  /* 0x0000000211047210 */ /* 0x004fe20007f5e0ff */
[C---:B------:R-:W-:Y:S01]  /*8d30*/  IMAD R17, R0.reuse, 0xe3, RZ ;  /* 0x000000e300117824 */ /* 0x040fe200078e02ff */
[-C--:B------:R-:W-:Y:S01]  /*8d40*/  LEA.HI.X.SX32 R9, R23, R3.reuse, 0x1, P1 ;  /* 0x0000000317097211 */ /* 0x080fe200008f0eff */
[C---:B------:R-:W-:Y:S01]  /*8d50*/  IMAD R21, R0.reuse, 0x1ce, RZ ;  /* 0x000001ce00157824 */ /* 0x040fe200078e02ff */
[----:B------:R-:W-:Y:S01]  /*8d60*/  STL.64 [R1+0x308], R10 ;  /* 0x0003080a01007387 */ /* 0x000fe20000100a00 */
[C---:B------:R-:W-:Y:S01]  /*8d70*/  IMAD R13, R0.reuse, 0x1d6, RZ ;  /* 0x000001d6000d7824 */ /* 0x040fe200078e02ff */
[-C--:B------:R-:W-:Y:S01]  /*8d80*/  LEA.HI.X.SX32 R7, R17, R3.reuse, 0x1, P3 ;  /* 0x0000000311077211 */ /* 0x080fe200018f0eff */
[----:B------:R-:W-:Y:S01]  /*8d90*/  IMAD R23, R0, 0xe7, RZ ;  /* 0x000000e700177824 */ /* 0x000fe200078e02ff */
[----:B------:R0:W-:Y:S01]  /*8da0*/  STL.64 [R1+0x2f8], R8 ;  /* 0x0002f80801007387 */ /* 0x0001e20000100a00 */
[----:B------:R-:W-:Y:S01]  /*8db0*/  LEA.HI.X.SX32 R5, R16, R3, 0x1, P2 ;  /* 0x0000000310057211 */ /* 0x000fe200010f0eff */
[----:B------:R-:W-:-:S02]  /*8dc0*/  IMAD R22, R0, 0xeb, RZ ;  /* 0x000000eb00167824 */ /* 0x000fc400078e02ff */
[----:B------:R1:W2:Y:S04]  /*8dd0*/  LDL.64 R14, [R1+0x290] ;  /* 0x00029000010e7983 */ /* 0x0002a80000100a00 */
[----:B------:R3:W-:Y:S01]  /*8de0*/  STL.64 [R1+0x2f0], R6 ;  /* 0x0002f00601007387 */ /* 0x0007e20000100a00 */
[----:B0-----:R-:W-:Y:S01]  /*8df0*/  IADD3 R8, P1, R21, R2, RZ ;  /* 0x0000000215087210 */ /* 0x001fe20007f3e0ff */
[C---:B------:R-:W-:Y:S02]  /*8e00*/  IMAD R21, R0.reuse, 0x1dc, RZ ;  /* 0x000001dc00157824 */ /* 0x040fe400078e02ff */
[----:B------:R0:W-:Y:S01]  /*8e10*/  STL.64 [R1+0x3ba0], R12 ;  /* 0x003ba00c01007387 */ /* 0x0001e20000100a00 */
[----:B------:R-:W-:Y:S01]  /*8e20*/  IMAD R17, R0, 0x1de, RZ ;  /* 0x000001de00117824 */ /* 0x000fe200078e02ff */
[----:B------:R-:W-:-:S02]  /*8e30*/  LEA.HI.X.SX32 R9, R23, R3, 0x1, P1 ;  /* 0x0000000317097211 */ /* 0x000fc400008f0eff */
[----:B------:R1:W4:Y:S01]  /*8e40*/  LDL.64 R24, [R1+0x280] ;  /* 0x0002800001187983 */ /* 0x0003220000100a00 */
[----:B---3--:R-:W-:-:S03]  /*8e50*/  IADD3 R6, P3, R13, R2, RZ ;  /* 0x000000020d067210 */ /* 0x008fc60007f7e0ff */
[----:B0-----:R1:W3:Y:S01]  /*8e60*/  LDL.64 R12, [R1+0x288] ;  /* 0x00028800010c7983 */ /* 0x0012e20000100a00 */
[----:B------:R-:W-:-:S03]  /*8e70*/  LEA.HI.X.SX32 R7, R22, R3, 0x1, P3 ;  /* 0x0000000316077211 */ /* 0x000fc600018f0eff */
[----:B------:R0:W-:Y:S01]  /*8e80*/  STL.64 [R1+0x2e8], R4 ;  /* 0x0002e80401007387 */ /* 0x0001e20000100a00 */
[C---:B------:R-:W-:Y:S02]  /*8e90*/  IMAD R23, R0.reuse, 0x1ec, RZ ;  /* 0x000001ec00177824 */ /* 0x040fe400078e02ff */
[C---:B------:R-:W-:Y:S01]  /*8ea0*/  IMAD R22, R0.reuse, 0xef, RZ ;  /* 0x000000ef00167824 */ /* 0x040fe200078e02ff */
[----:B------:R1:W-:Y:S01]  /*8eb0*/  STL.64 [R1+0x2e0], R8 ;  /* 0x0002e00801007387 */ /* 0x0003e20000100a00 */
[C---:B------:R-:W-:Y:S01]  /*8ec0*/  IMAD R10, R0.reuse, 0xf3, RZ ;  /* 0x000000f3000a7824 */ /* 0x040fe200078e02ff */
[----:B0-----:R-:W-:Y:S01]  /*8ed0*/  IADD3 R4, P2, R21, R2, RZ ;  /* 0x0000000215047210 */ /* 0x001fe20007f5e0ff */
[----:B------:R-:W-:Y:S01]  /*8ee0*/  IMAD R21, R0, 0x1e6, RZ ;  /* 0x000001e600157824 */ /* 0x000fe200078e02ff */
[----:B------:R-:W-:Y:S02]  /*8ef0*/  STL [R1+0x3b90], R17 ;  /* 0x003b901101007387 */ /* 0x000fe40000100800 */
[----:B------:R-:W-:-:S02]  /*8f00*/  LEA.HI.X.SX32 R5, R18, R3, 0x1, P2 ;  /* 0x0000000312057211 */ /* 0x000fc400010f0eff */
[-C--:B-1----:R-:W-:Y:S01]  /*8f10*/  IADD3 R8, P1, R17, R2.reuse, RZ ;  /* 0x0000000211087210 */ /* 0x082fe20007f3e0ff */
[----:B------:R0:W-:Y:S03]  /*8f20*/  STL.64 [R1+0x2d8], R6 ;  /* 0x0002d80601007387 */ /* 0x0001e60000100a00 */
[-C--:B------:R-:W-:Y:S01]  /*8f30*/  LEA.HI.X.SX32 R9, R22, R3.reuse, 0x1, P1 ;  /* 0x0000000316097211 */ /* 0x080fe200008f0eff */
[----:B------:R1:W-:Y:S01]  /*8f40*/  STL.64 [R1+0x2d0], R4 ;  /* 0x0002d00401007387 */ /* 0x0003e20000100a00 */
[-C--:B0-----:R-:W-:Y:S02]  /*8f50*/  IADD3 R6, P3, R21, R2.reuse, RZ ;  /* 0x0000000215067210 */ /* 0x081fe40007f7e0ff */
[----:B-1----:R-:W-:Y:S02]  /*8f60*/  IADD3 R4, P2, R23, R2, RZ ;  /* 0x0000000217047210 */ /* 0x002fe40007f5e0ff */
[-C--:B------:R-:W-:Y:S01]  /*8f70*/  LEA.HI.X.SX32 R7, R10, R3.reuse, 0x1, P3 ;  /* 0x000000030a077211 */ /* 0x080fe200018f0eff */
[----:B------:R-:W-:Y:S01]  /*8f80*/  STL.64 [R1+0x2c8], R8 ;  /* 0x0002c80801007387 */ /* 0x000fe20000100a00 */
[----:B------:R-:W-:Y:S01]  /*8f90*/  LEA.HI.X.SX32 R5, R20, R3, 0x1, P2 ;  /* 0x0000000314057211 */ /* 0x000fe200010f0eff */
[----:B------:R-:W-:-:S02]  /*8fa0*/  IMAD R23, R0, 0x1ee, RZ ;  /* 0x000001ee00177824 */ /* 0x000fc400078e02ff */
[----:B------:R-:W-:Y:S04]  /*8fb0*/  STL.64 [R1+0x2c0], R6 ;  /* 0x0002c00601007387 */ /* 0x000fe80000100a00 */
[----:B------:R0:W-:Y:S01]  /*8fc0*/  STL [R1+0x3b8c], R21 ;  /* 0x003b8c1501007387 */ /* 0x0001e20000100800 */
[----:B------:R-:W-:-:S03]  /*8fd0*/  IADD3 R22, P1, R23, R2, RZ ;  /* 0x0000000217167210 */ /* 0x000fc60007f3e0ff */
[----:B0-----:R0:W4:Y:S04]  /*8fe0*/  LDL.64 R20, [R1+0x278] ;  /* 0x0002780001147983 */ /* 0x0011280000100a00 */
[----:B------:R1:W-:Y:S02]  /*8ff0*/  STL.64 [R1+0x2b8], R4 ;  /* 0x0002b80401007387 */ /* 0x0003e40000100a00 */
[----:B-1----:R-:W-:-:S05]  /*9000*/  IMAD R4, R0, 0xf7, RZ ;  /* 0x000000f700047824 */ /* 0x002fca00078e02ff */
[----:B------:R-:W-:-:S05]  /*9010*/  LEA.HI.X.SX32 R23, R4, R3, 0x1, P1 ;  /* 0x0000000304177211 */ /* 0x000fca00008f0eff */
[----:B------:R1:W-:Y:S04]  /*9020*/  STL.64 [R1+0x2b0], R22 ;  /* 0x0002b01601007387 */ /* 0x0003e80000100a00 */
[----:B-1----:R-:W4:Y:S01]  /*9030*/  LDL.LU.64 R22, [R1+0x3bc8] ;  /* 0x003bc80001167983 */ /* 0x002f220000300a00 */
[C---:B------:R-:W-:Y:S02]  /*9040*/  IMAD R11, R0.reuse, 0x1f6, RZ ;  /* 0x000001f6000b7824 */ /* 0x040fe400078e02ff */
[----:B------:R-:W-:-:S03]  /*9050*/  IMAD R10, R0, 0xfb, RZ ;  /* 0x000000fb000a7824 */ /* 0x000fc600078e02ff */
[-C--:B------:R-:W-:Y:S01]  /*9060*/  IADD3 R8, P3, R11, R2.reuse, RZ ;  /* 0x000000020b087210 */ /* 0x080fe20007f7e0ff */
[C---:B------:R-:W-:Y:S02]  /*9070*/  IMAD R11, R0.reuse, 0x1fc, RZ ;  /* 0x000001fc000b7824 */ /* 0x040fe400078e02ff */
[----:B------:R-:W-:Y:S01]  /*9080*/  IMAD R5, R0, 0x1fe, RZ ;  /* 0x000001fe00057824 */ /* 0x000fe200078e02ff */
[----:B------:R-:W-:Y:S02]  /*9090*/  LEA.HI.X.SX32 R9, R10, R3, 0x1, P3 ;  /* 0x000000030a097211 */ /* 0x000fe400018f0eff */
[-C--:B------:R-:W-:Y:S02]  /*90a0*/  IADD3 R6, P2, R11, R2.reuse, RZ ;  /* 0x000000020b067210 */ /* 0x080fe40007f5e0ff */
[----:B------:R-:W-:Y:S01]  /*90b0*/  IADD3 R4, P1, R5, R2, RZ ;  /* 0x0000000205047210 */ /* 0x000fe20007f3e0ff */
[----:B------:R1:W-:Y:S02]  /*90c0*/  STL.64 [R1+0x2a8], R8 ;  /* 0x0002a80801007387 */ /* 0x0003e40000100a00 */
[----:B-1----:R-:W-:-:S02]  /*90d0*/  IMAD R8, R0, 0x216, RZ ;  /* 0x0000021600087824 */ /* 0x002fc400078e02ff */
[C---:B------:R-:W-:Y:S02]  /*90e0*/  IMAD R9, R0.reuse, 0x218, RZ ;  /* 0x0000021800097824 */ /* 0x040fe400078e02ff */
[C---:B------:R-:W-:Y:S02]  /*90f0*/  IMAD R16, R0.reuse, 0x104, RZ ;  /* 0x0000010400107824 */ /* 0x040fe400078e02ff */
[----:B--2---:R-:W-:-:S05]  /*9100*/  IMAD R15, R0, 0xff, RZ ;  /* 0x000000ff000f7824 */ /* 0x004fca00078e02ff */
[-C--:B------:R-:W-:Y:S02]  /*9110*/  LEA.HI.X.SX32 R5, R15, R3.reuse, 0x1, P1 ;  /* 0x000000030f057211 */ /* 0x080fe400008f0eff */
[-C--:B---3--:R-:W-:Y:S02]  /*9120*/  LEA.HI.X.SX32 R13, R16, R3.reuse, 0x1, P6 ;  /* 0x00000003100d7211 */ /* 0x088fe400030f0eff */
[----:B----4-:R-:W-:-:S05]  /*9130*/  LEA.HI.X.SX32 R7, R22, R3, 0x1, P2 ;  /* 0x0000000316077211 */ /* 0x010fca00010f0eff */
[----:B------:R1:W-:Y:S04]  /*9140*/  STL.64 [R1+0x2a0], R6 ;  /* 0x0002a00601007387 */ /* 0x0003e80000100a00 */
[----:B------:R2:W-:Y:S01]  /*9150*/  STL.64 [R1+0x298], R4 ;  /* 0x0002980401007387 */ /* 0x0005e20000100a00 */
[-C--:B-1----:R-:W-:Y:S01]  /*9160*/  IADD3 R6, P2, R8, R2.reuse, RZ ;  /* 0x0000000208067210 */ /* 0x082fe20007f5e0ff */
[C---:B------:R-:W-:Y:S01]  /*9170*/  IMAD R8, R0.reuse, 0x103, RZ ;  /* 0x0000010300087824 */ /* 0x040fe200078e02ff */
[----:B--2---:R-:W-:Y:S01]  /*9180*/  IADD3 R4, P1, R9, R2, RZ ;  /* 0x0000000209047210 */ /* 0x004fe20007f3e0ff */
[----:B------:R-:W-:-:S03]  /*9190*/  IMAD R9, R0, 0x21a, RZ ;  /* 0x0000021a00097824 */ /* 0x000fc600078e02ff */
[-C--:B------:R-:W-:Y:S02]  /*91a0*/  LEA.HI.X.SX32 R15, R8, R3.reuse, 0x1, P0 ;  /* 0x00000003080f7211 */ /* 0x080fe400000f0eff */
[----:B------:R-:W-:Y:S01]  /*91b0*/  IADD3 R14, P0, R9, R2, RZ ;  /* 0x00000002090e7210 */ /* 0x000fe20007f1e0ff */
[C---:B------:R-:W-:Y:S02]  /*91c0*/  IMAD R9, R0.reuse, 0x105, RZ ;  /* 0x0000010500097824 */ /* 0x040fe400078e02ff */
[----:B------:R-:W-:Y:S03]  /*91d0*/  STL [R1+0x294], R15 ;  /* 0x0002940f01007387 */ /* 0x000fe60000100800 */
[----:B------:R-:W-:Y:S01]  /*91e0*/  LEA.HI.X.SX32 R25, R9, R3, 0x1, P5 ;  /* 0x0000000309197211 */ /* 0x000fe200028f0eff */
[----:B------:R-:W-:Y:S04]  /*91f0*/  STL [R1+0x28c], R13 ;  /* 0x00028c0d01007387 */ /* 0x000fe80000100800 */
[----:B------:R1:W-:Y:S04]  /*9200*/  STL [R1+0x284], R25 ;  /* 0x0002841901007387 */ /* 0x0003e80000100800 */
[----:B-1----:R-:W2:Y:S01]  /*9210*/  LDL.LU.64 R24, [R1+0x3bc0] ;  /* 0x003bc00001187983 */ /* 0x002ea20000300a00 */
[----:B------:R-:W-:-:S02]  /*9220*/  IMAD R11, R0, 0x20e, RZ ;  /* 0x0000020e000b7824 */ /* 0x000fc400078e02ff */
[----:B------:R-:W-:-:S03]  /*9230*/  IMAD R18, R0, 0x107, RZ ;  /* 0x0000010700127824 */ /* 0x000fc600078e02ff */
[----:B------:R-:W-:Y:S01]  /*9240*/  IADD3 R10, P3, R11, R2, RZ ;  /* 0x000000020b0a7210 */ /* 0x000fe20007f7e0ff */
[----:B------:R-:W-:-:S03]  /*9250*/  IMAD R8, R0, 0x21c, RZ ;  /* 0x0000021c00087824 */ /* 0x000fc600078e02ff */
[----:B------:R-:W-:Y:S02]  /*9260*/  LEA.HI.X.SX32 R11, R18, R3, 0x1, P3 ;  /* 0x00000003120b7211 */ /* 0x000fe400018f0eff */
[----:B------:R-:W-:Y:S01]  /*9270*/  IADD3 R12, P6, R8, R2, RZ ;  /* 0x00000002080c7210 */ /* 0x000fe20007fde0ff */
[----:B------:R-:W-:-:S05]  /*9280*/  IMAD R8, R0, 0x21e, RZ ;  /* 0x0000021e00087824 */ /* 0x000fca00078e02ff */
[----:B------:R-:W-:Y:S01]  /*9290*/  IADD3 R16, P5, R8, R2, RZ ;  /* 0x0000000208107210 */ /* 0x000fe20007fbe0ff */
[----:B------:R-:W-:Y:S01]  /*92a0*/  IMAD R9, R0, 0x226, RZ ;  /* 0x0000022600097824 */ /* 0x000fe200078e02ff */
[----:B------:R-:W-:Y:S01]  /*92b0*/  LEA.HI.X.SX32 R13, R26, R3, 0x1, P6 ;  /* 0x000000031a0d7211 */ /* 0x000fe200030f0eff */
[----:B------:R-:W-:-:S05]  /*92c0*/  IMAD R18, R0, 0x228, RZ ;  /* 0x0000022800127824 */ /* 0x000fca00078e02ff */
[----:B------:R-:W-:Y:S02]  /*92d0*/  IADD3 R20, P3, R18, R2, RZ ;  /* 0x0000000212147210 */ /* 0x000fe40007f7e0ff */
[----:B--2---:R-:W-:-:S05]  /*92e0*/  LEA.HI.X.SX32 R21, R24, R3, 0x1, P4 ;  /* 0x0000000318157211 */ /* 0x004fca00020f0eff */
[----:B------:R-:W-:Y:S04]  /*92f0*/  STL [R1+0x27c], R21 ;  /* 0x00027c1501007387 */ /* 0x000fe80000100800 */
[----:B------:R1:W-:Y:S02]  /*9300*/  STL.64 [R1+0x270], R10 ;  /* 0x0002700a01007387 */ /* 0x0003e40000100a00 */
[C---:B-1----:R-:W-:Y:S02]  /*9310*/  IMAD R10, R0.reuse, 0x10b, RZ ;  /* 0x0000010b000a7824 */ /* 0x042fe400078e02ff */
[----:B------:R-:W-:-:S03]  /*9320*/  IMAD R11, R0, 0x22a, RZ ;  /* 0x0000022a000b7824 */ /* 0x000fc600078e02ff */
[-C--:B------:R-:W-:Y:S01]  /*9330*/  LEA.HI.X.SX32 R7, R10, R3.reuse, 0x1, P2 ;  /* 0x000000030a077211 */ /* 0x080fe200010f0eff */
[----:B------:R-:W-:Y:S04]  /*9340*/  STL [R1+0x248], R16 ;  /* 0x0002481001007387 */ /* 0x000fe80000100800 */
[----:B------:R1:W-:Y:S01]  /*9350*/  STL.64 [R1+0x268], R6 ;  /* 0x0002680601007387 */ /* 0x0003e20000100a00 */
[-C--:B------:R-:W-:Y:S01]  /*9360*/  LEA.HI.X.SX32 R5, R25, R3.reuse, 0x1, P1 ;  /* 0x0000000319057211 */ /* 0x080fe200008f0eff */
[C---:B------:R-:W-:Y:S01]  /*9370*/  IMAD R10, R0.reuse, 0x22e, RZ ;  /* 0x0000022e000a7824 */ /* 0x040fe200078e02ff */
[----:B-1----:R-:W-:Y:S01]  /*9380*/  IADD3 R6, P2, R11, R2, RZ ;  /* 0x000000020b067210 */ /* 0x002fe20007f5e0ff */
[C---:B------:R-:W-:Y:S02]  /*9390*/  IMAD R11, R0.reuse, 0x10d, RZ ;  /* 0x0000010d000b7824 */ /* 0x040fe400078e02ff */
[----:B------:R-:W-:Y:S03]  /*93a0*/  STL.64 [R1+0x260], R4 ;  /* 0x0002600401007387 */ /* 0x000fe60000100a00 */
[----:B------:R-:W-:Y:S01]  /*93b0*/  LEA.HI.X.SX32 R15, R11, R3, 0x1, P0 ;  /* 0x000000030b0f7211 */ /* 0x000fe200000f0eff */
[----:B------:R-:W-:Y:S01]  /*93c0*/  IMAD R11, R0, 0x236, RZ ;  /* 0x00000236000b7824 */ /* 0x000fe200078e02ff */
[----:B------:R-:W-:-:S02]  /*93d0*/  MOV R24, R16 ;  /* 0x0000001000187202 */ /* 0x000fc40000000f00 */
[-C--:B------:R-:W-:Y:S01]  /*93e0*/  IADD3 R16, P0, R10, R2.reuse, RZ ;  /* 0x000000020a107210 */ /* 0x080fe20007f1e0ff */
[----:B------:R1:W-:Y:S01]  /*93f0*/  STL.64 [R1+0x258], R14 ;  /* 0x0002580e01007387 */ /* 0x0003e20000100a00 */
[----:B------:R-:W-:Y:S01]  /*9400*/  IMAD R10, R0, 0x10f, RZ ;  /* 0x0000010f000a7824 */ /* 0x000fe200078e02ff */
[-C--:B------:R-:W-:Y:S02]  /*9410*/  IADD3 R8, P4, R9, R2.reuse, RZ ;  /* 0x0000000209087210 */ /* 0x080fe40007f9e0ff */
[----:B------:R-:W-:Y:S02]  /*9420*/  MOV R25, R17 ;  /* 0x0000001100197202 */ /* 0x000fe40000000f00 */
[----:B------:R-:W-:Y:S02]  /*9430*/  LEA.HI.X.SX32 R25, R10, R3, 0x1, P5 ;  /* 0x000000030a197211 */ /* 0x000fe400028f0eff */
[----:B-1----:R-:W-:Y:S01]  /*9440*/  IADD3 R14, P6, R11, R2, RZ ;  /* 0x000000020b0e7210 */ /* 0x002fe20007fde0ff */
[----:B------:R-:W-:-:S02]  /*9450*/  IMAD R11, R0, 0x113, RZ ;  /* 0x00000113000b7824 */ /* 0x000fc400078e02ff */
[----:B------:R-:W-:-:S03]  /*9460*/  IMAD R10, R0, 0x23a, RZ ;  /* 0x0000023a000a7824 */ /* 0x000fc600078e02ff */
[----:B------:R-:W-:Y:S01]  /*9470*/  LEA.HI.X.SX32 R9, R11, R3, 0x1, P4 ;  /* 0x000000030b097211 */ /* 0x000fe200020f0eff */
[C---:B------:R-:W-:Y:S01]  /*9480*/  IMAD R11, R0.reuse, 0x114, RZ ;  /* 0x00000114000b7824 */ /* 0x040fe200078e02ff */
[----:B------:R1:W-:Y:S01]  /*9490*/  STL.64 [R1+0x250], R12 ;  /* 0x0002500c01007387 */ /* 0x0003e20000100a00 */
[----:B------:R-:W-:-:S03]  /*94a0*/  IMAD R5, R0, 0x22c, RZ ;  /* 0x0000022c00057824 */ /* 0x000fc600078e02ff */
[-C--:B------:R-:W-:Y:S01]  /*94b0*/  LEA.HI.X.SX32 R21, R11, R3.reuse, 0x1, P3 ;  /* 0x000000030b157211 */ /* 0x080fe200018f0eff */
[----:B------:R-:W-:Y:S01]  /*94c0*/  IMAD R11, R0, 0x23e, RZ ;  /* 0x0000023e000b7824 */ /* 0x000fe200078e02ff */
[----:B------:R-:W-:Y:S01]  /*94d0*/  STL [R1+0x24c], R25 ;  /* 0x00024c1901007387 */ /* 0x000fe20000100800 */
[-C--:B-1----:R-:W-:Y:S01]  /*94e0*/  IADD3 R12, P4, R10, R2.reuse, RZ ;  /* 0x000000020a0c7210 */ /* 0x082fe20007f9e0ff */
[----:B------:R-:W-:Y:S02]  /*94f0*/  IMAD R10, R0, 0x115, RZ ;  /* 0x00000115000a7824 */ /* 0x000fe400078e02ff */
[----:B------:R1:W-:Y:S01]  /*9500*/  STL.64 [R1+0x240], R8 ;  /* 0x0002400801007387 */ /* 0x0003e20000100a00 */
[----:B------:R-:W-:Y:S02]  /*9510*/  IADD3 R4, P1, R5, R2, RZ ;  /* 0x0000000205047210 */ /* 0x000fe40007f3e0ff */
[-C--:B------:R-:W-:Y:S01]  /*9520*/  LEA.HI.X.SX32 R7, R10, R3.reuse, 0x1, P2 ;  /* 0x000000030a077211 */ /* 0x080fe200010f0eff */
[----:B------:R-:W-:Y:S01]  /*9530*/  IMAD R10, R0, 0x246, RZ ;  /* 0x00000246000a7824 */ /* 0x000fe200078e02ff */
[----:B------:R-:W-:Y:S01]  /*9540*/  STL.64 [R1+0x238], R20 ;  /* 0x0002381401007387 */ /* 0x000fe20000100a00 */
[----:B------:R-:W-:-:S02]  /*9550*/  LEA.HI.X.SX32 R5, R29, R3, 0x1, P1 ;  /* 0x000000031d057211 */ /* 0x000fc400008f0eff */
[----:B-1----:R-:W-:Y:S01]  /*9560*/  IADD3 R8, P2, R11, R2, RZ ;  /* 0x000000020b087210 */ /* 0x002fe20007f5e0ff */
[C---:B------:R-:W-:Y:S01]  /*9570*/  IMAD R11, R0.reuse, 0x117, RZ ;  /* 0x00000117000b7824 */ /* 0x040fe200078e02ff */
[----:B------:R1:W-:Y:S01]  /*9580*/  STL.64 [R1+0x230], R6 ;  /* 0x0002300601007387 */ /* 0x0003e20000100a00 */
[----:B------:R-:W-:-:S03]  /*9590*/  IMAD R13, R0, 0x238, RZ ;  /* 0x00000238000d7824 */ /* 0x000fc600078e02ff */
[-C--:B------:R-:W-:Y:S01]  /*95a0*/  LEA.HI.X.SX32 R17, R11, R3.reuse, 0x1, P0 ;  /* 0x000000030b117211 */ /* 0x080fe200000f0eff */
[----:B------:R-:W-:Y:S01]  /*95b0*/  IMAD R11, R0, 0x24a, RZ ;  /* 0x0000024a000b7824 */ /* 0x000fe200078e02ff */
[----:B------:R-:W-:Y:S01]  /*95c0*/  STL.64 [R1+0x228], R4 ;  /* 0x0002280401007387 */ /* 0x000fe20000100a00 */
[-C--:B-1----:R-:W-:Y:S01]  /*95d0*/  IADD3 R6, P1, R10, R2.reuse, RZ ;  /* 0x000000020a067210 */ /* 0x082fe20007f3e0ff */
[----:B------:R-:W-:Y:S02]  /*95e0*/  IMAD R10, R0, 0x11b, RZ ;  /* 0x0000011b000a7824 */ /* 0x000fe400078e02ff */
[----:B------:R1:W-:Y:S01]  /*95f0*/  STL.64 [R1+0x220], R16 ;  /* 0x0002201001007387 */ /* 0x0003e20000100a00 */
[----:B------:R-:W-:Y:S02]  /*9600*/  IADD3 R24, P5, R13, R2, RZ ;  /* 0x000000020d187210 */ /* 0x000fe40007fbe0ff */
[----:B------:R-:W-:Y:S01]  /*9610*/  LEA.HI.X.SX32 R15, R10, R3, 0x1, P6 ;  /* 0x000000030a0f7211 */ /* 0x000fe200030f0eff */
[----:B------:R-:W-:-:S02]  /*9620*/  IMAD R10, R0, 0x11c, RZ ;  /* 0x0000011c000a7824 */ /* 0x000fc400078e02ff */
[C---:B------:R-:W-:Y:S01]  /*9630*/  IMAD R9, R0.reuse, 0x23c, RZ ;  /* 0x0000023c00097824 */ /* 0x040fe200078e02ff */
[-C--:B-1----:R-:W-:Y:S01]  /*9640*/  IADD3 R16, P6, R11, R2.reuse, RZ ;  /* 0x000000020b107210 */ /* 0x082fe20007fde0ff */
[----:B------:R-:W-:Y:S01]  /*9650*/  IMAD R11, R0, 0x11d, RZ ;  /* 0x0000011d000b7824 */ /* 0x000fe200078e02ff */
[-C--:B------:R-:W-:Y:S01]  /*9660*/  LEA.HI.X.SX32 R25, R10, R3.reuse, 0x1, P5 ;  /* 0x000000030a197211 */ /* 0x080fe200028f0eff */
[C---:B------:R-:W-:Y:S01]  /*9670*/  IMAD R10, R0.reuse, 0x24e, RZ ;  /* 0x0000024e000a7824 */ /* 0x040fe200078e02ff */
[----:B------:R-:W-:Y:S02]  /*9680*/  IADD3 R20, P3, R9, R2, RZ ;  /* 0x0000000209147210 */ /* 0x000fe40007f7e0ff */
[-C--:B------:R-:W-:Y:S01]  /*9690*/  LEA.HI.X.SX32 R13, R11, R3.reuse, 0x1, P4 ;  /* 0x000000030b0d7211 */ /* 0x080fe200020f0eff */
[C---:B------:R-:W-:Y:S01]  /*96a0*/  IMAD R11, R0.reuse, 0x11e, RZ ;  /* 0x0000011e000b7824 */ /* 0x040fe200078e02ff */
[----:B------:R-:W-:Y:S04]  /*96b0*/  STL.64 [R1+0x218], R14 ;  /* 0x0002180e01007387 */ /* 0x000fe80000100a00 */
[----:B------:R1:W-:Y:S01]  /*96c0*/  STL.64 [R1+0x210], R24 ;  /* 0x0002101801007387 */ /* 0x0003e20000100a00 */
[----:B------:R-:W-:Y:S01]  /*96d0*/  LEA.HI.X.SX32 R21, R11, R3, 0x1, P3 ;  /* 0x000000030b157211 */ /* 0x000fe200018f0eff */
[----:B------:R-:W-:-:S02]  /*96e0*/  IMAD R11, R0, 0x258, RZ ;  /* 0x00000258000b7824 */ /* 0x000fc400078e02ff */
[----:B------:R-:W-:Y:S01]  /*96f0*/  IMAD R5, R0, 0x248, RZ ;  /* 0x0000024800057824 */ /* 0x000fe200078e02ff */
[----:B------:R-:W-:Y:S01]  /*9700*/  STL.64 [R1+0x208], R12 ;  /* 0x0002080c01007387 */ /* 0x000fe20000100a00 */
[-C--:B-1----:R-:W-:Y:S01]  /*9710*/  IADD3 R24, P4, R10, R2.reuse, RZ ;  /* 0x000000020a187210 */ /* 0x082fe20007f9e0ff */
[----:B------:R-:W-:Y:S02]  /*9720*/  IMAD R10, R0, 0x11f, RZ ;  /* 0x0000011f000a7824 */ /* 0x000fe400078e02ff */
[----:B------:R1:W-:Y:S01]  /*9730*/  STL.64 [R1+0x4d0], R20 ;  /* 0x0004d01401007387 */ /* 0x0003e20000100a00 */
[-C--:B------:R-:W-:Y:S02]  /*9740*/  IADD3 R4, P0, R5, R2.reuse, RZ ;  /* 0x0000000205047210 */ /* 0x080fe40007f1e0ff */
[----:B------:R-:W-:Y:S01]  /*9750*/  LEA.HI.X.SX32 R9, R10, R3, 0x1, P2 ;  /* 0x000000030a097211 */ /* 0x000fe200010f0eff */
[C---:B------:R-:W-:Y:S01]  /*9760*/  IMAD R10, R0.reuse, 0x123, RZ ;  /* 0x00000123000a7824 */ /* 0x040fe200078e02ff */
[----:B-1----:R-:W-:Y:S01]  /*9770*/  IADD3 R20, P2, R11, R2, RZ ;  /* 0x000000020b147210 */ /* 0x002fe20007f5e0ff */
[----:B------:R-:W-:-:S03]  /*9780*/  IMAD R11, R0, 0x124, RZ ;  /* 0x00000124000b7824 */ /* 0x000fc600078e02ff */
[-C--:B------:R-:W-:Y:S01]  /*9790*/  LEA.HI.X.SX32 R7, R10, R3.reuse, 0x1, P1 ;  /* 0x000000030a077211 */ /* 0x080fe200008f0eff */
[C---:B------:R-:W-:Y:S01]  /*97a0*/  IMAD R10, R0.reuse, 0x25c, RZ ;  /* 0x0000025c000a7824 */ /* 0x040fe200078e02ff */
[----:B------:R-:W-:Y:S01]  /*97b0*/  LEA.HI.X.SX32 R5, R11, R3, 0x1, P0 ;  /* 0x000000030b057211 */ /* 0x000fe200000f0eff */
[C---:B------:R-:W-:Y:S01]  /*97c0*/  IMAD R11, R0.reuse, 0x125, RZ ;  /* 0x00000125000b7824 */ /* 0x040fe200078e02ff */
[----:B------:R-:W-:Y:S01]  /*97d0*/  STL.64 [R1+0x4d8], R8 ;  /* 0x0004d80801007387 */ /* 0x000fe20000100a00 */
[----:B------:R-:W-:-:S03]  /*97e0*/  IMAD R14, R0, 0x24c, RZ ;  /* 0x0000024c000e7824 */ /* 0x000fc600078e02ff */
[----:B------:R1:W-:Y:S01]  /*97f0*/  STL.64 [R1+0x200], R6 ;  /* 0x0002000601007387 */ /* 0x0003e20000100a00 */
[----:B------:R-:W-:Y:S01]  /*9800*/  LEA.HI.X.SX32 R17, R11, R3, 0x1, P6 ;  /* 0x000000030b117211 */ /* 0x000fe200030f0eff */
[----:B------:R-:W-:Y:S01]  /*9810*/  IMAD R11, R0, 0x266, RZ ;  /* 0x00000266000b7824 */ /* 0x000fe200078e02ff */
[-C--:B------:R-:W-:Y:S01]  /*9820*/  IADD3 R14, P5, R14, R2.reuse, RZ ;  /* 0x000000020e0e7210 */ /* 0x080fe20007fbe0ff */
[----:B------:R-:W-:Y:S01]  /*9830*/  IMAD R13, R0, 0x256, RZ ;  /* 0x00000256000d7824 */ /* 0x000fe200078e02ff */
[----:B------:R-:W-:Y:S01]  /*9840*/  STL.64 [R1+0x1f8], R4 ;  /* 0x0001f80401007387 */ /* 0x000fe20000100a00 */
[-C--:B-1----:R-:W-:Y:S01]  /*9850*/  IADD3 R6, P0, R10, R2.reuse, RZ ;  /* 0x000000020a067210 */ /* 0x082fe20007f1e0ff */
[----:B------:R-:W-:Y:S02]  /*9860*/  IMAD R10, R0, 0x126, RZ ;  /* 0x00000126000a7824 */ /* 0x000fe400078e02ff */
[----:B------:R1:W-:Y:S01]  /*9870*/  STL.64 [R1+0x1f0], R16 ;  /* 0x0001f01001007387 */ /* 0x0003e20000100a00 */
[----:B------:R-:W-:-:S02]  /*9880*/  IADD3 R12, P3, R13, R2, RZ ;  /* 0x000000020d0c7210 */ /* 0x000fc40007f7e0ff */
        /* <DEDUP_REMOVED lines=12> */
[C---:B------:R-:W-:Y:S01]  /*9950*/  IMAD R11, R0.reuse, 0x26e, RZ ;  /* 0x0000026e000b7824 */ /* 0x040fe200078e02ff */
        /* <DEDUP_REMOVED lines=57> */
[----:B------:R-:W-:Y:S01]  /*9cf0*/  STL.64 [R1+0x1b0], R6 ;  /* 0x0001b00601007387 */ /* 0x000fe20000100a00 */
[----:B------:R-:W-:-:S03]  /*9d00*/  LEA.HI.X.SX32 R17, R11, R3, 0x1, P4 ;  /* 0x000000030b117211 */ /* 0x000fc600020f0eff */
[----:B------:R1:W-:Y:S01]  /*9d10*/  STL.64 [R1+0x1a8], R4 ;  /* 0x0001a80401007387 */ /* 0x0003e20000100a00 */
[-C--:B------:R-:W-:Y:S01]  /*9d20*/  IADD3 R14, P3, R14, R2.reuse, RZ ;  /* 0x000000020e0e7210 */ /* 0x080fe20007f7e0ff */
[C---:B------:R-:W-:Y:S02]  /*9d30*/  IMAD R11, R0.reuse, 0x298, RZ ;  /* 0x00000298000b7824 */ /* 0x040fe400078e02ff */
[----:B------:R-:W-:Y:S01]  /*9d40*/  IMAD R13, R0, 0x288, RZ ;  /* 0x00000288000d7824 */ /* 0x000fe200078e02ff */
[----:B------:R2:W-:Y:S01]  /*9d50*/  STL.64 [R1+0x510], R16 ;  /* 0x0005101001007387 */ /* 0x0005e20000100a00 */
[-C--:B-1----:R-:W-:Y:S01]  /*9d60*/  IADD3 R4, P5, R10, R2.reuse, RZ ;  /* 0x000000020a047210 */ /* 0x082fe20007fbe0ff */
[----:B------:R-:W-:Y:S02]  /*9d70*/  IMAD R10, R0, 0x13f, RZ ;  /* 0x0000013f000a7824 */ /* 0x000fe400078e02ff */
[----:B------:R-:W-:-:S03]  /*9d80*/  IADD3 R12, P1, R13, R2, RZ ;  /* 0x000000020d0c7210 */ /* 0x000fc60007f3e0ff */
[----:B------:R-:W-:Y:S01]  /*9d90*/  LEA.HI.X.SX32 R15, R10, R3, 0x1, P3 ;  /* 0x000000030a0f7211 */ /* 0x000fe200018f0eff */
[C---:B------:R-:W-:Y:S01]  /*9da0*/  IMAD R10, R0.reuse, 0x143, RZ ;  /* 0x00000143000a7824 */ /* 0x040fe200078e02ff */
[----:B--2---:R-:W-:Y:S01]  /*9db0*/  IADD3 R16, P3, R11, R2, RZ ;  /* 0x000000020b107210 */ /* 0x004fe20007f7e0ff */
        /* <DEDUP_REMOVED lines=8> */
[----:B------:R-:W-:-:S03]  /*9e40*/  IADD3 R8, P6, R9, R2, RZ ;  /* 0x0000000209087210 */ /* 0x000fc60007fde0ff */
[----:B------:R1:W-:Y:S01]  /*9e50*/  STL.64 [R1+0x198], R12 ;  /* 0x0001980c01007387 */ /* 0x0003e20000100a00 */
[-C--:B------:R-:W-:Y:S02]  /*9e60*/  LEA.HI.X.SX32 R21, R11, R3.reuse, 0x1, P0 ;  /* 0x000000030b157211 */ /* 0x080fe400000f0eff */
[----:B-1----:R-:W-:Y:S01]  /*9e70*/  IADD3 R12, P1, R10, R2, RZ ;  /* 0x000000020a0c7210 */ /* 0x002fe20007f3e0ff */
[----:B------:R-:W-:Y:S02]  /*9e80*/  IMAD R10, R0, 0x146, RZ ;  /* 0x00000146000a7824 */ /* 0x000fe400078e02ff */
[----:B------:R-:W-:Y:S03]  /*9e90*/  STL.64 [R1+0x190], R20 ;  /* 0x0001901401007387 */ /* 0x000fe60000100a00 */
[----:B------:R-:W-:-:S05]  /*9ea0*/  LEA.HI.X.SX32 R9, R10, R3, 0x1, P6 ;  /* 0x000000030a097211 */ /* 0x000fca00030f0eff */
[----:B------:R1:W-:Y:S02]  /*9eb0*/  STL.64 [R1+0x518], R8 ;  /* 0x0005180801007387 */ /* 0x0003e40000100a00 */
[----:B-1----:R-:W-:-:S05]  /*9ec0*/  IMAD R8, R0, 0x147, RZ ;  /* 0x0000014700087824 */ /* 0x002fca00078e02ff */
[----:B------:R-:W-:-:S05]  /*9ed0*/  LEA.HI.X.SX32 R5, R8, R3, 0x1, P5 ;  /* 0x0000000308057211 */ /* 0x000fca00028f0eff */
[----:B------:R1:W-:Y:S04]  /*9ee0*/  STL.64 [R1+0x5e0], R4 ;  /* 0x0005e00401007387 */ /* 0x0003e80000100a00 */
[----:B-1----:R-:W2:Y:S01]  /*9ef0*/  LDL.LU R4, [R1+0x3bb8] ;  /* 0x003bb80001047983 */ /* 0x002ea20000300800 */
[C---:B------:R-:W-:Y:S02]  /*9f00*/  IMAD R14, R0.reuse, 0x29a, RZ ;  /* 0x0000029a000e7824 */ /* 0x040fe400078e02ff */
[----:B------:R-:W-:-:S03]  /*9f10*/  IMAD R7, R0, 0x296, RZ ;  /* 0x0000029600077824 */ /* 0x000fc600078e02ff */
[-C--:B------:R-:W-:Y:S01]  /*9f20*/  IADD3 R24, P2, R14, R2.reuse, RZ ;  /* 0x000000020e187210 */ /* 0x080fe20007f5e0ff */
[----:B------:R-:W-:Y:S01]  /*9f30*/  IMAD R14, R0, 0x29e, RZ ;  /* 0x0000029e000e7824 */ /* 0x000fe200078e02ff */
[----:B------:R-:W-:-:S04]  /*9f40*/  IADD3 R6, P4, R7, R2, RZ ;  /* 0x0000000207067210 */ /* 0x000fc80007f9e0ff */
[----:B------:R-:W-:Y:S01]  /*9f50*/  IADD3 R20, P0, R14, R2, RZ ;  /* 0x000000020e147210 */ /* 0x000fe20007f1e0ff */
[C---:B------:R-:W-:Y:S02]  /*9f60*/  IMAD R14, R0.reuse, 0x14b, RZ ;  /* 0x0000014b000e7824 */ /* 0x040fe400078e02ff */
[----:B------:R-:W-:-:S03]  /*9f70*/  IMAD R5, R0, 0x2aa, RZ ;  /* 0x000002aa00057824 */ /* 0x000fc600078e02ff */
[----:B------:R-:W-:Y:S01]  /*9f80*/  LEA.HI.X.SX32 R7, R14, R3, 0x1, P4 ;  /* 0x000000030e077211 */ /* 0x000fe200020f0eff */
[----:B------:R-:W-:-:S04]  /*9f90*/  IMAD R14, R0, 0x14c, RZ ;  /* 0x0000014c000e7824 */ /* 0x000fc800078e02ff */
[----:B------:R1:W-:Y:S01]  /*9fa0*/  STL.64 [R1+0x188], R6 ;  /* 0x0001880601007387 */ /* 0x0003e20000100a00 */
[-C--:B------:R-:W-:Y:S01]  /*9fb0*/  LEA.HI.X.SX32 R17, R14, R3.reuse, 0x1, P3 ;  /* 0x000000030e117211 */ /* 0x080fe200018f0eff */
[C---:B------:R-:W-:Y:S01]  /*9fc0*/  IMAD R11, R0.reuse, 0x2a6, RZ ;  /* 0x000002a6000b7824 */ /* 0x040fe200078e02ff */
[-C--:B-1----:R-:W-:Y:S01]  /*9fd0*/  IADD3 R6, P4, R5, R2.reuse, RZ ;  /* 0x0000000205067210 */ /* 0x082fe20007f9e0ff */
[C---:B------:R-:W-:Y:S02]  /*9fe0*/  IMAD R5, R0.reuse, 0x14d, RZ ;  /* 0x0000014d00057824 */ /* 0x040fe400078e02ff */
[----:B------:R1:W-:Y:S03]  /*9ff0*/  STL.64 [R1+0x180], R16 ;  /* 0x0001801001007387 */ /* 0x0003e60000100a00 */
[----:B------:R-:W-:Y:S01]  /*a000*/  LEA.HI.X.SX32 R25, R5, R3, 0x1, P2 ;  /* 0x0000000305197211 */ /* 0x000fe200010f0eff */
[----:B------:R-:W-:Y:S01]  /*a010*/  IMAD R5, R0, 0x2b6, RZ ;  /* 0x000002b600057824 */ /* 0x000fe200078e02ff */
[----:B------:R-:W-:-:S03]  /*a020*/  IADD3 R10, P6, R11, R2, RZ ;  /* 0x000000020b0a7210 */ /* 0x000fc60007fde0ff */
[----:B------:R3:W-:Y:S01]  /*a030*/  STL.64 [R1+0x178], R24 ;  /* 0x0001781801007387 */ /* 0x0007e20000100a00 */
[----:B------:R-:W-:-:S05]  /*a040*/  IMAD R9, R0, 0x2a8, RZ ;  /* 0x000002a800097824 */ /* 0x000fca00078e02ff */
[----:B------:R-:W-:Y:S01]  /*a050*/  IADD3 R8, P5, R9, R2, RZ ;  /* 0x0000000209087210 */ /* 0x000fe20007fbe0ff */
[C---:B------:R-:W-:Y:S02]  /*a060*/  IMAD R15, R0.reuse, 0x2ac, RZ ;  /* 0x000002ac000f7824 */ /* 0x040fe400078e02ff */
[----:B------:R-:W-:-:S03]  /*a070*/  IMAD R14, R0, 0x2ae, RZ ;  /* 0x000002ae000e7824 */ /* 0x000fc600078e02ff */
[-C--:B-1----:R-:W-:Y:S02]  /*a080*/  IADD3 R16, P3, R15, R2.reuse, RZ ;  /* 0x000000020f107210 */ /* 0x082fe40007f7e0ff */
[-C--:B------:R-:W-:Y:S02]  /*a090*/  IADD3 R14, P2, R14, R2.reuse, RZ ;  /* 0x000000020e0e7210 */ /* 0x080fe40007f5e0ff */
[----:B--2---:R-:W-:Y:S01]  /*a0a0*/  LEA.HI.X.SX32 R13, R4, R3, 0x1, P1 ;  /* 0x00000003040d7211 */ /* 0x004fe200008f0eff */
[C---:B------:R-:W-:Y:S01]  /*a0b0*/  IMAD R4, R0.reuse, 0x14f, RZ ;  /* 0x0000014f00047824 */ /* 0x040fe200078e02ff */
[----:B---3--:R-:W-:Y:S01]  /*a0c0*/  IADD3 R24, P1, R5, R2, RZ ;  /* 0x0000000205187210 */ /* 0x008fe20007f3e0ff */
[----:B------:R-:W-:-:S03]  /*a0d0*/  IMAD R5, R0, 0x153, RZ ;  /* 0x0000015300057824 */ /* 0x000fc600078e02ff */
[-C--:B------:R-:W-:Y:S02]  /*a0e0*/  LEA.HI.X.SX32 R21, R4, R3.reuse, 0x1, P0 ;  /* 0x0000000304157211 */ /* 0x080fe400000f0eff */
[----:B------:R-:W-:Y:S01]  /*a0f0*/  LEA.HI.X.SX32 R11, R5, R3, 0x1, P6 ;  /* 0x00000003050b7211 */ /* 0x000fe200030f0eff */
[----:B------:R-:W-:Y:S04]  /*a100*/  STL.64 [R1+0x520], R12 ;  /* 0x0005200c01007387 */ /* 0x000fe80000100a00 */
[----:B------:R-:W-:Y:S04]  /*a110*/  STL.64 [R1+0x5e8], R20 ;  /* 0x0005e81401007387 */ /* 0x000fe80000100a00 */
[----:B------:R1:W-:Y:S02]  /*a120*/  STL.64 [R1+0x170], R10 ;  /* 0x0001700a01007387 */ /* 0x0003e40000100a00 */
[----:B-1----:R-:W-:-:S02]  /*a130*/  IMAD R10, R0, 0x154, RZ ;  /* 0x00000154000a7824 */ /* 0x002fc400078e02ff */
[----:B------:R-:W-:-:S03]  /*a140*/  IMAD R11, R0, 0x155, RZ ;  /* 0x00000155000b7824 */ /* 0x000fc600078e02ff */
[-C--:B------:R-:W-:Y:S01]  /*a150*/  LEA.HI.X.SX32 R9, R10, R3.reuse, 0x1, P5 ;  /* 0x000000030a097211 */ /* 0x080fe200028f0eff */
[----:B------:R-:W-:Y:S01]  /*a160*/  IMAD R10, R0, 0x2be, RZ ;  /* 0x000002be000a7824 */ /* 0x000fe200078e02ff */
[----:B------:R-:W-:-:S03]  /*a170*/  LEA.HI.X.SX32 R7, R11, R3, 0x1, P4 ;  /* 0x000000030b077211 */ /* 0x000fc600020f0eff */
[----:B------:R-:W-:Y:S01]  /*a180*/  STL.64 [R1+0x168], R8 ;  /* 0x0001680801007387 */ /* 0x000fe20000100a00 */
[----:B------:R-:W-:-:S03]  /*a190*/  IMAD R11, R0, 0x156, RZ ;  /* 0x00000156000b7824 */ /* 0x000fc600078e02ff */
[----:B------:R1:W-:Y:S02]  /*a1a0*/  STL.64 [R1+0x160], R6 ;  /* 0x0001600601007387 */ /* 0x0003e40000100a00 */
[----:B------:R-:W-:Y:S01]  /*a1b0*/  LEA.HI.X.SX32 R17, R11, R3, 0x1, P3 ;  /* 0x000000030b117211 */ /* 0x000fe200018f0eff */
[----:B------:R-:W-:Y:S01]  /*a1c0*/  IMAD R11, R0, 0x2c8, RZ ;  /* 0x000002c8000b7824 */ /* 0x000fe200078e02ff */
[----:B-1----:R-:W-:Y:S01]  /*a1d0*/  IADD3 R6, P4, R10, R2, RZ ;  /* 0x000000020a067210 */ /* 0x002fe20007f9e0ff */
[C---:B------:R-:W-:Y:S02]  /*a1e0*/  IMAD R10, R0.reuse, 0x157, RZ ;  /* 0x00000157000a7824 */ /* 0x040fe400078e02ff */
[----:B------:R-:W-:-:S03]  /*a1f0*/  IMAD R13, R0, 0x2b8, RZ ;  /* 0x000002b8000d7824 */ /* 0x000fc600078e02ff */
[-C--:B------:R-:W-:Y:S01]  /*a200*/  LEA.HI.X.SX32 R15, R10, R3.reuse, 0x1, P2 ;  /* 0x000000030a0f7211 */ /* 0x080fe200010f0eff */
[C---:B------:R-:W-:Y:S01]  /*a210*/  IMAD R10, R0.reuse, 0x15b, RZ ;  /* 0x0000015b000a7824 */ /* 0x040fe200078e02ff */
[----:B------:R1:W-:Y:S01]  /*a220*/  STL.64 [R1+0x528], R16 ;  /* 0x0005281001007387 */ /* 0x0003e20000100a00 */
[----:B------:R-:W-:Y:S01]  /*a230*/  IMAD R4, R0, 0x2ba, RZ ;  /* 0x000002ba00047824 */ /* 0x000fe200078e02ff */
[-C--:B------:R-:W-:Y:S02]  /*a240*/  IADD3 R12, P0, R13, R2.reuse, RZ ;  /* 0x000000020d0c7210 */ /* 0x080fe40007f1e0ff */
[----:B------:R2:W-:Y:S01]  /*a250*/  STL.64 [R1+0x5f0], R14 ;  /* 0x0005f00e01007387 */ /* 0x0005e20000100a00 */
[----:B------:R-:W-:Y:S01]  /*a260*/  LEA.HI.X.SX32 R25, R10, R3, 0x1, P1 ;  /* 0x000000030a197211 */ /* 0x000fe200008f0eff */
[----:B------:R-:W-:Y:S01]  /*a270*/  IMAD R10, R0, 0x2cc, RZ ;  /* 0x000002cc000a7824 */ /* 0x000fe200078e02ff */
[-C--:B------:R-:W-:Y:S01]  /*a280*/  IADD3 R20, P6, R4, R2.reuse, RZ ;  /* 0x0000000204147210 */ /* 0x080fe20007fde0ff */
[C---:B------:R-:W-:Y:S01]  /*a290*/  IMAD R4, R0.reuse, 0x2bc, RZ ;  /* 0x000002bc00047824 */ /* 0x040fe200078e02ff */
[----:B-1----:R-:W-:Y:S01]  /*a2a0*/  IADD3 R16, P2, R11, R2, RZ ;  /* 0x000000020b107210 */ /* 0x002fe20007f5e0ff */
[----:B------:R-:W-:-:S02]  /*a2b0*/  IMAD R11, R0, 0x15c, RZ ;  /* 0x0000015c000b7824 */ /* 0x000fc400078e02ff */
[C---:B--2---:R-:W-:Y:S01]  /*a2c0*/  IMAD R14, R0.reuse, 0x2ca, RZ ;  /* 0x000002ca000e7824 */ /* 0x044fe200078e02ff */
[----:B------:R1:W-:Y:S02]  /*a2d0*/  STL.64 [R1+0x158], R24 ;  /* 0x0001581801007387 */ /* 0x0003e40000100a00 */
[-C--:B------:R-:W-:Y:S01]  /*a2e0*/  LEA.HI.X.SX32 R13, R11, R3.reuse, 0x1, P0 ;  /* 0x000000030b0d7211 */ /* 0x080fe200000f0eff */
[----:B------:R-:W-:Y:S01]  /*a2f0*/  IMAD R11, R0, 0x15d, RZ ;  /* 0x0000015d000b7824 */ /* 0x000fe200078e02ff */
[-C--:B------:R-:W-:Y:S02]  /*a300*/  IADD3 R4, P5, R4, R2.reuse, RZ ;  /* 0x0000000204047210 */ /* 0x080fe40007fbe0ff */
[-C--:B-1----:R-:W-:Y:S02]  /*a310*/  IADD3 R24, P1, R14, R2.reuse, RZ ;  /* 0x000000020e187210 */ /* 0x082fe40007f3e0ff */
[----:B------:R-:W-:Y:S01]  /*a320*/  IADD3 R14, P0, R10, R2, RZ ;  /* 0x000000020a0e7210 */ /* 0x000fe20007f1e0ff */
[----:B------:R-:W-:Y:S01]  /*a330*/  IMAD R10, R0, 0x15e, RZ ;  /* 0x0000015e000a7824 */ /* 0x000fe200078e02ff */
[-C--:B------:R-:W-:Y:S01]  /*a340*/  LEA.HI.X.SX32 R21, R11, R3.reuse, 0x1, P6 ;  /* 0x000000030b157211 */ /* 0x080fe200030f0eff */
[----:B------:R-:W-:Y:S03]  /*a350*/  STL.64 [R1+0x150], R12 ;  /* 0x0001500c01007387 */ /* 0x000fe60000100a00 */
[----:B------:R-:W-:Y:S01]  /*a360*/  LEA.HI.X.SX32 R5, R10, R3, 0x1, P5 ;  /* 0x000000030a057211 */ /* 0x000fe200028f0eff */
[----:B------:R-:W-:Y:S04]  /*a370*/  STL.64 [R1+0x148], R20 ;  /* 0x0001481401007387 */ /* 0x000fe80000100a00 */
[----:B------:R1:W-:Y:S02]  /*a380*/  STL.64 [R1+0x530], R4 ;  /* 0x0005300401007387 */ /* 0x0003e40000100a00 */
[----:B-1----:R-:W-:-:S05]  /*a390*/  IMAD R4, R0, 0x15f, RZ ;  /* 0x0000015f00047824 */ /* 0x002fca00078e02ff */
[----:B------:R-:W-:-:S05]  /*a3a0*/  LEA.HI.X.SX32 R7, R4, R3, 0x1, P4 ;  /* 0x0000000304077211 */ /* 0x000fca00020f0eff */
[----:B------:R1:W-:Y:S04]  /*a3b0*/  STL.64 [R1+0x5f8], R6 ;  /* 0x0005f80601007387 */ /* 0x0003e80000100a00 */
[----:B-1----:R-:W2:Y:S01]  /*a3c0*/  LDL.LU R6, [R1+0x3bb4] ;  /* 0x003bb40001067983 */ /* 0x002ea20000300800 */
[C---:B------:R-:W-:Y:S02]  /*a3d0*/  IMAD R9, R0.reuse, 0x2c6, RZ ;  /* 0x000002c600097824 */ /* 0x040fe400078e02ff */
[----:B------:R-:W-:-:S03]  /*a3e0*/  IMAD R5, R0, 0x163, RZ ;  /* 0x0000016300057824 */ /* 0x000fc600078e02ff */
[----:B------:R-:W-:Y:S01]  /*a3f0*/  IADD3 R8, P3, R9, R2, RZ ;  /* 0x0000000209087210 */ /* 0x000fe20007f7e0ff */
[----:B------:R-:W-:-:S03]  /*a400*/  IMAD R7, R0, 0x165, RZ ;  /* 0x0000016500077824 */ /* 0x000fc600078e02ff */
[-C--:B------:R-:W-:Y:S01]  /*a410*/  LEA.HI.X.SX32 R9, R5, R3.reuse, 0x1, P3 ;  /* 0x0000000305097211 */ /* 0x080fe200018f0eff */
[C---:B------:R-:W-:Y:S01]  /*a420*/  IMAD R5, R0.reuse, 0x164, RZ ;  /* 0x0000016400057824 */ /* 0x040fe200078e02ff */
[----:B------:R-:W-:Y:S01]  /*a430*/  LEA.HI.X.SX32 R25, R7, R3, 0x1, P1 ;  /* 0x0000000307197211 */ /* 0x000fe200008f0eff */
[----:B------:R-:W-:-:S03]  /*a440*/  IMAD R7, R0, 0x2e6, RZ ;  /* 0x000002e600077824 */ /* 0x000fc600078e02ff */
[----:B------:R-:W-:Y:S01]  /*a450*/  LEA.HI.X.SX32 R17, R5, R3, 0x1, P2 ;  /* 0x0000000305117211 */ /* 0x000fe200010f0eff */
[----:B------:R1:W-:Y:S01]  /*a460*/  STL.64 [R1+0x140], R8 ;  /* 0x0001400801007387 */ /* 0x0003e20000100a00 */
[----:B------:R-:W-:-:S03]  /*a470*/  IMAD R11, R0, 0x2d6, RZ ;  /* 0x000002d6000b7824 */ /* 0x000fc600078e02ff */
[----:B------:R-:W-:Y:S01]  /*a480*/  STL.64 [R1+0x138], R16 ;  /* 0x0001381001007387 */ /* 0x000fe20000100a00 */
[----:B------:R-:W-:-:S03]  /*a490*/  IMAD R13, R0, 0x2ce, RZ ;  /* 0x000002ce000d7824 */ /* 0x000fc600078e02ff */
[----:B------:R-:W-:Y:S01]  /*a4a0*/  STL.64 [R1+0x130], R24 ;  /* 0x0001301801007387 */ /* 0x000fe20000100a00 */
[-C--:B------:R-:W-:Y:S01]  /*a4b0*/  IADD3 R12, P5, R11, R2.reuse, RZ ;  /* 0x000000020b0c7210 */ /* 0x080fe20007fbe0ff */
[----:B------:R-:W-:Y:S01]  /*a4c0*/  IMAD R11, R0, 0x2d8, RZ ;  /* 0x000002d8000b7824 */ /* 0x000fe200078e02ff */
[----:B------:R-:W-:-:S04]  /*a4d0*/  IADD3 R20, P6, R13, R2, RZ ;  /* 0x000000020d147210 */ /* 0x000fc80007fde0ff */
[----:B------:R-:W-:Y:S01]  /*a4e0*/  IADD3 R10, P4, R11, R2, RZ ;  /* 0x000000020b0a7210 */ /* 0x000fe20007f9e0ff */
[----:B------:R-:W-:-:S05]  /*a4f0*/  IMAD R4, R0, 0x2da, RZ ;  /* 0x000002da00047824 */ /* 0x000fca00078e02ff */
[----:B-1----:R-:W-:Y:S02]  /*a500*/  IADD3 R8, P3, R4, R2, RZ ;  /* 0x0000000204087210 */ /* 0x002fe40007f7e0ff */
[----:B--2---:R-:W-:-:S05]  /*a510*/  LEA.HI.X.SX32 R15, R6, R3, 0x1, P0 ;  /* 0x00000003060f7211 */ /* 0x004fca00000f0eff */
[----:B------:R1:W-:Y:S01]  /*a520*/  STL.64 [R1+0x538], R14 ;  /* 0x0005380e01007387 */ /* 0x0003e20000100a00 */
[C---:B------:R-:W-:Y:S01]  /*a530*/  IMAD R6, R0.reuse, 0x167, RZ ;  /* 0x0000016700067824 */ /* 0x040fe200078e02ff */
[----:B-1----:R-:W-:Y:S01]  /*a540*/  IADD3 R14, P0, R7, R2, RZ ;  /* 0x00000002070e7210 */ /* 0x002fe20007f1e0ff */
[----:B------:R-:W-:-:S03]  /*a550*/  IMAD R7, R0, 0x16b, RZ ;  /* 0x0000016b00077824 */ /* 0x000fc600078e02ff */
[-C--:B------:R-:W-:Y:S02]  /*a560*/  LEA.HI.X.SX32 R21, R6, R3.reuse, 0x1, P6 ;  /* 0x0000000306157211 */ /* 0x080fe400030f0eff */
[-C--:B------:R-:W-:Y:S01]  /*a570*/  LEA.HI.X.SX32 R13, R7, R3.reuse, 0x1, P5 ;  /* 0x00000003070d7211 */ /* 0x080fe200028f0eff */
[C---:B------:R-:W-:Y:S02]  /*a580*/  IMAD R7, R0.reuse, 0x16c, RZ ;  /* 0x0000016c00077824 */ /* 0x040fe400078e02ff */
[----:B------:R-:W-:Y:S03]  /*a590*/  STL.64 [R1+0x600], R20 ;  /* 0x0006001401007387 */ /* 0x000fe60000100a00 */
[----:B------:R-:W-:Y:S01]  /*a5a0*/  LEA.HI.X.SX32 R11, R7, R3, 0x1, P4 ;  /* 0x00000003070b7211 */ /* 0x000fe200020f0eff */
[----:B------:R-:W-:Y:S04]  /*a5b0*/  STL.64 [R1+0x128], R12 ;  /* 0x0001280c01007387 */ /* 0x000fe80000100a00 */
[----:B------:R1:W-:Y:S04]  /*a5c0*/  STL.64 [R1+0x120], R10 ;  /* 0x0001200a01007387 */ /* 0x0003e80000100a00 */
[----:B-1----:R-:W2:Y:S01]  /*a5d0*/  LDL.LU R10, [R1+0x3bb0] ;  /* 0x003bb000010a7983 */ /* 0x002ea20000300800 */
[----:B------:R-:W-:-:S02]  /*a5e0*/  IMAD R13, R0, 0x16d, RZ ;  /* 0x0000016d000d7824 */ /* 0x000fc400078e02ff */
[----:B------:R-:W-:-:S03]  /*a5f0*/  IMAD R4, R0, 0x2dc, RZ ;  /* 0x000002dc00047824 */ /* 0x000fc600078e02ff */
[----:B------:R-:W-:Y:S02]  /*a600*/  LEA.HI.X.SX32 R9, R13, R3, 0x1, P3 ;  /* 0x000000030d097211 */ /* 0x000fe400018f0eff */
[----:B------:R-:W-:-:S03]  /*a610*/  IADD3 R4, P2, R4, R2, RZ ;  /* 0x0000000204047210 */ /* 0x000fc60007f5e0ff */
[----:B------:R1:W-:Y:S01]  /*a620*/  STL.64 [R1+0x118], R8 ;  /* 0x0001180801007387 */ /* 0x0003e20000100a00 */
[C---:B------:R-:W-:Y:S02]  /*a630*/  IMAD R11, R0.reuse, 0x2ee, RZ ;  /* 0x000002ee000b7824 */ /* 0x040fe400078e02ff */
[C---:B------:R-:W-:Y:S02]  /*a640*/  IMAD R16, R0.reuse, 0x2de, RZ ;  /* 0x000002de00107824 */ /* 0x040fe400078e02ff */
[----:B-1----:R-:W-:Y:S01]  /*a650*/  IMAD R8, R0, 0x16e, RZ ;  /* 0x0000016e00087824 */ /* 0x002fe200078e02ff */
[----:B------:R-:W-:-:S04]  /*a660*/  IADD3 R12, P3, R11, R2, RZ ;  /* 0x000000020b0c7210 */ /* 0x000fc80007f7e0ff */
[-C--:B------:R-:W-:Y:S01]  /*a670*/  LEA.HI.X.SX32 R5, R8, R3.reuse, 0x1, P2 ;  /* 0x0000000308057211 */ /* 0x080fe200010f0eff */
[----:B------:R-:W-:Y:S01]  /*a680*/  IMAD R11, R0, 0x16f, RZ ;  /* 0x0000016f000b7824 */ /* 0x000fe200078e02ff */
[-C--:B------:R-:W-:Y:S01]  /*a690*/  IADD3 R24, P1, R16, R2.reuse, RZ ;  /* 0x0000000210187210 */ /* 0x080fe20007f3e0ff */
[C---:B------:R-:W-:Y:S02]  /*a6a0*/  IMAD R16, R0.reuse, 0x2e8, RZ ;  /* 0x000002e800107824 */ /* 0x040fe400078e02ff */
[----:B------:R1:W-:Y:S01]  /*a6b0*/  STL.64 [R1+0x540], R4 ;  /* 0x0005400401007387 */ /* 0x0003e20000100a00 */
[-C--:B------:R-:W-:Y:S01]  /*a6c0*/  LEA.HI.X.SX32 R25, R11, R3.reuse, 0x1, P1 ;  /* 0x000000030b197211 */ /* 0x080fe200008f0eff */
[----:B------:R-:W-:Y:S01]  /*a6d0*/  IMAD R11, R0, 0x174, RZ ;  /* 0x00000174000b7824 */ /* 0x000fe200078e02ff */
[----:B------:R-:W-:Y:S01]  /*a6e0*/  IADD3 R20, P6, R16, R2, RZ ;  /* 0x0000000210147210 */ /* 0x000fe20007fde0ff */
[C---:B------:R-:W-:Y:S02]  /*a6f0*/  IMAD R6, R0.reuse, 0x2ea, RZ ;  /* 0x000002ea00067824 */ /* 0x040fe400078e02ff */
[----:B-1----:R-:W-:Y:S01]  /*a700*/  IMAD R5, R0, 0x173, RZ ;  /* 0x0000017300057824 */ /* 0x002fe200078e02ff */
[----:B------:R-:W-:Y:S04]  /*a710*/  STL.64 [R1+0x608], R24 ;  /* 0x0006081801007387 */ /* 0x000fe80000100a00 */
[----:B------:R-:W-:-:S02]  /*a720*/  LEA.HI.X.SX32 R15, R5, R3, 0x1, P0 ;  /* 0x00000003050f7211 */ /* 0x000fc400000f0eff */
[-C--:B------:R-:W-:Y:S01]  /*a730*/  LEA.HI.X.SX32 R21, R11, R3.reuse, 0x1, P6 ;  /* 0x000000030b157211 */ /* 0x080fe200030f0eff */
[----:B------:R-:W-:Y:S02]  /*a740*/  IMAD R11, R0, 0x175, RZ ;  /* 0x00000175000b7824 */ /* 0x000fe400078e02ff */
[----:B------:R1:W-:Y:S01]  /*a750*/  STL.64 [R1+0x110], R14 ;  /* 0x0001100e01007387 */ /* 0x0003e20000100a00 */
[-C--:B------:R-:W-:Y:S01]  /*a760*/  IADD3 R16, P5, R6, R2.reuse, RZ ;  /* 0x0000000206107210 */ /* 0x080fe20007fbe0ff */
[C---:B------:R-:W-:Y:S02]  /*a770*/  IMAD R6, R0.reuse, 0x2ec, RZ ;  /* 0x000002ec00067824 */ /* 0x040fe400078e02ff */
[----:B------:R3:W-:Y:S01]  /*a780*/  STL.64 [R1+0x108], R20 ;  /* 0x0001081401007387 */ /* 0x0007e20000100a00 */
[----:B------:R-:W-:Y:S01]  /*a790*/  LEA.HI.X.SX32 R17, R11, R3, 0x1, P5 ;  /* 0x000000030b117211 */ /* 0x000fe200028f0eff */
[----:B-1----:R-:W-:Y:S01]  /*a7a0*/  IMAD R14, R0, 0x2fc, RZ ;  /* 0x000002fc000e7824 */ /* 0x002fe200078e02ff */
[----:B------:R-:W-:Y:S01]  /*a7b0*/  IADD3 R6, P4, R6, R2, RZ ;  /* 0x0000000206067210 */ /* 0x000fe20007f9e0ff */
[----:B------:R-:W-:-:S03]  /*a7c0*/  IMAD R11, R0, 0x306, RZ ;  /* 0x00000306000b7824 */ /* 0x000fc600078e02ff */
[----:B---3--:R-:W-:Y:S01]  /*a7d0*/  IADD3 R20, P6, R14, R2, RZ ;  /* 0x000000020e147210 */ /* 0x008fe20007fde0ff */
[C---:B------:R-:W-:Y:S02]  /*a7e0*/  IMAD R14, R0.reuse, 0x176, RZ ;  /* 0x00000176000e7824 */ /* 0x040fe400078e02ff */
[----:B------:R-:W-:-:S03]  /*a7f0*/  IMAD R9, R0, 0x2f6, RZ ;  /* 0x000002f600097824 */ /* 0x000fc600078e02ff */
[-C--:B------:R-:W-:Y:S02]  /*a800*/  LEA.HI.X.SX32 R7, R14, R3.reuse, 0x1, P4 ;  /* 0x000000030e077211 */ /* 0x080fe400020f0eff */
[-C--:B------:R-:W-:Y:S01]  /*a810*/  IADD3 R14, P4, R11, R2.reuse, RZ ;  /* 0x000000020b0e7210 */ /* 0x080fe20007f9e0ff */
[C---:B------:R-:W-:Y:S01]  /*a820*/  IMAD R11, R0.reuse, 0x17b, RZ ;  /* 0x0000017b000b7824 */ /* 0x040fe200078e02ff */
[-C--:B------:R-:W-:Y:S01]  /*a830*/  IADD3 R8, P2, R9, R2.reuse, RZ ;  /* 0x0000000209087210 */ /* 0x080fe20007f5e0ff */
[----:B------:R-:W-:Y:S01]  /*a840*/  IMAD R4, R0, 0x2f8, RZ ;  /* 0x000002f800047824 */ /* 0x000fe200078e02ff */
[----:B------:R-:W-:Y:S02]  /*a850*/  STL.64 [R1+0x100], R16 ;  /* 0x0001001001007387 */ /* 0x000fe40000100a00 */
[----:B------:R-:W-:Y:S02]  /*a860*/  LEA.HI.X.SX32 R9, R11, R3, 0x1, P2 ;  /* 0x000000030b097211 */ /* 0x000fe400010f0eff */
[----:B------:R1:W-:Y:S01]  /*a870*/  STL.64 [R1+0x548], R6 ;  /* 0x0005480601007387 */ /* 0x0003e20000100a00 */
[----:B------:R-:W-:Y:S01]  /*a880*/  IADD3 R24, P1, R4, R2, RZ ;  /* 0x0000000204187210 */ /* 0x000fe20007f3e0ff */
[----:B------:R-:W-:-:S02]  /*a890*/  IMAD R11, R0, 0x17c, RZ ;  /* 0x0000017c000b7824 */ /* 0x000fc400078e02ff */
[C---:B------:R-:W-:Y:S02]  /*a8a0*/  IMAD R4, R0.reuse, 0x2fa, RZ ;  /* 0x000002fa00047824 */ /* 0x040fe400078e02ff */
[C---:B-1----:R-:W-:Y:S01]  /*a8b0*/  IMAD R6, R0.reuse, 0x177, RZ ;  /* 0x0000017700067824 */ /* 0x042fe200078e02ff */
[----:B------:R-:W-:Y:S01]  /*a8c0*/  LEA.HI.X.SX32 R25, R11, R3, 0x1, P1 ;  /* 0x000000030b197211 */ /* 0x000fe200008f0eff */
[----:B------:R-:W-:-:S03]  /*a8d0*/  IMAD R18, R0, 0x17d, RZ ;  /* 0x0000017d00127824 */ /* 0x000fc600078e02ff */
[-C--:B------:R-:W-:Y:S01]  /*a8e0*/  LEA.HI.X.SX32 R13, R6, R3.reuse, 0x1, P3 ;  /* 0x00000003060d7211 */ /* 0x080fe200018f0eff */
[----:B------:R-:W-:Y:S01]  /*a8f0*/  IMAD R11, R0, 0x30e, RZ ;  /* 0x0000030e000b7824 */ /* 0x000fe200078e02ff */
[----:B------:R-:W-:Y:S01]  /*a900*/  IADD3 R4, P0, R4, R2, RZ ;  /* 0x0000000204047210 */ /* 0x000fe20007f1e0ff */
[----:B------:R-:W-:Y:S02]  /*a910*/  IMAD R15, R0, 0x2fe, RZ ;  /* 0x000002fe000f7824 */ /* 0x000fe400078e02ff */
[----:B------:R-:W-:Y:S01]  /*a920*/  STL.64 [R1+0x610], R12 ;  /* 0x0006100c01007387 */ /* 0x000fe20000100a00 */
[----:B------:R-:W-:-:S03]  /*a930*/  LEA.HI.X.SX32 R5, R18, R3, 0x1, P0 ;  /* 0x0000000312057211 */ /* 0x000fc600000f0eff */
[----:B------:R-:W-:Y:S01]  /*a940*/  STL.64 [R1+0xf8], R8 ;  /* 0x0000f80801007387 */ /* 0x000fe20000100a00 */
[----:B------:R-:W-:-:S03]  /*a950*/  IADD3 R16, P5, R15, R2, RZ ;  /* 0x000000020f107210 */ /* 0x000fc60007fbe0ff */
[----:B------:R1:W-:Y:S01]  /*a960*/  STL.64 [R1+0xf0], R24 ;  /* 0x0000f01801007387 */ /* 0x0003e20000100a00 */
[C---:B------:R-:W-:Y:S01]  /*a970*/  IMAD R7, R0.reuse, 0x308, RZ ;  /* 0x0000030800077824 */ /* 0x040fe200078e02ff */
[-C--:B-1----:R-:W-:Y:S01]  /*a980*/  IADD3 R24, P0, R11, R2.reuse, RZ ;  /* 0x000000020b187210 */ /* 0x082fe20007f1e0ff */
[C---:B------:R-:W-:Y:S01]  /*a990*/  IMAD R11, R0.reuse, 0x17f, RZ ;  /* 0x0000017f000b7824 */ /* 0x040fe200078e02ff */
[----:B------:R1:W-:Y:S04]  /*a9a0*/  STL.64 [R1+0xe8], R4 ;  /* 0x0000e80401007387 */ /* 0x0003e80000100a00 */
[----:B------:R-:W-:Y:S02]  /*a9b0*/  LEA.HI.X.SX32 R17, R11, R3, 0x1, P5 ;  /* 0x000000030b117211 */ /* 0x000fe400028f0eff */
[----:B------:R-:W-:Y:S01]  /*a9c0*/  IADD3 R12, P3, R7, R2, RZ ;  /* 0x00000002070c7210 */ /* 0x000fe20007f7e0ff */
[----:B------:R-:W-:-:S02]  /*a9d0*/  IMAD R6, R0, 0x30a, RZ ;  /* 0x0000030a00067824 */ /* 0x000fc400078e02ff */
[----:B------:R-:W-:-:S03]  /*a9e0*/  IMAD R11, R0, 0x31a, RZ ;  /* 0x0000031a000b7824 */ /* 0x000fc600078e02ff */
[----:B------:R-:W-:Y:S01]  /*a9f0*/  IADD3 R8, P2, R6, R2, RZ ;  /* 0x0000000206087210 */ /* 0x000fe20007f5e0ff */
[C---:B------:R-:W-:Y:S02]  /*aa00*/  IMAD R6, R0.reuse, 0x30c, RZ ;  /* 0x0000030c00067824 */ /* 0x040fe400078e02ff */
[----:B-1----:R-:W-:-:S03]  /*aa10*/  IMAD R4, R0, 0x316, RZ ;  /* 0x0000031600047824 */ /* 0x002fc600078e02ff */
[----:B------:R-:W-:Y:S01]  /*aa20*/  IADD3 R6, P1, R6, R2, RZ ;  /* 0x0000000206067210 */ /* 0x000fe20007f3e0ff */
[----:B------:R-:W-:Y:S01]  /*aa30*/  IMAD R18, R0, 0x18c, RZ ;  /* 0x0000018c00127824 */ /* 0x000fe200078e02ff */
[----:B--2---:R-:W-:Y:S01]  /*aa40*/  LEA.HI.X.SX32 R21, R10, R3, 0x1, P6 ;  /* 0x000000030a157211 */ /* 0x004fe200030f0eff */
[----:B------:R-:W-:-:S04]  /*aa50*/  IMAD R10, R0, 0x318, RZ ;  /* 0x00000318000a7824 */ /* 0x000fc800078e02ff */
[----:B------:R1:W-:Y:S04]  /*aa60*/  STL.64 [R1+0x550], R20 ;  /* 0x0005501401007387 */ /* 0x0003e80000100a00 */
[----:B------:R2:W-:Y:S01]  /*aa70*/  STL.64 [R1+0x618], R16 ;  /* 0x0006181001007387 */ /* 0x0005e20000100a00 */
[----:B-1----:R-:W-:Y:S01]  /*aa80*/  IADD3 R20, P5, R10, R2, RZ ;  /* 0x000000020a147210 */ /* 0x002fe20007fbe0ff */
[C---:B------:R-:W-:Y:S02]  /*aa90*/  IMAD R10, R0.reuse, 0x184, RZ ;  /* 0x00000184000a7824 */ /* 0x040fe400078e02ff */
[----:B--2---:R-:W-:-:S03]  /*aaa0*/  IMAD R16, R0, 0x183, RZ ;  /* 0x0000018300107824 */ /* 0x004fc600078e02ff */
[-C--:B------:R-:W-:Y:S02]  /*aab0*/  LEA.HI.X.SX32 R13, R10, R3.reuse, 0x1, P3 ;  /* 0x000000030a0d7211 */ /* 0x080fe400018f0eff */
[----:B------:R-:W-:-:S05]  /*aac0*/  LEA.HI.X.SX32 R15, R16, R3, 0x1, P4 ;  /* 0x00000003100f7211 */ /* 0x000fca00020f0eff */
[----:B------:R-:W-:Y:S04]  /*aad0*/  STL.64 [R1+0xe0], R14 ;  /* 0x0000e00e01007387 */ /* 0x000fe80000100a00 */
[----:B------:R1:W-:Y:S01]  /*aae0*/  STL.64 [R1+0xd8], R12 ;  /* 0x0000d80c01007387 */ /* 0x0003e20000100a00 */
[----:B------:R-:W-:Y:S01]  /*aaf0*/  IADD3 R16, P4, R11, R2, RZ ;  /* 0x000000020b107210 */ /* 0x000fe20007f9e0ff */
[C---:B------:R-:W-:Y:S02]  /*ab00*/  IMAD R11, R0.reuse, 0x31c, RZ ;  /* 0x0000031c000b7824 */ /* 0x040fe400078e02ff */
[----:B-1----:R-:W-:-:S03]  /*ab10*/  IMAD R13, R0, 0x185, RZ ;  /* 0x00000185000d7824 */ /* 0x002fc600078e02ff */
[-C--:B------:R-:W-:Y:S02]  /*ab20*/  IADD3 R14, P3, R11, R2.reuse, RZ ;  /* 0x000000020b0e7210 */ /* 0x080fe40007f7e0ff */
[----:B------:R-:W-:Y:S01]  /*ab30*/  LEA.HI.X.SX32 R9, R13, R3, 0x1, P2 ;  /* 0x000000030d097211 */ /* 0x000fe200010f0eff */
[----:B------:R-:W-:Y:S01]  /*ab40*/  IMAD R11, R0, 0x186, RZ ;  /* 0x00000186000b7824 */ /* 0x000fe200078e02ff */
[----:B------:R-:W-:-:S03]  /*ab50*/  IADD3 R4, P6, R4, R2, RZ ;  /* 0x0000000204047210 */ /* 0x000fc60007fde0ff */
[----:B------:R1:W-:Y:S01]  /*ab60*/  STL.64 [R1+0xd0], R8 ;  /* 0x0000d00801007387 */ /* 0x0003e20000100a00 */
[----:B------:R-:W-:Y:S01]  /*ab70*/  LEA.HI.X.SX32 R7, R11, R3, 0x1, P1 ;  /* 0x000000030b077211 */ /* 0x000fe200008f0eff */
[C---:B-1----:R-:W-:Y:S02]  /*ab80*/  IMAD R9, R0.reuse, 0x187, RZ ;  /* 0x0000018700097824 */ /* 0x042fe400078e02ff */
[----:B------:R-:W-:-:S03]  /*ab90*/  IMAD R8, R0, 0x18b, RZ ;  /* 0x0000018b00087824 */ /* 0x000fc600078e02ff */
[-C--:B------:R-:W-:Y:S02]  /*aba0*/  LEA.HI.X.SX32 R25, R9, R3.reuse, 0x1, P0 ;  /* 0x0000000309197211 */ /* 0x080fe400000f0eff */
[-C--:B------:R-:W-:Y:S01]  /*abb0*/  LEA.HI.X.SX32 R5, R8, R3.reuse, 0x1, P6 ;  /* 0x0000000308057211 */ /* 0x080fe200030f0eff */
[----:B------:R-:W-:Y:S04]  /*abc0*/  STL.64 [R1+0x558], R6 ;  /* 0x0005580601007387 */ /* 0x000fe80000100a00 */
[----:B------:R-:W-:Y:S04]  /*abd0*/  STL.64 [R1+0x620], R24 ;  /* 0x0006201801007387 */ /* 0x000fe80000100a00 */
[----:B------:R1:W-:Y:S01]  /*abe0*/  STL.64 [R1+0xc8], R4 ;  /* 0x0000c80401007387 */ /* 0x0003e20000100a00 */
[----:B------:R-:W-:Y:S01]  /*abf0*/  LEA.HI.X.SX32 R21, R18, R3, 0x1, P5 ;  /* 0x0000000312157211 */ /* 0x000fe200028f0eff */
[----:B------:R-:W-:-:S02]  /*ac00*/  IMAD R10, R0, 0x31e, RZ ;  /* 0x0000031e000a7824 */ /* 0x000fc400078e02ff */
[C---:B-1----:R-:W-:Y:S02]  /*ac10*/  IMAD R4, R0.reuse, 0x32c, RZ ;  /* 0x0000032c00047824 */ /* 0x042fe400078e02ff */
[----:B------:R-:W-:-:S03]  /*ac20*/  IMAD R5, R0, 0x18d, RZ ;  /* 0x0000018d00057824 */ /* 0x000fc600078e02ff */
[----:B------:R-:W-:Y:S01]  /*ac30*/  IADD3 R24, P5, R4, R2, RZ ;  /* 0x0000000204187210 */ /* 0x000fe20007fbe0ff */
[C---:B------:R-:W-:Y:S01]  /*ac40*/  IMAD R4, R0.reuse, 0x32e, RZ ;  /* 0x0000032e00047824 */ /* 0x040fe200078e02ff */
[----:B------:R-:W-:Y:S01]  /*ac50*/  LEA.HI.X.SX32 R17, R5, R3, 0x1, P4 ;  /* 0x0000000305117211 */ /* 0x000fe200020f0eff */
[----:B------:R-:W-:Y:S01]  /*ac60*/  STL.64 [R1+0xc0], R20 ;  /* 0x0000c01401007387 */ /* 0x000fe20000100a00 */
[----:B------:R-:W-:-:S03]  /*ac70*/  IMAD R18, R0, 0x18e, RZ ;  /* 0x0000018e00127824 */ /* 0x000fc600078e02ff */
[----:B------:R1:W-:Y:S01]  /*ac80*/  STL.64 [R1+0xb8], R16 ;  /* 0x0000b81001007387 */ /* 0x0003e20000100a00 */
[----:B------:R-:W-:Y:S01]  /*ac90*/  IMAD R5, R0, 0x336, RZ ;  /* 0x0000033600057824 */ /* 0x000fe200078e02ff */
[-C--:B------:R-:W-:Y:S02]  /*aca0*/  IADD3 R12, P2, R10, R2.reuse, RZ ;  /* 0x000000020a0c7210 */ /* 0x080fe40007f5e0ff */
[----:B------:R-:W-:Y:S02]  /*acb0*/  LEA.HI.X.SX32 R15, R18, R3, 0x1, P3 ;  /* 0x00000003120f7211 */ /* 0x000fe400018f0eff */
[-C--:B-1----:R-:W-:Y:S01]  /*acc0*/  IADD3 R16, P4, R4, R2.reuse, RZ ;  /* 0x0000000204107210 */ /* 0x082fe20007f9e0ff */
[C---:B------:R-:W-:Y:S01]  /*acd0*/  IMAD R4, R0.reuse, 0x18f, RZ ;  /* 0x0000018f00047824 */ /* 0x040fe200078e02ff */
[----:B------:R-:W-:Y:S01]  /*ace0*/  IADD3 R20, P3, R5, R2, RZ ;  /* 0x0000000205147210 */ /* 0x000fe20007f7e0ff */
[----:B------:R-:W-:-:S03]  /*acf0*/  IMAD R5, R0, 0x338, RZ ;  /* 0x0000033800057824 */ /* 0x000fc600078e02ff */
[----:B------:R-:W-:Y:S01]  /*ad00*/  LEA.HI.X.SX32 R13, R4, R3, 0x1, P2 ;  /* 0x00000003040d7211 */ /* 0x000fe200010f0eff */
[C---:B------:R-:W-:Y:S01]  /*ad10*/  IMAD R6, R0.reuse, 0x328, RZ ;  /* 0x0000032800067824 */ /* 0x040fe200078e02ff */
[----:B------:R-:W-:Y:S01]  /*ad20*/  STL.64 [R1+0x560], R14 ;  /* 0x0005600e01007387 */ /* 0x000fe20000100a00 */
[----:B------:R-:W-:-:S03]  /*ad30*/  IMAD R10, R0, 0x326, RZ ;  /* 0x00000326000a7824 */ /* 0x000fc600078e02ff */
[----:B------:R1:W-:Y:S01]  /*ad40*/  STL.64 [R1+0x628], R12 ;  /* 0x0006280c01007387 */ /* 0x0003e20000100a00 */
[-C--:B------:R-:W-:Y:S01]  /*ad50*/  IADD3 R6, P0, R6, R2.reuse, RZ ;  /* 0x0000000206067210 */ /* 0x080fe20007f1e0ff */
[----:B------:R-:W-:Y:S01]  /*ad60*/  IMAD R9, R0, 0x32a, RZ ;  /* 0x0000032a00097824 */ /* 0x000fe200078e02ff */
[-C--:B------:R-:W-:Y:S02]  /*ad70*/  IADD3 R10, P1, R10, R2.reuse, RZ ;  /* 0x000000020a0a7210 */ /* 0x080fe40007f3e0ff */
[-C--:B-1----:R-:W-:Y:S01]  /*ad80*/  IADD3 R12, P2, R5, R2.reuse, RZ ;  /* 0x00000002050c7210 */ /* 0x082fe20007f5e0ff */
[C---:B------:R-:W-:Y:S02]  /*ad90*/  IMAD R5, R0.reuse, 0x194, RZ ;  /* 0x0000019400057824 */ /* 0x040fe400078e02ff */
[C---:B------:R-:W-:Y:S01]  /*ada0*/  IMAD R14, R0.reuse, 0x193, RZ ;  /* 0x00000193000e7824 */ /* 0x040fe200078e02ff */
[----:B------:R-:W-:Y:S02]  /*adb0*/  IADD3 R8, P6, R9, R2, RZ ;  /* 0x0000000209087210 */ /* 0x000fe40007fde0ff */
[-C--:B------:R-:W-:Y:S01]  /*adc0*/  LEA.HI.X.SX32 R7, R5, R3.reuse, 0x1, P0 ;  /* 0x0000000305077211 */ /* 0x080fe200000f0eff */
[----:B------:R-:W-:Y:S01]  /*add0*/  IMAD R5, R0, 0x195, RZ ;  /* 0x0000019500057824 */ /* 0x000fe200078e02ff */
[----:B------:R-:W-:-:S04]  /*ade0*/  LEA.HI.X.SX32 R11, R14, R3, 0x1, P1 ;  /* 0x000000030e0b7211 */ /* 0x000fc800008f0eff */
[----:B------:R-:W-:Y:S01]  /*adf0*/  LEA.HI.X.SX32 R9, R5, R3, 0x1, P6 ;  /* 0x0000000305097211 */ /* 0x000fe200030f0eff */
[----:B------:R-:W-:Y:S04]  /*ae00*/  STL.64 [R1+0xb0], R10 ;  /* 0x0000b00a01007387 */ /* 0x000fe80000100a00 */
[----:B------:R-:W-:Y:S04]  /*ae10*/  STL.64 [R1+0xa8], R6 ;  /* 0x0000a80601007387 */ /* 0x000fe80000100a00 */
[----:B------:R1:W-:Y:S04]  /*ae20*/  STL.64 [R1+0xa0], R8 ;  /* 0x0000a00801007387 */ /* 0x0003e80000100a00 */
[----:B-1----:R-:W2:Y:S01]  /*ae30*/  LDL.LU.64 R8, [R1+0x3ba8] ;  /* 0x003ba80001087983 */ /* 0x002ea20000300a00 */
[----:B------:R-:W-:-:S02]  /*ae40*/  IMAD R18, R0, 0x197, RZ ;  /* 0x0000019700127824 */ /* 0x000fc400078e02ff */
[----:B------:R-:W-:-:S03]  /*ae50*/  IMAD R5, R0, 0x348, RZ ;  /* 0x0000034800057824 */ /* 0x000fc600078e02ff */
[----:B------:R-:W-:Y:S01]  /*ae60*/  LEA.HI.X.SX32 R17, R18, R3, 0x1, P4 ;  /* 0x0000000312117211 */ /* 0x000fe200020f0eff */
[----:B------:R-:W-:-:S05]  /*ae70*/  IMAD R4, R0, 0x33a, RZ ;  /* 0x0000033a00047824 */ /* 0x000fca00078e02ff */
[----:B------:R-:W-:Y:S01]  /*ae80*/  IADD3 R10, P1, R4, R2, RZ ;  /* 0x00000002040a7210 */ /* 0x000fe20007f3e0ff */
[C---:B------:R-:W-:Y:S02]  /*ae90*/  IMAD R4, R0.reuse, 0x33c, RZ ;  /* 0x0000033c00047824 */ /* 0x040fe400078e02ff */
[----:B------:R-:W-:-:S03]  /*aea0*/  IMAD R6, R0, 0x33e, RZ ;  /* 0x0000033e00067824 */ /* 0x000fc600078e02ff */
[-C--:B------:R-:W-:Y:S02]  /*aeb0*/  IADD3 R14, P0, R4, R2.reuse, RZ ;  /* 0x00000002040e7210 */ /* 0x080fe40007f1e0ff */
[----:B------:R-:W-:Y:S02]  /*aec0*/  IADD3 R6, P6, R6, R2, RZ ;  /* 0x0000000206067210 */ /* 0x000fe40007fde0ff */
[-C--:B------:R-:W-:Y:S01]  /*aed0*/  LEA.HI.X.SX32 R15, R28, R3.reuse, 0x1, P0 ;  /* 0x000000031c0f7211 */ /* 0x080fe200000f0eff */
[C---:B------:R-:W-:Y:S02]  /*aee0*/  IMAD R28, R0.reuse, 0x358, RZ ;  /* 0x00000358001c7824 */ /* 0x040fe400078e02ff */
[----:B------:R-:W-:Y:S01]  /*aef0*/  IMAD R4, R0, 0x346, RZ ;  /* 0x0000034600047824 */ /* 0x000fe200078e02ff */
[----:B--2---:R-:W-:Y:S01]  /*af00*/  LEA.HI.X.SX32 R25, R8, R3, 0x1, P5 ;  /* 0x0000000308197211 */ /* 0x004fe200028f0eff */
[----:B------:R-:W-:-:S04]  /*af10*/  IMAD R8, R0, 0x19b, RZ ;  /* 0x0000019b00087824 */ /* 0x000fc800078e02ff */
[----:B------:R-:W-:Y:S04]  /*af20*/  STL.64 [R1+0x568], R24 ;  /* 0x0005681801007387 */ /* 0x000fe80000100a00 */
[----:B------:R1:W-:Y:S01]  /*af30*/  STL.64 [R1+0x630], R16 ;  /* 0x0006301001007387 */ /* 0x0003e20000100a00 */
[-C--:B------:R-:W-:Y:S02]  /*af40*/  LEA.HI.X.SX32 R21, R8, R3.reuse, 0x1, P3 ;  /* 0x0000000308157211 */ /* 0x080fe400018f0eff */
[-C--:B------:R-:W-:Y:S02]  /*af50*/  LEA.HI.X.SX32 R13, R9, R3.reuse, 0x1, P2 ;  /* 0x00000003090d7211 */ /* 0x080fe400010f0eff */
[----:B-1----:R-:W-:Y:S01]  /*af60*/  IADD3 R16, P4, R5, R2, RZ ;  /* 0x0000000205107210 */ /* 0x002fe20007f9e0ff */
[C---:B------:R-:W-:Y:S01]  /*af70*/  IMAD R5, R0.reuse, 0x19d, RZ ;  /* 0x0000019d00057824 */ /* 0x040fe200078e02ff */
[----:B------:R-:W-:Y:S04]  /*af80*/  STL.64 [R1+0x98], R20 ;  /* 0x0000981401007387 */ /* 0x000fe80000100a00 */
[----:B------:R-:W-:Y:S01]  /*af90*/  LEA.HI.X.SX32 R11, R5, R3, 0x1, P1 ;  /* 0x00000003050b7211 */ /* 0x000fe200008f0eff */
[----:B------:R1:W-:Y:S04]  /*afa0*/  STL.64 [R1+0x90], R12 ;  /* 0x0000900c01007387 */ /* 0x0003e80000100a00 */
[----:B-1----:R-:W2:Y:S04]  /*afb0*/  LDL.LU.64 R12, [R1+0x3ba0] ;  /* 0x003ba000010c7983 */ /* 0x002ea80000300a00 */
[----:B------:R1:W-:Y:S02]  /*afc0*/  STL.64 [R1+0x88], R10 ;  /* 0x0000880a01007387 */ /* 0x0003e40000100a00 */
[----:B-1----:R-:W-:-:S02]  /*afd0*/  IMAD R10, R0, 0x19f, RZ ;  /* 0x0000019f000a7824 */ /* 0x002fc400078e02ff */
[----:B------:R-:W-:Y:S03]  /*afe0*/  STL.64 [R1+0x570], R14 ;  /* 0x0005700e01007387 */ /* 0x000fe60000100a00 */
[----:B------:R-:W-:Y:S01]  /*aff0*/  LEA.HI.X.SX32 R7, R10, R3, 0x1, P6 ;  /* 0x000000030a077211 */ /* 0x000fe200030f0eff */
[----:B------:R-:W-:Y:S01]  /*b000*/  IMAD R10, R0, 0x1a3, RZ ;  /* 0x000001a3000a7824 */ /* 0x000fe200078e02ff */
[----:B------:R-:W-:-:S03]  /*b010*/  IADD3 R24, P5, R4, R2, RZ ;  /* 0x0000000204187210 */ /* 0x000fc60007fbe0ff */
[----:B------:R1:W-:Y:S01]  /*b020*/  STL.64 [R1+0x638], R6 ;  /* 0x0006380601007387 */ /* 0x0003e20000100a00 */
[----:B------:R-:W-:Y:S01]  /*b030*/  IMAD R4, R0, 0x34a, RZ ;  /* 0x0000034a00047824 */ /* 0x000fe200078e02ff */
[----:B------:R-:W-:Y:S02]  /*b040*/  LEA.HI.X.SX32 R25, R10, R3, 0x1, P5 ;  /* 0x000000030a197211 */ /* 0x000fe400028f0eff */
[-C--:B-1----:R-:W-:Y:S01]  /*b050*/  IADD3 R6, P6, R28, R2.reuse, RZ ;  /* 0x000000021c067210 */ /* 0x082fe20007fde0ff */
[----:B------:R-:W-:Y:S01]  /*b060*/  IMAD R28, R0, 0x1a4, RZ ;  /* 0x000001a4001c7824 */ /* 0x000fe200078e02ff */
[----:B------:R-:W-:-:S04]  /*b070*/  IADD3 R20, P3, R4, R2, RZ ;  /* 0x0000000204147210 */ /* 0x000fc80007f7e0ff */
[----:B------:R-:W-:Y:S01]  /*b080*/  LEA.HI.X.SX32 R17, R28, R3, 0x1, P4 ;  /* 0x000000031c117211 */ /* 0x000fe200020f0eff */
[C---:B------:R-:W-:Y:S01]  /*b090*/  IMAD R28, R0.reuse, 0x1a5, RZ ;  /* 0x000001a5001c7824 */ /* 0x040fe200078e02ff */
[----:B------:R-:W-:Y:S01]  /*b0a0*/  STL.64 [R1+0x80], R24 ;  /* 0x0000801801007387 */ /* 0x000fe20000100a00 */
[----:B------:R-:W-:-:S03]  /*b0b0*/  IMAD R8, R0, 0x34c, RZ ;  /* 0x0000034c00087824 */ /* 0x000fc600078e02ff */
[----:B------:R1:W-:Y:S01]  /*b0c0*/  STL.64 [R1+0x78], R16 ;  /* 0x0000781001007387 */ /* 0x0003e20000100a00 */
[----:B------:R-:W-:Y:S01]  /*b0d0*/  LEA.HI.X.SX32 R21, R28, R3, 0x1, P3 ;  /* 0x000000031c157211 */ /* 0x000fe200018f0eff */
[----:B------:R-:W-:Y:S01]  /*b0e0*/  IMAD R4, R0, 0x34e, RZ ;  /* 0x0000034e00047824 */ /* 0x000fe200078e02ff */
[----:B------:R-:W-:-:S03]  /*b0f0*/  IADD3 R8, P2, R8, R2, RZ ;  /* 0x0000000208087210 */ /* 0x000fc60007f5e0ff */
[----:B------:R3:W-:Y:S01]  /*b100*/  STL.64 [R1+0x70], R20 ;  /* 0x0000701401007387 */ /* 0x0007e20000100a00 */
[C---:B-1----:R-:W-:Y:S02]  /*b110*/  IMAD R17, R0.reuse, 0x35e, RZ ;  /* 0x0000035e00117824 */ /* 0x042fe400078e02ff */
[----:B------:R-:W-:Y:S01]  /*b120*/  IMAD R16, R0, 0x1a6, RZ ;  /* 0x000001a600107824 */ /* 0x000fe200078e02ff */
[-C--:B------:R-:W-:Y:S02]  /*b130*/  IADD3 R4, P1, R4, R2.reuse, RZ ;  /* 0x0000000204047210 */ /* 0x080fe40007f3e0ff */
[----:B---3--:R-:W-:Y:S01]  /*b140*/  IADD3 R20, P3, R17, R2, RZ ;  /* 0x0000000211147210 */ /* 0x008fe20007f7e0ff */
[----:B------:R-:W-:Y:S01]  /*b150*/  IMAD R17, R0, 0x1a7, RZ ;  /* 0x000001a700117824 */ /* 0x000fe200078e02ff */
[----:B------:R-:W-:-:S04]  /*b160*/  LEA.HI.X.SX32 R9, R16, R3, 0x1, P2 ;  /* 0x0000000310097211 */ /* 0x000fc800010f0eff */
[----:B------:R-:W-:Y:S01]  /*b170*/  LEA.HI.X.SX32 R5, R17, R3, 0x1, P1 ;  /* 0x0000000311057211 */ /* 0x000fe200008f0eff */
[----:B------:R-:W-:Y:S04]  /*b180*/  STL.64 [R1+0x578], R8 ;  /* 0x0005780801007387 */ /* 0x000fe80000100a00 */
[----:B------:R1:W-:Y:S04]  /*b190*/  STL.64 [R1+0x640], R4 ;  /* 0x0006400401007387 */ /* 0x0003e80000100a00 */
[----:B-1----:R-:W3:Y:S01]  /*b1a0*/  LDL.LU R5, [R1+0x3b98] ;  /* 0x003b980001057983 */ /* 0x002ee20000300800 */
[----:B------:R-:W-:-:S02]  /*b1b0*/  IMAD R11, R0, 0x356, RZ ;  /* 0x00000356000b7824 */ /* 0x000fc400078e02ff */
[C---:B------:R-:W-:Y:S02]  /*b1c0*/  IMAD R16, R0.reuse, 0x1ab, RZ ;  /* 0x000001ab00107824 */ /* 0x040fe400078e02ff */
[----:B------:R-:W-:Y:S01]  /*b1d0*/  IMAD R17, R0, 0x1ac, RZ ;  /* 0x000001ac00117824 */ /* 0x000fe200078e02ff */
[----:B------:R-:W-:-:S04]  /*b1e0*/  IADD3 R14, P0, R11, R2, RZ ;  /* 0x000000020b0e7210 */ /* 0x000fc80007f1e0ff */
[-C--:B------:R-:W-:Y:S02]  /*b1f0*/  LEA.HI.X.SX32 R15, R16, R3.reuse, 0x1, P0 ;  /* 0x00000003100f7211 */ /* 0x080fe400000f0eff */
[----:B------:R-:W-:-:S03]  /*b200*/  LEA.HI.X.SX32 R7, R17, R3, 0x1, P6 ;  /* 0x0000000311077211 */ /* 0x000fc600030f0eff */
[----:B------:R-:W-:Y:S04]  /*b210*/  STL.64 [R1+0x68], R14 ;  /* 0x0000680e01007387 */ /* 0x000fe80000100a00 */
[----:B------:R1:W-:Y:S04]  /*b220*/  STL.64 [R1+0x60], R6 ;  /* 0x0000600601007387 */ /* 0x0003e80000100a00 */
[----:B-1----:R-:W4:Y:S01]  /*b230*/  LDL.LU R7, [R1+0x3b94] ;  /* 0x003b940001077983 */ /* 0x002f220000300800 */
[C---:B------:R-:W-:Y:S02]  /*b240*/  IMAD R10, R0.reuse, 0x35c, RZ ;  /* 0x0000035c000a7824 */ /* 0x040fe400078e02ff */
[----:B------:R-:W-:-:S02]  /*b250*/  IMAD R4, R0, 0x36a, RZ ;  /* 0x0000036a00047824 */ /* 0x000fc400078e02ff */
[----:B------:R-:W-:Y:S01]  /*b260*/  IMAD R11, R0, 0x35a, RZ ;  /* 0x0000035a000b7824 */ /* 0x000fe200078e02ff */
[-C--:B------:R-:W-:Y:S01]  /*b270*/  IADD3 R10, P4, R10, R2.reuse, RZ ;  /* 0x000000020a0a7210 */ /* 0x080fe20007f9e0ff */
[----:B------:R-:W-:Y:S01]  /*b280*/  IMAD R28, R0, 0x366, RZ ;  /* 0x00000366001c7824 */ /* 0x000fe200078e02ff */
[-C--:B------:R-:W-:Y:S01]  /*b290*/  IADD3 R14, P0, R4, R2.reuse, RZ ;  /* 0x00000002040e7210 */ /* 0x080fe20007f1e0ff */
[C---:B------:R-:W-:Y:S01]  /*b2a0*/  IMAD R4, R0.reuse, 0x1ad, RZ ;  /* 0x000001ad00047824 */ /* 0x040fe200078e02ff */
[-C--:B------:R-:W-:Y:S01]  /*b2b0*/  IADD3 R24, P5, R11, R2.reuse, RZ ;  /* 0x000000020b187210 */ /* 0x080fe20007fbe0ff */
[----:B------:R-:W-:Y:S01]  /*b2c0*/  IMAD R18, R0, 0x1b3, RZ ;  /* 0x000001b300127824 */ /* 0x000fe200078e02ff */
[----:B------:R-:W-:Y:S02]  /*b2d0*/  IADD3 R8, P2, R28, R2, RZ ;  /* 0x000000021c087210 */ /* 0x000fe40007f5e0ff */
[-C--:B------:R-:W-:Y:S01]  /*b2e0*/  LEA.HI.X.SX32 R25, R4, R3.reuse, 0x1, P5 ;  /* 0x0000000304197211 */ /* 0x080fe200028f0eff */
[----:B------:R-:W-:Y:S01]  /*b2f0*/  IMAD R6, R0, 0x36e, RZ ;  /* 0x0000036e00067824 */ /* 0x000fe200078e02ff */
[----:B------:R-:W-:Y:S01]  /*b300*/  LEA.HI.X.SX32 R9, R18, R3, 0x1, P2 ;  /* 0x0000000312097211 */ /* 0x000fe200010f0eff */
[----:B------:R-:W-:-:S02]  /*b310*/  IMAD R28, R0, 0x368, RZ ;  /* 0x00000368001c7824 */ /* 0x000fc400078e02ff */
[----:B------:R1:W-:Y:S03]  /*b320*/  STL.64 [R1+0x58], R24 ;  /* 0x0000581801007387 */ /* 0x0003e60000100a00 */
[-C--:B------:R-:W-:Y:S02]  /*b330*/  IADD3 R28, P1, R28, R2.reuse, RZ ;  /* 0x000000021c1c7210 */ /* 0x080fe40007f3e0ff */
[----:B-1----:R-:W-:Y:S01]  /*b340*/  IADD3 R24, P5, R6, R2, RZ ;  /* 0x0000000206187210 */ /* 0x002fe20007fbe0ff */
[C---:B------:R-:W-:Y:S02]  /*b350*/  IMAD R6, R0.reuse, 0x37a, RZ ;  /* 0x0000037a00067824 */ /* 0x040fe400078e02ff */
[----:B------:R-:W-:-:S05]  /*b360*/  IMAD R16, R0, 0x36c, RZ ;  /* 0x0000036c00107824 */ /* 0x000fca00078e02ff */
[----:B------:R-:W-:Y:S01]  /*b370*/  IADD3 R16, P6, R16, R2, RZ ;  /* 0x0000000210107210 */ /* 0x000fe20007fde0ff */
[C---:B------:R-:W-:Y:S02]  /*b380*/  IMAD R4, R0.reuse, 0x376, RZ ;  /* 0x0000037600047824 */ /* 0x040fe400078e02ff */
[C---:B------:R-:W-:Y:S01]  /*b390*/  IMAD R18, R0.reuse, 0x1cc, RZ ;  /* 0x000001cc00127824 */ /* 0x040fe200078e02ff */
[----:B---3--:R-:W-:Y:S01]  /*b3a0*/  LEA.HI.X.SX32 R11, R5, R3, 0x1, P4 ;  /* 0x00000003050b7211 */ /* 0x008fe200020f0eff */
[----:B------:R-:W-:-:S05]  /*b3b0*/  IMAD R5, R0, 0x1af, RZ ;  /* 0x000001af00057824 */ /* 0x000fca00078e02ff */
[----:B------:R-:W-:Y:S01]  /*b3c0*/  LEA.HI.X.SX32 R21, R5, R3, 0x1, P3 ;  /* 0x0000000305157211 */ /* 0x000fe200018f0eff */
[----:B------:R-:W-:Y:S04]  /*b3d0*/  STL.64 [R1+0x580], R10 ;  /* 0x0005800a01007387 */ /* 0x000fe80000100a00 */
[----:B------:R1:W-:Y:S04]  /*b3e0*/  STL.64 [R1+0x648], R20 ;  /* 0x0006481401007387 */ /* 0x0003e80000100a00 */
[----:B------:R3:W-:Y:S01]  /*b3f0*/  STL.64 [R1+0x50], R8 ;  /* 0x0000500801007387 */ /* 0x0007e20000100a00 */
[----:B-1----:R-:W-:Y:S01]  /*b400*/  IADD3 R20, P2, R6, R2, RZ ;  /* 0x0000000206147210 */ /* 0x002fe20007f5e0ff */
[----:B---3--:R-:W-:-:S02]  /*b410*/  IMAD R9, R0, 0x1b4, RZ ;  /* 0x000001b400097824 */ /* 0x008fc400078e02ff */
[----:B------:R-:W-:-:S03]  /*b420*/  IMAD R6, R0, 0x1b5, RZ ;  /* 0x000001b500067824 */ /* 0x000fc600078e02ff */
[-C--:B------:R-:W-:Y:S02]  /*b430*/  LEA.HI.X.SX32 R29, R9, R3.reuse, 0x1, P1 ;  /* 0x00000003091d7211 */ /* 0x080fe400008f0eff */
[----:B------:R-:W-:-:S03]  /*b440*/  LEA.HI.X.SX32 R15, R6, R3, 0x1, P0 ;  /* 0x00000003060f7211 */ /* 0x000fc600000f0eff */
[----:B------:R1:W-:Y:S01]  /*b450*/  STL.64 [R1+0x48], R28 ;  /* 0x0000481c01007387 */ /* 0x0003e20000100a00 */
[----:B----4-:R-:W-:-:S03]  /*b460*/  LEA.HI.X.SX32 R17, R7, R3, 0x1, P6 ;  /* 0x0000000307117211 */ /* 0x010fc600030f0eff */
[----:B------:R3:W-:Y:S01]  /*b470*/  STL.64 [R1+0x40], R14 ;  /* 0x0000400e01007387 */ /* 0x0007e20000100a00 */
[----:B-1----:R-:W-:-:S05]  /*b480*/  IMAD R28, R0, 0x37e, RZ ;  /* 0x0000037e001c7824 */ /* 0x002fca00078e02ff */
[-C--:B---3--:R-:W-:Y:S01]  /*b490*/  IADD3 R14, P0, R28, R2.reuse, RZ ;  /* 0x000000021c0e7210 */ /* 0x088fe20007f1e0ff */
[----:B------:R-:W-:Y:S01]  /*b4a0*/  IMAD R28, R0, 0x1b7, RZ ;  /* 0x000001b7001c7824 */ /* 0x000fe200078e02ff */
[----:B------:R1:W-:Y:S01]  /*b4b0*/  STL.64 [R1+0x588], R16 ;  /* 0x0005881001007387 */ /* 0x0003e20000100a00 */
[----:B------:R-:W-:-:S03]  /*b4c0*/  IADD3 R10, P4, R4, R2, RZ ;  /* 0x00000002040a7210 */ /* 0x000fc60007f9e0ff */
[----:B------:R-:W-:Y:S01]  /*b4d0*/  LEA.HI.X.SX32 R25, R28, R3, 0x1, P5 ;  /* 0x000000031c197211 */ /* 0x000fe200028f0eff */
[C---:B------:R-:W-:Y:S02]  /*b4e0*/  IMAD R4, R0.reuse, 0x378, RZ ;  /* 0x0000037800047824 */ /* 0x040fe400078e02ff */
[C---:B------:R-:W-:Y:S02]  /*b4f0*/  IMAD R8, R0.reuse, 0x37c, RZ ;  /* 0x0000037c00087824 */ /* 0x040fe400078e02ff */
[C---:B-1----:R-:W-:Y:S02]  /*b500*/  IMAD R16, R0.reuse, 0x388, RZ ;  /* 0x0000038800107824 */ /* 0x042fe400078e02ff */
[----:B------:R-:W-:Y:S01]  /*b510*/  IMAD R17, R0, 0x1bb, RZ ;  /* 0x000001bb00117824 */ /* 0x000fe200078e02ff */
[----:B------:R1:W-:Y:S01]  /*b520*/  STL.64 [R1+0x650], R24 ;  /* 0x0006501801007387 */ /* 0x0003e20000100a00 */
[----:B------:R-:W-:-:S03]  /*b530*/  IADD3 R4, P3, R4, R2, RZ ;  /* 0x0000000204047210 */ /* 0x000fc60007f7e0ff */
[-C--:B------:R-:W-:Y:S01]  /*b540*/  LEA.HI.X.SX32 R11, R17, R3.reuse, 0x1, P4 ;  /* 0x00000003110b7211 */ /* 0x080fe200020f0eff */
[----:B------:R-:W-:Y:S01]  /*b550*/  IMAD R17, R0, 0x1bd, RZ ;  /* 0x000001bd00117824 */ /* 0x000fe200078e02ff */
[-C--:B------:R-:W-:Y:S02]  /*b560*/  IADD3 R8, P1, R8, R2.reuse, RZ ;  /* 0x0000000208087210 */ /* 0x080fe40007f3e0ff */
[----:B-1----:R-:W-:Y:S01]  /*b570*/  IADD3 R24, P5, R16, R2, RZ ;  /* 0x0000000210187210 */ /* 0x002fe20007fbe0ff */
[----:B------:R-:W-:Y:S01]  /*b580*/  IMAD R16, R0, 0x1bc, RZ ;  /* 0x000001bc00107824 */ /* 0x000fe200078e02ff */
[-C--:B------:R-:W-:Y:S02]  /*b590*/  LEA.HI.X.SX32 R21, R17, R3.reuse, 0x1, P2 ;  /* 0x0000000311157211 */ /* 0x080fe400010f0eff */
[-C--:B--2---:R-:W-:Y:S02]  /*b5a0*/  LEA.HI.X.SX32 R9, R12, R3.reuse, 0x1, P1 ;  /* 0x000000030c097211 */ /* 0x084fe400008f0eff */
[----:B------:R-:W-:Y:S01]  /*b5b0*/  LEA.HI.X.SX32 R5, R16, R3, 0x1, P3 ;  /* 0x0000000310057211 */ /* 0x000fe200018f0eff */
[C---:B------:R-:W-:Y:S01]  /*b5c0*/  IMAD R6, R0.reuse, 0x386, RZ ;  /* 0x0000038600067824 */ /* 0x040fe200078e02ff */
[----:B------:R1:W-:Y:S01]  /*b5d0*/  STL.64 [R1+0x38], R10 ;  /* 0x0000380a01007387 */ /* 0x0003e20000100a00 */
[----:B------:R-:W-:-:S03]  /*b5e0*/  IMAD R12, R0, 0x1bf, RZ ;  /* 0x000001bf000c7824 */ /* 0x000fc600078e02ff */
[----:B------:R-:W-:Y:S01]  /*b5f0*/  STL.64 [R1+0x30], R4 ;  /* 0x0000300401007387 */ /* 0x000fe20000100a00 */
[----:B------:R-:W-:-:S03]  /*b600*/  IMAD R28, R0, 0x38a, RZ ;  /* 0x0000038a001c7824 */ /* 0x000fc600078e02ff */
[----:B------:R-:W-:Y:S01]  /*b610*/  STL.64 [R1+0x28], R20 ;  /* 0x0000281401007387 */ /* 0x000fe20000100a00 */
[----:B------:R-:W-:-:S03]  /*b620*/  IADD3 R6, P6, R6, R2, RZ ;  /* 0x0000000206067210 */ /* 0x000fc60007fde0ff */
[----:B------:R2:W-:Y:S01]  /*b630*/  STL.64 [R1+0x590], R8 ;  /* 0x0005900801007387 */ /* 0x0005e20000100a00 */
[----:B------:R-:W-:Y:S02]  /*b640*/  LEA.HI.X.SX32 R15, R12, R3, 0x1, P0 ;  /* 0x000000030c0f7211 */ /* 0x000fe400000f0eff */
[----:B-1----:R-:W-:Y:S01]  /*b650*/  IADD3 R10, P4, R28, R2, RZ ;  /* 0x000000021c0a7210 */ /* 0x002fe20007f9e0ff */
[C---:B------:R-:W-:Y:S02]  /*b660*/  IMAD R28, R0.reuse, 0x38c, RZ ;  /* 0x0000038c001c7824 */ /* 0x040fe400078e02ff */
[C---:B--2---:R-:W-:Y:S01]  /*b670*/  IMAD R8, R0.reuse, 0x1c3, RZ ;  /* 0x000001c300087824 */ /* 0x044fe200078e02ff */
[----:B------:R1:W-:Y:S01]  /*b680*/  STL.64 [R1+0x658], R14 ;  /* 0x0006580e01007387 */ /* 0x0003e20000100a00 */
[----:B------:R-:W-:-:S03]  /*b690*/  IMAD R9, R0, 0x398, RZ ;  /* 0x0000039800097824 */ /* 0x000fc600078e02ff */
[-C--:B------:R-:W-:Y:S01]  /*b6a0*/  LEA.HI.X.SX32 R7, R8, R3.reuse, 0x1, P6 ;  /* 0x0000000308077211 */ /* 0x080fe200030f0eff */
[----:B------:R-:W-:Y:S01]  /*b6b0*/  IMAD R16, R0, 0x38e, RZ ;  /* 0x0000038e00107824 */ /* 0x000fe200078e02ff */
[-C--:B------:R-:W-:Y:S01]  /*b6c0*/  IADD3 R4, P3, R28, R2.reuse, RZ ;  /* 0x000000021c047210 */ /* 0x080fe20007f7e0ff */
[C---:B------:R-:W-:Y:S02]  /*b6d0*/  IMAD R28, R0.reuse, 0x396, RZ ;  /* 0x00000396001c7824 */ /* 0x040fe400078e02ff */
[----:B------:R2:W-:Y:S01]  /*b6e0*/  STL.64 [R1+0x20], R6 ;  /* 0x0000200601007387 */ /* 0x0005e20000100a00 */
[----:B------:R-:W-:Y:S02]  /*b6f0*/  LEA.HI.X.SX32 R5, R19, R3, 0x1, P3 ;  /* 0x0000000313057211 */ /* 0x000fe400018f0eff */
[-C--:B-1----:R-:W-:Y:S01]  /*b700*/  IADD3 R14, P0, R9, R2.reuse, RZ ;  /* 0x00000002090e7210 */ /* 0x082fe20007f1e0ff */
[----:B------:R-:W-:Y:S01]  /*b710*/  IMAD R9, R0, 0x1c4, RZ ;  /* 0x000001c400097824 */ /* 0x000fe200078e02ff */
[----:B------:R-:W-:Y:S01]  /*b720*/  IADD3 R20, P2, R16, R2, RZ ;  /* 0x0000000210147210 */ /* 0x000fe20007f5e0ff */
[----:B------:R-:W-:-:S02]  /*b730*/  IMAD R19, R0, 0x1cb, RZ ;  /* 0x000001cb00137824 */ /* 0x000fc400078e02ff */
[----:B--2---:R-:W-:Y:S01]  /*b740*/  IMAD R7, R0, 0x1c5, RZ ;  /* 0x000001c500077824 */ /* 0x004fe200078e02ff */
[----:B------:R-:W-:-:S04]  /*b750*/  IADD3 R16, P1, R28, R2, RZ ;  /* 0x000000021c107210 */ /* 0x000fc80007f3e0ff */
[-C--:B------:R-:W-:Y:S01]  /*b760*/  LEA.HI.X.SX32 R11, R7, R3.reuse, 0x1, P4 ;  /* 0x00000003070b7211 */ /* 0x080fe200020f0eff */
[C---:B------:R-:W-:Y:S01]  /*b770*/  IMAD R7, R0.reuse, 0x1c7, RZ ;  /* 0x000001c700077824 */ /* 0x040fe200078e02ff */
[-C--:B------:R-:W-:Y:S02]  /*b780*/  LEA.HI.X.SX32 R25, R9, R3.reuse, 0x1, P5 ;  /* 0x0000000309197211 */ /* 0x080fe400028f0eff */
[-C--:B------:R-:W-:Y:S01]  /*b790*/  LEA.HI.X.SX32 R17, R19, R3.reuse, 0x1, P1 ;  /* 0x0000000313117211 */ /* 0x080fe200008f0eff */
[----:B------:R-:W-:Y:S01]  /*b7a0*/  STL.64 [R1+0x10], R10 ;  /* 0x0000100a01007387 */ /* 0x000fe20000100a00 */
[-C--:B------:R-:W-:Y:S01]  /*b7b0*/  LEA.HI.X.SX32 R21, R7, R3.reuse, 0x1, P2 ;  /* 0x0000000307157211 */ /* 0x080fe200010f0eff */
[----:B------:R-:W-:Y:S01]  /*b7c0*/  IMAD R12, R0, 0x3ac, RZ ;  /* 0x000003ac000c7824 */ /* 0x000fe200078e02ff */
[----:B------:R-:W-:Y:S01]  /*b7d0*/  LEA.HI.X.SX32 R15, R18, R3, 0x1, P0 ;  /* 0x00000003120f7211 */ /* 0x000fe200000f0eff */
[----:B------:R-:W-:Y:S01]  /*b7e0*/  STL.64 [R1+0x18], R24 ;  /* 0x0000181801007387 */ /* 0x000fe20000100a00 */
[----:B------:R-:W-:-:S03]  /*b7f0*/  IMAD R28, R0, 0x39a, RZ ;  /* 0x0000039a001c7824 */ /* 0x000fc600078e02ff */
[----:B------:R-:W-:Y:S01]  /*b800*/  STL.64 [R1+0x598], R4 ;  /* 0x0005980401007387 */ /* 0x000fe20000100a00 */
[----:B------:R-:W-:-:S03]  /*b810*/  IMAD R19, R0, 0x1cd, RZ ;  /* 0x000001cd00137824 */ /* 0x000fc600078e02ff */
[----:B------:R-:W-:Y:S01]  /*b820*/  STL.64 [R1+0x8], R16 ;  /* 0x0000081001007387 */ /* 0x000fe20000100a00 */
[----:B------:R-:W-:-:S03]  /*b830*/  IADD3 R28, P6, R28, R2, RZ ;  /* 0x000000021c1c7210 */ /* 0x000fc60007fde0ff */
[----:B------:R-:W-:Y:S01]  /*b840*/  STL.64 [R1+0x660], R20 ;  /* 0x0006601401007387 */ /* 0x000fe20000100a00 */
[----:B------:R-:W-:-:S03]  /*b850*/  IMAD R8, R0, 0x39c, RZ ;  /* 0x0000039c00087824 */ /* 0x000fc600078e02ff */
[----:B------:R1:W-:Y:S01]  /*b860*/  STL.64 [R1], R14 ;  /* 0x0000000e01007387 */ /* 0x0003e20000100a00 */
[C---:B------:R-:W-:Y:S01]  /*b870*/  IMAD R6, R0.reuse, 0x39e, RZ ;  /* 0x0000039e00067824 */ /* 0x040fe200078e02ff */
[----:B------:R-:W-:Y:S01]  /*b880*/  LEA.HI.X.SX32 R29, R19, R3, 0x1, P6 ;  /* 0x00000003131d7211 */ /* 0x000fe200030f0eff */
[----:B------:R-:W-:Y:S01]  /*b890*/  IMAD R18, R0, 0x1ce, RZ ;  /* 0x000001ce00127824 */ /* 0x000fe200078e02ff */
[-C--:B------:R-:W-:Y:S02]  /*b8a0*/  IADD3 R8, P5, R8, R2.reuse, RZ ;  /* 0x0000000208087210 */ /* 0x080fe40007fbe0ff */
[-C--:B-1----:R-:W-:Y:S01]  /*b8b0*/  IADD3 R14, P0, R12, R2.reuse, RZ ;  /* 0x000000020c0e7210 */ /* 0x082fe20007f1e0ff */
[----:B------:R-:W-:Y:S01]  /*b8c0*/  IMAD R12, R0, 0x3ae, RZ ;  /* 0x000003ae000c7824 */ /* 0x000fe200078e02ff */
[----:B------:R-:W-:-:S04]  /*b8d0*/  IADD3 R10, P4, R6, R2, RZ ;  /* 0x00000002060a7210 */ /* 0x000fc80007f9e0ff */
[-C--:B------:R-:W-:Y:S01]  /*b8e0*/  IADD3 R24, P6, R12, R2.reuse, RZ ;  /* 0x000000020c187210 */ /* 0x080fe20007fde0ff */
[----:B------:R-:W-:Y:S01]  /*b8f0*/  IMAD R12, R0, 0x1cf, RZ ;  /* 0x000001cf000c7824 */ /* 0x000fe200078e02ff */
[-C--:B------:R-:W-:Y:S01]  /*b900*/  LEA.HI.X.SX32 R9, R18, R3.reuse, 0x1, P5 ;  /* 0x0000000312097211 */ /* 0x080fe200028f0eff */
[C---:B------:R-:W-:Y:S02]  /*b910*/  IMAD R4, R0.reuse, 0x3a6, RZ ;  /* 0x000003a600047824 */ /* 0x040fe400078e02ff */
[----:B------:R-:W-:Y:S01]  /*b920*/  IMAD R6, R0, 0x3a8, RZ ;  /* 0x000003a800067824 */ /* 0x000fe200078e02ff */
[----:B------:R-:W-:Y:S01]  /*b930*/  LEA.HI.X.SX32 R11, R12, R3, 0x1, P4 ;  /* 0x000000030c0b7211 */ /* 0x000fe200020f0eff */
[C---:B------:R-:W-:Y:S01]  /*b940*/  IMAD R16, R0.reuse, 0x3aa, RZ ;  /* 0x000003aa00107824 */ /* 0x040fe200078e02ff */
[----:B------:R-:W-:Y:S01]  /*b950*/  STL.64 [R1+0x38c8], R28 ;  /* 0x0038c81c01007387 */ /* 0x000fe20000100a00 */
[----:B------:R-:W-:Y:S01]  /*b960*/  IMAD R18, R0, 0x1d3, RZ ;  /* 0x000001d300127824 */ /* 0x000fe200078e02ff */
[-C--:B------:R-:W-:Y:S01]  /*b970*/  IADD3 R4, P3, R4, R2.reuse, RZ ;  /* 0x0000000204047210 */ /* 0x080fe20007f7e0ff */
[----:B------:R-:W-:Y:S01]  /*b980*/  IMAD R12, R0, 0x1d4, RZ ;  /* 0x000001d4000c7824 */ /* 0x000fe200078e02ff */
[----:B------:R-:W-:Y:S01]  /*b990*/  STL.64 [R1+0x5a0], R8 ;  /* 0x0005a00801007387 */ /* 0x000fe20000100a00 */
[----:B------:R-:W-:-:S03]  /*b9a0*/  IADD3 R6, P2, R6, R2, RZ ;  /* 0x0000000206067210 */ /* 0x000fc60007f5e0ff */
[----:B------:R1:W-:Y:S01]  /*b9b0*/  STL.64 [R1+0x668], R10 ;  /* 0x0006680a01007387 */ /* 0x0003e20000100a00 */
[----:B------:R-:W-:Y:S02]  /*b9c0*/  IADD3 R16, P1, R16, R2, RZ ;  /* 0x0000000210107210 */ /* 0x000fe40007f3e0ff */
[-C--:B------:R-:W-:Y:S02]  /*b9d0*/  LEA.HI.X.SX32 R5, R18, R3.reuse, 0x1, P3 ;  /* 0x0000000312057211 */ /* 0x080fe400018f0eff */
[-C--:B------:R-:W-:Y:S01]  /*b9e0*/  LEA.HI.X.SX32 R7, R12, R3.reuse, 0x1, P2 ;  /* 0x000000030c077211 */ /* 0x080fe200010f0eff */
[C---:B-1----:R-:W-:Y:S02]  /*b9f0*/  IMAD R11, R0.reuse, 0x1d5, RZ ;  /* 0x000001d5000b7824 */ /* 0x042fe400078e02ff */
[----:B------:R-:W-:Y:S03]  /*ba00*/  STL.64 [R1+0x39c0], R4 ;  /* 0x0039c00401007387 */ /* 0x000fe60000100a00 */
[----:B------:R-:W-:Y:S01]  /*ba10*/  LEA.HI.X.SX32 R17, R11, R3, 0x1, P1 ;  /* 0x000000030b117211 */ /* 0x000fe200008f0eff */
[----:B------:R-:W-:Y:S04]  /*ba20*/  STL.64 [R1+0x3928], R6 ;  /* 0x0039280601007387 */ /* 0x000fe80000100a00 */
[----:B------:R1:W-:Y:S04]  /*ba30*/  STL.64 [R1+0x4a0], R16 ;  /* 0x0004a01001007387 */ /* 0x0003e80000100a00 */
[----:B-1----:R-:W2:Y:S01]  /*ba40*/  LDL.LU R17, [R1+0x3b90] ;  /* 0x003b900001117983 */ /* 0x002ea20000300800 */
[----:B------:R-:W-:-:S05]  /*ba50*/  IMAD R9, R0, 0x3bc, RZ ;  /* 0x000003bc00097824 */ /* 0x000fca00078e02ff */
[-C--:B------:R-:W-:Y:S01]  /*ba60*/  IADD3 R20, P2, R9, R2.reuse, RZ ;  /* 0x0000000209147210 */ /* 0x080fe20007f5e0ff */
[C---:B------:R-:W-:Y:S02]  /*ba70*/  IMAD R9, R0.reuse, 0x3be, RZ ;  /* 0x000003be00097824 */ /* 0x040fe400078e02ff */
[C---:B------:R-:W-:Y:S01]  /*ba80*/  IMAD R19, R0.reuse, 0x3b6, RZ ;  /* 0x000003b600137824 */ /* 0x040fe200078e02ff */
[-C--:B------:R-:W-:Y:S02]  /*ba90*/  LEA.HI.X.SX32 R15, R13, R3.reuse, 0x1, P0 ;  /* 0x000000030d0f7211 */ /* 0x080fe400000f0eff */
[-C--:B------:R-:W-:Y:S01]  /*baa0*/  IADD3 R28, P1, R9, R2.reuse, RZ ;  /* 0x00000002091c7210 */ /* 0x080fe20007f3e0ff */
[C---:B------:R-:W-:Y:S01]  /*bab0*/  IMAD R9, R0.reuse, 0x1d7, RZ ;  /* 0x000001d700097824 */ /* 0x040fe200078e02ff */
[----:B------:R-:W-:Y:S01]  /*bac0*/  IADD3 R8, P5, R19, R2, RZ ;  /* 0x0000000213087210 */ /* 0x000fe20007fbe0ff */
[C---:B------:R-:W-:Y:S02]  /*bad0*/  IMAD R13, R0.reuse, 0x1db, RZ ;  /* 0x000001db000d7824 */ /* 0x040fe400078e02ff */
[----:B------:R-:W-:Y:S01]  /*bae0*/  IMAD R19, R0, 0x3b8, RZ ;  /* 0x000003b800137824 */ /* 0x000fe200078e02ff */
[----:B------:R-:W-:-:S02]  /*baf0*/  LEA.HI.X.SX32 R25, R9, R3, 0x1, P6 ;  /* 0x0000000309197211 */ /* 0x000fc400030f0eff */
[----:B------:R-:W-:Y:S01]  /*bb00*/  LEA.HI.X.SX32 R9, R13, R3, 0x1, P5 ;  /* 0x000000030d097211 */ /* 0x000fe200028f0eff */
[----:B------:R-:W-:Y:S01]  /*bb10*/  STL.64 [R1+0x5a8], R14 ;  /* 0x0005a80e01007387 */ /* 0x000fe20000100a00 */
[----:B------:R-:W-:Y:S01]  /*bb20*/  IADD3 R10, P4, R19, R2, RZ ;  /* 0x00000002130a7210 */ /* 0x000fe20007f9e0ff */
[C---:B------:R-:W-:Y:S02]  /*bb30*/  IMAD R19, R0.reuse, 0x3ba, RZ ;  /* 0x000003ba00137824 */ /* 0x040fe400078e02ff */
[----:B------:R-:W-:Y:S01]  /*bb40*/  STL.64 [R1+0x39c8], R8 ;  /* 0x0039c80801007387 */ /* 0x000fe20000100a00 */
[----:B------:R-:W-:-:S03]  /*bb50*/  IMAD R11, R0, 0x3ca, RZ ;  /* 0x000003ca000b7824 */ /* 0x000fc600078e02ff */
[----:B------:R1:W-:Y:S01]  /*bb60*/  STL.64 [R1+0x670], R24 ;  /* 0x0006701801007387 */ /* 0x0003e20000100a00 */
[----:B------:R-:W-:Y:S01]  /*bb70*/  IMAD R16, R0, 0x1dd, RZ ;  /* 0x000001dd00107824 */ /* 0x000fe200078e02ff */
[-C--:B------:R-:W-:Y:S02]  /*bb80*/  IADD3 R18, P3, R19, R2.reuse, RZ ;  /* 0x0000000213127210 */ /* 0x080fe40007f7e0ff */
[----:B------:R-:W-:Y:S02]  /*bb90*/  IADD3 R22, P5, R11, R2, RZ ;  /* 0x000000020b167210 */ /* 0x000fe40007fbe0ff */
[-C--:B------:R-:W-:Y:S01]  /*bba0*/  LEA.HI.X.SX32 R19, R16, R3.reuse, 0x1, P3 ;  /* 0x0000000310137211 */ /* 0x080fe200018f0eff */
[----:B-1----:R-:W-:Y:S02]  /*bbb0*/  IMAD R24, R0, 0x1dc, RZ ;  /* 0x000001dc00187824 */ /* 0x002fe400078e02ff */
[----:B------:R-:W-:Y:S03]  /*bbc0*/  STL [R1+0x4b0], R22 ;  /* 0x0004b01601007387 */ /* 0x000fe60000100800 */
[----:B------:R-:W-:-:S05]  /*bbd0*/  LEA.HI.X.SX32 R11, R24, R3, 0x1, P4 ;  /* 0x00000003180b7211 */ /* 0x000fca00020f0eff */
[----:B------:R-:W-:Y:S04]  /*bbe0*/  STL.64 [R1+0x3930], R10 ;  /* 0x0039300a01007387 */ /* 0x000fe80000100a00 */
[----:B------:R-:W-:Y:S01]  /*bbf0*/  STL.64 [R1+0x4a8], R18 ;  /* 0x0004a81201007387 */ /* 0x000fe20000100a00 */
[----:B--2---:R-:W-:-:S05]  /*bc00*/  LEA.HI.X.SX32 R21, R17, R3, 0x1, P2 ;  /* 0x0000000311157211 */ /* 0x004fca00010f0eff */
[----:B------:R1:W-:Y:S04]  /*bc10*/  STL.64 [R1+0x5b0], R20 ;  /* 0x0005b01401007387 */ /* 0x0003e80000100a00 */
[----:B-1----:R-:W2:Y:S01]  /*bc20*/  LDL.LU R21, [R1+0x3b8c] ;  /* 0x003b8c0001157983 */ /* 0x002ea20000300800 */
[C---:B------:R-:W-:Y:S01]  /*bc30*/  IMAD R13, R0.reuse, 0x3cc, RZ ;  /* 0x000003cc000d7824 */ /* 0x040fe200078e02ff */
[----:B------:R-:W-:Y:S01]  /*bc40*/  MOV R10, R22 ;  /* 0x00000016000a7202 */ /* 0x000fe20000000f00 */
[----:B------:R-:W-:-:S03]  /*bc50*/  IMAD R12, R0, 0x3c6, RZ ;  /* 0x000003c6000c7824 */ /* 0x000fc600078e02ff */
[-C--:B------:R-:W-:Y:S01]  /*bc60*/  IADD3 R22, P4, R13, R2.reuse, RZ ;  /* 0x000000020d167210 */ /* 0x080fe20007f9e0ff */
[C---:B------:R-:W-:Y:S02]  /*bc70*/  IMAD R13, R0.reuse, 0x1df, RZ ;  /* 0x000001df000d7824 */ /* 0x040fe400078e02ff */
[----:B------:R-:W-:Y:S01]  /*bc80*/  IMAD R15, R0, 0x3ce, RZ ;  /* 0x000003ce000f7824 */ /* 0x000fe200078e02ff */
[-C--:B------:R-:W-:Y:S02]  /*bc90*/  IADD3 R12, P0, R12, R2.reuse, RZ ;  /* 0x000000020c0c7210 */ /* 0x080fe40007f1e0ff */
[-C--:B------:R-:W-:Y:S01]  /*bca0*/  LEA.HI.X.SX32 R29, R13, R3.reuse, 0x1, P1 ;  /* 0x000000030d1d7211 */ /* 0x080fe200008f0eff */
[C---:B------:R-:W-:Y:S02]  /*bcb0*/  IMAD R13, R0.reuse, 0x1e3, RZ ;  /* 0x000001e3000d7824 */ /* 0x040fe400078e02ff */
[C---:B------:R-:W-:Y:S01]  /*bcc0*/  IMAD R14, R0.reuse, 0x3c8, RZ ;  /* 0x000003c8000e7824 */ /* 0x040fe200078e02ff */
[-C--:B------:R-:W-:Y:S01]  /*bcd0*/  IADD3 R24, P3, R15, R2.reuse, RZ ;  /* 0x000000020f187210 */ /* 0x080fe20007f7e0ff */
[C---:B------:R-:W-:Y:S01]  /*bce0*/  IMAD R15, R0.reuse, 0x3da, RZ ;  /* 0x000003da000f7824 */ /* 0x040fe200078e02ff */
[----:B------:R-:W-:Y:S01]  /*bcf0*/  LEA.HI.X.SX32 R13, R13, R3, 0x1, P0 ;  /* 0x000000030d0d7211 */ /* 0x000fe200000f0eff */
[----:B------:R-:W-:Y:S01]  /*bd00*/  IMAD R20, R0, 0x1e4, RZ ;  /* 0x000001e400147824 */ /* 0x000fe200078e02ff */
[----:B------:R-:W-:Y:S01]  /*bd10*/  IADD3 R14, P6, R14, R2, RZ ;  /* 0x000000020e0e7210 */ /* 0x000fe20007fde0ff */
[C---:B------:R-:W-:Y:S01]  /*bd20*/  IMAD R17, R0.reuse, 0x3dc, RZ ;  /* 0x000003dc00117824 */ /* 0x040fe200078e02ff */
[----:B------:R1:W-:Y:S01]  /*bd30*/  STL.64 [R1+0x678], R28 ;  /* 0x0006781c01007387 */ /* 0x0003e20000100a00 */
[----:B------:R-:W-:-:S03]  /*bd40*/  IMAD R19, R0, 0x1e5, RZ ;  /* 0x000001e500137824 */ /* 0x000fc600078e02ff */
[----:B------:R3:W-:Y:S01]  /*bd50*/  STL.64 [R1+0x39d0], R12 ;  /* 0x0039d00c01007387 */ /* 0x0007e20000100a00 */
[----:B------:R-:W-:Y:S01]  /*bd60*/  IMAD.MOV.U32 R11, RZ, RZ, R23 ;  /* 0x000000ffff0b7224 */ /* 0x000fe200078e0017 */
[-C--:B-1----:R-:W-:Y:S02]  /*bd70*/  IADD3 R28, P0, R15, R2.reuse, RZ ;  /* 0x000000020f1c7210 */ /* 0x082fe40007f1e0ff */
[-C--:B------:R-:W-:Y:S02]  /*bd80*/  LEA.HI.X.SX32 R15, R20, R3.reuse, 0x1, P6 ;  /* 0x00000003140f7211 */ /* 0x080fe400030f0eff */
[----:B---3--:R-:W-:Y:S01]  /*bd90*/  IADD3 R12, P6, R17, R2, RZ ;  /* 0x00000002110c7210 */ /* 0x008fe20007fde0ff */
[C---:B------:R-:W-:Y:S01]  /*bda0*/  IMAD R17, R0.reuse, 0x3de, RZ ;  /* 0x000003de00117824 */ /* 0x040fe200078e02ff */
[----:B------:R-:W-:Y:S01]  /*bdb0*/  LEA.HI.X.SX32 R11, R19, R3, 0x1, P5 ;  /* 0x00000003130b7211 */ /* 0x000fe200028f0eff */
[----:B------:R-:W-:-:S03]  /*bdc0*/  IMAD R16, R0, 0x3d6, RZ ;  /* 0x000003d600107824 */ /* 0x000fc600078e02ff */
[-C--:B------:R-:W-:Y:S01]  /*bdd0*/  IADD3 R10, P5, R17, R2.reuse, RZ ;  /* 0x00000002110a7210 */ /* 0x080fe20007fbe0ff */
[----:B------:R-:W-:Y:S01]  /*bde0*/  IMAD R17, R0, 0x1e7, RZ ;  /* 0x000001e700117824 */ /* 0x000fe200078e02ff */
[----:B------:R-:W-:Y:S01]  /*bdf0*/  IADD3 R16, P2, R16, R2, RZ ;  /* 0x0000000210107210 */ /* 0x000fe20007f5e0ff */
[----:B------:R-:W-:Y:S03]  /*be00*/  STL.64 [R1+0x3938], R14 ;  /* 0x0039380e01007387 */ /* 0x000fe60000100a00 */
[----:B------:R-:W-:Y:S01]  /*be10*/  LEA.HI.X.SX32 R25, R17, R3, 0x1, P3 ;  /* 0x0000000311197211 */ /* 0x000fe200018f0eff */
[C---:B------:R-:W-:Y:S01]  /*be20*/  IMAD R18, R0.reuse, 0x3d8, RZ ;  /* 0x000003d800127824 */ /* 0x040fe200078e02ff */
[----:B------:R-:W-:Y:S01]  /*be30*/  STL [R1+0x4b4], R11 ;  /* 0x0004b40b01007387 */ /* 0x000fe20000100800 */
[----:B------:R-:W-:-:S03]  /*be40*/  IMAD R19, R0, 0x3ea, RZ ;  /* 0x000003ea00137824 */ /* 0x000fc600078e02ff */
[----:B------:R-:W-:Y:S01]  /*be50*/  IADD3 R18, P1, R18, R2, RZ ;  /* 0x0000000212127210 */ /* 0x000fe20007f3e0ff */
[C---:B------:R-:W-:Y:S02]  /*be60*/  IMAD R20, R0.reuse, 0x3e6, RZ ;  /* 0x000003e600147824 */ /* 0x040fe400078e02ff */
[C---:B------:R-:W-:Y:S01]  /*be70*/  IMAD R26, R0.reuse, 0x3f8, RZ ;  /* 0x000003f8001a7824 */ /* 0x040fe200078e02ff */
[----:B--2---:R-:W-:Y:S01]  /*be80*/  LEA.HI.X.SX32 R23, R21, R3, 0x1, P4 ;  /* 0x0000000315177211 */ /* 0x004fe200020f0eff */
[----:B------:R-:W-:-:S05]  /*be90*/  IMAD R21, R0, 0x1eb, RZ ;  /* 0x000001eb00157824 */ /* 0x000fca00078e02ff */
[----:B------:R-:W-:Y:S01]  /*bea0*/  LEA.HI.X.SX32 R17, R21, R3, 0x1, P2 ;  /* 0x0000000315117211 */ /* 0x000fe200010f0eff */
[----:B------:R1:W-:Y:S01]  /*beb0*/  STL.64 [R1+0x5b8], R22 ;  /* 0x0005b81601007387 */ /* 0x0003e20000100a00 */
[----:B------:R-:W-:-:S03]  /*bec0*/  IMAD R21, R0, 0x3ec, RZ ;  /* 0x000003ec00157824 */ /* 0x000fc600078e02ff */
[----:B------:R-:W-:Y:S04]  /*bed0*/  STL.64 [R1+0x39d8], R16 ;  /* 0x0039d81001007387 */ /* 0x000fe80000100a00 */
[----:B------:R2:W-:Y:S01]  /*bee0*/  STL.64 [R1+0x680], R24 ;  /* 0x0006801801007387 */ /* 0x0005e20000100a00 */
[----:B------:R-:W-:Y:S01]  /*bef0*/  IADD3 R4, P2, R19, R2, RZ ;  /* 0x0000000213047210 */ /* 0x000fe20007f5e0ff */
[C---:B-1----:R-:W-:Y:S02]  /*bf00*/  IMAD R23, R0.reuse, 0x3ee, RZ ;  /* 0x000003ee00177824 */ /* 0x042fe400078e02ff */
[C---:B--2---:R-:W-:Y:S02]  /*bf10*/  IMAD R25, R0.reuse, 0x1ec, RZ ;  /* 0x000001ec00197824 */ /* 0x044fe400078e02ff */
[----:B------:R-:W-:-:S03]  /*bf20*/  IMAD R24, R0, 0x1ed, RZ ;  /* 0x000001ed00187824 */ /* 0x000fc600078e02ff */
[-C--:B------:R-:W-:Y:S02]  /*bf30*/  LEA.HI.X.SX32 R19, R25, R3.reuse, 0x1, P1 ;  /* 0x0000000319137211 */ /* 0x080fe400008f0eff */
[-C--:B------:R-:W-:Y:S01]  /*bf40*/  IADD3 R6, P1, R21, R2.reuse, RZ ;  /* 0x0000000215067210 */ /* 0x080fe20007f3e0ff */
[C---:B------:R-:W-:Y:S02]  /*bf50*/  IMAD R21, R0.reuse, 0x1ef, RZ ;  /* 0x000001ef00157824 */ /* 0x040fe400078e02ff */
[----:B------:R-:W-:Y:S01]  /*bf60*/  IMAD R25, R0, 0x1ee, RZ ;  /* 0x000001ee00197824 */ /* 0x000fe200078e02ff */
[-C--:B------:R-:W-:Y:S02]  /*bf70*/  LEA.HI.X.SX32 R29, R24, R3.reuse, 0x1, P0 ;  /* 0x00000003181d7211 */ /* 0x080fe400000f0eff */
[-C--:B------:R-:W-:Y:S01]  /*bf80*/  LEA.HI.X.SX32 R11, R21, R3.reuse, 0x1, P5 ;  /* 0x00000003150b7211 */ /* 0x080fe200028f0eff */
[----:B------:R-:W-:Y:S01]  /*bf90*/  IMAD R21, R0, 0x1f3, RZ ;  /* 0x000001f300157824 */ /* 0x000fe200078e02ff */
[-C--:B------:R-:W-:Y:S01]  /*bfa0*/  IADD3 R14, P0, R23, R2.reuse, RZ ;  /* 0x00000002170e7210 */ /* 0x080fe20007f1e0ff */
[----:B------:R-:W-:Y:S01]  /*bfb0*/  STL [R1+0x4c0], R4 ;  /* 0x0004c00401007387 */ /* 0x000fe20000100800 */
[-C--:B------:R-:W-:Y:S01]  /*bfc0*/  IADD3 R20, P4, R20, R2.reuse, RZ ;  /* 0x0000000214147210 */ /* 0x080fe20007f9e0ff */
[----:B------:R-:W-:Y:S01]  /*bfd0*/  IMAD R23, R0, 0x3fa, RZ ;  /* 0x000003fa00177824 */ /* 0x000fe200078e02ff */
[----:B------:R-:W-:Y:S01]  /*bfe0*/  LEA.HI.X.SX32 R13, R25, R3, 0x1, P6 ;  /* 0x00000003190d7211 */ /* 0x000fe200030f0eff */
[----:B------:R-:W-:Y:S01]  /*bff0*/  STL.64 [R1+0x3940], R18 ;  /* 0x0039401201007387 */ /* 0x000fe20000100a00 */
[----:B------:R-:W-:-:S02]  /*c000*/  IADD3 R26, P5, R26, R2, RZ ;  /* 0x000000021a1a7210 */ /* 0x000fc40007fbe0ff */
[----:B------:R-:W-:Y:S01]  /*c010*/  LEA.HI.X.SX32 R21, R21, R3, 0x1, P4 ;  /* 0x0000000315157211 */ /* 0x000fe200020f0eff */
[----:B------:R-:W-:Y:S01]  /*c020*/  STL.64 [R1+0x4b8], R28 ;  /* 0x0004b81c01007387 */ /* 0x000fe20000100a00 */
[----:B------:R-:W-:-:S03]  /*c030*/  IADD3 R8, P4, R23, R2, RZ ;  /* 0x0000000217087210 */ /* 0x000fc60007f9e0ff */
[----:B------:R-:W-:Y:S04]  /*c040*/  STL [R1+0x690], R14 ;  /* 0x0006900e01007387 */ /* 0x000fe80000100800 */
[----:B------:R-:W-:Y:S04]  /*c050*/  STL [R1+0x5d0], R6 ;  /* 0x0005d00601007387 */ /* 0x000fe80000100800 */
[----:B------:R-:W-:Y:S04]  /*c060*/  STL.64 [R1+0x5c0], R12 ;  /* 0x0005c00c01007387 */ /* 0x000fe80000100a00 */
[----:B------:R-:W-:Y:S04]  /*c070*/  STL [R1+0x3b88], R26 ;  /* 0x003b881a01007387 */ /* 0x000fe80000100800 */
[----:B------:R-:W-:Y:S04]  /*c080*/  STL.64 [R1+0x688], R10 ;  /* 0x0006880a01007387 */ /* 0x000fe80000100a00 */
[----:B------:R1:W-:Y:S04]  /*c090*/  STL.64 [R1+0x39e0], R20 ;  /* 0x0039e01401007387 */ /* 0x0003e80000100a00 */
[----:B-1----:R-:W2:Y:S04]  /*c0a0*/  LDL.LU R20, [R1+0x6a4] ;  /* 0x0006a40001147983 */ /* 0x002ea80000300800 */
[----:B------:R-:W-:Y:S04]  /*c0b0*/  STL [R1+0x4c8], R8 ;  /* 0x0004c80801007387 */ /* 0x000fe80000100800 */
[----:B------:R-:W2:Y:S04]  /*c0c0*/  LDL.LU R21, [R1+0x6a0] ;  /* 0x0006a00001157983 */ /* 0x000ea80000300800 */
[----:B--2---:R1:W-:Y:S04]  /*c0d0*/  STL.64 [R1+0x3b78], R20 ;  /* 0x003b781401007387 */ /* 0x0043e80000100a00 */
[----:B-1----:R-:W2:Y:S01]  /*c0e0*/  LDL.64 R20, [R1+0x690] ;  /* 0x0006900001147983 */ /* 0x002ea20000100a00 */
[----:B------:R-:W-:-:S02]  /*c0f0*/  IMAD R22, R0, 0x3e8, RZ ;  /* 0x000003e800167824 */ /* 0x000fc400078e02ff */
[----:B------:R-:W-:-:S03]  /*c100*/  IMAD R29, R0, 0x1f4, RZ ;  /* 0x000001f4001d7824 */ /* 0x000fc600078e02ff */
[-C--:B------:R-:W-:Y:S01]  /*c110*/  IADD3 R22, P3, R22, R2.reuse, RZ ;  /* 0x0000000216167210 */ /* 0x080fe20007f7e0ff */
[C---:B------:R-:W-:Y:S02]  /*c120*/  IMAD R25, R0.reuse, 0x3fc, RZ ;  /* 0x000003fc00197824 */ /* 0x040fe400078e02ff */
[----:B------:R-:W-:Y:S01]  /*c130*/  IMAD R27, R0, 0x1f5, RZ ;  /* 0x000001f5001b7824 */ /* 0x000fe200078e02ff */
[----:B------:R-:W-:Y:S02]  /*c140*/  LEA.HI.X.SX32 R23, R29, R3, 0x1, P3 ;  /* 0x000000031d177211 */ /* 0x000fe400018f0eff */
[----:B------:R-:W-:Y:S01]  /*c150*/  IADD3 R26, P3, R25, R2, RZ ;  /* 0x00000002191a7210 */ /* 0x000fe20007f7e0ff */
[----:B--2---:R1:W-:Y:S02]  /*c160*/  STL [R1+0x3b80], R20 ;  /* 0x003b801401007387 */ /* 0x0043e40000100800 */
[----:B-1----:R-:W-:-:S05]  /*c170*/  MOV R20, R6 ;  /* 0x0000000600147202 */ /* 0x002fca0000000f00 */
[----:B------:R1:W-:Y:S04]  /*c180*/  STL [R1+0x3b84], R20 ;  /* 0x003b841401007387 */ /* 0x0003e80000100800 */
[----:B------:R-:W2:Y:S04]  /*c190*/  LDL.LU R18, [R1+0x69c] ;  /* 0x00069c0001127983 */ /* 0x000ea80000300800 */
[----:B------:R-:W3:Y:S04]  /*c1a0*/  LDL.LU R16, [R1+0x698] ;  /* 0x0006980001107983 */ /* 0x000ee80000300800 */
[----:B------:R-:W4:Y:S04]  /*c1b0*/  LDL.LU R14, [R1+0x71c] ;  /* 0x00071c00010e7983 */ /* 0x000f280000300800 */
[----:B------:R-:W2:Y:S04]  /*c1c0*/  LDL.LU R15, [R1+0x720] ;  /* 0x00072000010f7983 */ /* 0x000ea80000300800 */
[----:B------:R-:W2:Y:S04]  /*c1d0*/  LDL.LU R12, [R1+0x76c] ;  /* 0x00076c00010c7983 */ /* 0x000ea80000300800 */
[----:B------:R-:W2:Y:S01]  /*c1e0*/  LDL.LU R13, [R1+0x70c] ;  /* 0x00070c00010d7983 */ /* 0x000ea20000300800 */
[----:B------:R-:W-:-:S03]  /*c1f0*/  MOV R21, R7 ;  /* 0x0000000700157202 */ /* 0x000fc60000000f00 */
[----:B------:R-:W2:Y:S01]  /*c200*/  LDL.LU R10, [R1+0x7a4] ;  /* 0x0007a400010a7983 */ /* 0x000ea20000300800 */
[----:B-1----:R-:W-:-:S03]  /*c210*/  MOV R20, R4 ;  /* 0x0000000400147202 */ /* 0x002fc60000000f00 */
[----:B------:R-:W2:Y:S01]  /*c220*/  LDL.LU R11, [R1+0x728] ;  /* 0x00072800010b7983 */ /* 0x000ea20000300800 */
[----:B------:R-:W-:-:S03]  /*c230*/  MOV R21, R5 ;  /* 0x0000000500157202 */ /* 0x000fc60000000f00 */
[----:B------:R-:W2:Y:S04]  /*c240*/  LDL.LU R8, [R1+0x718] ;  /* 0x0007180001087983 */ /* 0x000ea80000300800 */
[----:B------:R-:W2:Y:S01]  /*c250*/  LDL.LU R9, [R1+0x6f0] ;  /* 0x0006f00001097983 */ /* 0x000ea20000300800 */
[----:B------:R-:W-:-:S03]  /*c260*/  LEA.HI.X.SX32 R21, R27, R3, 0x1, P2 ;  /* 0x000000031b157211 */ /* 0x000fc600010f0eff */
[----:B------:R-:W2:Y:S04]  /*c270*/  LDL.LU.64 R6, [R1+0x498] ;  /* 0x0004980001067983 */ /* 0x000ea80000300a00 */
[----:B------:R-:W3:Y:S04]  /*c280*/  LDL.LU.64 R4, [R1+0x490] ;  /* 0x0004900001047983 */ /* 0x000ee80000300a00 */
[----:B------:R-:W3:Y:S04]  /*c290*/  LDL.LU.64 R28, [R1+0x488] ;  /* 0x00048800011c7983 */ /* 0x000ee80000300a00 */
[----:B------:R1:W-:Y:S04]  /*c2a0*/  STL.64 [R1+0x3948], R22 ;  /* 0x0039481601007387 */ /* 0x0003e80000100a00 */
[----:B-1----:R-:W3:Y:S04]  /*c2b0*/  LDL.LU R22, [R1+0x6ac] ;  /* 0x0006ac0001167983 */ /* 0x002ee80000300800 */
[----:B------:R-:W3:Y:S04]  /*c2c0*/  LDL.LU R23, [R1+0x6a8] ;  /* 0x0006a80001177983 */ /* 0x000ee80000300800 */
[----:B------:R1:W-:Y:S04]  /*c2d0*/  STL [R1+0x5c8], R26 ;  /* 0x0005c81a01007387 */ /* 0x0003e80000100800 */
[----:B-1----:R-:W3:Y:S04]  /*c2e0*/  LDL.LU R26, [R1+0x3b88] ;  /* 0x003b8800011a7983 */ /* 0x002ee80000300800 */
[----:B------:R1:W-:Y:S04]  /*c2f0*/  STL [R1+0x4c4], R21 ;  /* 0x0004c41501007387 */ /* 0x0003e80000100800 */
[----:B------:R0:W3:Y:S01]  /*c300*/  LDL.LU R20, [R1+0x3b84] ;  /* 0x003b840001147983 */ /* 0x0000e20000300800 */
[----:B------:R-:W-:-:S05]  /*c310*/  IMAD R19, R0, 0x1f6, RZ ;  /* 0x000001f600137824 */ /* 0x000fca00078e02ff */
[----:B-1----:R-:W-:-:S05]  /*c320*/  LEA.HI.X.SX32 R21, R19, R3, 0x1, P1 ;  /* 0x0000000313157211 */ /* 0x002fca00008f0eff */
[----:B------:R1:W-:Y:S01]  /*c330*/  STL [R1+0x5d4], R21 ;  /* 0x0005d41501007387 */ /* 0x0003e20000100800 */
[C---:B------:R-:W-:Y:S02]  /*c340*/  IMAD R24, R0.reuse, 0x3f6, RZ ;  /* 0x000003f600187824 */ /* 0x040fe400078e02ff */
[----:B------:R-:W-:Y:S01]  /*c350*/  IMAD R25, R0, 0x1f7, RZ ;  /* 0x000001f700197824 */ /* 0x000fe200078e02ff */
[----:B------:R-:W0:Y:S04]  /*c360*/  S2R R17, SR_TID.X ;  /* 0x0000000000117919 */ /* 0x000e280000002100 */
[----:B--2---:R2:W4:Y:S04]  /*c370*/  LDG.E.U16 R7, [R6.64] ;  /* 0x0000000406077981 */ /* 0x004528000c1e1500 */
[----:B---3--:R3:W3:Y:S01]  /*c380*/  LDL.LU R20, [R1+0x3b80] ;  /* 0x003b800001147983 */ /* 0x0086e20000300800 */
[----:B------:R-:W-:-:S02]  /*c390*/  MOV R19, c[0x0][0x198] ;  /* 0x0000660000137a02 */ /* 0x000fc40000000f00 */
[----:B------:R-:W-:Y:S01]  /*c3a0*/  IADD3 R24, P6, R24, R2, RZ ;  /* 0x0000000218187210 */ /* 0x000fe20007fde0ff */
[----:B------:R-:W-:Y:S01]  /*c3b0*/  IMAD R2, R0, 0x1fb, RZ ;  /* 0x000001fb00027824 */ /* 0x000fe200078e02ff */
[-C--:B-1----:R-:W-:Y:S01]  /*c3c0*/  LEA.HI.X.SX32 R21, R25, R3.reuse, 0x1, P0 ;  /* 0x0000000319157211 */ /* 0x082fe200000f0eff */
[----:B------:R-:W-:Y:S01]  /*c3d0*/  IMAD R19, R19, 0x1fc, RZ ;  /* 0x000001fc13137824 */ /* 0x000fe200078e02ff */
[----:B0-----:R-:W-:Y:S01]  /*c3e0*/  LOP3.LUT R17, R17, 0x7f, RZ, 0xc0, !PT ;  /* 0x0000007f11117812 */ /* 0x001fe200078ec0ff */
[----:B--2---:R0:W2:Y:S01]  /*c3f0*/  LDG.E.U16 R6, [R4.64] ;  /* 0x0000000404067981 */ /* 0x0040a2000c1e1500 */
[-C--:B------:R-:W-:Y:S02]  /*c400*/  LEA.HI.X.SX32 R25, R2, R3.reuse, 0x1, P6 ;  /* 0x0000000302197211 */ /* 0x080fe400030f0eff */
[----:B------:R-:W-:Y:S01]  /*c410*/  LEA.HI.X.SX32 R27, R19, R3, 0x1, P5 ;  /* 0x00000003131b7211 */ /* 0x000fe200028f0eff */
[----:B------:R3:W-:Y:S01]  /*c420*/  STL [R1+0x694], R21 ;  /* 0x0006941501007387 */ /* 0x0007e20000100800 */
[----:B------:R-:W-:-:S04]  /*c430*/  SHF.L.U32 R17, R17, 0x1, RZ ;  /* 0x0000000111117819 */ /* 0x000fc800000006ff */
[----:B------:R-:W-:Y:S02]  /*c440*/  LOP3.LUT R19, R17, 0x20, RZ, 0x3c, !PT ;  /* 0x0000002011137812 */ /* 0x000fe400078e3cff */
[----:B------:R-:W1:Y:S04]  /*c450*/  S2R R17, SR_TID.X ;  /* 0x0000000000117919 */ /* 0x000e680000002100 */
[----:B---3--:R-:W3:Y:S04]  /*c460*/  LDL.LU.64 R20, [R1+0x3b78] ;  /* 0x003b780001147983 */ /* 0x008ee80000300a00 */
[----:B------:R0:W-:Y:S04]  /*c470*/  STL.64 [R1+0x39e8], R24 ;  /* 0x0039e81801007387 */ /* 0x0001e80000100a00 */
[----:B0-----:R0:W2:Y:S04]  /*c480*/  LDL.64 R24, [R1+0x5c8] ;  /* 0x0005c80001187983 */ /* 0x0010a80000100a00 */
[----:B------:R0:W-:Y:S04]  /*c490*/  STL.64 [R1+0x3950], R26 ;  /* 0x0039501a01007387 */ /* 0x0001e80000100a00 */
[----:B0-----:R0:W4:Y:S01]  /*c4a0*/  LDL.64 R26, [R1+0x4c8] ;  /* 0x0004c800011a7983 */ /* 0x0011220000100a00 */
[----:B-1----:R-:W-:Y:S01]  /*c4b0*/  LOP3.LUT R17, R17, 0x7f, RZ, 0xc0, !PT ;  /* 0x0000007f11117812 */ /* 0x002fe200078ec0ff */
[----:B------:R-:W-:-:S03]  /*c4c0*/  IMAD R0, R0, 0x1fd, RZ ;  /* 0x000001fd00007824 */ /* 0x000fc600078e02ff */
[----:B------:R-:W-:Y:S01]  /*c4d0*/  SHF.L.U32 R17, R17, 0x1, RZ ;  /* 0x0000000111117819 */ /* 0x000fe200000006ff */
[----:B------:R-:W-:Y:S04]  /*c4e0*/  STS.U16 [R19+0xd200], R22 ;  /* 0x00d2001613007388 */ /* 0x000fe80000000400 */
[----:B------:R-:W-:Y:S04]  /*c4f0*/  STS.U16 [R19+0xda00], R23 ;  /* 0x00da001713007388 */ /* 0x000fe80000000400 */
[----:B---3--:R-:W-:Y:S04]  /*c500*/  STS.U16 [R19+0xe200], R20 ;  /* 0x00e2001413007388 */ /* 0x008fe80000000400 */
[----:B------:R-:W-:Y:S04]  /*c510*/  STS.U16 [R19+0xea00], R21 ;  /* 0x00ea001513007388 */ /* 0x000fe80000000400 */
[----:B------:R-:W-:Y:S01]  /*c520*/  STS.U16 [R19+0xf200], R18 ;  /* 0x00f2001213007388 */ /* 0x000fe20000000400 */
[----:B--2---:R-:W-:-:S03]  /*c530*/  MOV R25, c[0x0][0x198] ;  /* 0x0000660000197a02 */ /* 0x004fc60000000f00 */
[----:B------:R-:W-:Y:S02]  /*c540*/  STS.U16 [R19+0xfa00], R16 ;  /* 0x00fa001013007388 */ /* 0x000fe40000000400 */
[----:B------:R-:W-:Y:S01]  /*c550*/  IMAD R25, R25, 0x1fe, RZ ;  /* 0x000001fe19197824 */ /* 0x000fe200078e02ff */
[-C--:B----4-:R-:W-:Y:S02]  /*c560*/  LEA.HI.X.SX32 R27, R0, R3.reuse, 0x1, P4 ;  /* 0x00000003001b7211 */ /* 0x090fe400020f0eff */
[----:B------:R-:W-:Y:S02]  /*c570*/  LOP3.LUT R0, R17, 0x30, RZ, 0x3c, !PT ;  /* 0x0000003011007812 */ /* 0x000fe400078e3cff */
[----:B------:R-:W-:-:S03]  /*c580*/  LEA.HI.X.SX32 R25, R25, R3, 0x1, P3 ;  /* 0x0000000319197211 */ /* 0x000fc600018f0eff */
[----:B------:R-:W-:Y:S04]  /*c590*/  STS.U16 [R0+0x300], R14 ;  /* 0x0003000e00007388 */ /* 0x000fe80000000400 */
[----:B------:R-:W-:Y:S04]  /*c5a0*/  STS.U16 [R0+0xb00], R15 ;  /* 0x000b000f00007388 */ /* 0x000fe80000000400 */
[----:B------:R-:W-:Y:S04]  /*c5b0*/  STS.U16 [R0+0x1300], R12 ;  /* 0x0013000c00007388 */ /* 0x000fe80000000400 */
[----:B------:R-:W-:Y:S04]  /*c5c0*/  STS.U16 [R0+0x1b00], R13 ;  /* 0x001b000d00007388 */ /* 0x000fe80000000400 */
[----:B------:R-:W-:Y:S04]  /*c5d0*/  STS.U16 [R0+0x2300], R10 ;  /* 0x0023000a00007388 */ /* 0x000fe80000000400 */
[----:B------:R-:W-:Y:S04]  /*c5e0*/  STS.U16 [R0+0x2b00], R11 ;  /* 0x002b000b00007388 */ /* 0x000fe80000000400 */
[----:B------:R-:W-:Y:S04]  /*c5f0*/  STL [R1+0x4cc], R27 ;  /* 0x0004cc1b01007387 */ /* 0x000fe80000100800 */
[----:B------:R-:W-:Y:S04]  /*c600*/  STS.U16 [R0+0x3300], R8 ;  /* 0x0033000800007388 */ /* 0x000fe80000000400 */
[----:B------:R-:W-:Y:S04]  /*c610*/  STL [R1+0x5cc], R25 ;  /* 0x0005cc1901007387 */ /* 0x000fe80000100800 */
[----:B------:R1:W-:Y:S04]  /*c620*/  STS.U16 [R0+0x3b00], R9 ;  /* 0x003b000900007388 */ /* 0x0003e80000000400 */
[----:B------:R-:W2:Y:S04]  /*c630*/  LDL.LU.64 R4, [R1+0x480] ;  /* 0x0004800001047983 */ /* 0x000ea80000300a00 */
[----:B-1----:R1:W3:Y:S04]  /*c640*/  LDG.E.U16 R0, [R28.64] ;  /* 0x000000041c007981 */ /* 0x0022e8000c1e1500 */
[----:B-1----:R-:W4:Y:S04]  /*c650*/  LDL.LU.64 R28, [R1+0x478] ;  /* 0x00047800011c7983 */ /* 0x002f280000300a00 */
[----:B------:R-:W3:Y:S04]  /*c660*/  LDL.LU.64 R2, [R1+0x3f8] ;  /* 0x0003f80001027983 */ /* 0x000ee80000300a00 */
[----:B--2---:R-:W2:Y:S04]  /*c670*/  LDG.E.U16 R5, [R4.64] ;  /* 0x0000000404057981 */ /* 0x004ea8000c1e1500 */
[----:B---3--:R1:W-:Y:S04]  /*c680*/  STL.64 [R1+0x3b00], R2 ;  /* 0x003b000201007387 */ /* 0x0083e80000100a00 */
[----:B-1----:R-:W3:Y:S04]  /*c690*/  LDL.LU.64 R2, [R1+0x400] ;  /* 0x0004000001027983 */ /* 0x002ee80000300a00 */
        /* <DEDUP_REMOVED lines=23> */
[----:B------:R-:W-:Y:S04]  /*c810*/  STL [R1+0x498], R7 ;  /* 0x0004980701007387 */ /* 0x000fe80000100800 */
[----:B-1----:R-:W3:Y:S04]  /*c820*/  LDL.LU.64 R2, [R1+0x460] ;  /* 0x0004600001027983 */ /* 0x002ee80000300a00 */
[----:B------:R-:W-:Y:S04]  /*c830*/  STL [R1+0x490], R6 ;  /* 0x0004900601007387 */ /* 0x000fe80000100800 */
[----:B---3--:R1:W-:Y:S04]  /*c840*/  STL.64 [R1+0x3b68], R2 ;  /* 0x003b680201007387 */ /* 0x0083e80000100a00 */
[----:B------:R4:W-:Y:S04]  /*c850*/  STL [R1+0x488], R0 ;  /* 0x0004880001007387 */ /* 0x0009e80000100800 */
[----:B-1----:R-:W3:Y:S04]  /*c860*/  LDL.LU.64 R2, [R1+0x468] ;  /* 0x0004680001027983 */ /* 0x002ee80000300a00 */
[----:B----4-:R1:W4:Y:S04]  /*c870*/  LDG.E.U16 R0, [R28.64] ;  /* 0x000000041c007981 */ /* 0x010328000c1e1500 */
[----:B---3--:R3:W-:Y:S04]  /*c880*/  STL.64 [R1+0x3b70], R2 ;  /* 0x003b700201007387 */ /* 0x0087e80000100a00 */
[----:B---3--:R-:W3:Y:S04]  /*c890*/  LDL.LU.64 R2, [R1+0x470] ;  /* 0x0004700001027983 */ /* 0x008ee80000300a00 */
[----:B------:R-:W3:Y:S04]  /*c8a0*/  LDL.LU.64 R26, [R1+0x3f0] ;  /* 0x0003f000011a7983 */ /* 0x000ee80000300a00 */
        /* <DEDUP_REMOVED lines=10> */
[----:B--2---:R2:W-:Y:S04]  /*c950*/  STL [R1+0x480], R5 ;  /* 0x0004800501007387 */ /* 0x0045e80000100800 */
[----:B--2---:R-:W2:Y:S04]  /*c960*/  LDL.LU.64 R4, [R1+0x398] ;  /* 0x0003980001047983 */ /* 0x004ea80000300a00 */
[----:B-1----:R-:W2:Y:S04]  /*c970*/  LDL.LU.64 R28, [R1+0x390] ;  /* 0x00039000011c7983 */ /* 0x002ea80000300a00 */
[----:B----4-:R3:W-:Y:S04]  /*c980*/  STL [R1+0x478], R0 ;  /* 0x0004780001007387 */ /* 0x0107e80000100800 */
[----:B---3--:R1:W3:Y:S04]  /*c990*/  LDG.E.U16 R0, [R2.64] ;  /* 0x0000000402007981 */ /* 0x0082e8000c1e1500 */
[----:B------:R-:W4:Y:S04]  /*c9a0*/  LDG.E.U16 R26, [R26.64] ;  /* 0x000000041a1a7981 */ /* 0x000f28000c1e1500 */
[----:B------:R-:W4:Y:S04]  /*c9b0*/  LDG.E.U16 R24, [R24.64] ;  /* 0x0000000418187981 */ /* 0x000f28000c1e1500 */
[----:B-1----:R-:W4:Y:S04]  /*c9c0*/  LDL.LU.64 R2, [R1+0x3b70] ;  /* 0x003b700001027983 */ /* 0x002f280000300a00 */
[----:B------:R-:W4:Y:S04]  /*c9d0*/  LDG.E.U16 R22, [R22.64] ;  /* 0x0000000416167981 */ /* 0x000f28000c1e1500 */
        /* <DEDUP_REMOVED lines=8> */
[----:B--2---:R-:W2:Y:S04]  /*ca60*/  LDG.E.U16 R4, [R4.64] ;  /* 0x0000000404047981 */ /* 0x004ea8000c1e1500 */
[----:B---3--:R4:W-:Y:S04]  /*ca70*/  STL [R1+0x470], R0 ;  /* 0x0004700001007387 */ /* 0x0089e80000100800 */
[----:B----4-:R1:W3:Y:S04]  /*ca80*/  LDG.E.U16 R0, [R2.64] ;  /* 0x0000000402007981 */ /* 0x0102e8000c1e1500 */
[----:B-1----:R-:W4:Y:S04]  /*ca90*/  LDL.LU.64 R2, [R1+0x3b68] ;  /* 0x003b680001027983 */ /* 0x002f280000300a00 */
        /* <DEDUP_REMOVED lines=39> */
[----:B----4-:R-:W4:Y:S04]  /*cd10*/  LDG.E.U16 R3, [R2.64] ;  /* 0x0000000402037981 */ /* 0x010f28000c1e1500 */
[----:B---3--:R-:W-:Y:S04]  /*cd20*/  STL [R1+0x400], R0 ;  /* 0x0004000001007387 */ /* 0x008fe80000100800 */
[----:B----4-:R1:W-:Y:S04]  /*cd30*/  STL [R1+0x3f8], R3 ;  /* 0x0003f80301007387 */ /* 0x0103e80000100800 */
        /* <DEDUP_REMOVED lines=35> */
[----:B-1----:R-:W3:Y:S01]  /*cf70*/  LDL.LU.64 R2, [R1+0x368] ;  /* 0x0003680001027983 */ /* 0x002ee20000300a00 */
[----:B------:R-:W-:-:S03]  /*cf80*/  MOV R0, c[0x0][0x1d0] ;  /* 0x0000740000007a02 */ /* 0x000fc60000000f00 */
[----:B------:R-:W-:Y:S01]  /*cf90*/  STL [R1+0x3a8], R8 ;  /* 0x0003a80801007387 */ /* 0x000fe20000100800 */
[----:B------:R-:W-:-:S03]  /*cfa0*/  ISETP.GE.AND P0, PT, R0, 0x1, PT ;  /* 0x000000010000780c */ /* 0x000fc60003f06270 */
[----:B------:R-:W4:Y:S04]  /*cfb0*/  LDG.E.U16 R0, [R28.64] ;  /* 0x000000041c007981 */ /* 0x000f28000c1e1500 */
[----:B---3--:R1:W-:Y:S04]  /*cfc0*/  STL.64 [R1+0x3ae0], R2 ;  /* 0x003ae00201007387 */ /* 0x0083e80000100a00 */
[----:B------:R-:W-:Y:S04]  /*cfd0*/  STL [R1+0x3a0], R6 ;  /* 0x0003a00601007387 */ /* 0x000fe80000100800 */
[----:B-1----:R-:W3:Y:S04]  /*cfe0*/  LDL.LU.64 R2, [R1+0x370] ;  /* 0x0003700001027983 */ /* 0x002ee80000300a00 */
[----:B--2---:R-:W-:Y:S04]  /*cff0*/  STL [R1+0x398], R4 ;  /* 0x0003980401007387 */ /* 0x004fe80000100800 */
[----:B---3--:R1:W-:Y:S04]  /*d000*/  STL.64 [R1+0x3ae8], R2 ;  /* 0x003ae80201007387 */ /* 0x0083e80000100a00 */
[----:B----4-:R-:W-:Y:S04]  /*d010*/  STL [R1+0x390], R0 ;  /* 0x0003900001007387 */ /* 0x010fe80000100800 */
[----:B-1----:R-:W2:Y:S04]  /*d020*/  LDL.LU.64 R2, [R1+0x378] ;  /* 0x0003780001027983 */ /* 0x002ea80000300a00 */
[----:B--2---:R1:W-:Y:S04]  /*d030*/  STL.64 [R1+0x3af0], R2 ;  /* 0x003af00201007387 */ /* 0x0043e80000100a00 */
[----:B-1----:R-:W2:Y:S04]  /*d040*/  LDL.LU.64 R2, [R1+0x380] ;  /* 0x0003800001027983 */ /* 0x002ea80000300a00 */
[----:B--2---:R1:W-:Y:S04]  /*d050*/  STL.64 [R1+0x3af8], R2 ;  /* 0x003af80201007387 */ /* 0x0043e80000100a00 */
[----:B-1----:R-:W2:Y:S04]  /*d060*/  LDL.LU.64 R2, [R1+0x388] ;  /* 0x0003880001027983 */ /* 0x002ea80000300a00 */
[----:B------:R-:W3:Y:S04]  /*d070*/  LDL.LU.64 R26, [R1+0x2f8] ;  /* 0x0002f800011a7983 */ /* 0x000ee80000300a00 */
[----:B------:R-:W4:Y:S04]  /*d080*/  LDL.LU.64 R24, [R1+0x2f0] ;  /* 0x0002f00001187983 */ /* 0x000f280000300a00 */
        /* <DEDUP_REMOVED lines=11> */
[----:B--2---:R1:W2:Y:S04]  /*d140*/  LDG.E.U16 R0, [R2.64] ;  /* 0x0000000402007981 */ /* 0x0042a8000c1e1500 */
[----:B---3--:R4:W3:Y:S04]  /*d150*/  LDG.E.U16 R27, [R26.64] ;  /* 0x000000041a1b7981 */ /* 0x0088e8000c1e1500 */
[----:B-1----:R-:W3:Y:S04]  /*d160*/  LDL.LU.64 R2, [R1+0x3af8] ;  /* 0x003af80001027983 */ /* 0x002ee80000300a00 */
[----:B----4-:R1:W4:Y:S04]  /*d170*/  LDG.E.U16 R26, [R24.64] ;  /* 0x00000004181a7981 */ /* 0x010328000c1e1500 */
        /* <DEDUP_REMOVED lines=8> */
[----:B--2---:R3:W-:Y:S04]  /*d200*/  STL [R1+0x388], R0 ;  /* 0x0003880001007387 */ /* 0x0047e80000100800 */
[----:B---3--:R2:W3:Y:S04]  /*d210*/  LDG.E.U16 R0, [R2.64] ;  /* 0x0000000402007981 */ /* 0x0084e8000c1e1500 */
[----:B--2---:R-:W2:Y:S04]  /*d220*/  LDL.LU.64 R2, [R1+0x3af0] ;  /* 0x003af00001027983 */ /* 0x004ea80000300a00 */
[----:B---3--:R2:W-:Y:S04]  /*d230*/  STL [R1+0x380], R0 ;  /* 0x0003800001007387 */ /* 0x0085e80000100800 */
[----:B--2---:R2:W3:Y:S04]  /*d240*/  LDG.E.U16 R0, [R2.64] ;  /* 0x0000000402007981 */ /* 0x0044e8000c1e1500 */
        /* <DEDUP_REMOVED lines=45> */
[----:B--2---:R-:W2:Y:S04]  /*d520*/  LDG.E.U16 R3, [R6.64] ;  /* 0x0000000406037981 */ /* 0x004ea8000c1e1500 */
[----:B------:R-:W2:Y:S04]  /*d530*/  LDG.E.U16 R2, [R4.64] ;  /* 0x0000000404027981 */ /* 0x000ea8000c1e1500 */
[----:B---3--:R3:W-:Y:S04]  /*d540*/  STL [R1+0x318], R0 ;  /* 0x0003180001007387 */ /* 0x0087e80000100800 */
[----:B-1----:R-:W2:Y:S04]  /*d550*/  LDL.LU.64 R24, [R1+0x140] ;  /* 0x0001400001187983 */ /* 0x002ea80000300a00 */
[----:B---3--:R-:W3:Y:S04]  /*d560*/  LDG.E.U16 R0, [R28.64] ;  /* 0x000000041c007981 */ /* 0x008ee8000c1e1500 */
[----:B--2---:R1:W-:Y:S04]  /*d570*/  STL.64 [R1+0x39f0], R24 ;  /* 0x0039f01801007387 */ /* 0x0043e80000100a00 */
[----:B-1----:R-:W2:Y:S04]  /*d580*/  LDL.LU.64 R24, [R1+0x158] ;  /* 0x0001580001187983 */ /* 0x002ea80000300a00 */
        /* <DEDUP_REMOVED lines=15> */
[----:B------:R-:W-:Y:S04]  /*d680*/  STL [R1+0x310], R27 ;  /* 0x0003101b01007387 */ /* 0x000fe80000100800 */
[----:B-1----:R-:W2:Y:S04]  /*d690*/  LDL.LU.64 R24, [R1+0x218] ;  /* 0x0002180001187983 */ /* 0x002ea80000300a00 */
[----:B----4-:R-:W-:Y:S04]  /*d6a0*/  STL [R1+0x308], R26 ;  /* 0x0003081a01007387 */ /* 0x010fe80000100800 */
[----:B--2---:R1:W-:Y:S04]  /*d6b0*/  STL.64 [R1+0x3a38], R24 ;  /* 0x003a381801007387 */ /* 0x0043e80000100a00 */
[----:B------:R-:W-:Y:S04]  /*d6c0*/  STL [R1+0x30c], R22 ;  /* 0x00030c1601007387 */ /* 0x000fe80000100800 */
[----:B-1----:R-:W2:Y:S04]  /*d6d0*/  LDL.LU.64 R24, [R1+0x240] ;  /* 0x0002400001187983 */ /* 0x002ea80000300a00 */
[----:B------:R-:W-:Y:S04]  /*d6e0*/  STL [R1+0x304], R20 ;  /* 0x0003041401007387 */ /* 0x000fe80000100800 */
        /* <DEDUP_REMOVED lines=17> */
[----:B---3--:R-:W-:Y:S04]  /*d800*/  STL [R1+0x2e0], R0 ;  /* 0x0002e00001007387 */ /* 0x008fe80000100800 */
[----:B-1----:R-:W2:Y:S04]  /*d810*/  LDL.LU.64 R24, [R1+0x280] ;  /* 0x0002800001187983 */ /* 0x002ea80000300a00 */
[----:B--2---:R1:W-:Y:S04]  /*d820*/  STL.64 [R1+0x3a68], R24 ;  /* 0x003a681801007387 */ /* 0x0043e80000100a00 */
[----:B-1----:R-:W2:Y:S04]  /*d830*/  LDL.LU.64 R24, [R1+0x288] ;  /* 0x0002880001187983 */ /* 0x002ea80000300a00 */
[----:B--2---:R1:W-:Y:S04]  /*d840*/  STL.64 [R1+0x3a70], R24 ;  /* 0x003a701801007387 */ /* 0x0043e80000100a00 */
[----:B-1----:R-:W2:Y:S04]  /*d850*/  LDL.LU.64 R24, [R1+0x290] ;  /* 0x0002900001187983 */ /* 0x002ea80000300a00 */
[----:B------:R-:W3:Y:S04]  /*d860*/  LDL.LU.64 R20, [R1+0x128] ;  /* 0x0001280001147983 */ /* 0x000ee80000300a00 */
[----:B------:R-:W4:Y:S04]  /*d870*/  LDL.LU.64 R16, [R1+0x110] ;  /* 0x0001100001107983 */ /* 0x000f280000300a00 */
[----:B------:R-:W3:Y:S04]  /*d880*/  LDL.LU.64 R12, [R1+0xf8] ;  /* 0x0000f800010c7983 */ /* 0x000ee80000300a00 */
[----:B------:R-:W3:Y:S04]  /*d890*/  LDL.LU.64 R8, [R1+0xe0] ;  /* 0x0000e00001087983 */ /* 0x000ee80000300a00 */
[----:B------:R-:W3:Y:S04]  /*d8a0*/  LDL.LU.64 R4, [R1+0xc8] ;  /* 0x0000c80001047983 */ /* 0x000ee80000300a00 */
[----:B------:R-:W3:Y:S04]  /*d8b0*/  LDL.LU.64 R2, [R1+0xb0] ;  /* 0x0000b00001027983 */ /* 0x000ee80000300a00 */
[----:B------:R-:W3:Y:S04]  /*d8c0*/  LDL.LU.64 R26, [R1+0x98] ;  /* 0x00009800011a7983 */ /* 0x000ee80000300a00 */
[----:B------:R-:W4:Y:S04]  /*d8d0*/  LDL.LU.64 R22, [R1+0x80] ;  /* 0x0000800001167983 */ /* 0x000f280000300a00 */
[----:B------:R-:W4:Y:S04]  /*d8e0*/  LDL.LU.64 R18, [R1+0x68] ;  /* 0x0000680001127983 */ /* 0x000f280000300a00 */
[----:B------:R-:W4:Y:S04]  /*d8f0*/  LDL.LU.64 R14, [R1+0x50] ;  /* 0x00005000010e7983 */ /* 0x000f280000300a00 */
[----:B------:R-:W4:Y:S04]  /*d900*/  LDL.LU.64 R10, [R1+0x38] ;  /* 0x00003800010a7983 */ /* 0x000f280000300a00 */
[----:B------:R-:W4:Y:S04]  /*d910*/  LDL.LU.64 R6, [R1+0x20] ;  /* 0x0000200001067983 */ /* 0x000f280000300a00 */
[----:B------:R-:W4:Y:S04]  /*d920*/  LDL.LU.64 R28, [R1+0x8] ;  /* 0x00000800011c7983 */ /* 0x000f280000300a00 */
[----:B--2---:R1:W2:Y:S04]  /*d930*/  LDG.E.U16 R0, [R24.64] ;  /* 0x0000000418007981 */ /* 0x0042a8000c1e1500 */
[----:B-1----:R-:W2:Y:S04]  /*d940*/  LDL.LU.64 R24, [R1+0x3a70] ;  /* 0x003a700001187983 */ /* 0x002ea80000300a00 */
[----:B---3--:R-:W3:Y:S04]  /*d950*/  LDG.E.U16 R27, [R26.64] ;  /* 0x000000041a1b7981 */ /* 0x008ee8000c1e1500 */
[----:B----4-:R-:W4:Y:S04]  /*d960*/  LDG.E.U16 R22, [R22.64] ;  /* 0x0000000416167981 */ /* 0x010f28000c1e1500 */
[----:B------:R-:W3:Y:S04]  /*d970*/  LDG.E.U16 R18, [R18.64] ;  /* 0x0000000412127981 */ /* 0x000ee8000c1e1500 */
[----:B------:R-:W3:Y:S04]  /*d980*/  LDG.E.U16 R14, [R14.64] ;  /* 0x000000040e0e7981 */ /* 0x000ee8000c1e1500 */
[----:B------:R-:W3:Y:S04]  /*d990*/  LDG.E.U16 R10, [R10.64] ;  /* 0x000000040a0a7981 */ /* 0x000ee8000c1e1500 */
[----:B------:R-:W3:Y:S04]  /*d9a0*/  LDG.E.U16 R6, [R6.64] ;  /* 0x0000000406067981 */ /* 0x000ee8000c1e1500 */
[----:B--2---:R1:W-:Y:S04]  /*d9b0*/  STL [R1+0x2dc], R0 ;  /* 0x0002dc0001007387 */ /* 0x0043e80000100800 */
[----:B-1----:R1:W2:Y:S04]  /*d9c0*/  LDG.E.U16 R0, [R24.64] ;  /* 0x0000000418007981 */ /* 0x0022a8000c1e1500 */
[----:B-1----:R-:W3:Y:S04]  /*d9d0*/  LDL.LU.64 R24, [R1+0x3a68] ;  /* 0x003a680001187983 */ /* 0x002ee80000300a00 */
[----:B--2---:R3:W-:Y:S04]  /*d9e0*/  STL [R1+0x2d8], R0 ;  /* 0x0002d80001007387 */ /* 0x0047e80000100800 */
[----:B---3--:R1:W2:Y:S04]  /*d9f0*/  LDG.E.U16 R0, [R24.64] ;  /* 0x0000000418007981 */ /* 0x0082a8000c1e1500 */
        /* <DEDUP_REMOVED lines=47> */
[----:B-1----:R1:W2:Y:S04]  /*dcf0*/  LDG.E.U16 R0, [R20.64] ;  /* 0x0000000414007981 */ /* 0x0022a8000c1e1500 */
        /* <DEDUP_REMOVED lines=15> */
[----:B-1----:R-:W4:Y:S04]  /*ddf0*/  LDG.E.U16 R3, [R28.64] ;  /* 0x000000041c037981 */ /* 0x002f28000c1e1500 */
[----:B---3--:R-:W3:Y:S04]  /*de00*/  LDG.E.U16 R2, [R4.64] ;  /* 0x0000000404027981 */ /* 0x008ee8000c1e1500 */
[----:B--2---:R1:W-:Y:S04]  /*de10*/  STL [R1+0x280], R0 ;  /* 0x0002800001007387 */ /* 0x0043e80000100800 */
[----:B------:R2:W-:Y:S04]  /*de20*/  STL [R1+0x27c], R27 ;  /* 0x00027c1b01007387 */ /* 0x0005e80000100800 */
[----:B-1----:R-:W3:Y:S04]  /*de30*/  LDG.E.U16 R0, [R8.64] ;  /* 0x0000000408007981 */ /* 0x002ee8000c1e1500 */
[----:B--2---:R-:W2:Y:S04]  /*de40*/  LDL.LU.64 R26, [R1+0x138] ;  /* 0x00013800011a7983 */ /* 0x004ea80000300a00 */
        /* <DEDUP_REMOVED lines=22> */
[----:B----4-:R-:W-:Y:S04]  /*dfb0*/  STL [R1+0x278], R22 ;  /* 0x0002781601007387 */ /* 0x010fe80000100800 */
[----:B--2---:R1:W-:Y:S04]  /*dfc0*/  STL.64 [R1+0x39b0], R26 ;  /* 0x0039b01a01007387 */ /* 0x0043e80000100a00 */
[----:B------:R-:W-:Y:S04]  /*dfd0*/  STL [R1+0x274], R18 ;  /* 0x0002741201007387 */ /* 0x000fe80000100800 */
[----:B-1----:R-:W2:Y:S04]  /*dfe0*/  LDL.LU.64 R26, [R1+0x250] ;  /* 0x00025000011a7983 */ /* 0x002ea80000300a00 */
[----:B------:R-:W-:Y:S04]  /*dff0*/  STL [R1+0x270], R14 ;  /* 0x0002700e01007387 */ /* 0x000fe80000100800 */
[----:B--2---:R1:W-:Y:S04]  /*e000*/  STL.64 [R1+0x39b8], R26 ;  /* 0x0039b81a01007387 */ /* 0x0043e80000100a00 */
[----:B------:R2:W-:Y:S04]  /*e010*/  STL [R1+0x26c], R10 ;  /* 0x00026c0a01007387 */ /* 0x0005e80000100800 */
[----:B-1----:R-:W4:Y:S04]  /*e020*/  LDL.LU.64 R26, [R1+0x258] ;  /* 0x00025800011a7983 */ /* 0x002f280000300a00 */
[----:B------:R1:W-:Y:S04]  /*e030*/  STL [R1+0x268], R6 ;  /* 0x0002680601007387 */ /* 0x0003e80000100800 */
[----:B------:R-:W4:Y:S04]  /*e040*/  LDL.LU.64 R22, [R1+0x120] ;  /* 0x0001200001167983 */ /* 0x000f280000300a00 */
[----:B------:R-:W-:Y:S04]  /*e050*/  STL [R1+0x264], R3 ;  /* 0x0002640301007387 */ /* 0x000fe80000100800 */
[----:B------:R-:W4:Y:S04]  /*e060*/  LDL.LU.64 R18, [R1+0x108] ;  /* 0x0001080001127983 */ /* 0x000f280000300a00 */
[----:B---3--:R-:W-:Y:S04]  /*e070*/  STL [R1+0x260], R2 ;  /* 0x0002600201007387 */ /* 0x008fe80000100800 */
[----:B------:R-:W3:Y:S04]  /*e080*/  LDL.LU.64 R14, [R1+0xf0] ;  /* 0x0000f000010e7983 */ /* 0x000ee80000300a00 */
[----:B------:R0:W-:Y:S04]  /*e090*/  STL [R1+0x244], R0 ;  /* 0x0002440001007387 */ /* 0x0001e80000100800 */
[----:B--2---:R-:W2:Y:S04]  /*e0a0*/  LDL.LU.64 R10, [R1+0xd8] ;  /* 0x0000d800010a7983 */ /* 0x004ea80000300a00 */
[----:B-1----:R-:W2:Y:S04]  /*e0b0*/  LDL.LU.64 R6, [R1+0xc0] ;  /* 0x0000c00001067983 */ /* 0x002ea80000300a00 */
[----:B0-----:R0:W2:Y:S04]  /*e0c0*/  LDG.E.U16 R0, [R12.64] ;  /* 0x000000040c007981 */ /* 0x0010a8000c1e1500 */
[----:B------:R-:W3:Y:S04]  /*e0d0*/  LDL.LU.64 R8, [R1+0x48] ;  /* 0x0000480001087983 */ /* 0x000ee80000300a00 */
[----:B------:R-:W4:Y:S04]  /*e0e0*/  LDL.LU.64 R4, [R1+0x30] ;  /* 0x0000300001047983 */ /* 0x000f280000300a00 */
[----:B------:R-:W4:Y:S04]  /*e0f0*/  LDL.LU.64 R2, [R1+0x18] ;  /* 0x0000180001027983 */ /* 0x000f280000300a00 */
[----:B------:R-:W4:Y:S04]  /*e100*/  LDL.LU.64 R28, [R1] ;  /* 0x00000000011c7983 */ /* 0x000f280000300a00 */
[----:B0-----:R-:W4:Y:S04]  /*e110*/  LDL.LU.64 R12, [R1+0x60] ;  /* 0x00006000010c7983 */ /* 0x001f280000300a00 */
[----:B--2---:R0:W-:Y:S04]  /*e120*/  STL [R1+0x240], R0 ;  /* 0x0002400001007387 */ /* 0x0041e80000100800 */
[----:B---3--:R-:W2:Y:S04]  /*e130*/  LDG.E.U16 R9, [R8.64] ;  /* 0x0000000408097981 */ /* 0x008ea8000c1e1500 */
[----:B0-----:R0:W3:Y:S04]  /*e140*/  LDG.E.U16 R0, [R16.64] ;  /* 0x0000000410007981 */ /* 0x0010e8000c1e1500 */
[----:B0-----:R-:W2:Y:S04]  /*e150*/  LDL.LU.64 R16, [R1+0x78] ;  /* 0x0000780001107983 */ /* 0x001ea80000300a00 */
[----:B----4-:R-:W4:Y:S04]  /*e160*/  LDG.E.U16 R13, [R12.64] ;  /* 0x000000040c0d7981 */ /* 0x010f28000c1e1500 */
[----:B---3--:R0:W-:Y:S04]  /*e170*/  STL [R1+0x21c], R0 ;  /* 0x00021c0001007387 */ /* 0x0081e80000100800 */
[----:B0-----:R0:W3:Y:S04]  /*e180*/  LDG.E.U16 R0, [R20.64] ;  /* 0x0000000414007981 */ /* 0x0010e8000c1e1500 */
[----:B--2---:R-:W2:Y:S04]  /*e190*/  LDG.E.U16 R17, [R16.64] ;  /* 0x0000000410117981 */ /* 0x004ea8000c1e1500 */
[----:B0-----:R-:W2:Y:S04]  /*e1a0*/  LDL.LU.64 R20, [R1+0x90] ;  /* 0x0000900001147983 */ /* 0x001ea80000300a00 */
[----:B---3--:R0:W-:Y:S04]  /*e1b0*/  STL [R1+0x218], R0 ;  /* 0x0002180001007387 */ /* 0x0081e80000100800 */
[----:B0-----:R0:W3:Y:S04]  /*e1c0*/  LDG.E.U16 R0, [R24.64] ;  /* 0x0000000418007981 */ /* 0x0010e8000c1e1500 */
[----:B0-----:R-:W2:Y:S04]  /*e1d0*/  LDL.LU.64 R24, [R1+0xa8] ;  /* 0x0000a80001187983 */ /* 0x001ea80000300a00 */
[----:B---3--:R0:W-:Y:S04]  /*e1e0*/  STL [R1+0x204], R0 ;  /* 0x0002040001007387 */ /* 0x0081e80000100800 */
[----:B0-----:R0:W3:Y:S04]  /*e1f0*/  LDG.E.U16 R0, [R26.64] ;  /* 0x000000041a007981 */ /* 0x0010e8000c1e1500 */
[----:B--2---:R1:W2:Y:S04]  /*e200*/  LDG.E.U16 R24, [R24.64] ;  /* 0x0000000418187981 */ /* 0x0042a8000c1e1500 */
[----:B0-----:R-:W2:Y:S04]  /*e210*/  LDL.LU.64 R26, [R1+0x39b8] ;  /* 0x0039b800011a7983 */ /* 0x001ea80000300a00 */
[----:B-1----:R0:W4:Y:S04]  /*e220*/  LDG.E.U16 R25, [R4.64] ;  /* 0x0000000404197981 */ /* 0x002128000c1e1500 */
[----:B---3--:R2:W-:Y:S04]  /*e230*/  STL [R1+0x200], R0 ;  /* 0x0002000001007387 */ /* 0x0085e80000100800 */
[----:B--2---:R1:W2:Y:S04]  /*e240*/  LDG.E.U16 R0, [R26.64] ;  /* 0x000000041a007981 */ /* 0x0042a8000c1e1500 */
        /* <DEDUP_REMOVED lines=51> */
[----:B---3--:R-:W3:Y:S04]  /*e580*/  LDG.E.U16 R10, [R10.64] ;  /* 0x000000040a0a7981 */ /* 0x008ee8000c1e1500 */
[----:B-1----:R-:W3:Y:S04]  /*e590*/  LDL.LU.64 R6, [R1+0x3928] ;  /* 0x0039280001067983 */ /* 0x002ee80000300a00 */
[----:B--2---:R1:W-:Y:S04]  /*e5a0*/  STL [R1+0x168], R0 ;  /* 0x0001680001007387 */ /* 0x0043e80000100800 */
[----:B-1----:R1:W2:Y:S04]  /*e5b0*/  LDG.E.U16 R0, [R20.64] ;  /* 0x0000000414007981 */ /* 0x0022a8000c1e1500 */
[----:B------:R0:W-:Y:S04]  /*e5c0*/  STL [R1+0x15c], R24 ;  /* 0x00015c1801007387 */ /* 0x0001e80000100800 */
[----:B-1----:R1:W4:Y:S04]  /*e5d0*/  LDG.E.U16 R21, [R28.64] ;  /* 0x000000041c157981 */ /* 0x002328000c1e1500 */
[----:B0-----:R0:W4:Y:S04]  /*e5e0*/  LDG.E.U16 R24, [R2.64] ;  /* 0x0000000402187981 */ /* 0x001128000c1e1500 */
[----:B---3--:R3:W4:Y:S04]  /*e5f0*/  LDG.E.U16 R20, [R6.64] ;  /* 0x0000000406147981 */ /* 0x008728000c1e1500 */
[----:B---3--:R-:W3:Y:S04]  /*e600*/  LDG.E.U16 R7, [R14.64] ;  /* 0x000000040e077981 */ /* 0x008ee8000c1e1500 */
[----:B------:R-:W3:Y:S04]  /*e610*/  LDG.E.U16 R6, [R18.64] ;  /* 0x0000000412067981 */ /* 0x000ee8000c1e1500 */
[----:B--2---:R2:W-:Y:S04]  /*e620*/  STL [R1+0x158], R0 ;  /* 0x0001580001007387 */ /* 0x0045e80000100800 */
[----:B------:R0:W-:Y:S04]  /*e630*/  STL [R1+0x154], R17 ;  /* 0x0001541101007387 */ /* 0x0001e80000100800 */
[----:B--2---:R2:W2:Y:S04]  /*e640*/  LDG.E.U16 R0, [R22.64] ;  /* 0x0000000416007981 */ /* 0x0044a8000c1e1500 */
[----:B0-----:R-:W2:Y:S04]  /*e650*/  LDL.LU.64 R16, [R1+0x230] ;  /* 0x0002300001107983 */ /* 0x001ea80000300a00 */
[----:B----4-:R0:W-:Y:S04]  /*e660*/  STL [R1+0x150], R13 ;  /* 0x0001500d01007387 */ /* 0x0101e80000100800 */
[----:B0-----:R-:W4:Y:S04]  /*e670*/  LDL.LU.64 R12, [R1+0x228] ;  /* 0x00022800010c7983 */ /* 0x001f280000300a00 */
[----:B------:R0:W-:Y:S04]  /*e680*/  STL [R1+0x144], R9 ;  /* 0x0001440901007387 */ /* 0x0001e80000100800 */
[----:B0-----:R-:W2:Y:S04]  /*e690*/  LDL.LU.64 R8, [R1+0x220] ;  /* 0x0002200001087983 */ /* 0x001ea80000300a00 */
[----:B------:R-:W2:Y:S04]  /*e6a0*/  LDL.LU.64 R4, [R1+0x208] ;  /* 0x0002080001047983 */ /* 0x000ea80000300a00 */
[----:B------:R-:W2:Y:S04]  /*e6b0*/  LDL.LU.64 R2, [R1+0x1f0] ;  /* 0x0001f00001027983 */ /* 0x000ea80000300a00 */
[----:B-1----:R-:W2:Y:S04]  /*e6c0*/  LDL.LU.64 R28, [R1+0xd0] ;  /* 0x0000d000011c7983 */ /* 0x002ea80000300a00 */
[----:B--2---:R0:W-:Y:S04]  /*e6d0*/  STL.64 [R1+0x38d0], R28 ;  /* 0x0038d01c01007387 */ /* 0x0041e80000100a00 */
[----:B0-----:R-:W2:Y:S04]  /*e6e0*/  LDL.LU.64 R28, [R1+0xe8] ;  /* 0x0000e800011c7983 */ /* 0x001ea80000300a00 */
        /* <DEDUP_REMOVED lines=15> */
[----:B------:R-:W-:Y:S04]  /*e7e0*/  STL [R1+0x140], R25 ;  /* 0x0001401901007387 */ /* 0x000fe80000100800 */
[----:B0-----:R-:W2:Y:S04]  /*e7f0*/  LDL.LU.64 R28, [R1+0x1a8] ;  /* 0x0001a800011c7983 */ /* 0x001ea80000300a00 */
[----:B------:R-:W-:Y:S04]  /*e800*/  STL [R1+0x13c], R24 ;  /* 0x00013c1801007387 */ /* 0x000fe80000100800 */
[----:B--2---:R0:W-:Y:S04]  /*e810*/  STL.64 [R1+0x3918], R28 ;  /* 0x0039181c01007387 */ /* 0x0041e80000100a00 */
[----:B------:R-:W-:Y:S04]  /*e820*/  STL [R1+0x138], R21 ;  /* 0x0001381501007387 */ /* 0x000fe80000100800 */
[----:B0-----:R-:W2:Y:S04]  /*e830*/  LDL.LU.64 R28, [R1+0x1c0] ;  /* 0x0001c000011c7983 */ /* 0x001ea80000300a00 */
[----:B------:R-:W-:Y:S04]  /*e840*/  STL [R1+0x12c], R20 ;  /* 0x00012c1401007387 */ /* 0x000fe80000100800 */
[----:B--2---:R0:W-:Y:S04]  /*e850*/  STL.64 [R1+0x3920], R28 ;  /* 0x0039201c01007387 */ /* 0x0041e80000100a00 */
[----:B------:R1:W-:Y:S04]  /*e860*/  STL [R1+0x128], R10 ;  /* 0x0001280a01007387 */ /* 0x0003e80000100800 */
[----:B0-----:R-:W2:Y:S04]  /*e870*/  LDL.LU.64 R28, [R1+0x1d8] ;  /* 0x0001d800011c7983 */ /* 0x001ea80000300a00 */
[----:B---3--:R-:W-:Y:S04]  /*e880*/  STL [R1+0x124], R7 ;  /* 0x0001240701007387 */ /* 0x008fe80000100800 */
[----:B------:R-:W3:Y:S04]  /*e890*/  LDL.LU.64 R22, [R1+0xa0] ;  /* 0x0000a00001167983 */ /* 0x000ee80000300a00 */
[----:B------:R-:W-:Y:S04]  /*e8a0*/  STL [R1+0x120], R6 ;  /* 0x0001200601007387 */ /* 0x000fe80000100800 */
[----:B------:R-:W2:Y:S04]  /*e8b0*/  LDL.LU.64 R18, [R1+0x88] ;  /* 0x0000880001127983 */ /* 0x000ea80000300a00 */
[----:B------:R0:W-:Y:S04]  /*e8c0*/  STL [R1+0x114], R0 ;  /* 0x0001140001007387 */ /* 0x0001e80000100800 */
[----:B------:R-:W4:Y:S04]  /*e8d0*/  LDL.LU.64 R14, [R1+0x70] ;  /* 0x00007000010e7983 */ /* 0x000f280000300a00 */
[----:B-1----:R-:W4:Y:S04]  /*e8e0*/  LDL.LU.64 R10, [R1+0x58] ;  /* 0x00005800010a7983 */ /* 0x002f280000300a00 */
[----:B0-----:R0:W4:Y:S04]  /*e8f0*/  LDG.E.U16 R0, [R26.64] ;  /* 0x000000041a007981 */ /* 0x001128000c1e1500 */
[----:B------:R-:W4:Y:S04]  /*e900*/  LDL.LU.64 R6, [R1+0x40] ;  /* 0x0000400001067983 */ /* 0x000f280000300a00 */
[----:B------:R-:W4:Y:S04]  /*e910*/  LDL.LU.64 R24, [R1+0x28] ;  /* 0x0000280001187983 */ /* 0x000f280000300a00 */
[----:B------:R-:W4:Y:S04]  /*e920*/  LDL.LU.64 R20, [R1+0x10] ;  /* 0x0000100001147983 */ /* 0x000f280000300a00 */
[----:B0-----:R-:W4:Y:S04]  /*e930*/  LDL.LU.64 R26, [R1+0xb8] ;  /* 0x0000b800011a7983 */ /* 0x001f280000300a00 */
[----:B---3--:R-:W3:Y:S04]  /*e940*/  LDG.E.U16 R22, [R22.64] ;  /* 0x0000000416167981 */ /* 0x008ee8000c1e1500 */
[----:B--2---:R4:W2:Y:S04]  /*e950*/  LDG.E.U16 R19, [R18.64] ;  /* 0x0000000412137981 */ /* 0x0048a8000c1e1500 */
[----:B----4-:R0:W4:Y:S04]  /*e960*/  LDG.E.U16 R18, [R14.64] ;  /* 0x000000040e127981 */ /* 0x010128000c1e1500 */
[----:B------:R1:W2:Y:S04]  /*e970*/  LDG.E.U16 R11, [R10.64] ;  /* 0x000000040a0b7981 */ /* 0x0002a8000c1e1500 */
[----:B------:R0:W-:Y:S04]  /*e980*/  STL [R1+0x110], R0 ;  /* 0x0001100001007387 */ /* 0x0001e80000100800 */
[----:B-1----:R1:W2:Y:S04]  /*e990*/  LDG.E.U16 R10, [R6.64] ;  /* 0x00000004060a7981 */ /* 0x0022a8000c1e1500 */
[----:B0-----:R0:W2:Y:S04]  /*e9a0*/  LDG.E.U16 R0, [R16.64] ;  /* 0x0000000410007981 */ /* 0x0010a8000c1e1500 */
[----:B------:R-:W3:Y:S04]  /*e9b0*/  LDG.E.U16 R26, [R26.64] ;  /* 0x000000041a1a7981 */ /* 0x000ee8000c1e1500 */
[----:B-1----:R1:W3:Y:S04]  /*e9c0*/  LDG.E.U16 R7, [R24.64] ;  /* 0x0000000418077981 */ /* 0x0022e8000c1e1500 */
[----:B0-----:R-:W3:Y:S04]  /*e9d0*/  LDL.LU.64 R16, [R1+0x4a0] ;  /* 0x0004a00001107983 */ /* 0x001ee80000300a00 */
[----:B------:R-:W4:Y:S04]  /*e9e0*/  LDG.E.U16 R6, [R20.64] ;  /* 0x0000000414067981 */ /* 0x000f28000c1e1500 */
[----:B--2---:R0:W-:Y:S04]  /*e9f0*/  STL [R1+0x10c], R0 ;  /* 0x00010c0001007387 */ /* 0x0041e80000100800 */
[----:B0-----:R0:W2:Y:S04]  /*ea00*/  LDG.E.U16 R0, [R12.64] ;  /* 0x000000040c007981 */ /* 0x0010a8000c1e1500 */
[----:B---3--:R3:W3:Y:S04]  /*ea10*/  LDG.E.U16 R17, [R16.64] ;  /* 0x0000000410117981 */ /* 0x0086e8000c1e1500 */
[----:B0-----:R-:W3:Y:S04]  /*ea20*/  LDL.LU.64 R12, [R1+0x4a8] ;  /* 0x0004a800010c7983 */ /* 0x001ee80000300a00 */
[----:B--2---:R0:W-:Y:S04]  /*ea30*/  STL [R1+0x108], R0 ;  /* 0x0001080001007387 */ /* 0x0041e80000100800 */
[----:B0-----:R0:W2:Y:S04]  /*ea40*/  LDG.E.U16 R0, [R8.64] ;  /* 0x0000000408007981 */ /* 0x0010a8000c1e1500 */
[----:B---3--:R-:W3:Y:S04]  /*ea50*/  LDG.E.U16 R16, [R12.64] ;  /* 0x000000040c107981 */ /* 0x008ee8000c1e1500 */
[----:B0-----:R-:W3:Y:S04]  /*ea60*/  LDL.LU.64 R8, [R1+0x4b0] ;  /* 0x0004b00001087983 */ /* 0x001ee80000300a00 */
[----:B--2---:R0:W-:Y:S04]  /*ea70*/  STL [R1+0xfc], R0 ;  /* 0x0000fc0001007387 */ /* 0x0041e80000100800 */
[----:B0-----:R0:W2:Y:S04]  /*ea80*/  LDG.E.U16 R0, [R4.64] ;  /* 0x0000000404007981 */ /* 0x0010a8000c1e1500 */
[----:B0-----:R-:W3:Y:S04]  /*ea90*/  LDL.LU.64 R4, [R1+0x4b8] ;  /* 0x0004b80001047983 */ /* 0x001ee80000300a00 */
[----:B--2---:R0:W-:Y:S04]  /*eaa0*/  STL [R1+0xf8], R0 ;  /* 0x0000f80001007387 */ /* 0x0041e80000100800 */
[----:B0-----:R0:W2:Y:S04]  /*eab0*/  LDG.E.U16 R0, [R2.64] ;  /* 0x0000000402007981 */ /* 0x0010a8000c1e1500 */
[----:B---3--:R-:W3:Y:S04]  /*eac0*/  LDG.E.U16 R15, [R4.64] ;  /* 0x00000004040f7981 */ /* 0x008ee8000c1e1500 */
[----:B0-----:R-:W3:Y:S04]  /*ead0*/  LDL.LU.64 R2, [R1+0x4c0] ;  /* 0x0004c00001027983 */ /* 0x001ee80000300a00 */
[----:B--2---:R0:W-:Y:S04]  /*eae0*/  STL [R1+0xf4], R0 ;  /* 0x0000f40001007387 */ /* 0x0041e80000100800 */
[----:B0-----:R0:W2:Y:S04]  /*eaf0*/  LDG.E.U16 R0, [R28.64] ;  /* 0x000000041c007981 */ /* 0x0010a8000c1e1500 */
[----:B---3--:R3:W3:Y:S04]  /*eb00*/  LDG.E.U16 R14, [R2.64] ;  /* 0x00000004020e7981 */ /* 0x0086e8000c1e1500 */
[----:B0-----:R-:W3:Y:S04]  /*eb10*/  LDL.LU.64 R28, [R1+0x3920] ;  /* 0x00392000011c7983 */ /* 0x001ee80000300a00 */
[----:B--2---:R3:W-:Y:S04]  /*eb20*/  STL [R1+0xf0], R0 ;  /* 0x0000f00001007387 */ /* 0x0047e80000100800 */
[----:B---3--:R0:W2:Y:S04]  /*eb30*/  LDG.E.U16 R0, [R28.64] ;  /* 0x000000041c007981 */ /* 0x0080a8000c1e1500 */
        /* <DEDUP_REMOVED lines=31> */
[----:B---3--:R-:W3:Y:S04]  /*ed30*/  LDG.E.U16 R28, [R28.64] ;  /* 0x000000041c1c7981 */ /* 0x008ee8000c1e1500 */
[----:B---3--:R-:W-:Y:S04]  /*ed40*/  STL [R1+0x37ec], R28 ;  /* 0x0037ec1c01007387 */ /* 0x008fe80000100800 */
[----:B------:R-:W-:Y:S04]  /*ed50*/  STL [R1+0x37e8], R17 ;  /* 0x0037e81101007387 */ /* 0x000fe80000100800 */
[----:B------:R-:W-:Y:S04]  /*ed60*/  STL [R1+0x37f0], R16 ;  /* 0x0037f01001007387 */ /* 0x000fe80000100800 */
[----:B--2---:R0:W-:Y:S04]  /*ed70*/  STL [R1+0xac], R0 ;  /* 0x0000ac0001007387 */ /* 0x0041e80000100800 */
[----:B0-----:R-:W2:Y:S04]  /*ed80*/  LDG.E.U16 R0, [R8.64] ;  /* 0x0000000408007981 */ /* 0x001ea8000c1e1500 */
[----:B--2---:R0:W-:Y:S04]  /*ed90*/  STL [R1+0x37f4], R0 ;  /* 0x0037f40001007387 */ /* 0x0041e80000100800 */
[----:B------:R-:W-:Y:S04]  /*eda0*/  STL [R1+0x37f8], R15 ;  /* 0x0037f80f01007387 */ /* 0x000fe80000100800 */
[----:B------:R-:W2:Y:S04]  /*edb0*/  LDL.LU.64 R8, [R1+0x4c8] ;  /* 0x0004c80001087983 */ /* 0x000ea80000300a00 */
[----:B------:R-:W0:Y:S04]  /*edc0*/  LDL.LU.64 R2, [R1+0x4d0] ;  /* 0x0004d00001027983 */ /* 0x000e280000300a00 */
[----:B------:R-:W3:Y:S04]  /*edd0*/  LDL.LU.64 R4, [R1+0x4e0] ;  /* 0x0004e00001047983 */ /* 0x000ee80000300a00 */
[----:B--2---:R2:W2:Y:S04]  /*ede0*/  LDG.E.U16 R13, [R8.64] ;  /* 0x00000004080d7981 */ /* 0x0044a8000c1e1500 */
[----:B0-----:R0:W2:Y:S04]  /*edf0*/  LDG.E.U16 R0, [R2.64] ;  /* 0x0000000402007981 */ /* 0x0010a8000c1e1500 */
[----:B---3--:R3:W-:Y:S04]  /*ee00*/  STL.64 [R1+0x38c0], R4 ;  /* 0x0038c00401007387 */ /* 0x0087e80000100a00 */
[----:B---3--:R-:W3:Y:S04]  /*ee10*/  LDL.LU.64 R4, [R1+0x4d8] ;  /* 0x0004d80001047983 */ /* 0x008ee80000300a00 */
[----:B-1----:R-:W2:Y:S04]  /*ee20*/  LDL.LU.64 R24, [R1+0x4f0] ;  /* 0x0004f00001187983 */ /* 0x002ea80000300a00 */
[----:B--2---:R1:W-:Y:S04]  /*ee30*/  STL.64 [R1+0x38b8], R24 ;  /* 0x0038b81801007387 */ /* 0x0043e80000100a00 */
[----:B-1----:R-:W2:Y:S04]  /*ee40*/  LDL.LU.64 R24, [R1+0x4e8] ;  /* 0x0004e80001187983 */ /* 0x002ea80000300a00 */
[----:B------:R-:W2:Y:S04]  /*ee50*/  LDL.LU.64 R16, [R1+0x550] ;  /* 0x0005500001107983 */ /* 0x000ea80000300a00 */
[----:B--2---:R1:W-:Y:S04]  /*ee60*/  STL.64 [R1+0x3870], R16 ;  /* 0x0038701001007387 */ /* 0x0043e80000100a00 */
[----:B-1----:R-:W2:Y:S04]  /*ee70*/  LDL.LU.64 R16, [R1+0x538] ;  /* 0x0005380001107983 */ /* 0x002ea80000300a00 */
[----:B--2---:R1:W-:Y:S04]  /*ee80*/  STL.64 [R1+0x3878], R16 ;  /* 0x0038781001007387 */ /* 0x0043e80000100a00 */
[----:B------:R-:W-:Y:S04]  /*ee90*/  STL [R1+0xa8], R26 ;  /* 0x0000a81a01007387 */ /* 0x000fe80000100800 */
[----:B-1----:R-:W2:Y:S04]  /*eea0*/  LDL.LU.64 R16, [R1+0x530] ;  /* 0x0005300001107983 */ /* 0x002ea80000300a00 */
[----:B------:R-:W-:Y:S04]  /*eeb0*/  STL [R1+0xa4], R22 ;  /* 0x0000a41601007387 */ /* 0x000fe80000100800 */
        /* <DEDUP_REMOVED lines=20> */
[----:B------:R-:W4:Y:S04]  /*f000*/  LDL.LU.64 R28, [R1+0x558] ;  /* 0x00055800011c7983 */ /* 0x000f280000300a00 */
[----:B------:R-:W2:Y:S04]  /*f010*/  LDL.LU.64 R26, [R1+0x560] ;  /* 0x00056000011a7983 */ /* 0x000ea80000300a00 */
[----:B------:R-:W2:Y:S04]  /*f020*/  LDL.LU.64 R22, [R1+0x568] ;  /* 0x0005680001167983 */ /* 0x000ea80000300a00 */
[----:B------:R-:W2:Y:S04]  /*f030*/  LDL.LU.64 R18, [R1+0x570] ;  /* 0x0005700001127983 */ /* 0x000ea80000300a00 */
[----:B------:R-:W2:Y:S04]  /*f040*/  LDL.LU.64 R10, [R1+0x578] ;  /* 0x00057800010a7983 */ /* 0x000ea80000300a00 */
[----:B------:R-:W2:Y:S04]  /*f050*/  LDL.LU.64 R20, [R1+0x580] ;  /* 0x0005800001147983 */ /* 0x000ea80000300a00 */
[----:B------:R1:W-:Y:S04]  /*f060*/  STL [R1+0x37fc], R14 ;  /* 0x0037fc0e01007387 */ /* 0x0003e80000100800 */
[----:B-1----:R-:W2:Y:S04]  /*f070*/  LDL.LU.64 R14, [R1+0x548] ;  /* 0x00054800010e7983 */ /* 0x002ea80000300a00 */
[----:B------:R-:W2:Y:S04]  /*f080*/  LDL.LU.64 R6, [R1+0x588] ;  /* 0x0005880001067983 */ /* 0x000ea80000300a00 */
[----:B------:R-:W2:Y:S04]  /*f090*/  LDL.LU.64 R8, [R1+0x590] ;  /* 0x0005900001087983 */ /* 0x000ea80000300a00 */
[----:B------:R1:W-:Y:S04]  /*f0a0*/  STL [R1+0x3800], R13 ;  /* 0x0038000d01007387 */ /* 0x0003e80000100800 */
[----:B-1----:R-:W2:Y:S04]  /*f0b0*/  LDL.LU.64 R12, [R1+0x540] ;  /* 0x00054000010c7983 */ /* 0x002ea80000300a00 */
[----:B0-----:R-:W2:Y:S04]  /*f0c0*/  LDL.LU.64 R2, [R1+0x598] ;  /* 0x0005980001027983 */ /* 0x001ea80000300a00 */
[----:B------:R3:W-:Y:S04]  /*f0d0*/  STL [R1+0x88], R0 ;  /* 0x0000880001007387 */ /* 0x0007e80000100800 */
[----:B---3--:R0:W3:Y:S04]  /*f0e0*/  LDG.E.U16 R0, [R4.64] ;  /* 0x0000000404007981 */ /* 0x0080e8000c1e1500 */
[----:B0-----:R-:W2:Y:S04]  /*f0f0*/  LDL.LU.64 R4, [R1+0x38c0] ;  /* 0x0038c00001047983 */ /* 0x001ea80000300a00 */
[----:B----4-:R-:W4:Y:S04]  /*f100*/  LDG.E.U16 R28, [R28.64] ;  /* 0x000000041c1c7981 */ /* 0x010f28000c1e1500 */
[----:B---3--:R2:W-:Y:S04]  /*f110*/  STL [R1+0x84], R0 ;  /* 0x0000840001007387 */ /* 0x0085e80000100800 */
[----:B--2---:R0:W2:Y:S04]  /*f120*/  LDG.E.U16 R0, [R4.64] ;  /* 0x0000000404007981 */ /* 0x0040a8000c1e1500 */
[----:B0-----:R-:W3:Y:S04]  /*f130*/  LDL.LU.64 R4, [R1+0x5a0] ;  /* 0x0005a00001047983 */ /* 0x001ee80000300a00 */
[----:B--2---:R0:W-:Y:S04]  /*f140*/  STL [R1+0x80], R0 ;  /* 0x0000800001007387 */ /* 0x0041e80000100800 */
[----:B0-----:R0:W2:Y:S04]  /*f150*/  LDG.E.U16 R0, [R24.64] ;  /* 0x0000000418007981 */ /* 0x0010a8000c1e1500 */
[----:B0-----:R-:W3:Y:S04]  /*f160*/  LDL.LU.64 R24, [R1+0x38b8] ;  /* 0x0038b80001187983 */ /* 0x001ee80000300a00 */
[----:B--2---:R3:W-:Y:S04]  /*f170*/  STL [R1+0x7c], R0 ;  /* 0x00007c0001007387 */ /* 0x0047e80000100800 */
[----:B---3--:R0:W2:Y:S04]  /*f180*/  LDG.E.U16 R0, [R24.64] ;  /* 0x0000000418007981 */ /* 0x0080a8000c1e1500 */
        /* <DEDUP_REMOVED lines=29> */
[----:B0-----:R0:W2:Y:S04]  /*f360*/  LDG.E.U16 R0, [R12.64] ;  /* 0x000000040c007981 */ /* 0x0010a8000c1e1500 */
[----:B---3--:R-:W3:Y:S04]  /*f370*/  LDG.E.U16 R17, [R16.64] ;  /* 0x0000000410117981 */ /* 0x008ee8000c1e1500 */
[----:B0-----:R0:W3:Y:S04]  /*f380*/  LDG.E.U16 R12, [R14.64] ;  /* 0x000000040e0c7981 */ /* 0x0010e8000c1e1500 */
[----:B------:R-:W4:Y:S04]  /*f390*/  LDG.E.U16 R13, [R18.64] ;  /* 0x00000004120d7981 */ /* 0x000f28000c1e1500 */
[----:B0-----:R-:W4:Y:S04]  /*f3a0*/  LDG.E.U16 R15, [R26.64] ;  /* 0x000000041a0f7981 */ /* 0x001f28000c1e1500 */
[----:B------:R-:W4:Y:S04]  /*f3b0*/  LDG.E.U16 R14, [R22.64] ;  /* 0x00000004160e7981 */ /* 0x000f28000c1e1500 */
[----:B--2---:R0:W-:Y:S04]  /*f3c0*/  STL [R1+0x38], R0 ;  /* 0x0000380001007387 */ /* 0x0041e80000100800 */
[----:B---3--:R1:W-:Y:S04]  /*f3d0*/  STL [R1+0x30], R12 ;  /* 0x0000300c01007387 */ /* 0x0083e80000100800 */
[----:B0-----:R0:W2:Y:S04]  /*f3e0*/  LDG.E.U16 R0, [R10.64] ;  /* 0x000000040a007981 */ /* 0x0010a8000c1e1500 */
[----:B-1----:R1:W3:Y:S04]  /*f3f0*/  LDG.E.U16 R12, [R20.64] ;  /* 0x00000004140c7981 */ /* 0x0022e8000c1e1500 */
[----:B0-----:R0:W2:Y:S04]  /*f400*/  LDG.E.U16 R11, [R6.64] ;  /* 0x00000004060b7981 */ /* 0x0010a8000c1e1500 */
[----:B------:R4:W2:Y:S04]  /*f410*/  LDG.E.U16 R10, [R8.64] ;  /* 0x00000004080a7981 */ /* 0x0008a8000c1e1500 */
[----:B-1----:R-:W2:Y:S04]  /*f420*/  LDL.LU.64 R20, [R1+0x5b0] ;  /* 0x0005b00001147983 */ /* 0x002ea80000300a00 */
[----:B0-----:R0:W2:Y:S04]  /*f430*/  LDG.E.U16 R7, [R24.64] ;  /* 0x0000000418077981 */ /* 0x0010a8000c1e1500 */
[----:B----4-:R1:W4:Y:S04]  /*f440*/  LDG.E.U16 R9, [R2.64] ;  /* 0x0000000402097981 */ /* 0x010328000c1e1500 */
[----:B------:R0:W4:Y:S04]  /*f450*/  LDG.E.U16 R8, [R4.64] ;  /* 0x0000000404087981 */ /* 0x000128000c1e1500 */
[----:B---3--:R-:W-:Y:S04]  /*f460*/  STL [R1+0x37ac], R12 ;  /* 0x0037ac0c01007387 */ /* 0x008fe80000100800 */
[----:B--2---:R-:W-:Y:S04]  /*f470*/  STL [R1+0x37b0], R11 ;  /* 0x0037b00b01007387 */ /* 0x004fe80000100800 */
[----:B------:R-:W-:Y:S04]  /*f480*/  STL [R1+0x37b4], R10 ;  /* 0x0037b40a01007387 */ /* 0x000fe80000100800 */
[----:B-1----:R-:W2:Y:S04]  /*f490*/  LDL.LU.64 R2, [R1+0x5b8] ;  /* 0x0005b80001027983 */ /* 0x002ea80000300a00 */
[----:B------:R-:W3:Y:S04]  /*f4a0*/  LDG.E.U16 R6, [R20.64] ;  /* 0x0000000414067981 */ /* 0x000ee8000c1e1500 */
[----:B----4-:R-:W-:Y:S04]  /*f4b0*/  STL [R1+0x37b8], R9 ;  /* 0x0037b80901007387 */ /* 0x010fe80000100800 */
[----:B0-----:R-:W4:Y:S04]  /*f4c0*/  LDL.LU.64 R4, [R1+0x5c0] ;  /* 0x0005c00001047983 */ /* 0x001f280000300a00 */
[----:B------:R-:W-:Y:S04]  /*f4d0*/  STL [R1+0x37bc], R8 ;  /* 0x0037bc0801007387 */ /* 0x000fe80000100800 */
[----:B------:R0:W-:Y:S04]  /*f4e0*/  STL [R1+0x28], R17 ;  /* 0x0000281101007387 */ /* 0x0001e80000100800 */
[----:B0-----:R-:W3:Y:S04]  /*f4f0*/  LDL.LU.64 R16, [R1+0x5d0] ;  /* 0x0005d00001107983 */ /* 0x001ee80000300a00 */
[----:B------:R-:W3:Y:S04]  /*f500*/  LDL.LU.64 R24, [R1+0x5c8] ;  /* 0x0005c80001187983 */ /* 0x000ee80000300a00 */
[----:B------:R-:W3:Y:S04]  /*f510*/  LDL.LU.64 R8, [R1+0x628] ;  /* 0x0006280001087983 */ /* 0x000ee80000300a00 */
[----:B--2---:R0:W2:Y:S04]  /*f520*/  LDG.E.U16 R2, [R2.64] ;  /* 0x0000000402027981 */ /* 0x0040a8000c1e1500 */
[----:B----4-:R3:W4:Y:S04]  /*f530*/  LDG.E.U16 R5, [R4.64] ;  /* 0x0000000404057981 */ /* 0x010728000c1e1500 */
[----:B---3--:R1:W3:Y:S04]  /*f540*/  LDG.E.U16 R4, [R16.64] ;  /* 0x0000000410047981 */ /* 0x0082e8000c1e1500 */
[----:B0-----:R0:W2:Y:S04]  /*f550*/  LDG.E.U16 R3, [R24.64] ;  /* 0x0000000418037981 */ /* 0x0010a8000c1e1500 */
[----:B------:R0:W-:Y:S04]  /*f560*/  STL.64 [R1+0x3838], R8 ;  /* 0x0038380801007387 */ /* 0x0001e80000100a00 */
        /* <DEDUP_REMOVED lines=16> */
[----:B------:R-:W-:Y:S04]  /*f670*/  STL [R1], R0 ;  /* 0x0000000001007387 */ /* 0x000fe80000100800 */
[----:B0-----:R-:W2:Y:S04]  /*f680*/  LDL.LU.64 R8, [R1+0x5d8] ;  /* 0x0005d80001087983 */ /* 0x001ea80000300a00 */
[----:B------:R-:W2:Y:S04]  /*f690*/  LDL.LU.64 R26, [R1+0x630] ;  /* 0x00063000011a7983 */ /* 0x000ea80000300a00 */
[----:B------:R-:W-:Y:S04]  /*f6a0*/  STL [R1+0x37c0], R7 ;  /* 0x0037c00701007387 */ /* 0x000fe80000100800 */
[----:B------:R-:W2:Y:S04]  /*f6b0*/  LDL.LU.64 R10, [R1+0x638] ;  /* 0x00063800010a7983 */ /* 0x000ea80000300a00 */
[----:B------:R-:W2:Y:S04]  /*f6c0*/  LDL.LU.64 R28, [R1+0x640] ;  /* 0x00064000011c7983 */ /* 0x000ea80000300a00 */
[----:B------:R-:W2:Y:S04]  /*f6d0*/  LDL.LU.64 R18, [R1+0x648] ;  /* 0x0006480001127983 */ /* 0x000ea80000300a00 */
[----:B------:R0:W-:Y:S04]  /*f6e0*/  STL [R1+0x37c4], R6 ;  /* 0x0037c40601007387 */ /* 0x0001e80000100800 */
[----:B0-----:R-:W2:Y:S04]  /*f6f0*/  LDL.LU.64 R6, [R1+0x620] ;  /* 0x0006200001067983 */ /* 0x001ea80000300a00 */
[----:B------:R-:W2:Y:S04]  /*f700*/  LDL.LU.64 R12, [R1+0x650] ;  /* 0x00065000010c7983 */ /* 0x000ea80000300a00 */
[----:B------:R-:W2:Y:S04]  /*f710*/  LDL.LU.64 R20, [R1+0x658] ;  /* 0x0006580001147983 */ /* 0x000ea80000300a00 */
[----:B------:R-:W-:Y:S04]  /*f720*/  STL [R1+0x37c8], R2 ;  /* 0x0037c80201007387 */ /* 0x000fe80000100800 */
[----:B------:R-:W2:Y:S04]  /*f730*/  LDL.LU.64 R14, [R1+0x660] ;  /* 0x00066000010e7983 */ /* 0x000ea80000300a00 */
[----:B------:R-:W2:Y:S04]  /*f740*/  LDL.LU.64 R22, [R1+0x668] ;  /* 0x0006680001167983 */ /* 0x000ea80000300a00 */
[----:B----4-:R-:W-:Y:S04]  /*f750*/  STL [R1+0x37cc], R5 ;  /* 0x0037cc0501007387 */ /* 0x010fe80000100800 */
[----:B-1----:R-:W4:Y:S04]  /*f760*/  LDL.LU.64 R16, [R1+0x670] ;  /* 0x0006700001107983 */ /* 0x002f280000300a00 */
[----:B---3--:R0:W-:Y:S04]  /*f770*/  STL [R1+0x37d0], R4 ;  /* 0x0037d00401007387 */ /* 0x0081e80000100800 */
[----:B0-----:R-:W3:Y:S04]  /*f780*/  LDL.LU.64 R4, [R1+0x618] ;  /* 0x0006180001047983 */ /* 0x001ee80000300a00 */
[----:B------:R-:W3:Y:S04]  /*f790*/  LDL.LU.64 R24, [R1+0x678] ;  /* 0x0006780001187983 */ /* 0x000ee80000300a00 */
[----:B------:R0:W-:Y:S04]  /*f7a0*/  STL [R1+0x37d4], R3 ;  /* 0x0037d40301007387 */ /* 0x0001e80000100800 */
[----:B0-----:R-:W3:Y:S04]  /*f7b0*/  LDL.LU.64 R2, [R1+0x610] ;  /* 0x0006100001027983 */ /* 0x001ee80000300a00 */
[----:B--2---:R0:W2:Y:S04]  /*f7c0*/  LDG.E.U16 R0, [R8.64] ;  /* 0x0000000408007981 */ /* 0x0040a8000c1e1500 */
[----:B0-----:R-:W2:Y:S04]  /*f7d0*/  LDL.LU.64 R8, [R1+0x3868] ;  /* 0x0038680001087983 */ /* 0x001ea80000300a00 */
[----:B------:R-:W2:Y:S04]  /*f7e0*/  LDG.E.U16 R29, [R28.64] ;  /* 0x000000041c1d7981 */ /* 0x000ea8000c1e1500 */
[----:B------:R0:W2:Y:S04]  /*f7f0*/  LDG.E.U16 R18, [R18.64] ;  /* 0x0000000412127981 */ /* 0x0000a8000c1e1500 */
[----:B0-----:R-:W2:Y:S04]  /*f800*/  LDG.E.U16 R19, [R12.64] ;  /* 0x000000040c137981 */ /* 0x001ea8000c1e1500 */
[----:B------:R0:W2:Y:S04]  /*f810*/  LDG.E.U16 R20, [R20.64] ;  /* 0x0000000414147981 */ /* 0x0000a8000c1e1500 */
[----:B0-----:R-:W2:Y:S04]  /*f820*/  LDG.E.U16 R21, [R14.64] ;  /* 0x000000040e157981 */ /* 0x001ea8000c1e1500 */
[----:B------:R4:W2:Y:S04]  /*f830*/  LDG.E.U16 R22, [R22.64] ;  /* 0x0000000416167981 */ /* 0x0008a8000c1e1500 */
[----:B----4-:R-:W4:Y:S04]  /*f840*/  LDG.E.U16 R23, [R16.64] ;  /* 0x0000000410177981 */ /* 0x010f28000c1e1500 */
[----:B---3--:R0:W3:Y:S04]  /*f850*/  LDG.E.U16 R5, [R4.64] ;  /* 0x0000000404057981 */ /* 0x0080e8000c1e1500 */
[----:B------:R1:W3:Y:S04]  /*f860*/  LDG.E.U16 R24, [R24.64] ;  /* 0x0000000418187981 */ /* 0x0002e8000c1e1500 */
[----:B------:R0:W3:Y:S04]  /*f870*/  LDG.E.U16 R3, [R2.64] ;  /* 0x0000000402037981 */ /* 0x0000e8000c1e1500 */
[----:B0-----:R0:W3:Y:S04]  /*f880*/  LDG.E.U16 R2, [R6.64] ;  /* 0x0000000406027981 */ /* 0x0010e8000c1e1500 */
[----:B0-----:R0:W3:Y:S04]  /*f890*/  LDG.E.U16 R6, [R26.64] ;  /* 0x000000041a067981 */ /* 0x0010e8000c1e1500 */
[----:B--2---:R2:W-:Y:S04]  /*f8a0*/  STL [R1+0x64], R0 ;  /* 0x0000640001007387 */ /* 0x0045e80000100800 */
        /* <DEDUP_REMOVED lines=17> */
[----:B0-----:R-:W1:Y:S04]  /*f9c0*/  LDL.LU.64 R26, [R1+0x680] ;  /* 0x00068000011a7983 */ /* 0x001e680000300a00 */
[----:B---3--:R0:W-:Y:S04]  /*f9d0*/  STL [R1+0x34], R0 ;  /* 0x0000340001007387 */ /* 0x0081e80000100800 */
[----:B--2---:R-:W2:Y:S04]  /*f9e0*/  LDG.E.U16 R7, [R8.64] ;  /* 0x0000000408077981 */ /* 0x004ea8000c1e1500 */
[----:B0-----:R-:W3:Y:S04]  /*f9f0*/  LDG.E.U16 R0, [R10.64] ;  /* 0x000000040a007981 */ /* 0x001ee8000c1e1500 */
[----:B-1----:R-:W3:Y:S04]  /*fa00*/  LDG.E.U16 R25, [R26.64] ;  /* 0x000000041a197981 */ /* 0x002ee8000c1e1500 */
[----:B------:R-:W-:Y:S04]  /*fa10*/  STL [R1+0x3774], R29 ;  /* 0x0037741d01007387 */ /* 0x000fe80000100800 */
[----:B------:R-:W-:Y:S04]  /*fa20*/  STL [R1+0x3778], R18 ;  /* 0x0037781201007387 */ /* 0x000fe80000100800 */
[----:B------:R-:W-:Y:S04]  /*fa30*/  STL [R1+0x377c], R19 ;  /* 0x00377c1301007387 */ /* 0x000fe80000100800 */
[----:B------:R-:W-:Y:S04]  /*fa40*/  STL [R1+0x3780], R20 ;  /* 0x0037801401007387 */ /* 0x000fe80000100800 */
[----:B------:R-:W-:Y:S04]  /*fa50*/  STL [R1+0x3784], R21 ;  /* 0x0037841501007387 */ /* 0x000fe80000100800 */
[----:B------:R-:W3:Y:S04]  /*fa60*/  LDL.LU.64 R12, [R1+0x688] ;  /* 0x00068800010c7983 */ /* 0x000ee80000300a00 */
[----:B------:R-:W-:Y:S04]  /*fa70*/  STL [R1+0x3788], R22 ;  /* 0x0037881601007387 */ /* 0x000fe80000100800 */
[----:B----4-:R0:W-:Y:S04]  /*fa80*/  STL [R1+0x378c], R23 ;  /* 0x00378c1701007387 */ /* 0x0101e80000100800 */
[----:B0-----:R-:W4:Y:S04]  /*fa90*/  LDL.LU R23, [R1+0x490] ;  /* 0x0004900001177983 */ /* 0x001f280000300800 */
[----:B------:R-:W4:Y:S04]  /*faa0*/  LDL.LU R22, [R1+0x480] ;  /* 0x0004800001167983 */ /* 0x000f280000300800 */
[----:B------:R-:W4:Y:S04]  /*fab0*/  LDL.LU R21, [R1+0x470] ;  /* 0x0004700001157983 */ /* 0x000f280000300800 */
[----:B------:R-:W4:Y:S04]  /*fac0*/  LDL.LU R20, [R1+0x460] ;  /* 0x0004600001147983 */ /* 0x000f280000300800 */
[----:B------:R-:W4:Y:S04]  /*fad0*/  LDL.LU R19, [R1+0x450] ;  /* 0x0004500001137983 */ /* 0x000f280000300800 */
[----:B------:R-:W4:Y:S04]  /*fae0*/  LDL.LU R18, [R1+0x440] ;  /* 0x0004400001127983 */ /* 0x000f280000300800 */
[----:B------:R-:W4:Y:S04]  /*faf0*/  LDL.LU R29, [R1+0x430] ;  /* 0x00043000011d7983 */ /* 0x000f280000300800 */
[----:B------:R0:W-:Y:S04]  /*fb00*/  STL [R1+0x2c], R3 ;  /* 0x00002c0301007387 */ /* 0x0001e80000100800 */
[----:B0-----:R-:W4:Y:S04]  /*fb10*/  LDL.LU R3, [R1+0x420] ;  /* 0x0004200001037983 */ /* 0x001f280000300800 */
[----:B------:R-:W4:Y:S04]  /*fb20*/  LDL.LU R4, [R1+0x410] ;  /* 0x0004100001047983 */ /* 0x000f280000300800 */
[----:B------:R0:W-:Y:S04]  /*fb30*/  STL [R1+0x24], R5 ;  /* 0x0000240501007387 */ /* 0x0001e80000100800 */
[----:B0-----:R-:W4:Y:S04]  /*fb40*/  LDL.LU R5, [R1+0x3f8] ;  /* 0x0003f80001057983 */ /* 0x001f280000300800 */
[----:B------:R0:W-:Y:S04]  /*fb50*/  STL [R1+0x1c], R2 ;  /* 0x00001c0201007387 */ /* 0x0001e80000100800 */
[----:B0-----:R-:W4:Y:S04]  /*fb60*/  LDL.LU R2, [R1+0x3e0] ;  /* 0x0003e00001027983 */ /* 0x001f280000300800 */
[----:B--2---:R-:W-:Y:S04]  /*fb70*/  STL [R1+0x14], R7 ;  /* 0x0000140701007387 */ /* 0x004fe80000100800 */
[----:B------:R-:W2:Y:S04]  /*fb80*/  LDL.LU R28, [R1+0x3c8] ;  /* 0x0003c800011c7983 */ /* 0x000ea80000300800 */
[----:B------:R0:W-:Y:S04]  /*fb90*/  STL [R1+0xc], R6 ;  /* 0x00000c0601007387 */ /* 0x0001e80000100800 */
[----:B------:R-:W-:Y:S04]  /*fba0*/  STL [R1+0x3790], R24 ;  /* 0x0037901801007387 */ /* 0x000fe80000100800 */
[----:B---3--:R-:W-:Y:S04]  /*fbb0*/  STL [R1+0x4], R0 ;  /* 0x0000040001007387 */ /* 0x008fe80000100800 */
[----:B0-----:R-:W3:Y:S04]  /*fbc0*/  LDL.LU R6, [R1+0x3b0] ;  /* 0x0003b00001067983 */ /* 0x001ee80000300800 */
        /* <DEDUP_REMOVED lines=8> */
[----:B------:R0:W-:Y:S04]  /*fc50*/  STL [R1+0x3794], R25 ;  /* 0x0037941901007387 */ /* 0x0001e80000100800 */
[----:B------:R-:W1:Y:S04]  /*fc60*/  S2R R27, SR_TID.X ;  /* 0x00000000001b7919 */ /* 0x000e680000002100 */
[----:B------:R0:W2:Y:S04]  /*fc70*/  LDG.E.U16 R26, [R12.64] ;  /* 0x000000040c1a7981 */ /* 0x0000a8000c1e1500 */
[----:B0-----:R-:W2:Y:S04]  /*fc80*/  LDL.LU.64 R24, [R1+0x690] ;  /* 0x0006900001187983 */ /* 0x001ea80000300a00 */
[----:B------:R-:W3:Y:S04]  /*fc90*/  LDL.LU R12, [R1+0x2fc] ;  /* 0x0002fc00010c7983 */ /* 0x000ee80000300800 */
[----:B------:R-:W3:Y:S04]  /*fca0*/  LDL.LU R13, [R1+0x2f0] ;  /* 0x0002f000010d7983 */ /* 0x000ee80000300800 */
[----:B------:R-:W3:Y:S01]  /*fcb0*/  LDL.LU R17, [R1+0x2e4] ;  /* 0x0002e40001117983 */ /* 0x000ee20000300800 */
[----:B-1----:R-:W-:-:S04]  /*fcc0*/  LOP3.LUT R27, R27, 0x7f, RZ, 0xc0, !PT ;  /* 0x0000007f1b1b7812 */ /* 0x002fc800078ec0ff */
[----:B------:R-:W-:-:S04]  /*fcd0*/  SHF.L.U32 R27, R27, 0x1, RZ ;  /* 0x000000011b1b7819 */ /* 0x000fc800000006ff */
[----:B------:R-:W-:Y:S02]  /*fce0*/  LOP3.LUT R0, R27, 0x30, RZ, 0x3c, !PT ;  /* 0x000000301b007812 */ /* 0x000fe400078e3cff */
[----:B--2---:R-:W2:Y:S04]  /*fcf0*/  LDG.E.U16 R27, [R24.64] ;  /* 0x00000004181b7981 */ /* 0x004ea8000c1e1500 */
[----:B----4-:R-:W-:Y:S04]  /*fd00*/  STS.U16 [R0+0x4300], R23 ;  /* 0x0043001700007388 */ /* 0x010fe80000000400 */
        /* <DEDUP_REMOVED lines=11> */
[----:B------:R0:W-:Y:S04]  /*fdc0*/  STS.U16 [R0+0x9b00], R28 ;  /* 0x009b001c00007388 */ /* 0x0001e80000000400 */
[----:B--2---:R-:W-:Y:S04]  /*fdd0*/  STL [R1+0x379c], R27 ;  /* 0x00379c1b01007387 */ /* 0x004fe80000100800 */
[----:B0-----:R-:W2:Y:S04]  /*fde0*/  LDL.LU R28, [R1+0x2dc] ;  /* 0x0002dc00011c7983 */ /* 0x001ea80000300800 */
[----:B---3--:R-:W-:Y:S04]  /*fdf0*/  STS.U16 [R0+0xa300], R6 ;  /* 0x00a3000600007388 */ /* 0x008fe80000000400 */
[----:B------:R-:W-:Y:S04]  /*fe00*/  STS.U16 [R0+0xab00], R7 ;  /* 0x00ab000700007388 */ /* 0x000fe80000000400 */
[----:B------:R-:W-:Y:S04]  /*fe10*/  STS.U16 [R0+0xb300], R8 ;  /* 0x00b3000800007388 */ /* 0x000fe80000000400 */
[----:B------:R-:W-:Y:S04]  /*fe20*/  STS.U16 [R0+0xbb00], R9 ;  /* 0x00bb000900007388 */ /* 0x000fe80000000400 */
[----:B------:R-:W-:Y:S04]  /*fe30*/  STS.U16 [R0+0xc300], R10 ;  /* 0x00c3000a00007388 */ /* 0x000fe80000000400 */
[----:B------:R0:W-:Y:S04]  /*fe40*/  STS.U16 [R0+0xcb00], R14 ;  /* 0x00cb000e00007388 */ /* 0x0001e80000000400 */
[----:B------:R-:W-:Y:S04]  /*fe50*/  STS.U16 [R0+0xd300], R11 ;  /* 0x00d3000b00007388 */ /* 0x000fe80000000400 */
[----:B------:R1:W-:Y:S04]  /*fe60*/  STS.U16 [R0+0xdb00], R15 ;  /* 0x00db000f00007388 */ /* 0x0003e80000000400 */
[----:B0-----:R-:W3:Y:S04]  /*fe70*/  LDL.LU R14, [R1+0x2c8] ;  /* 0x0002c800010e7983 */ /* 0x001ee80000300800 */
[----:B------:R0:W-:Y:S04]  /*fe80*/  STS.U16 [R0+0xe300], R16 ;  /* 0x00e3001000007388 */ /* 0x0001e80000000400 */
[----:B-1----:R-:W4:Y:S04]  /*fe90*/  LDL.LU R15, [R1+0x2c0] ;  /* 0x0002c000010f7983 */ /* 0x002f280000300800 */
[----:B0-----:R-:W4:Y:S04]  /*fea0*/  LDL.LU R16, [R1+0x2bc] ;  /* 0x0002bc0001107983 */ /* 0x001f280000300800 */
[----:B------:R-:W4:Y:S04]  /*feb0*/  LDL.LU R26, [R1+0x2b8] ;  /* 0x0002b800011a7983 */ /* 0x000f280000300800 */
        /* <DEDUP_REMOVED lines=10> */
[----:B------:R-:W-:Y:S04]  /*ff60*/  STS.U16 [R0+0xeb00], R12 ;  /* 0x00eb000c00007388 */ /* 0x000fe80000000400 */
[----:B------:R-:W4:Y:S04]  /*ff70*/  LDL.LU R4, [R1+0x28c] ;  /* 0x00028c0001047983 */ /* 0x000f280000300800 */
[----:B------:R-:W-:Y:S04]  /*ff80*/  STS.U16 [R0+0xf300], R13 ;  /* 0x00f3000d00007388 */ /* 0x000fe80000000400 */
[----:B------:R-:W4:Y:S04]  /*ff90*/  LDL.LU R5, [R1+0x288] ;  /* 0x0002880001057983 */ /* 0x000f280000300800 */
[----:B------:R0:W-:Y:S04]  /*ffa0*/  STS.U16 [R0+0xfb00], R17 ;  /* 0x00fb001100007388 */ /* 0x0001e80000000400 */
[----:B------:R-:W4:Y:S04]  /*ffb0*/  LDL.LU R2, [R1+0x284] ;  /* 0x0002840001027983 */ /* 0x000f280000300800 */
[----:B0-----:R-:W4:Y:S04]  /*ffc0*/  LDL.LU R17, [R1+0x280] ;  /* 0x0002800001117983 */ /* 0x001f280000300800 */
[----:B------:R-:W4:Y:S04]  /*ffd0*/  LDL.LU R6, [R1+0x27c] ;  /* 0x00027c0001067983 */ /* 0x000f280000300800 */
[----:B------:R-:W4:Y:S04]  /*ffe0*/  LDL.LU R7, [R1+0x278] ;  /* 0x0002780001077983 */ /* 0x000f280000300800 */
[----:B------:R-:W4:Y:S04]  /*fff0*/  LDL.LU R8, [R1+0x274] ;  /* 0x0002740001087983 */ /* 0x000f280000300800 */
[----:B------:R-:W4:Y:S04]  /*10000*/  LDL.LU R9, [R1+0x270] ;  /* 0x0002700001097983 */ /* 0x000f280000300800 */
[----:B------:R-:W4:Y:S04]  /*10010*/  LDL.LU R10, [R1+0x26c] ;  /* 0x00026c00010a7983 */ /* 0x000f280000300800 */
[----:B--2---:R0:W-:Y:S04]  /*10020*/  STS.U16 [R0+0x10300], R28 ;  /* 0x0103001c00007388 */ /* 0x0041e80000000400 */
[----:B0-----:R-:W2:Y:S04]  /*10030*/  LDL.LU R28, [R1+0x268] ;  /* 0x00026800011c7983 */ /* 0x001ea80000300800 */
[----:B------:R-:W2:Y:S04]  /*10040*/  LDL.LU R11, [R1+0x264] ;  /* 0x00026400010b7983 */ /* 0x000ea80000300800 */
[----:B------:R-:W2:Y:S04]  /*10050*/  LDL.LU R12, [R1+0x260] ;  /* 0x00026000010c7983 */ /* 0x000ea80000300800 */
[----:B------:R-:W2:Y:S04]  /*10060*/  LDL.LU R13, [R1+0x244] ;  /* 0x00024400010d7983 */ /* 0x000ea80000300800 */
[----:B---3--:R0:W-:Y:S04]  /*10070*/  STS.U16 [R0+0x10b00], R14 ;  /* 0x010b000e00007388 */ /* 0x0081e80000000400 */
[----:B----4-:R1:W-:Y:S04]  /*10080*/  STS.U16 [R0+0x11300], R15 ;  /* 0x0113000f00007388 */ /* 0x0103e80000000400 */
        /* <DEDUP_REMOVED lines=13> */
[----:B-1----:R-:W4:Y:S04]  /*10160*/  LDL.LU R15, [R1+0x21c] ;  /* 0x00021c00010f7983 */ /* 0x002f280000300800 */
[----:B------:R-:W-:Y:S04]  /*10170*/  STS.U16 [R0+0x17b00], R4 ;  /* 0x017b000400007388 */ /* 0x000fe80000000400 */
[----:B0-----:R-:W3:Y:S04]  /*10180*/  LDL.LU R16, [R1+0x218] ;  /* 0x0002180001107983 */ /* 0x001ee80000300800 */
[----:B------:R-:W-:Y:S04]  /*10190*/  STS.U16 [R0+0x18300], R5 ;  /* 0x0183000500007388 */ /* 0x000fe80000000400 */
[----:B------:R-:W-:Y:S04]  /*101a0*/  STS.U16 [R0+0x18b00], R2 ;  /* 0x018b000200007388 */ /* 0x000fe80000000400 */
[----:B------:R0:W-:Y:S04]  /*101b0*/  STS.U16 [R0+0x19300], R17 ;  /* 0x0193001100007388 */ /* 0x0001e80000000400 */
[----:B0-----:R-:W0:Y:S04]  /*101c0*/  S2R R17, SR_TID.X ;  /* 0x0000000000117919 */ /* 0x001e280000002100 */
[----:B------:R-:W-:Y:S04]  /*101d0*/  STS.U16 [R0+0x19b00], R6 ;  /* 0x019b000600007388 */ /* 0x000fe80000000400 */
[----:B------:R-:W-:Y:S04]  /*101e0*/  STS.U16 [R0+0x1a300], R7 ;  /* 0x01a3000700007388 */ /* 0x000fe80000000400 */
[----:B------:R-:W-:Y:S04]  /*101f0*/  STS.U16 [R0+0x1ab00], R8 ;  /* 0x01ab000800007388 */ /* 0x000fe80000000400 */
[----:B------:R-:W-:Y:S04]  /*10200*/  STS.U16 [R0+0x1b300], R9 ;  /* 0x01b3000900007388 */ /* 0x000fe80000000400 */
[----:B------:R-:W-:Y:S01]  /*10210*/  STS.U16 [R0+0x1bb00], R10 ;  /* 0x01bb000a00007388 */ /* 0x000fe20000000400 */
[----:B0-----:R-:W-:-:S03]  /*10220*/  LOP3.LUT R17, R17, 0x7f, RZ, 0xc0, !PT ;  /* 0x0000007f11117812 */ /* 0x001fc600078ec0ff */
[----:B--2---:R0:W-:Y:S02]  /*10230*/  STS.U16 [R0+0x1c300], R28 ;  /* 0x01c3001c00007388 */ /* 0x0041e40000000400 */
[----:B0-----:R-:W-:-:S04]  /*10240*/  SHF.L.U32 R28, R17, 0x1, RZ ;  /* 0x00000001111c7819 */ /* 0x001fc800000006ff */
[----:B------:R-:W-:Y:S01]  /*10250*/  LOP3.LUT R27, R28, 0x40, RZ, 0x3c, !PT ;  /* 0x000000401c1b7812 */ /* 0x000fe200078e3cff */
[----:B------:R0:W-:Y:S04]  /*10260*/  STL [R1+0x381c], R28 ;  /* 0x00381c1c01007387 */ /* 0x0001e80000100800 */
[----:B0-----:R-:W2:Y:S04]  /*10270*/  LDL.LU R28, [R1+0x7b4] ;  /* 0x0007b400011c7983 */ /* 0x001ea80000300800 */
[----:B--2---:R0:W-:Y:S04]  /*10280*/  STL [R1+0x382c], R28 ;  /* 0x00382c1c01007387 */ /* 0x0041e80000100800 */
[----:B0-----:R-:W2:Y:S04]  /*10290*/  LDL.LU R28, [R1+0x498] ;  /* 0x00049800011c7983 */ /* 0x001ea80000300800 */
[----:B--2---:R0:W-:Y:S04]  /*102a0*/  STL [R1+0x3830], R28 ;  /* 0x0038301c01007387 */ /* 0x0041e80000100800 */
[----:B0-----:R-:W2:Y:S04]  /*102b0*/  LDL.LU R28, [R1+0x204] ;  /* 0x00020400011c7983 */ /* 0x001ea80000300800 */
[----:B------:R-:W2:Y:S01]  /*102c0*/  LDL.LU R26, [R1+0x7f8] ;  /* 0x0007f800011a7983 */ /* 0x000ea20000300800 */
[----:B------:R-:W-:-:S03]  /*102d0*/  SHF.L.U32 R17, R17, 0x1, RZ ;  /* 0x0000000111117819 */ /* 0x000fc600000006ff */
[----:B------:R-:W-:Y:S04]  /*102e0*/  STS.U16 [R0+0x1cb00], R11 ;  /* 0x01cb000b00007388 */ /* 0x000fe80000000400 */
[----:B------:R-:W-:Y:S04]  /*102f0*/  STS.U16 [R0+0x1d300], R12 ;  /* 0x01d3000c00007388 */ /* 0x000fe80000000400 */
[----:B------:R-:W-:Y:S04]  /*10300*/  STS.U16 [R0+0x1db00], R13 ;  /* 0x01db000d00007388 */ /* 0x000fe80000000400 */
[----:B---3--:R-:W-:Y:S04]  /*10310*/  STS.U16 [R0+0x1e300], R14 ;  /* 0x01e3000e00007388 */ /* 0x008fe80000000400 */
[----:B----4-:R-:W-:Y:S04]  /*10320*/  STS.U16 [R0+0x1eb00], R15 ;  /* 0x01eb000f00007388 */ /* 0x010fe80000000400 */
[----:B------:R-:W-:Y:S04]  /*10330*/  STS.U16 [R0+0x1f300], R16 ;  /* 0x01f3001000007388 */ /* 0x000fe80000000400 */
[----:B--2---:R0:W-:Y:S04]  /*10340*/  STL [R1+0x3834], R26 ;  /* 0x0038341a01007387 */ /* 0x0041e80000100800 */
[----:B------:R-:W2:Y:S04]  /*10350*/  LDL.LU R25, [R1+0x768] ;  /* 0x0007680001197983 */ /* 0x000ea80000300800 */
[----:B------:R-:W3:Y:S04]  /*10360*/  LDL.LU R24, [R1+0x81c] ;  /* 0x00081c0001187983 */ /* 0x000ee80000300800 */
[----:B------:R-:W4:Y:S04]  /*10370*/  LDL.LU R23, [R1+0x7dc] ;  /* 0x0007dc0001177983 */ /* 0x000f280000300800 */
        /* <DEDUP_REMOVED lines=13> */
[----:B------:R-:W2:Y:S01]  /*10450*/  LDL.LU R9, [R1+0x800] ;  /* 0x0008000001097983 */ /* 0x000ea20000300800 */
[----:B0-----:R-:W-:-:S03]  /*10460*/  LOP3.LUT R26, R17, 0x30, RZ, 0x3c, !PT ;  /* 0x00000030111a7812 */ /* 0x001fc600078e3cff */
        /* <DEDUP_REMOVED lines=9> */
[----:B------:R0:W-:Y:S04]  /*10500*/  STS.U16 [R26+0x1fb00], R28 ;  /* 0x01fb001c1a007388 */ /* 0x0001e80000000400 */
[----:B0-----:R-:W2:Y:S04]  /*10510*/  LDL.LU R26, [R1+0x3834] ;  /* 0x00383400011a7983 */ /* 0x001ea80000300800 */
[----:B------:R-:W2:Y:S04]  /*10520*/  LDL.LU R28, [R1+0x3830] ;  /* 0x00383000011c7983 */ /* 0x000ea80000300800 */
[----:B--2---:R0:W-:Y:S04]  /*10530*/  STS.U16 [R27+0x400], R28 ;  /* 0x0004001c1b007388 */ /* 0x0041e80000000400 */
[----:B0-----:R-:W2:Y:S04]  /*10540*/  LDL.LU R28, [R1+0x382c] ;  /* 0x00382c00011c7983 */ /* 0x001ea80000300800 */
[----:B--2---:R0:W-:Y:S04]  /*10550*/  STS.U16 [R27+0xc00], R28 ;  /* 0x000c001c1b007388 */ /* 0x0041e80000000400 */
[----:B0-----:R-:W2:Y:S04]  /*10560*/  LDL.LU R28, [R1+0x2d8] ;  /* 0x0002d800011c7983 */ /* 0x001ea80000300800 */
[----:B--2---:R0:W-:Y:S04]  /*10570*/  STL [R1+0x3820], R28 ;  /* 0x0038201c01007387 */ /* 0x0041e80000100800 */
[----:B0-----:R-:W2:Y:S04]  /*10580*/  LDL.LU R28, [R1+0x724] ;  /* 0x00072400011c7983 */ /* 0x001ea80000300800 */
[----:B--2---:R0:W-:Y:S04]  /*10590*/  STL [R1+0x3824], R28 ;  /* 0x0038241c01007387 */ /* 0x0041e80000100800 */
[----:B0-----:R-:W2:Y:S04]  /*105a0*/  LDL.LU R28, [R1+0x740] ;  /* 0x00074000011c7983 */ /* 0x001ea80000300800 */
[----:B------:R-:W-:Y:S04]  /*105b0*/  STS.U16 [R27+0x1400], R26 ;  /* 0x0014001a1b007388 */ /* 0x000fe80000000400 */
[----:B------:R-:W-:Y:S04]  /*105c0*/  STS.U16 [R27+0x1c00], R25 ;  /* 0x001c00191b007388 */ /* 0x000fe80000000400 */
[----:B---3--:R-:W-:Y:S04]  /*105d0*/  STS.U16 [R27+0x2400], R24 ;  /* 0x002400181b007388 */ /* 0x008fe80000000400 */
[----:B----4-:R-:W-:Y:S04]  /*105e0*/  STS.U16 [R27+0x2c00], R23 ;  /* 0x002c00171b007388 */ /* 0x010fe80000000400 */
[----:B------:R-:W-:Y:S04]  /*105f0*/  STS.U16 [R27+0x3400], R22 ;  /* 0x003400161b007388 */ /* 0x000fe80000000400 */
[----:B--2---:R0:W-:Y:S04]  /*10600*/  STL [R1+0x3828], R28 ;  /* 0x0038281c01007387 */ /* 0x0041e80000100800 */
[----:B0-----:R-:W2:Y:S04]  /*10610*/  LDL.LU R28, [R1+0x754] ;  /* 0x00075400011c7983 */ /* 0x001ea80000300800 */
[----:B------:R-:W3:Y:S04]  /*10620*/  LDL.LU R26, [R1+0x2c4] ;  /* 0x0002c400011a7983 */ /* 0x000ee80000300800 */
[----:B------:R-:W4:Y:S04]  /*10630*/  LDL.LU R25, [R1+0x1d4] ;  /* 0x0001d40001197983 */ /* 0x000f280000300800 */
        /* <DEDUP_REMOVED lines=46> */
[----:B-1----:R-:W3:Y:S04]  /*10920*/  LDL.LU R17, [R1+0x128] ;  /* 0x0001280001117983 */ /* 0x002ee80000300800 */
[----:B--2---:R0:W-:Y:S04]  /*10930*/  STS.U16 [R27+0xec00], R28 ;  /* 0x00ec001c1b007388 */ /* 0x0041e80000000400 */
[----:B0-----:R-:W2:Y:S04]  /*10940*/  LDL.LU R28, [R1+0x3828] ;  /* 0x00382800011c7983 */ /* 0x001ea80000300800 */
[----:B--2---:R0:W-:Y:S04]  /*10950*/  STS.U16 [R27+0xf400], R28 ;  /* 0x00f4001c1b007388 */ /* 0x0041e80000000400 */
[----:B0-----:R-:W2:Y:S04]  /*10960*/  LDL.LU R28, [R1+0x3824] ;  /* 0x00382400011c7983 */ /* 0x001ea80000300800 */
[----:B--2---:R0:W-:Y:S04]  /*10970*/  STS.U16 [R27+0xfc00], R28 ;  /* 0x00fc001c1b007388 */ /* 0x0041e80000000400 */
[----:B0-----:R-:W2:Y:S04]  /*10980*/  LDL.LU R28, [R1+0x3820] ;  /* 0x00382000011c7983 */ /* 0x001ea80000300800 */
[----:B--2---:R0:W-:Y:S04]  /*10990*/  STS.U16 [R27+0x10400], R28 ;  /* 0x0104001c1b007388 */ /* 0x0041e80000000400 */
[----:B0-----:R-:W2:Y:S04]  /*109a0*/  LDL.LU R28, [R1+0x381c] ;  /* 0x00381c00011c7983 */ /* 0x001ea80000300800 */
[----:B---3--:R-:W-:Y:S04]  /*109b0*/  STS.U16 [R27+0x10c00], R26 ;  /* 0x010c001a1b007388 */ /* 0x008fe80000000400 */
        /* <DEDUP_REMOVED lines=25> */
[----:B------:R2:W-:Y:S02]  /*10b50*/  STS.U16 [R27+0x1dc00], R17 ;  /* 0x01dc00111b007388 */ /* 0x0005e40000000400 */
[----:B--2---:R-:W-:-:S05]  /*10b60*/  LOP3.LUT R17, R28, 0x50, RZ, 0x3c, !PT ;  /* 0x000000501c117812 */ /* 0x004fca00078e3cff */
[----:B------:R0:W-:Y:S04]  /*10b70*/  STL [R1+0x3810], R17 ;  /* 0x0038101101007387 */ /* 0x0001e80000100800 */
[----:B0-----:R-:W2:Y:S04]  /*10b80*/  LDL.LU R17, [R1+0x114] ;  /* 0x0001140001117983 */ /* 0x001ea80000300800 */
[----:B--2---:R0:W-:Y:S04]  /*10b90*/  STL [R1+0x3814], R17 ;  /* 0x0038141101007387 */ /* 0x0041e80000100800 */
[----:B0-----:R-:W2:Y:S04]  /*10ba0*/  LDL.LU R17, [R1+0x120] ;  /* 0x0001200001117983 */ /* 0x001ea80000300800 */
[----:B--2---:R0:W-:Y:S04]  /*10bb0*/  STL [R1+0x3818], R17 ;  /* 0x0038181101007387 */ /* 0x0041e80000100800 */
[----:B0-----:R-:W2:Y:S04]  /*10bc0*/  LDL.LU R17, [R1+0x124] ;  /* 0x0001240001117983 */ /* 0x001ea80000300800 */
[----:B------:R-:W3:Y:S04]  /*10bd0*/  LDL.LU R26, [R1+0x110] ;  /* 0x00011000011a7983 */ /* 0x000ee80000300800 */
[----:B------:R-:W4:Y:S04]  /*10be0*/  LDL.LU R25, [R1+0x7fc] ;  /* 0x0007fc0001197983 */ /* 0x000f280000300800 */
        /* <DEDUP_REMOVED lines=28> */
[----:B0-----:R-:W2:Y:S04]  /*10db0*/  LDL.LU R17, [R1+0x3814] ;  /* 0x0038140001117983 */ /* 0x001ea80000300800 */
[----:B--2---:R0:W-:Y:S04]  /*10dc0*/  STS.U16 [R27+0x1f400], R17 ;  /* 0x01f400111b007388 */ /* 0x0041e80000000400 */
[----:B0-----:R-:W4:Y:S04]  /*10dd0*/  LDL.LU R17, [R1+0x3810] ;  /* 0x0038100001117983 */ /* 0x001f280000300800 */
[----:B---3--:R-:W-:Y:S04]  /*10de0*/  STS.U16 [R27+0x1fc00], R26 ;  /* 0x01fc001a1b007388 */ /* 0x008fe80000000400 */
[----:B----4-:R-:W-:Y:S01]  /*10df0*/  STS.U16 [R17+0x500], R25 ;  /* 0x0005001911007388 */ /* 0x010fe20000000400 */
[----:B------:R-:W-:Y:S02]  /*10e00*/  STS.U16 [R17+0xd00], R24 ;  /* 0x000d001811007388 */ /* 0x000fe40000000400 */
[----:B------:R-:W-:Y:S02]  /*10e10*/  STS.U16 [R17+0x1500], R23 ;  /* 0x0015001711007388 */ /* 0x000fe40000000400 */
[----:B------:R-:W-:Y:S01]  /*10e20*/  STS.U16 [R17+0x1d00], R22 ;  /* 0x001d001611007388 */ /* 0x000fe20000000400 */
[----:B------:R-:W-:Y:S01]  /*10e30*/  STS.U16 [R17+0x2500], R21 ;  /* 0x0025001511007388 */ /* 0x000fe20000000400 */
        /* <DEDUP_REMOVED lines=15> */
[----:B------:R0:W-:Y:S04]  /*10f30*/  STS.U16 [R17+0xa500], R13 ;  /* 0x00a5000d11007388 */ /* 0x0001e80000000400 */
[----:B0-----:R-:W2:Y:S04]  /*10f40*/  LDL.LU R13, [R1+0x6d8] ;  /* 0x0006d800010d7983 */ /* 0x001ea80000300800 */
[----:B--2---:R0:W-:Y:S04]  /*10f50*/  STL [R1+0x3804], R13 ;  /* 0x0038040d01007387 */ /* 0x0041e80000100800 */
[----:B0-----:R-:W2:Y:S04]  /*10f60*/  LDL.LU R13, [R1+0x6dc] ;  /* 0x0006dc00010d7983 */ /* 0x001ea80000300800 */
[----:B--2---:R0:W-:Y:S04]  /*10f70*/  STL [R1+0x3808], R13 ;  /* 0x0038080d01007387 */ /* 0x0041e80000100800 */
[----:B0-----:R-:W2:Y:S01]  /*10f80*/  LDL.LU R13, [R1+0x6e0] ;  /* 0x0006e000010d7983 */ /* 0x001ea20000300800 */
[----:B------:R-:W-:Y:S02]  /*10f90*/  STS.U16 [R17+0xad00], R14 ;  /* 0x00ad000e11007388 */ /* 0x000fe40000000400 */
[----:B------:R-:W-:Y:S02]  /*10fa0*/  STS.U16 [R17+0xb500], R15 ;  /* 0x00b5000f11007388 */ /* 0x000fe40000000400 */
[----:B------:R-:W-:Y:S01]  /*10fb0*/  STS.U16 [R17+0xbd00], R0 ;  /* 0x00bd000011007388 */ /* 0x000fe20000000400 */
[----:B------:R-:W-:Y:S01]  /*10fc0*/  STS.U16 [R17+0xc500], R16 ;  /* 0x00c5001011007388 */ /* 0x000fe20000000400 */
[----:B------:R-:W-:Y:S03]  /*10fd0*/  STS.U16 [R17+0xcd00], R28 ;  /* 0x00cd001c11007388 */ /* 0x000fe60000000400 */
[----:B--2---:R0:W-:Y:S04]  /*10fe0*/  STL [R1+0x380c], R13 ;  /* 0x00380c0d01007387 */ /* 0x0041e80000100800 */
[----:B0-----:R-:W2:Y:S01]  /*10ff0*/  LDL.LU R13, [R1+0x6e4] ;  /* 0x0006e400010d7983 */ /* 0x001ea20000300800 */
[----:B------:R-:W3:Y:S02]  /*11000*/  LDL.LU R14, [R1+0x6d4] ;  /* 0x0006d400010e7983 */ /* 0x000ee40000300800 */
[----:B------:R-:W4:Y:S02]  /*11010*/  LDL.LU R15, [R1+0x6d0] ;  /* 0x0006d000010f7983 */ /* 0x000f240000300800 */
[----:B------:R-:W3:Y:S01]  /*11020*/  LDL.LU R0, [R1+0x2d4] ;  /* 0x0002d40001007983 */ /* 0x000ee20000300800 */
[----:B------:R-:W3:Y:S01]  /*11030*/  LDL.LU R16, [R1+0x200] ;  /* 0x0002000001107983 */ /* 0x000ee20000300800 */
[----:B------:R-:W3:Y:S02]  /*11040*/  LDL.LU R28, [R1+0x10c] ;  /* 0x00010c00011c7983 */ /* 0x000ee40000300800 */
[----:B------:R-:W3:Y:S02]  /*11050*/  LDL.LU R27, [R1+0xf8] ;  /* 0x0000f800011b7983 */ /* 0x000ee40000300800 */
        /* <DEDUP_REMOVED lines=21> */
[----:B--2---:R0:W-:Y:S04]  /*111b0*/  STS.U16 [R17+0xd500], R13 ;  /* 0x00d5000d11007388 */ /* 0x0041e80000000400 */
[----:B0-----:R-:W2:Y:S04]  /*111c0*/  LDL.LU R13, [R1+0x380c] ;  /* 0x00380c00010d7983 */ /* 0x001ea80000300800 */
[----:B--2---:R0:W-:Y:S04]  /*111d0*/  STS.U16 [R17+0xdd00], R13 ;  /* 0x00dd000d11007388 */ /* 0x0041e80000000400 */
[----:B0-----:R-:W2:Y:S04]  /*111e0*/  LDL.LU R13, [R1+0x3808] ;  /* 0x00380800010d7983 */ /* 0x001ea80000300800 */
[----:B--2---:R0:W-:Y:S04]  /*111f0*/  STS.U16 [R17+0xe500], R13 ;  /* 0x00e5000d11007388 */ /* 0x0041e80000000400 */
[----:B0-----:R-:W2:Y:S04]  /*11200*/  LDL.LU R13, [R1+0x3804] ;  /* 0x00380400010d7983 */ /* 0x001ea80000300800 */
[----:B--2---:R0:W-:Y:S01]  /*11210*/  STS.U16 [R17+0xed00], R13 ;  /* 0x00ed000d11007388 */ /* 0x0041e20000000400 */
[----:B---3--:R1:W-:Y:S02]  /*11220*/  STS.U16 [R17+0xf500], R14 ;  /* 0x00f5000e11007388 */ /* 0x0083e40000000400 */
[----:B----4-:R2:W-:Y:S02]  /*11230*/  STS.U16 [R17+0xfd00], R15 ;  /* 0x00fd000f11007388 */ /* 0x0105e40000000400 */
[----:B------:R3:W-:Y:S01]  /*11240*/  STS.U16 [R17+0x10500], R0 ;  /* 0x0105000011007388 */ /* 0x0007e20000000400 */
[----:B------:R3:W-:Y:S01]  /*11250*/  STS.U16 [R17+0x10d00], R16 ;  /* 0x010d001011007388 */ /* 0x0007e20000000400 */
[----:B------:R3:W-:Y:S03]  /*11260*/  STS.U16 [R17+0x11500], R28 ;  /* 0x0115001c11007388 */ /* 0x0007e60000000400 */
[----:B0-----:R-:W4:Y:S01]  /*11270*/  LDL.LU R13, [R1+0x3800] ;  /* 0x00380000010d7983 */ /* 0x001f220000300800 */
[----:B-1----:R-:W4:Y:S02]  /*11280*/  LDL.LU R14, [R1+0x37fc] ;  /* 0x0037fc00010e7983 */ /* 0x002f240000300800 */
[----:B--2---:R-:W2:Y:S02]  /*11290*/  LDL.LU R15, [R1+0x37f8] ;  /* 0x0037f800010f7983 */ /* 0x004ea40000300800 */
[----:B---3--:R-:W3:Y:S01]  /*112a0*/  LDL.LU R0, [R1+0x37f4] ;  /* 0x0037f40001007983 */ /* 0x008ee20000300800 */
[----:B------:R-:W2:Y:S01]  /*112b0*/  LDL.LU R16, [R1+0x37f0] ;  /* 0x0037f00001107983 */ /* 0x000ea20000300800 */
[----:B------:R-:W2:Y:S03]  /*112c0*/  LDL.LU R28, [R1+0x37ec] ;  /* 0x0037ec00011c7983 */ /* 0x000ea60000300800 */
[----:B------:R0:W-:Y:S01]  /*112d0*/  STS.U16 [R17+0x11d00], R27 ;  /* 0x011d001b11007388 */ /* 0x0001e20000000400 */
[----:B------:R1:W-:Y:S02]  /*112e0*/  STS.U16 [R17+0x12500], R26 ;  /* 0x0125001a11007388 */ /* 0x0003e40000000400 */
[----:B------:R1:W-:Y:S02]  /*112f0*/  STS.U16 [R17+0x12d00], R25 ;  /* 0x012d001911007388 */ /* 0x0003e40000000400 */
[----:B------:R1:W-:Y:S01]  /*11300*/  STS.U16 [R17+0x13500], R24 ;  /* 0x0135001811007388 */ /* 0x0003e20000000400 */
[----:B------:R1:W-:Y:S01]  /*11310*/  STS.U16 [R17+0x13d00], R23 ;  /* 0x013d001711007388 */ /* 0x0003e20000000400 */
[----:B------:R1:W-:Y:S03]  /*11320*/  STS.U16 [R17+0x14500], R22 ;  /* 0x0145001611007388 */ /* 0x0003e60000000400 */
[----:B0-----:R-:W3:Y:S01]  /*11330*/  LDL.LU R27, [R1+0x7b8] ;  /* 0x0007b800011b7983 */ /* 0x001ee20000300800 */
[----:B-1----:R-:W3:Y:S03]  /*11340*/  LDL.LU R26, [R1+0x770] ;  /* 0x00077000011a7983 */ /* 0x002ee60000300800 */
[----:B------:R-:W3:Y:S01]  /*11350*/  LDL.LU R25, [R1+0x7e0] ;  /* 0x0007e00001197983 */ /* 0x000ee20000300800 */
[----:B------:R-:W3:Y:S03]  /*11360*/  LDL.LU R24, [R1+0x74c] ;  /* 0x00074c0001187983 */ /* 0x000ee60000300800 */
[----:B------:R-:W3:Y:S04]  /*11370*/  LDL.LU R23, [R1+0x810] ;  /* 0x0008100001177983 */ /* 0x000ee80000300800 */
[----:B------:R0:W-:Y:S01]  /*11380*/  STS.U16 [R17+0x14d00], R21 ;  /* 0x014d001511007388 */ /* 0x0001e20000000400 */
[----:B------:R-:W3:Y:S02]  /*11390*/  LDL.LU R22, [R1+0x7cc] ;  /* 0x0007cc0001167983 */ /* 0x000ee40000300800 */
[----:B------:R1:W-:Y:S02]  /*113a0*/  STS.U16 [R17+0x15500], R20 ;  /* 0x0155001411007388 */ /* 0x0003e40000000400 */
[----:B------:R1:W-:Y:S01]  /*113b0*/  STS.U16 [R17+0x15d00], R19 ;  /* 0x015d001311007388 */ /* 0x0003e20000000400 */
[----:B------:R1:W-:Y:S01]  /*113c0*/  STS.U16 [R17+0x16500], R18 ;  /* 0x0165001211007388 */ /* 0x0003e20000000400 */
[----:B------:R1:W-:Y:S02]  /*113d0*/  STS.U16 [R17+0x16d00], R29 ;  /* 0x016d001d11007388 */ /* 0x0003e40000000400 */
[----:B------:R1:W-:Y:S01]  /*113e0*/  STS.U16 [R17+0x17500], R3 ;  /* 0x0175000311007388 */ /* 0x0003e20000000400 */
[----:B0-----:R-:W3:Y:S01]  /*113f0*/  LDL.LU R21, [R1+0x78c] ;  /* 0x00078c0001157983 */ /* 0x001ee20000300800 */
[----:B-1----:R-:W3:Y:S03]  /*11400*/  LDL.LU R20, [R1+0x738] ;  /* 0x0007380001147983 */ /* 0x002ee60000300800 */
[----:B------:R-:W3:Y:S04]  /*11410*/  LDL.LU R19, [R1+0x824] ;  /* 0x0008240001137983 */ /* 0x000ee80000300800 */
[----:B------:R-:W3:Y:S01]  /*11420*/  LDL.LU R18, [R1+0x804] ;  /* 0x0008040001127983 */ /* 0x000ee20000300800 */
[----:B------:R-:W3:Y:S02]  /*11430*/  LDL.LU R29, [R1+0x7e8] ;  /* 0x0007e800011d7983 */ /* 0x000ee40000300800 */
[----:B------:R0:W-:Y:S02]  /*11440*/  STS.U16 [R17+0x17d00], R4 ;  /* 0x017d000411007388 */ /* 0x0001e40000000400 */
[----:B------:R-:W3:Y:S01]  /*11450*/  LDL.LU R3, [R1+0x7c0] ;  /* 0x0007c00001037983 */ /* 0x000ee20000300800 */
[----:B------:R1:W-:Y:S01]  /*11460*/  STS.U16 [R17+0x18500], R5 ;  /* 0x0185000511007388 */ /* 0x0003e20000000400 */
[----:B------:R1:W-:Y:S02]  /*11470*/  STS.U16 [R17+0x18d00], R2 ;  /* 0x018d000211007388 */ /* 0x0003e40000000400 */
[----:B------:R1:W-:Y:S02]  /*11480*/  STS.U16 [R17+0x19500], R6 ;  /* 0x0195000611007388 */ /* 0x0003e40000000400 */
[----:B------:R1:W-:Y:S01]  /*11490*/  STS.U16 [R17+0x19d00], R7 ;  /* 0x019d000711007388 */ /* 0x0003e20000000400 */
[----:B------:R1:W-:Y:S04]  /*114a0*/  STS.U16 [R17+0x1a500], R8 ;  /* 0x01a5000811007388 */ /* 0x0003e80000000400 */
        /* <DEDUP_REMOVED lines=9> */
[----:B------:R1:W-:Y:S01]  /*11540*/  STS.U16 [R17+0x1c500], R12 ;  /* 0x01c5000c11007388 */ /* 0x0003e20000000400 */
[----:B0-----:R-:W3:Y:S01]  /*11550*/  LDL.LU R9, [R1+0x3d8] ;  /* 0x0003d80001097983 */ /* 0x001ee20000300800 */
[----:B-1----:R-:W3:Y:S02]  /*11560*/  LDL.LU R10, [R1+0x3c0] ;  /* 0x0003c000010a7983 */ /* 0x002ee40000300800 */
[----:B------:R-:W3:Y:S01]  /*11570*/  LDL.LU R11, [R1+0x3a8] ;  /* 0x0003a800010b7983 */ /* 0x000ee20000300800 */
[----:B------:R-:W3:Y:S04]  /*11580*/  LDL.LU R12, [R1+0x390] ;  /* 0x00039000010c7983 */ /* 0x000ee80000300800 */
[----:B--2---:R0:W-:Y:S04]  /*11590*/  STS.U16 [R17+0x1cd00], R28 ;  /* 0x01cd001c11007388 */ /* 0x0041e80000000400 */
[----:B0-----:R-:W2:Y:S04]  /*115a0*/  LDL.LU R17, [R1+0x37e8] ;  /* 0x0037e80001117983 */ /* 0x001ea80000300800 */
[----:B------:R-:W0:Y:S02]  /*115b0*/  S2R R28, SR_TID.X ;  /* 0x00000000001c7919 */ /* 0x000e240000002100 */
[----:B0-----:R-:W-:-:S05]  /*115c0*/  LOP3.LUT R28, R28, 0x7f, RZ, 0xc0, !PT ;  /* 0x0000007f1c1c7812 */ /* 0x001fca00078ec0ff */
[----:B------:R-:W-:-:S05]  /*115d0*/  IMAD.SHL.U32 R28, R28, 0x2, RZ ;  /* 0x000000021c1c7824 */ /* 0x000fca00078e00ff */
[----:B------:R-:W-:-:S05]  /*115e0*/  LOP3.LUT R28, R28, 0x50, RZ, 0x3c, !PT ;  /* 0x000000501c1c7812 */ /* 0x000fca00078e3cff */
[----:B--2---:R0:W-:Y:S04]  /*115f0*/  STS.U16 [R28+0x1d500], R17 ;  /* 0x01d500111c007388 */ /* 0x0041e80000000400 */
[----:B0-----:R-:W0:Y:S01]  /*11600*/  S2R R17, SR_TID.X ;  /* 0x0000000000117919 */ /* 0x001e220000002100 */
[----:B------:R1:W-:Y:S02]  /*11610*/  STS.U16 [R28+0x1dd00], R16 ;  /* 0x01dd00101c007388 */ /* 0x0003e40000000400 */
[----:B---3--:R2:W-:Y:S01]  /*11620*/  STS.U16 [R28+0x1e500], R0 ;  /* 0x01e500001c007388 */ /* 0x0085e20000000400 */
[----:B0-----:R-:W-:-:S04]  /*11630*/  LOP3.LUT R17, R17, 0x7f, RZ, 0xc0, !PT ;  /* 0x0000007f11117812 */ /* 0x001fc800078ec0ff */
[----:B------:R-:W-:-:S04]  /*11640*/  SHF.L.U32 R17, R17, 0x1, RZ ;  /* 0x0000000111117819 */ /* 0x000fc800000006ff */
[C---:B-1----:R-:W-:Y:S02]  /*11650*/  LOP3.LUT R16, R17.reuse, 0x60, RZ, 0x3c, !PT ;  /* 0x0000006011107812 */ /* 0x042fe400078e3cff */
[----:B--2---:R-:W-:Y:S01]  /*11660*/  LOP3.LUT R0, R17, 0x60, RZ, 0x3c, !PT ;  /* 0x0000006011007812 */ /* 0x004fe200078e3cff */
[----:B------:R0:W-:Y:S04]  /*11670*/  STL [R1+0x37d8], R17 ;  /* 0x0037d81101007387 */ /* 0x0001e80000100800 */
[----:B0-----:R-:W2:Y:S04]  /*11680*/  LDL.LU R17, [R1+0x330] ;  /* 0x0003300001117983 */ /* 0x001ea80000300800 */
[----:B--2---:R0:W-:Y:S04]  /*11690*/  STL [R1+0x37dc], R17 ;  /* 0x0037dc1101007387 */ /* 0x0041e80000100800 */
[----:B0-----:R-:W2:Y:S04]  /*116a0*/  LDL.LU R17, [R1+0x348] ;  /* 0x0003480001117983 */ /* 0x001ea80000300800 */
[----:B--2---:R0:W-:Y:S04]  /*116b0*/  STL [R1+0x37e0], R17 ;  /* 0x0037e01101007387 */ /* 0x0041e80000100800 */
[----:B0-----:R-:W2:Y:S04]  /*116c0*/  LDL.LU R17, [R1+0x360] ;  /* 0x0003600001117983 */ /* 0x001ea80000300800 */
[----:B------:R-:W-:Y:S01]  /*116d0*/  STS.U16 [R28+0x1ed00], R15 ;  /* 0x01ed000f1c007388 */ /* 0x000fe20000000400 */
[----:B----4-:R-:W-:Y:S02]  /*116e0*/  STS.U16 [R28+0x1f500], R14 ;  /* 0x01f5000e1c007388 */ /* 0x010fe40000000400 */
        /* <DEDUP_REMOVED lines=18> */
[----:B--2---:R0:W-:Y:S04]  /*11810*/  STL [R1+0x37e4], R17 ;  /* 0x0037e41101007387 */ /* 0x0041e80000100800 */
[----:B0-----:R-:W2:Y:S01]  /*11820*/  LDL.LU R17, [R1+0x378] ;  /* 0x0003780001117983 */ /* 0x001ea20000300800 */
[----:B------:R-:W3:Y:S02]  /*11830*/  LDL.LU R3, [R1+0x324] ;  /* 0x0003240001037983 */ /* 0x000ee40000300800 */
[----:B------:R-:W4:Y:S02]  /*11840*/  LDL.LU R4, [R1+0x318] ;  /* 0x0003180001047983 */ /* 0x000f240000300800 */
[----:B------:R-:W3:Y:S01]  /*11850*/  LDL.LU R5, [R1+0x30c] ;  /* 0x00030c0001057983 */ /* 0x000ee20000300800 */
[----:B------:R-:W3:Y:S01]  /*11860*/  LDL.LU R2, [R1+0x300] ;  /* 0x0003000001027983 */ /* 0x000ee20000300800 */
[----:B------:R-:W3:Y:S03]  /*11870*/  LDL.LU R6, [R1+0x2f4] ;  /* 0x0002f40001067983 */ /* 0x000ee60000300800 */
[----:B------:R0:W-:Y:S01]  /*11880*/  STS.U16 [R0+0x8e00], R8 ;  /* 0x008e000800007388 */ /* 0x0001e20000000400 */
[----:B------:R-:W3:Y:S02]  /*11890*/  LDL.LU R7, [R1+0x2e8] ;  /* 0x0002e80001077983 */ /* 0x000ee40000300800 */
[----:B------:R1:W-:Y:S02]  /*118a0*/  STS.U16 [R0+0x9600], R9 ;  /* 0x0096000900007388 */ /* 0x0003e40000000400 */
[----:B------:R1:W-:Y:S01]  /*118b0*/  STS.U16 [R0+0x9e00], R10 ;  /* 0x009e000a00007388 */ /* 0x0003e20000000400 */
[----:B------:R1:W-:Y:S01]  /*118c0*/  STS.U16 [R0+0xa600], R11 ;  /* 0x00a6000b00007388 */ /* 0x0003e20000000400 */
[----:B------:R1:W-:Y:S03]  /*118d0*/  STS.U16 [R0+0xae00], R12 ;  /* 0x00ae000c00007388 */ /* 0x0003e60000000400 */
[----:B0-----:R-:W3:Y:S01]  /*118e0*/  LDL.LU R8, [R1+0x2d0] ;  /* 0x0002d00001087983 */ /* 0x001ee20000300800 */
[----:B-1----:R-:W3:Y:S03]  /*118f0*/  LDL.LU R9, [R1+0x1ec] ;  /* 0x0001ec0001097983 */ /* 0x002ee60000300800 */
[----:B------:R-:W3:Y:S04]  /*11900*/  LDL.LU R10, [R1+0x108] ;  /* 0x00010800010a7983 */ /* 0x000ee80000300800 */
        /* <DEDUP_REMOVED lines=17> */
[----:B------:R-:W3:Y:S03]  /*11a20*/  LDL.LU R29, [R1] ;  /* 0x00000000011d7983 */ /* 0x000ee60000300800 */
        /* <DEDUP_REMOVED lines=15> */
[----:B---3--:R-:W4:Y:S01]  /*11b20*/  LDL.LU R5, [R1+0x37cc] ;  /* 0x0037cc0001057983 */ /* 0x008f220000300800 */
        /* <DEDUP_REMOVED lines=8> */
[----:B0-----:R-:W2:Y:S01]  /*11bb0*/  LDL.LU R7, [R1+0x37c0] ;  /* 0x0037c00001077983 */ /* 0x001ea20000300800 */
[----:B-1----:R-:W2:Y:S03]  /*11bc0*/  LDL.LU R8, [R1+0x37bc] ;  /* 0x0037bc0001087983 */ /* 0x002ea60000300800 */
[----:B------:R-:W2:Y:S01]  /*11bd0*/  LDL.LU R9, [R1+0x37b8] ;  /* 0x0037b80001097983 */ /* 0x000ea20000300800 */
[----:B------:R-:W2:Y:S03]  /*11be0*/  LDL.LU R10, [R1+0x37b4] ;  /* 0x0037b400010a7983 */ /* 0x000ea60000300800 */
[----:B------:R-:W2:Y:S01]  /*11bf0*/  LDL.LU R11, [R1+0x37b0] ;  /* 0x0037b000010b7983 */ /* 0x000ea20000300800 */
[----:B------:R-:W2:Y:S03]  /*11c00*/  LDL.LU R12, [R1+0x37ac] ;  /* 0x0037ac00010c7983 */ /* 0x000ea60000300800 */
        /* <DEDUP_REMOVED lines=15> */
[----:B------:R0:W-:Y:S02]  /*11d00*/  STS.U16 [R0+0x1a600], R29 ;  /* 0x01a6001d00007388 */ /* 0x0001e40000000400 */
[----:B0-----:R-:W4:Y:S01]  /*11d10*/  LDL.LU R29, [R1+0x73c] ;  /* 0x00073c00011d7983 */ /* 0x001f220000300800 */
[----:B------:R-:W4:Y:S02]  /*11d20*/  LDL.LU R13, [R1+0x784] ;  /* 0x00078400010d7983 */ /* 0x000f240000300800 */
[----:B------:R-:W4:Y:S02]  /*11d30*/  LDL.LU R14, [R1+0x730] ;  /* 0x00073000010e7983 */ /* 0x000f240000300800 */
[----:B------:R-:W4:Y:S01]  /*11d40*/  LDL.LU R15, [R1+0x488] ;  /* 0x00048800010f7983 */ /* 0x000f220000300800 */
[----:B------:R-:W4:Y:S01]  /*11d50*/  LDL.LU R16, [R1+0x478] ;  /* 0x0004780001107983 */ /* 0x000f220000300800 */
        /* <DEDUP_REMOVED lines=11> */
[----:B--2---:R0:W-:Y:S01]  /*11e10*/  STS.U16 [R0+0x1ae00], R12 ;  /* 0x01ae000c00007388 */ /* 0x0041e20000000400 */
[----:B------:R1:W-:Y:S02]  /*11e20*/  STS.U16 [R0+0x1b600], R11 ;  /* 0x01b6000b00007388 */ /* 0x0003e40000000400 */
[----:B------:R2:W-:Y:S02]  /*11e30*/  STS.U16 [R0+0x1be00], R10 ;  /* 0x01be000a00007388 */ /* 0x0005e40000000400 */
[----:B------:R4:W-:Y:S01]  /*11e40*/  STS.U16 [R0+0x1c600], R9 ;  /* 0x01c6000900007388 */ /* 0x0009e20000000400 */
[----:B------:R4:W-:Y:S04]  /*11e50*/  STS.U16 [R0+0x1ce00], R8 ;  /* 0x01ce000800007388 */ /* 0x0009e80000000400 */
[----:B0-----:R-:W3:Y:S01]  /*11e60*/  LDL.LU R12, [R1+0x7c4] ;  /* 0x0007c400010c7983 */ /* 0x001ee20000300800 */
[----:B-1----:R-:W3:Y:S02]  /*11e70*/  LDL.LU R11, [R1+0x808] ;  /* 0x00080800010b7983 */ /* 0x002ee40000300800 */
[----:B--2---:R-:W2:Y:S02]  /*11e80*/  LDL.LU R10, [R1+0x7d0] ;  /* 0x0007d000010a7983 */ /* 0x004ea40000300800 */
[----:B----4-:R-:W4:Y:S01]  /*11e90*/  LDL.LU R9, [R1+0x750] ;  /* 0x0007500001097983 */ /* 0x010f220000300800 */
[----:B------:R-:W2:Y:S04]  /*11ea0*/  LDL.LU R8, [R1+0x774] ;  /* 0x0007740001087983 */ /* 0x000ea80000300800 */
[----:B------:R0:W-:Y:S02]  /*11eb0*/  STS.U16 [R0+0x1d600], R7 ;  /* 0x01d6000700007388 */ /* 0x0001e40000000400 */
[----:B0-----:R-:W-:-:S02]  /*11ec0*/  LOP3.LUT R7, R17, 0x60, RZ, 0x3c, !PT ;  /* 0x0000006011077812 */ /* 0x001fc400078e3cff */
[----:B------:R-:W-:-:S03]  /*11ed0*/  LOP3.LUT R0, R17, 0x70, RZ, 0x3c, !PT ;  /* 0x0000007011007812 */ /* 0x000fc600078e3cff */
[----:B------:R-:W-:Y:S01]  /*11ee0*/  STS.U16 [R7+0x1de00], R6 ;  /* 0x01de000607007388 */ /* 0x000fe20000000400 */
[----:B------:R-:W-:Y:S02]  /*11ef0*/  STS.U16 [R7+0x1e600], R2 ;  /* 0x01e6000207007388 */ /* 0x000fe40000000400 */
[----:B------:R-:W-:Y:S02]  /*11f00*/  STS.U16 [R7+0x1ee00], R5 ;  /* 0x01ee000507007388 */ /* 0x000fe40000000400 */
[----:B------:R-:W-:Y:S01]  /*11f10*/  STS.U16 [R7+0x1f600], R4 ;  /* 0x01f6000407007388 */ /* 0x000fe20000000400 */
[----:B------:R-:W-:Y:S04]  /*11f20*/  STS.U16 [R7+0x1fe00], R3 ;  /* 0x01fe000307007388 */ /* 0x000fe80000000400 */
[----:B------:R-:W-:Y:S04]  /*11f30*/  STL [R1+0x37a0], R17 ;  /* 0x0037a01101007387 */ /* 0x000fe80000100800 */
[----:B--2---:R-:W-:Y:S01]  /*11f40*/  STS.U16 [R0+0x700], R8 ;  /* 0x0007000800007388 */ /* 0x004fe20000000400 */
[----:B----4-:R-:W-:Y:S02]  /*11f50*/  STS.U16 [R0+0xf00], R9 ;  /* 0x000f000900007388 */ /* 0x010fe40000000400 */
[----:B------:R-:W-:Y:S02]  /*11f60*/  STS.U16 [R0+0x1700], R10 ;  /* 0x0017000a00007388 */ /* 0x000fe40000000400 */
[----:B------:R0:W-:Y:S02]  /*11f70*/  STS.U16 [R0+0x1f00], R29 ;  /* 0x001f001d00007388 */ /* 0x0001e40000000400 */
[----:B0-----:R-:W2:Y:S01]  /*11f80*/  LDL.LU R29, [R1+0x388] ;  /* 0x00038800011d7983 */ /* 0x001ea20000300800 */
[----:B------:R-:W4:Y:S03]  /*11f90*/  LDL.LU R17, [R1+0x340] ;  /* 0x0003400001117983 */ /* 0x000f260000300800 */
[----:B----4-:R0:W-:Y:S04]  /*11fa0*/  STL [R1+0x37a4], R17 ;  /* 0x0037a41101007387 */ /* 0x0101e80000100800 */
[----:B0-----:R-:W4:Y:S04]  /*11fb0*/  LDL.LU R17, [R1+0x358] ;  /* 0x0003580001117983 */ /* 0x001f280000300800 */
[----:B---3--:R-:W-:Y:S01]  /*11fc0*/  STS.U16 [R0+0x2700], R11 ;  /* 0x0027000b00007388 */ /* 0x008fe20000000400 */
        /* <DEDUP_REMOVED lines=15> */
[----:B----4-:R0:W-:Y:S04]  /*120c0*/  STL [R1+0x37a8], R17 ;  /* 0x0037a81101007387 */ /* 0x0101e80000100800 */
[----:B0-----:R-:W3:Y:S01]  /*120d0*/  LDL.LU R17, [R1+0x370] ;  /* 0x0003700001117983 */ /* 0x001ee20000300800 */
        /* <DEDUP_REMOVED lines=8> */
[----:B------:R-:W4:Y:S03]  /*12160*/  LDL.LU R20, [R1+0x1e8] ;  /* 0x0001e80001147983 */ /* 0x000f260000300800 */
[----:B------:R0:W-:Y:S01]  /*12170*/  STS.U16 [R0+0xa700], R18 ;  /* 0x00a7001200007388 */ /* 0x0001e20000000400 */
[----:B------:R-:W4:Y:S02]  /*12180*/  LDL.LU R19, [R1+0xfc] ;  /* 0x0000fc0001137983 */ /* 0x000f240000300800 */
[----:B--2---:R1:W-:Y:S01]  /*12190*/  STS.U16 [R0+0xaf00], R29 ;  /* 0x00af001d00007388 */ /* 0x0043e20000000400 */
[----:B0-----:R-:W4:Y:S01]  /*121a0*/  LDL.LU R18, [R1+0x84] ;  /* 0x0000840001127983 */ /* 0x001f220000300800 */
[----:B-1----:R-:W4:Y:S02]  /*121b0*/  LDL.LU R29, [R1+0x7c] ;  /* 0x00007c00011d7983 */ /* 0x002f240000300800 */
        /* <DEDUP_REMOVED lines=14> */
[----:B------:R-:W4:Y:S04]  /*122a0*/  LDL.LU R16, [R1+0x4] ;  /* 0x0000040001107983 */ /* 0x000f280000300800 */
[----:B---3--:R0:W-:Y:S04]  /*122b0*/  STS.U16 [R0+0xb700], R17 ;  /* 0x00b7001100007388 */ /* 0x0081e80000000400 */
[----:B0-----:R-:W3:Y:S04]  /*122c0*/  LDL.LU R17, [R1+0x37a8] ;  /* 0x0037a80001117983 */ /* 0x001ee80000300800 */
[----:B---3--:R0:W-:Y:S04]  /*122d0*/  STS.U16 [R0+0xbf00], R17 ;  /* 0x00bf001100007388 */ /* 0x0081e80000000400 */
[----:B0-----:R-:W3:Y:S04]  /*122e0*/  LDL.LU R17, [R1+0x37a4] ;  /* 0x0037a40001117983 */ /* 0x001ee80000300800 */
[----:B---3--:R0:W-:Y:S01]  /*122f0*/  STS.U16 [R0+0xc700], R17 ;  /* 0x00c7001100007388 */ /* 0x0081e20000000400 */
[----:B----4-:R1:W-:Y:S02]  /*12300*/  STS.U16 [R0+0xcf00], R27 ;  /* 0x00cf001b00007388 */ /* 0x0103e40000000400 */
[----:B------:R3:W-:Y:S02]  /*12310*/  STS.U16 [R0+0xd700], R26 ;  /* 0x00d7001a00007388 */ /* 0x0007e40000000400 */
[----:B------:R4:W-:Y:S01]  /*12320*/  STS.U16 [R0+0xdf00], R25 ;  /* 0x00df001900007388 */ /* 0x0009e20000000400 */
[----:B------:R4:W-:Y:S01]  /*12330*/  STS.U16 [R0+0xe700], R24 ;  /* 0x00e7001800007388 */ /* 0x0009e20000000400 */
[----:B------:R4:W-:Y:S03]  /*12340*/  STS.U16 [R0+0xef00], R23 ;  /* 0x00ef001700007388 */ /* 0x0009e60000000400 */
[----:B0-----:R0:W5:Y:S01]  /*12350*/  LDL.LU R17, [R1+0x37a0] ;  /* 0x0037a00001117983 */ /* 0x0011620000300800 */
[----:B-1----:R-:W2:Y:S02]  /*12360*/  LDL.LU R27, [R1+0x379c] ;  /* 0x00379c00011b7983 */ /* 0x002ea40000300800 */
[----:B---3--:R-:W3:Y:S02]  /*12370*/  LDL.LU R26, [R1+0x3798] ;  /* 0x00379800011a7983 */ /* 0x008ee40000300800 */
[----:B----4-:R-:W4:Y:S01]  /*12380*/  LDL.LU R25, [R1+0x3794] ;  /* 0x0037940001197983 */ /* 0x010f220000300800 */
        /* <DEDUP_REMOVED lines=8> */
[----:B-1----:R-:W2:Y:S01]  /*12410*/  LDL.LU R22, [R1+0x3788] ;  /* 0x0037880001167983 */ /* 0x002ea20000300800 */
[----:B0-----:R-:W2:Y:S03]  /*12420*/  LDL.LU R21, [R1+0x3784] ;  /* 0x0037840001157983 */ /* 0x001ea60000300800 */
[----:B------:R-:W2:Y:S01]  /*12430*/  LDL.LU R28, [R1+0x778] ;  /* 0x00077800011c7983 */ /* 0x000ea20000300800 */
[----:B------:R-:W2:Y:S03]  /*12440*/  LDL.LU R20, [R1+0x3780] ;  /* 0x0037800001147983 */ /* 0x000ea60000300800 */
[----:B------:R-:W2:Y:S01]  /*12450*/  LDL.LU R19, [R1+0x377c] ;  /* 0x00377c0001137983 */ /* 0x000ea20000300800 */
[----:B------:R-:W2:Y:S03]  /*12460*/  LDL.LU R18, [R1+0x3778] ;  /* 0x0037780001127983 */ /* 0x000ea60000300800 */
[----:B------:R0:W-:Y:S04]  /*12470*/  STS.U16 [R0+0x12700], R29 ;  /* 0x0127001d00007388 */ /* 0x0001e80000000400 */
[----:B0-----:R-:W2:Y:S01]  /*12480*/  LDL.LU R29, [R1+0x3774] ;  /* 0x00377400011d7983 */ /* 0x001ea20000300800 */
[----:B------:R-:W-:Y:S02]  /*12490*/  STS.U16 [R0+0x12f00], R3 ;  /* 0x012f000300007388 */ /* 0x000fe40000000400 */
[----:B------:R-:W-:Y:S02]  /*124a0*/  STS.U16 [R0+0x13700], R4 ;  /* 0x0137000400007388 */ /* 0x000fe40000000400 */
[----:B------:R-:W-:Y:S01]  /*124b0*/  STS.U16 [R0+0x13f00], R5 ;  /* 0x013f000500007388 */ /* 0x000fe20000000400 */
[----:B------:R0:W-:Y:S01]  /*124c0*/  STS.U16 [R0+0x14700], R2 ;  /* 0x0147000200007388 */ /* 0x0001e20000000400 */
        /* <DEDUP_REMOVED lines=11> */
[----:B0-----:R-:W-:-:S02]  /*12580*/  MOV R2, 0xff800000 ;  /* 0xff80000000027802 */ /* 0x001fc40000000f00 */
[----:B------:R-:W-:-:S03]  /*12590*/  MOV R3, 0xff800000 ;  /* 0xff80000000037802 */ /* 0x000fc60000000f00 */
[----:B------:R-:W-:Y:S04]  /*125a0*/  STL [R1+0xe54], R2 ;  /* 0x000e540201007387 */ /* 0x000fe80000100800 */
[----:B--2---:R-:W-:Y:S01]  /*125b0*/  STS.U16 [R0+0x1a700], R29 ;  /* 0x01a7001d00007388 */ /* 0x004fe20000000400 */
[----:B------:R-:W-:Y:S02]  /*125c0*/  STS.U16 [R0+0x1af00], R18 ;  /* 0x01af001200007388 */ /* 0x000fe40000000400 */
[----:B------:R-:W-:Y:S02]  /*125d0*/  STS.U16 [R0+0x1b700], R19 ;  /* 0x01b7001300007388 */ /* 0x000fe40000000400 */
[----:B------:R-:W-:Y:S01]  /*125e0*/  STS.U16 [R0+0x1bf00], R20 ;  /* 0x01bf001400007388 */ /* 0x000fe20000000400 */
[----:B------:R-:W-:Y:S01]  /*125f0*/  STS.U16 [R0+0x1c700], R21 ;  /* 0x01c7001500007388 */ /* 0x000fe20000000400 */
[----:B------:R-:W-:Y:S02]  /*12600*/  STS.U16 [R0+0x1cf00], R22 ;  /* 0x01cf001600007388 */ /* 0x000fe40000000400 */
[----:B------:R-:W-:Y:S02]  /*12610*/  STS.U16 [R0+0x1d700], R23 ;  /* 0x01d7001700007388 */ /* 0x000fe40000000400 */
[----:B------:R-:W-:Y:S01]  /*12620*/  STS.U16 [R0+0x1df00], R24 ;  /* 0x01df001800007388 */ /* 0x000fe20000000400 */
[----:B----4-:R-:W-:Y:S01]  /*12630*/  STS.U16 [R0+0x1e700], R25 ;  /* 0x01e7001900007388 */ /* 0x010fe20000000400 */
[----:B---3--:R-:W-:Y:S02]  /*12640*/  STS.U16 [R0+0x1ef00], R26 ;  /* 0x01ef001a00007388 */ /* 0x008fe40000000400 */
[----:B------:R-:W-:Y:S02]  /*12650*/  STS.U16 [R0+0x1f700], R27 ;  /* 0x01f7001b00007388 */ /* 0x000fe40000000400 */
[----:B------:R0:W-:Y:S02]  /*12660*/  STS.U16 [R0+0x1ff00], R28 ;  /* 0x01ff001c00007388 */ /* 0x0001e40000000400 */
[----:B0-----:R-:W-:-:S05]  /*12670*/  MOV R0, 0x3f800000 ;  /* 0x3f80000000007802 */ /* 0x001fca0000000f00 */
[----:B------:R0:W-:Y:S01]  /*12680*/  STL [R1+0x173c], R0 ;  /* 0x00173c0001007387 */ /* 0x0001e20000100800 */
[----:B------:R-:W-:Y:S02]  /*12690*/  STL [R1+0xe50], R3 ;  /* 0x000e500301007387 */ /* 0x000fe40000100800 */
[----:B------:R-:W-:Y:S01]  /*126a0*/  STL [R1+0xe4c], R2 ;  /* 0x000e4c0201007387 */ /* 0x000fe20000100800 */
[----:B0-----:R-:W-:-:S05]  /*126b0*/  MOV R0, 0xff800000 ;  /* 0xff80000000007802 */ /* 0x001fca0000000f00 */
[----:B------:R-:W-:Y:S01]  /*126c0*/  STL [R1+0xe48], R0 ;  /* 0x000e480001007387 */ /* 0x000fe20000100800 */
[----:B------:R-:W-:Y:S02]  /*126d0*/  STL [R1+0xe44], R3 ;  /* 0x000e440301007387 */ /* 0x000fe40000100800 */
[----:B------:R-:W-:Y:S02]  /*126e0*/  STL [R1+0xe40], R2 ;  /* 0x000e400201007387 */ /* 0x000fe40000100800 */
[----:B------:R-:W-:Y:S01]  /*126f0*/  STL [R1+0xe38], R0 ;  /* 0x000e380001007387 */ /* 0x000fe20000100800 */
[----:B------:R-:W-:Y:S01]  /*12700*/  STL [R1+0xe34], R3 ;  /* 0x000e340301007387 */ /* 0x000fe20000100800 */
[----:B------:R-:W-:Y:S02]  /*12710*/  STL [R1+0xe2c], R2 ;  /* 0x000e2c0201007387 */ /* 0x000fe40000100800 */
[----:B------:R-:W-:Y:S02]  /*12720*/  STL [R1+0xe3c], R0 ;  /* 0x000e3c0001007387 */ /* 0x000fe40000100800 */
[----:B------:R-:W-:Y:S01]  /*12730*/  STL [R1+0xe30], R3 ;  /* 0x000e300301007387 */ /* 0x000fe20000100800 */
[----:B------:R-:W-:Y:S01]  /*12740*/  STL [R1+0xe28], R2 ;  /* 0x000e280201007387 */ /* 0x000fe20000100800 */
[----:B------:R-:W-:Y:S02]  /*12750*/  STL [R1+0xe24], R0 ;  /* 0x000e240001007387 */ /* 0x000fe40000100800 */
[----:B------:R0:W-:Y:S02]  /*12760*/  STL [R1+0xe20], R3 ;  /* 0x000e200301007387 */ /* 0x0001e40000100800 */
[----:B------:R1:W-:Y:S01]  /*12770*/  STL [R1+0xe1c], R2 ;  /* 0x000e1c0201007387 */ /* 0x0003e20000100800 */
[----:B------:R2:W-:Y:S01]  /*12780*/  STL [R1+0xe18], R0 ;  /* 0x000e180001007387 */ /* 0x0005e20000100800 */
[----:B0-----:R-:W-:-:S02]  /*12790*/  MOV R3, 0x3f800000 ;  /* 0x3f80000000037802 */ /* 0x001fc40000000f00 */
[----:B-1----:R-:W-:Y:S02]  /*127a0*/  MOV R2, 0x3f800000 ;  /* 0x3f80000000027802 */ /* 0x002fe40000000f00 */
[----:B--2---:R-:W-:Y:S01]  /*127b0*/  MOV R0, 0x3f800000 ;  /* 0x3f80000000007802 */ /* 0x004fe20000000f00 */
[----:B------:R-:W-:Y:S02]  /*127c0*/  STL [R1+0x1740], R3 ;  /* 0x0017400301007387 */ /* 0x000fe40000100800 */
        /* <DEDUP_REMOVED lines=13> */
[----:B------:R-:W-:Y:S02]  /*128a0*/  STL [R1+0xc40], RZ ;  /* 0x000c40ff01007387 */ /* 0x000fe40000100800 */
[----:B------:R0:W-:Y:S01]  /*128b0*/  STL [R1+0x1778], R0 ;  /* 0x0017780001007387 */ /* 0x0001e20000100800 */
[----:B------:R1:W-:Y:S01]  /*128c0*/  STL [R1+0xc44], RZ ;  /* 0x000c44ff01007387 */ /* 0x0003e20000100800 */
[----:B------:R1:W-:Y:S02]  /*128d0*/  STL [R1+0xc48], RZ ;  /* 0x000c48ff01007387 */ /* 0x0003e40000100800 */
[----:B------:R1:W-:Y:S02]  /*128e0*/  STL [R1+0xc4c], RZ ;  /* 0x000c4cff01007387 */ /* 0x0003e40000100800 */
[----:B------:R1:W-:Y:S01]  /*128f0*/  STL [R1+0xc30], RZ ;  /* 0x000c30ff01007387 */ /* 0x0003e20000100800 */
        /* <DEDUP_REMOVED lines=502> */
[----:B------:R1:W-:Y:S01]  /*14860*/  STL [R1+0x152c], RZ ;  /* 0x00152cff01007387 */ /* 0x0003e20000100800 */
[----:B------:R-:W2:Y:S01]  /*14870*/  S2R R16, SR_TID.X ;  /* 0x0000000000107919 */ /* 0x000ea20000002100 */
[----:B------:R1:W-:Y:S02]  /*14880*/  STL [R1+0x1530], RZ ;  /* 0x001530ff01007387 */ /* 0x0003e40000100800 */
[----:B------:R1:W-:Y:S02]  /*14890*/  STL [R1+0x1534], RZ ;  /* 0x001534ff01007387 */ /* 0x0003e40000100800 */
[----:B------:R1:W-:Y:S01]  /*148a0*/  STL [R1+0x1538], RZ ;  /* 0x001538ff01007387 */ /* 0x0003e20000100800 */
[----:B------:R1:W-:Y:S01]  /*148b0*/  STL [R1+0x153c], RZ ;  /* 0x00153cff01007387 */ /* 0x0003e20000100800 */
[----:B--2---:R-:W-:-:S02]  /*148c0*/  LOP3.LUT R12, R16, 0x60, RZ, 0xc0, !PT ;  /* 0x00000060100c7812 */ /* 0x004fc400078ec0ff */
[----:B0-----:R-:W-:Y:S01]  /*148d0*/  SHF.L.U32 R0, R16, 0x2, RZ ;  /* 0x0000000210007819 */ /* 0x001fe200000006ff */
[----:B------:R-:W-:Y:S05]  /*148e0*/  @!P0 BRA `(.L_x_0) ;  /* 0x000af0a000008947 */ /* 0x000fea0003800000 */
[----:B-1----:R-:W0:Y:S01]  /*148f0*/  S2R R15, SR_CTAID.Y ;  /* 0x00000000000f7919 */ /* 0x002e220000002600 */
[C---:B------:R-:W-:Y:S02]  /*14900*/  LOP3.LUT R28, R16.reuse, 0x7f, RZ, 0xc0, !PT ;  /* 0x0000007f101c7812 */ /* 0x040fe400078ec0ff */
[----:B------:R-:W-:Y:S02]  /*14910*/  LOP3.LUT R9, R16, 0x1c, RZ, 0xc0, !PT ;  /* 0x0000001c10097812 */ /* 0x000fe400078ec0ff */
[----:B------:R-:W-:Y:S01]  /*14920*/  SHF.R.U32.HI R5, RZ, 0x3, R28 ;  /* 0x00000003ff057819 */ /* 0x000fe2000001161c */
[----:B------:R-:W-:Y:S01]  /*14930*/  IMAD R3, R28, c[0x0][0x1b4], RZ ;  /* 0x00006d001c037a24 */ /* 0x000fe200078e02ff */
[----:B------:R-:W-:Y:S02]  /*14940*/  SHF.L.U32 R6, R9, 0x2, RZ ;  /* 0x0000000209067819 */ /* 0x000fe400000006ff */
[----:B------:R-:W-:-:S02]  /*14950*/  LOP3.LUT R7, R5, 0xc, RZ, 0xc0, !PT ;  /* 0x0000000c05077812 */ /* 0x000fc400078ec0ff */
[C---:B------:R-:W-:Y:S01]  /*14960*/  SHF.L.U32 R5, R3.reuse, 0x1, RZ ;  /* 0x0000000103057819 */ /* 0x040fe200000006ff */
[----:B------:R-:W-:Y:S01]  /*14970*/  IMAD.HI R3, R3, 0x2, RZ ;  /* 0x0000000203037827 */ /* 0x000fe200078e02ff */
[----:B------:R-:W-:Y:S02]  /*14980*/  LOP3.LUT R8, R0, 0x7c, RZ, 0xc0, !PT ;  /* 0x0000007c00087812 */ /* 0x000fe400078ec0ff */
[----:B------:R-:W-:Y:S02]  /*14990*/  SHF.R.U32.HI R0, RZ, 0x1, R12 ;  /* 0x00000001ff007819 */ /* 0x000fe4000001160c */
[----:B------:R-:W-:Y:S01]  /*149a0*/  LOP3.LUT R11, R16, 0x7, RZ, 0xc0, !PT ;  /* 0x00000007100b7812 */ /* 0x000fe200078ec0ff */
[----:B------:R-:W-:-:S03]  /*149b0*/  IMAD R9, R9, 0x40, R8 ;  /* 0x0000004009097824 */ /* 0x000fc600078e0208 */
[----:B------:R-:W-:Y:S02]  /*149c0*/  SHF.L.U32 R10, R11, 0x4, RZ ;  /* 0x000000040b0a7819 */ /* 0x000fe400000006ff */
[----:B------:R-:W-:Y:S01]  /*149d0*/  LOP3.LUT R0, R9, R0, RZ, 0x3c, !PT ;  /* 0x0000000009007212 */ /* 0x000fe200078e3cff */
[----:B0-----:R-:W-:Y:S01]  /*149e0*/  IMAD R2, R15, c[0x0][0x1b0], RZ ;  /* 0x00006c000f027a24 */ /* 0x001fe200078e02ff */
[C---:B------:R-:W-:Y:S02]  /*149f0*/  LEA R8, R11.reuse, R10, 0x8 ;  /* 0x0000000a0b087211 */ /* 0x040fe400078e40ff */
[----:B------:R-:W-:Y:S02]  /*14a00*/  LEA R11, R11, R12, 0x2 ;  /* 0x0000000c0b0b7211 */ /* 0x000fe400078e10ff */
[C---:B------:R-:W-:Y:S01]  /*14a10*/  SHF.L.U32 R4, R2.reuse, 0x1, RZ ;  /* 0x0000000102047819 */ /* 0x040fe200000006ff */
[----:B------:R-:W-:Y:S01]  /*14a20*/  IMAD.HI R2, R2, 0x2, RZ ;  /* 0x0000000202027827 */ /* 0x000fe200078e02ff */
[----:B------:R-:W-:-:S02]  /*14a30*/  LOP3.LUT R9, R16, 0x10, RZ, 0xc0, !PT ;  /* 0x0000001010097812 */ /* 0x000fc400078ec0ff */
[----:B------:R-:W-:Y:S02]  /*14a40*/  IADD3 R4, P0, P1, R5, c[0x0][0x170], R4 ;  /* 0x00005c0005047a10 */ /* 0x000fe4000791e004 */
[----:B------:R-:W-:Y:S02]  /*14a50*/  IADD3 R5, R6, R7, RZ ;  /* 0x0000000706057210 */ /* 0x000fe40007ffe0ff */
[----:B------:R-:W-:-:S03]  /*14a60*/  SHF.L.U32 R7, R16, 0x8, RZ ;  /* 0x0000000810077819 */ /* 0x000fc600000006ff */
[----:B------:R0:W-:Y:S01]  /*14a70*/  STL [R1+0xe0c], R5 ;  /* 0x000e0c0501007387 */ /* 0x0001e20000100800 */
[----:B------:R-:W-:Y:S02]  /*14a80*/  LOP3.LUT R7, R10, 0xf00, R7, 0xf8, !PT ;  /* 0x00000f000a077812 */ /* 0x000fe400078ef807 */
[----:B0-----:R-:W-:Y:S02]  /*14a90*/  IADD3.X R5, R3, c[0x0][0x174], R2, P0, P1 ;  /* 0x00005d0003057a10 */ /* 0x001fe400007e2402 */
[----:B------:R-:W-:-:S03]  /*14aa0*/  SHF.L.U32 R3, R16, 0x1, RZ ;  /* 0x0000000110037819 */ /* 0x000fc600000006ff */
[----:B------:R0:W-:Y:S01]  /*14ab0*/  STL.64 [R1+0xca8], R4 ;  /* 0x000ca80401007387 */ /* 0x0001e20000100a00 */
[--C-:B------:R-:W-:Y:S02]  /*14ac0*/  LOP3.LUT R10, R10, 0x30, R3.reuse, 0x78, !PT ;  /* 0x000000300a0a7812 */ /* 0x100fe400078e7803 */
[----:B------:R-:W-:Y:S01]  /*14ad0*/  LOP3.LUT R8, R8, 0x10, R3, 0x78, !PT ;  /* 0x0000001008087812 */ /* 0x000fe200078e7803 */
[----:B------:R1:W-:Y:S01]  /*14ae0*/  STL [R1+0xe08], R0 ;  /* 0x000e080001007387 */ /* 0x0003e20000100800 */
[CC--:B------:R-:W-:Y:S02]  /*14af0*/  LEA R12, R11.reuse, R10.reuse, 0x8 ;  /* 0x0000000a0b0c7211 */ /* 0x0c0fe400078e40ff */
[----:B------:R-:W-:Y:S02]  /*14b00*/  LEA R10, R11, R10, 0x6 ;  /* 0x0000000a0b0a7211 */ /* 0x000fe400078e30ff */
[----:B------:R-:W-:Y:S01]  /*14b10*/  LEA R8, R9, R8, 0x7 ;  /* 0x0000000809087211 */ /* 0x000fe200078e38ff */
[----:B------:R2:W-:Y:S01]  /*14b20*/  STL [R1+0xe04], R12 ;  /* 0x000e040c01007387 */ /* 0x0005e20000100800 */
[----:B0-----:R-:W-:Y:S01]  /*14b30*/  MOV R5, c[0x0][0x1a8] ;  /* 0x00006a0000057a02 */ /* 0x001fe20000000f00 */
[----:B------:R-:W-:-:S02]  /*14b40*/  IMAD R4, R15, c[0x0][0x1a0], RZ ;  /* 0x000068000f047a24 */ /* 0x000fc400078e02ff */
[----:B------:R0:W-:Y:S01]  /*14b50*/  STL [R1+0xe00], R10 ;  /* 0x000e000a01007387 */ /* 0x0001e20000100800 */
[----:B-1----:R-:W-:Y:S02]  /*14b60*/  IMAD R0, R28, c[0x0][0x1a8], RZ ;  /* 0x00006a001c007a24 */ /* 0x002fe400078e02ff */
[C---:B------:R-:W-:Y:S01]  /*14b70*/  LEA R6, P0, R4.reuse, c[0x0][0x168], 0x1 ;  /* 0x00005a0004067a11 */ /* 0x040fe200078008ff */
[----:B------:R1:W-:Y:S02]  /*14b80*/  STL [R1+0xca0], R8 ;  /* 0x000ca00801007387 */ /* 0x0003e40000100800 */
[C---:B------:R-:W-:Y:S02]  /*14b90*/  LEA R2, R5.reuse, R0, 0x7 ;  /* 0x0000000005027211 */ /* 0x040fe400078e38ff */
[----:B------:R-:W-:Y:S02]  /*14ba0*/  LEA.HI.X.SX32 R4, R4, c[0x0][0x16c], 0x1, P0 ;  /* 0x00005b0004047a11 */ /* 0x000fe400000f0eff */
[----:B------:R-:W-:-:S02]  /*14bb0*/  LEA R3, R5, R2, 0x7 ;  /* 0x0000000205037211 */ /* 0x000fc400078e38ff */
[-C--:B------:R-:W-:Y:S02]  /*14bc0*/  LEA R18, P0, R0, R6.reuse, 0x1 ;  /* 0x0000000600127211 */ /* 0x080fe400078008ff */
[-C--:B------:R-:W-:Y:S01]  /*14bd0*/  LEA R14, P1, R2, R6.reuse, 0x1 ;  /* 0x00000006020e7211 */ /* 0x080fe200078208ff */
[----:B------:R-:W-:Y:S01]  /*14be0*/  IMAD R5, R5, 0x80, R3 ;  /* 0x0000008005057824 */ /* 0x000fe200078e0203 */
[----:B--2---:R-:W-:Y:S02]  /*14bf0*/  LEA R12, P2, R3, R6, 0x1 ;  /* 0x00000006030c7211 */ /* 0x004fe400078408ff */
[----:B------:R-:W-:Y:S02]  /*14c00*/  LEA.HI.X.SX32 R19, R0, R4, 0x1, P0 ;  /* 0x0000000400137211 */ /* 0x000fe400000f0eff */
[----:B0-----:R-:W-:Y:S02]  /*14c10*/  LEA R10, P3, R5, R6, 0x1 ;  /* 0x00000006050a7211 */ /* 0x001fe400078608ff */
[-C--:B------:R-:W-:Y:S01]  /*14c20*/  LEA.HI.X.SX32 R15, R2, R4.reuse, 0x1, P1 ;  /* 0x00000004020f7211 */ /* 0x080fe200008f0eff */
[----:B------:R-:W-:Y:S01]  /*14c30*/  STL.64 [R1+0xdf8], R18 ;  /* 0x000df81201007387 */ /* 0x000fe20000100a00 */
[----:B------:R-:W-:-:S02]  /*14c40*/  LEA.HI.X.SX32 R13, R3, R4, 0x1, P2 ;  /* 0x00000004030d7211 */ /* 0x000fc400010f0eff */
[----:B------:R-:W-:Y:S01]  /*14c50*/  LEA.HI.X.SX32 R11, R5, R4, 0x1, P3 ;  /* 0x00000004050b7211 */ /* 0x000fe200018f0eff */
[----:B------:R0:W-:Y:S01]  /*14c60*/  STL.64 [R1+0xdf0], R14 ;  /* 0x000df00e01007387 */ /* 0x0001e20000100a00 */
[----:B------:R-:W-:Y:S02]  /*14c70*/  MOV R0, 0x3f800000 ;  /* 0x3f80000000007802 */ /* 0x000fe40000000f00 */
[----:B------:R-:W-:Y:S01]  /*14c80*/  MOV R5, 0xff800000 ;  /* 0xff80000000057802 */ /* 0x000fe20000000f00 */
[----:B------:R-:W-:Y:S01]  /*14c90*/  STL.64 [R1+0xde8], R12 ;  /* 0x000de80c01007387 */ /* 0x000fe20000100a00 */
[----:B-1----:R-:W-:Y:S02]  /*14ca0*/  MOV R8, 0xff800000 ;  /* 0xff80000000087802 */ /* 0x002fe40000000f00 */
[----:B------:R-:W-:Y:S01]  /*14cb0*/  MOV R6, 0xff800000 ;  /* 0xff80000000067802 */ /* 0x000fe20000000f00 */
[----:B------:R-:W-:Y:S01]  /*14cc0*/  STL.64 [R1+0xde0], R10 ;  /* 0x000de00a01007387 */ /* 0x000fe20000100a00 */
[----:B------:R-:W-:-:S02]  /*14cd0*/  MOV R3, c[0x0][0x1b8] ;  /* 0x00006e0000037a02 */ /* 0x000fc40000000f00 */
[----:B------:R-:W-:Y:S01]  /*14ce0*/  LOP3.LUT P0, RZ, R16, 0x3, RZ, 0xc0, !PT ;  /* 0x0000000310ff7812 */ /* 0x000fe2000780c0ff */
[----:B------:R1:W-:Y:S01]  /*14cf0*/  STL [R1+0x173c], R0 ;  /* 0x00173c0001007387 */ /* 0x0003e20000100800 */
[----:B-----5:R-:W-:Y:S01]  /*14d00*/  LEA R2, R28, -R17, 0x2 ;  /* 0x800000111c027211 */ /* 0x020fe200078e10ff */
[C---:B------:R-:W-:Y:S01]  /*14d10*/  IMAD R9, R3.reuse, 0x1de, RZ ;  /* 0x000001de03097824 */ /* 0x040fe200078e02ff */
[----:B------:R-:W-:Y:S01]  /*14d20*/  MOV R4, c[0x0][0x1a4] ;  /* 0x0000690000047a02 */ /* 0x000fe20000000f00 */
[----:B------:R-:W-:Y:S01]  /*14d30*/  STL [R1+0x798], R5 ;  /* 0x0007980501007387 */ /* 0x000fe20000100800 */
[C---:B0-----:R-:W-:Y:S01]  /*14d40*/  IMAD R14, R3.reuse, 0xf0, RZ ;  /* 0x000000f0030e7824 */ /* 0x041fe200078e02ff */
[----:B------:R-:W-:Y:S01]  /*14d50*/  MOV R2, RZ ;  /* 0x000000ff00027202 */ /* 0x000fe20000000f00 */
[C---:B------:R-:W-:Y:S01]  /*14d60*/  IMAD R15, R3.reuse, 0x1e2, RZ ;  /* 0x000001e2030f7824 */ /* 0x040fe200078e02ff */
[----:B------:R-:W-:Y:S01]  /*14d70*/  STL [R1+0x79c], R8 ;  /* 0x00079c0801007387 */ /* 0x000fe20000100800 */
[C---:B------:R-:W-:Y:S01]  /*14d80*/  IMAD R17, R3.reuse, 0xf2, RZ ;  /* 0x000000f203117824 */ /* 0x040fe200078e02ff */
[----:B-1----:R-:W-:Y:S01]  /*14d90*/  MOV R0, RZ ;  /* 0x000000ff00007202 */ /* 0x002fe20000000f00 */
[C---:B------:R-:W-:Y:S01]  /*14da0*/  IMAD R16, R3.reuse, 0x1e4, RZ ;  /* 0x000001e403107824 */ /* 0x040fe200078e02ff */
[----:B------:R-:W-:Y:S01]  /*14db0*/  STL [R1+0x7f0], R6 ;  /* 0x0007f00601007387 */ /* 0x000fe20000100800 */
[----:B------:R-:W-:-:S02]  /*14dc0*/  IMAD R18, R3, 0x1e6, RZ ;  /* 0x000001e603127824 */ /* 0x000fc400078e02ff */
[C---:B------:R-:W-:Y:S01]  /*14dd0*/  IMAD R19, R3.reuse, 0x7a, RZ ;  /* 0x0000007a03137824 */ /* 0x040fe200078e02ff */
[----:B------:R-:W-:Y:S01]  /*14de0*/  STL [R1+0x7f4], R5 ;  /* 0x0007f40501007387 */ /* 0x000fe20000100800 */
[C---:B------:R-:W-:Y:S02]  /*14df0*/  IMAD R21, R3.reuse, 0xf4, RZ ;  /* 0x000000f403157824 */ /* 0x040fe400078e02ff */
[C---:B------:R-:W-:Y:S01]  /*14e00*/  IMAD R20, R3.reuse, 0x1e8, RZ ;  /* 0x000001e803147824 */ /* 0x040fe200078e02ff */
[----:B------:R-:W-:Y:S01]  /*14e10*/  STL [R1+0x7f8], R8 ;  /* 0x0007f80801007387 */ /* 0x000fe20000100800 */
[C---:B------:R-:W-:Y:S02]  /*14e20*/  IMAD R22, R3.reuse, 0x1ea, RZ ;  /* 0x000001ea03167824 */ /* 0x040fe400078e02ff */
        /* <DEDUP_REMOVED lines=15> */
[----:B------:R-:W-:Y:S01]  /*14f20*/  IMAD R13, R3, 0x1e0, RZ ;  /* 0x000001e0030d7824 */ /* 0x000fe200078e02ff */
[----:B------:R-:W-:Y:S04]  /*14f30*/  STL [R1+0x16fc], R8 ;  /* 0x0016fc0801007387 */ /* 0x000fe80000100800 */
[----:B------:R-:W-:Y:S04]  /*14f40*/  STL [R1+0x1700], R6 ;  /* 0x0017000601007387 */ /* 0x000fe80000100800 */
[----:B------:R-:W-:Y:S04]  /*14f50*/  STL [R1+0x170c], R5 ;  /* 0x00170c0501007387 */ /* 0x000fe80000100800 */
[----:B------:R0:W-:Y:S04]  /*14f60*/  STL [R1+0x171c], R8 ;  /* 0x00171c0801007387 */ /* 0x0001e80000100800 */
[----:B------:R1:W-:Y:S04]  /*14f70*/  STL [R1+0x1720], R6 ;  /* 0x0017200601007387 */ /* 0x0003e80000100800 */
[----:B------:R-:W-:Y:S01]  /*14f80*/  STL [R1+0x1728], RZ ;  /* 0x001728ff01007387 */ /* 0x000fe20000100800 */
[----:B0-----:R-:W-:-:S03]  /*14f90*/  MOV R8, 0x3f800000 ;  /* 0x3f80000000087802 */ /* 0x001fc60000000f00 */
[----:B------:R0:W-:Y:S01]  /*14fa0*/  STL [R1+0x1724], R5 ;  /* 0x0017240501007387 */ /* 0x0001e20000100800 */
[----:B-1----:R-:W-:-:S03]  /*14fb0*/  MOV R6, 0x3f800000 ;  /* 0x3f80000000067802 */ /* 0x002fc60000000f00 */
[----:B------:R-:W-:Y:S04]  /*14fc0*/  STL [R1+0x1740], R8 ;  /* 0x0017400801007387 */ /* 0x000fe80000100800 */
[----:B------:R-:W-:Y:S01]  /*14fd0*/  STL [R1+0x1744], R6 ;  /* 0x0017440601007387 */ /* 0x000fe20000100800 */
[----:B0-----:R-:W-:-:S05]  /*14fe0*/  MOV R5, 0x3f800000 ;  /* 0x3f80000000057802 */ /* 0x001fca0000000f00 */
[----:B------:R-:W-:Y:S04]  /*14ff0*/  STL [R1+0x1748], R5 ;  /* 0x0017480501007387 */ /* 0x000fe80000100800 */
        /* <DEDUP_REMOVED lines=9> */
[----:B------:R0:W-:Y:S04]  /*15090*/  STL [R1+0x1770], R8 ;  /* 0x0017700801007387 */ /* 0x0001e80000100800 */
[----:B------:R1:W-:Y:S04]  /*150a0*/  STL [R1+0x1774], R6 ;  /* 0x0017740601007387 */ /* 0x0003e80000100800 */
[----:B------:R-:W-:Y:S01]  /*150b0*/  STL [R1+0xc40], RZ ;  /* 0x000c40ff01007387 */ /* 0x000fe20000100800 */
[----:B0-----:R-:W-:-:S03]  /*150c0*/  IMAD R8, R3, 0xee, RZ ;  /* 0x000000ee03087824 */ /* 0x001fc600078e02ff */
[----:B------:R0:W-:Y:S01]  /*150d0*/  STL [R1+0x1778], R5 ;  /* 0x0017780501007387 */ /* 0x0001e20000100800 */
[----:B-1----:R-:W-:-:S03]  /*150e0*/  IMAD R6, R3, 0x1dc, RZ ;  /* 0x000001dc03067824 */ /* 0x002fc600078e02ff */
[----:B------:R-:W-:Y:S04]  /*150f0*/  STL [R1+0xc44], RZ ;  /* 0x000c44ff01007387 */ /* 0x000fe80000100800 */
[----:B------:R-:W-:Y:S01]  /*15100*/  STL [R1+0xc48], RZ ;  /* 0x000c48ff01007387 */ /* 0x000fe20000100800 */
[----:B0-----:R-:W-:-:S03]  /*15110*/  IMAD R5, R3, 0x1da, RZ ;  /* 0x000001da03057824 */ /* 0x001fc600078e02ff */
[----:B------:R-:W-:Y:S04]  /*15120*/  STL [R1+0xc4c], RZ ;  /* 0x000c4cff01007387 */ /* 0x000fe80000100800 */
        /* <DEDUP_REMOVED lines=508> */
[----:B------:R0:W-:Y:S04]  /*170f0*/  STL.64 [R1+0x37f8], R6 ;  /* 0x0037f80601007387 */ /* 0x0001e80000100a00 */
[----:B------:R-:W-:Y:S01]  /*17100*/  STL.64 [R1+0x3800], R8 ;  /* 0x0038000801007387 */ /* 0x000fe20000100a00 */
[----:B0-----:R-:W-:-:S05]  /*17110*/  IMAD R6, R3, 0x3bc, RZ ;  /* 0x000003bc03067824 */ /* 0x001fca00078e02ff */
[----:B------:R-:W-:Y:S04]  /*17120*/  STL.64 [R1+0x3808], R6 ;  /* 0x0038080601007387 */ /* 0x000fe80000100a00 */
[----:B------:R-:W-:Y:S04]  /*17130*/  STL.64 [R1+0x37f0], R14 ;  /* 0x0037f00e01007387 */ /* 0x000fe80000100a00 */
[----:B------:R-:W-:Y:S04]  /*17140*/  STL.64 [R1+0x37e0], R16 ;  /* 0x0037e01001007387 */ /* 0x000fe80000100a00 */
[----:B------:R-:W-:Y:S04]  /*17150*/  STL.64 [R1+0x37d8], R18 ;  /* 0x0037d81201007387 */ /* 0x000fe80000100a00 */
[----:B------:R0:W-:Y:S04]  /*17160*/  STL.64 [R1+0x37c8], R20 ;  /* 0x0037c81401007387 */ /* 0x0001e80000100a00 */
[----:B------:R1:W-:Y:S04]  /*17170*/  STL.64 [R1+0x37c0], R22 ;  /* 0x0037c01601007387 */ /* 0x0003e80000100a00 */
[----:B------:R2:W-:Y:S04]  /*17180*/  STL.64 [R1+0x37b8], R24 ;  /* 0x0037b81801007387 */ /* 0x0005e80000100a00 */
[----:B------:R3:W-:Y:S04]  /*17190*/  STL.64 [R1+0x37d0], R26 ;  /* 0x0037d01a01007387 */ /* 0x0007e80000100a00 */
[----:B------:R-:W-:Y:S04]  /*171a0*/  STL.64 [R1+0x37b0], R28 ;  /* 0x0037b01c01007387 */ /* 0x000fe80000100a00 */
[----:B0-----:R-:W1:Y:S01]  /*171b0*/  LDL.64 R20, [R1+0xca8] ;  /* 0x000ca80001147983 */ /* 0x001e620000100a00 */
[----:B------:R-:W-:-:S02]  /*171c0*/  IMAD R8, R3, 0x3b2, RZ ;  /* 0x000003b203087824 */ /* 0x000fc400078e02ff */
[C---:B------:R-:W-:Y:S02]  /*171d0*/  IMAD R9, R3.reuse, 0x3b6, RZ ;  /* 0x000003b603097824 */ /* 0x040fe400078e02ff */
[C---:B------:R-:W-:Y:S02]  /*171e0*/  IMAD R15, R3.reuse, 0x3be, RZ ;  /* 0x000003be030f7824 */ /* 0x040fe400078e02ff */
[C---:B------:R-:W-:Y:S01]  /*171f0*/  IMAD R19, R3.reuse, 0x3ca, RZ ;  /* 0x000003ca03137824 */ /* 0x040fe200078e02ff */
[-C--:B-1----:R-:W-:Y:S01]  /*17200*/  IADD3 R22, P5, R8, R20.reuse, RZ ;  /* 0x0000001408167210 */ /* 0x082fe20007fbe0ff */
[----:B------:R-:W-:Y:S01]  /*17210*/  IMAD R8, R3, 0x3ba, RZ ;  /* 0x000003ba03087824 */ /* 0x000fe200078e02ff */
[-C--:B------:R-:W-:Y:S01]  /*17220*/  IADD3 R6, P1, R9, R20.reuse, RZ ;  /* 0x0000001409067210 */ /* 0x080fe20007f3e0ff */
[----:B------:R-:W-:Y:S01]  /*17230*/  IMAD R9, R3, 0x3c2, RZ ;  /* 0x000003c203097824 */ /* 0x000fe200078e02ff */
[-C--:B------:R-:W-:Y:S02]  /*17240*/  IADD3 R14, P4, R15, R20.reuse, RZ ;  /* 0x000000140f0e7210 */ /* 0x080fe40007f9e0ff */
[-C--:B--2---:R-:W-:Y:S01]  /*17250*/  IADD3 R24, P3, R8, R20.reuse, RZ ;  /* 0x0000001408187210 */ /* 0x084fe20007f7e0ff */
[----:B------:R-:W-:Y:S01]  /*17260*/  IMAD R8, R3, 0x3c6, RZ ;  /* 0x000003c603087824 */ /* 0x000fe200078e02ff */
[----:B---3--:R-:W-:Y:S01]  /*17270*/  IADD3 R26, P2, R9, R20, RZ ;  /* 0x00000014091a7210 */ /* 0x008fe20007f5e0ff */
[----:B------:R-:W-:-:S03]  /*17280*/  IMAD R9, R3, 0x1d9, RZ ;  /* 0x000001d903097824 */ /* 0x000fc600078e02ff */
[----:B------:R-:W-:Y:S01]  /*17290*/  IADD3 R16, P6, R8, R20, RZ ;  /* 0x0000001408107210 */ /* 0x000fe20007fde0ff */
[----:B------:R-:W-:Y:S01]  /*172a0*/  IMAD R8, R3, 0x1db, RZ ;  /* 0x000001db03087824 */ /* 0x000fe200078e02ff */
[----:B------:R-:W-:Y:S01]  /*172b0*/  LEA.HI.X.SX32 R23, R9, R21, 0x1, P5 ;  /* 0x0000001509177211 */ /* 0x000fe200028f0eff */
[----:B------:R-:W-:-:S03]  /*172c0*/  IMAD R9, R3, 0x3ce, RZ ;  /* 0x000003ce03097824 */ /* 0x000fc600078e02ff */
[----:B------:R-:W-:Y:S01]  /*172d0*/  LEA.HI.X.SX32 R7, R8, R21, 0x1, P1 ;  /* 0x0000001508077211 */ /* 0x000fe200008f0eff */
[----:B------:R0:W-:Y:S01]  /*172e0*/  STL.64 [R1+0x18d8], R22 ;  /* 0x0018d81601007387 */ /* 0x0001e20000100a00 */
[----:B------:R-:W-:-:S03]  /*172f0*/  IMAD R8, R3, 0x1dd, RZ ;  /* 0x000001dd03087824 */ /* 0x000fc600078e02ff */
[----:B------:R1:W-:Y:S02]  /*17300*/  STL.64 [R1+0x18c8], R6 ;  /* 0x0018c80601007387 */ /* 0x0003e40000100a00 */
[----:B------:R-:W-:Y:S01]  /*17310*/  LEA.HI.X.SX32 R25, R8, R21, 0x1, P3 ;  /* 0x0000001508197211 */ /* 0x000fe200018f0eff */
[----:B------:R-:W-:-:S04]  /*17320*/  IMAD R8, R3, 0x3d6, RZ ;  /* 0x000003d603087824 */ /* 0x000fc800078e02ff */
[----:B------:R2:W-:Y:S01]  /*17330*/  STL.64 [R1+0x18b8], R24 ;  /* 0x0018b81801007387 */ /* 0x0005e20000100a00 */
[-C--:B0-----:R-:W-:Y:S01]  /*17340*/  IADD3 R22, P5, R19, R20.reuse, RZ ;  /* 0x0000001413167210 */ /* 0x081fe20007fbe0ff */
[----:B------:R-:W-:Y:S01]  /*17350*/  IMAD R19, R3, 0x3d2, RZ ;  /* 0x000003d203137824 */ /* 0x000fe200078e02ff */
[----:B-1----:R-:W-:Y:S01]  /*17360*/  IADD3 R6, P1, R9, R20, RZ ;  /* 0x0000001409067210 */ /* 0x002fe20007f3e0ff */
[----:B------:R-:W-:-:S05]  /*17370*/  IMAD R9, R3, 0x1df, RZ ;  /* 0x000001df03097824 */ /* 0x000fca00078e02ff */
[-C--:B------:R-:W-:Y:S01]  /*17380*/  LEA.HI.X.SX32 R15, R9, R21.reuse, 0x1, P4 ;  /* 0x00000015090f7211 */ /* 0x080fe200020f0eff */
[----:B------:R-:W-:Y:S01]  /*17390*/  IMAD R9, R3, 0x1e1, RZ ;  /* 0x000001e103097824 */ /* 0x000fe200078e02ff */
[----:B--2---:R-:W-:Y:S01]  /*173a0*/  IADD3 R24, P3, R19, R20, RZ ;  /* 0x0000001413187210 */ /* 0x004fe20007f7e0ff */
[----:B------:R-:W-:Y:S02]  /*173b0*/  IMAD R19, R3, 0x3da, RZ ;  /* 0x000003da03137824 */ /* 0x000fe400078e02ff */
[----:B------:R0:W-:Y:S01]  /*173c0*/  STL.64 [R1+0x18a8], R14 ;  /* 0x0018a80e01007387 */ /* 0x0001e20000100a00 */
[----:B------:R-:W-:Y:S01]  /*173d0*/  LEA.HI.X.SX32 R27, R9, R21, 0x1, P2 ;  /* 0x00000015091b7211 */ /* 0x000fe200010f0eff */
[----:B------:R-:W-:-:S04]  /*173e0*/  IMAD R9, R3, 0x3de, RZ ;  /* 0x000003de03097824 */ /* 0x000fc800078e02ff */
[----:B------:R1:W-:Y:S01]  /*173f0*/  STL.64 [R1+0x1898], R26 ;  /* 0x0018981a01007387 */ /* 0x0003e20000100a00 */
[----:B0-----:R-:W-:Y:S01]  /*17400*/  IADD3 R14, P4, R8, R20, RZ ;  /* 0x00000014080e7210 */ /* 0x001fe20007f9e0ff */
[----:B------:R-:W-:-:S05]  /*17410*/  IMAD R8, R3, 0x1e3, RZ ;  /* 0x000001e303087824 */ /* 0x000fca00078e02ff */
[-C--:B------:R-:W-:Y:S01]  /*17420*/  LEA.HI.X.SX32 R17, R8, R21.reuse, 0x1, P6 ;  /* 0x0000001508117211 */ /* 0x080fe200030f0eff */
[----:B------:R-:W-:Y:S01]  /*17430*/  IMAD R8, R3, 0x1e5, RZ ;  /* 0x000001e503087824 */ /* 0x000fe200078e02ff */
[----:B-1----:R-:W-:Y:S01]  /*17440*/  IADD3 R26, P2, R19, R20, RZ ;  /* 0x00000014131a7210 */ /* 0x002fe20007f5e0ff */
[C---:B------:R-:W-:Y:S02]  /*17450*/  IMAD R19, R3.reuse, 0x3e2, RZ ;  /* 0x000003e203137824 */ /* 0x040fe400078e02ff */
[----:B------:R0:W-:Y:S01]  /*17460*/  STL.64 [R1+0x1888], R16 ;  /* 0x0018881001007387 */ /* 0x0001e20000100a00 */
[----:B------:R-:W-:Y:S01]  /*17470*/  LEA.HI.X.SX32 R23, R8, R21, 0x1, P5 ;  /* 0x0000001508177211 */ /* 0x000fe200028f0eff */
[----:B------:R-:W-:-:S04]  /*17480*/  IMAD R8, R3, 0x3e6, RZ ;  /* 0x000003e603087824 */ /* 0x000fc800078e02ff */
[----:B------:R1:W-:Y:S01]  /*17490*/  STL.64 [R1+0x1878], R22 ;  /* 0x0018781601007387 */ /* 0x0003e20000100a00 */
[----:B0-----:R-:W-:Y:S01]  /*174a0*/  IADD3 R16, P6, R9, R20, RZ ;  /* 0x0000001409107210 */ /* 0x001fe20007fde0ff */
[----:B------:R-:W-:-:S05]  /*174b0*/  IMAD R9, R3, 0x1e7, RZ ;  /* 0x000001e703097824 */ /* 0x000fca00078e02ff */
[-C--:B------:R-:W-:Y:S01]  /*174c0*/  LEA.HI.X.SX32 R7, R9, R21.reuse, 0x1, P1 ;  /* 0x0000001509077211 */ /* 0x080fe200008f0eff */
[C---:B------:R-:W-:Y:S01]  /*174d0*/  IMAD R9, R3.reuse, 0x1e9, RZ ;  /* 0x000001e903097824 */ /* 0x040fe200078e02ff */
[-C--:B------:R-:W-:Y:S01]  /*174e0*/  IADD3 R18, P1, R8, R20.reuse, RZ ;  /* 0x0000001408127210 */ /* 0x080fe20007f3e0ff */
[----:B------:R-:W-:Y:S01]  /*174f0*/  IMAD R8, R3, 0x1eb, RZ ;  /* 0x000001eb03087824 */ /* 0x000fe200078e02ff */
[----:B-1----:R-:W-:Y:S01]  /*17500*/  IADD3 R22, P5, R19, R20, RZ ;  /* 0x0000001413167210 */ /* 0x002fe20007fbe0ff */
[----:B------:R0:W-:Y:S01]  /*17510*/  STL.64 [R1+0x1868], R6 ;  /* 0x0018680601007387 */ /* 0x0001e20000100a00 */
[-C--:B------:R-:W-:Y:S01]  /*17520*/  LEA.HI.X.SX32 R25, R9, R21.reuse, 0x1, P3 ;  /* 0x0000001509197211 */ /* 0x080fe200018f0eff */
[C---:B------:R-:W-:Y:S01]  /*17530*/  IMAD R9, R3.reuse, 0x3ee, RZ ;  /* 0x000003ee03097824 */ /* 0x040fe200078e02ff */
[-C--:B------:R-:W-:Y:S01]  /*17540*/  LEA.HI.X.SX32 R15, R8, R21.reuse, 0x1, P4 ;  /* 0x00000015080f7211 */ /* 0x080fe200020f0eff */
[C---:B------:R-:W-:Y:S02]  /*17550*/  IMAD R8, R3.reuse, 0x1ed, RZ ;  /* 0x000001ed03087824 */ /* 0x040fe400078e02ff */
[----:B------:R1:W-:Y:S03]  /*17560*/  STL.64 [R1+0x1858], R24 ;  /* 0x0018581801007387 */ /* 0x0003e60000100a00 */
[----:B------:R-:W-:Y:S01]  /*17570*/  LEA.HI.X.SX32 R27, R8, R21, 0x1, P2 ;  /* 0x00000015081b7211 */ /* 0x000fe200010f0eff */
[----:B------:R2:W-:Y:S01]  /*17580*/  STL.64 [R1+0x1848], R14 ;  /* 0x0018480e01007387 */ /* 0x0005e20000100a00 */
[----:B0-----:R-:W-:-:S03]  /*17590*/  IMAD R7, R3, 0x3ea, RZ ;  /* 0x000003ea03077824 */ /* 0x001fc600078e02ff */
[----:B------:R0:W-:Y:S02]  /*175a0*/  STL.64 [R1+0x1838], R26 ;  /* 0x0018381a01007387 */ /* 0x0001e40000100a00 */
[-C--:B------:R-:W-:Y:S02]  /*175b0*/  IADD3 R6, P3, R7, R20.reuse, RZ ;  /* 0x0000001407067210 */ /* 0x080fe40007f7e0ff */
[-C--:B-1----:R-:W-:Y:S01]  /*175c0*/  IADD3 R24, P4, R9, R20.reuse, RZ ;  /* 0x0000001409187210 */ /* 0x082fe20007f9e0ff */
[C---:B------:R-:W-:Y:S02]  /*175d0*/  IMAD R9, R3.reuse, 0x3f2, RZ ;  /* 0x000003f203097824 */ /* 0x040fe400078e02ff */
[C---:B--2---:R-:W-:Y:S02]  /*175e0*/  IMAD R14, R3.reuse, 0x1ef, RZ ;  /* 0x000001ef030e7824 */ /* 0x044fe400078e02ff */
[----:B------:R-:W-:Y:S01]  /*175f0*/  IMAD R15, R3, 0x3f6, RZ ;  /* 0x000003f6030f7824 */ /* 0x000fe200078e02ff */
[----:B------:R-:W-:-:S02]  /*17600*/  IADD3 R8, P2, R9, R20, RZ ;  /* 0x0000001409087210 */ /* 0x000fc40007f5e0ff */
[-C--:B------:R-:W-:Y:S01]  /*17610*/  LEA.HI.X.SX32 R17, R14, R21.reuse, 0x1, P6 ;  /* 0x000000150e117211 */ /* 0x080fe200030f0eff */
[----:B------:R-:W-:Y:S01]  /*17620*/  IMAD R14, R3, 0x1f1, RZ ;  /* 0x000001f1030e7824 */ /* 0x000fe200078e02ff */
[----:B0-----:R-:W-:Y:S01]  /*17630*/  IADD3 R26, P6, R15, R20, RZ ;  /* 0x000000140f1a7210 */ /* 0x001fe20007fde0ff */
[C---:B------:R-:W-:Y:S02]  /*17640*/  IMAD R28, R3.reuse, 0x1f9, RZ ;  /* 0x000001f9031c7824 */ /* 0x040fe400078e02ff */
[----:B------:R0:W-:Y:S01]  /*17650*/  STL.64 [R1+0x1828], R16 ;  /* 0x0018281001007387 */ /* 0x0001e20000100a00 */
[----:B------:R-:W-:Y:S01]  /*17660*/  LEA.HI.X.SX32 R23, R14, R21, 0x1, P5 ;  /* 0x000000150e177211 */ /* 0x000fe200028f0eff */
[----:B------:R-:W-:-:S04]  /*17670*/  IMAD R15, R3, 0x3fa, RZ ;  /* 0x000003fa030f7824 */ /* 0x000fc800078e02ff */
[----:B------:R1:W-:Y:S01]  /*17680*/  STL.64 [R1+0x1818], R22 ;  /* 0x0018181601007387 */ /* 0x0003e20000100a00 */
[----:B------:R-:W-:Y:S02]  /*17690*/  LEA.HI.X.SX32 R9, R28, R21, 0x1, P2 ;  /* 0x000000151c097211 */ /* 0x000fe400010f0eff */
[----:B------:R-:W-:Y:S01]  /*176a0*/  IADD3 R14, P5, R15, R20, RZ ;  /* 0x000000140f0e7210 */ /* 0x000fe20007fbe0ff */
[C---:B0-----:R-:W-:Y:S02]  /*176b0*/  IMAD R17, R3.reuse, 0x1f3, RZ ;  /* 0x000001f303117824 */ /* 0x041fe400078e02ff */
[----:B------:R-:W-:-:S03]  /*176c0*/  IMAD R16, R3, 0x3fe, RZ ;  /* 0x000003fe03107824 */ /* 0x000fc600078e02ff */
[-C--:B------:R-:W-:Y:S01]  /*176d0*/  LEA.HI.X.SX32 R19, R17, R21.reuse, 0x1, P1 ;  /* 0x0000001511137211 */ /* 0x080fe200008f0eff */
[C---:B------:R-:W-:Y:S02]  /*176e0*/  IMAD R17, R3.reuse, 0x1f5, RZ ;  /* 0x000001f503117824 */ /* 0x040fe400078e02ff */
[----:B-1----:R-:W-:Y:S02]  /*176f0*/  IMAD R23, R3, 0x3b4, RZ ;  /* 0x000003b403177824 */ /* 0x002fe400078e02ff */
[----:B------:R0:W-:Y:S01]  /*17700*/  STL.64 [R1+0x1808], R18 ;  /* 0x0018081201007387 */ /* 0x0001e20000100a00 */
[----:B------:R-:W-:-:S05]  /*17710*/  LEA.HI.X.SX32 R7, R17, R21, 0x1, P3 ;  /* 0x0000001511077211 */ /* 0x000fca00018f0eff */
[----:B------:R1:W-:Y:S01]  /*17720*/  STL.64 [R1+0x17f8], R6 ;  /* 0x0017f80601007387 */ /* 0x0003e20000100a00 */
[-C--:B0-----:R-:W-:Y:S01]  /*17730*/  IADD3 R18, P1, R16, R20.reuse, RZ ;  /* 0x0000001410127210 */ /* 0x081fe20007f3e0ff */
[C---:B------:R-:W-:Y:S02]  /*17740*/  IMAD R16, R3.reuse, 0x1f7, RZ ;  /* 0x000001f703107824 */ /* 0x040fe400078e02ff */
[----:B-1----:R-:W2:Y:S03]  /*17750*/  LDL.LU.64 R6, [R1+0x3808] ;  /* 0x0038080001067983 */ /* 0x002ea60000300a00 */
[----:B------:R-:W-:Y:S01]  /*17760*/  LEA.HI.X.SX32 R25, R16, R21, 0x1, P4 ;  /* 0x0000001510197211 */ /* 0x000fe200020f0eff */
[----:B------:R-:W-:Y:S01]  /*17770*/  IMAD R28, R3, 0xed, RZ ;  /* 0x000000ed031c7824 */ /* 0x000fe200078e02ff */
[----:B------:R-:W-:Y:S01]  /*17780*/  IADD3 R22, P3, R23, R20, RZ ;  /* 0x0000001417167210 */ /* 0x000fe20007f7e0ff */
[----:B------:R-:W-:-:S02]  /*17790*/  IMAD R17, R3, 0x3b8, RZ ;  /* 0x000003b803117824 */ /* 0x000fc400078e02ff */
[----:B------:R0:W-:Y:S01]  /*177a0*/  STL.64 [R1+0x17e8], R24 ;  /* 0x0017e81801007387 */ /* 0x0001e20000100a00 */
[-C--:B--2---:R-:W-:Y:S01]  /*177b0*/  IADD3 R6, P2, R6, R20.reuse, RZ ;  /* 0x0000001406067210 */ /* 0x084fe20007f5e0ff */
[C---:B0-----:R-:W-:Y:S02]  /*177c0*/  IMAD R24, R3.reuse, 0x1fb, RZ ;  /* 0x000001fb03187824 */ /* 0x041fe400078e02ff */
[----:B------:R0:W-:Y:S01]  /*177d0*/  STL.64 [R1+0x17d8], R8 ;  /* 0x0017d80801007387 */ /* 0x0001e20000100a00 */
[----:B------:R-:W-:Y:S01]  /*177e0*/  IMAD R25, R3, 0x3c0, RZ ;  /* 0x000003c003197824 */ /* 0x000fe200078e02ff */
[-C--:B------:R-:W-:Y:S02]  /*177f0*/  LEA.HI.X.SX32 R23, R5, R21.reuse, 0x1, P3 ;  /* 0x0000001505177211 */ /* 0x080fe400018f0eff */
[----:B------:R-:W-:Y:S02]  /*17800*/  LEA.HI.X.SX32 R27, R24, R21, 0x1, P6 ;  /* 0x00000015181b7211 */ /* 0x000fe400030f0eff */
[----:B------:R-:W-:-:S02]  /*17810*/  IADD3 R24, P6, R25, R20, RZ ;  /* 0x0000001419187210 */ /* 0x000fc40007fde0ff */
[----:B------:R-:W-:Y:S02]  /*17820*/  MOV R25, R7 ;  /* 0x0000000700197202 */ /* 0x000fe40000000f00 */
[----:B------:R-:W-:Y:S01]  /*17830*/  IADD3 R16, P4, R17, R20, RZ ;  /* 0x0000001411107210 */ /* 0x000fe20007f9e0ff */
[----:B0-----:R-:W2:Y:S04]  /*17840*/  LDL.LU.64 R8, [R1+0x3800] ;  /* 0x0038000001087983 */ /* 0x001ea80000300a00 */
[----:B------:R0:W-:Y:S04]  /*17850*/  STL.64 [R1+0x17c8], R26 ;  /* 0x0017c81a01007387 */ /* 0x0001e80000100a00 */
[----:B------:R-:W-:Y:S04]  /*17860*/  STL [R1+0x18b0], R6 ;  /* 0x0018b00601007387 */ /* 0x000fe80000100800 */
[----:B------:R1:W-:Y:S01]  /*17870*/  STL [R1+0x37e8], R24 ;  /* 0x0037e81801007387 */ /* 0x0003e20000100800 */
[----:B0-----:R-:W-:-:S02]  /*17880*/  IMAD R26, R3, 0x1fd, RZ ;  /* 0x000001fd031a7824 */ /* 0x001fc400078e02ff */
[----:B-1----:R-:W-:Y:S02]  /*17890*/  IMAD.MOV.U32 R24, RZ, RZ, R6 ;  /* 0x000000ffff187224 */ /* 0x002fe400078e0006 */
[----:B------:R-:W3:Y:S01]  /*178a0*/  LDL.LU.64 R6, [R1+0x37f8] ;  /* 0x0037f80001067983 */ /* 0x000ee20000300a00 */
[----:B------:R-:W-:Y:S01]  /*178b0*/  IMAD R27, R3, 0x1ff, RZ ;  /* 0x000001ff031b7824 */ /* 0x000fe200078e02ff */
[----:B------:R-:W-:-:S04]  /*178c0*/  LEA.HI.X.SX32 R15, R26, R21, 0x1, P5 ;  /* 0x000000151a0f7211 */ /* 0x000fc800028f0eff */
[----:B------:R-:W-:Y:S01]  /*178d0*/  LEA.HI.X.SX32 R19, R27, R21, 0x1, P1 ;  /* 0x000000151b137211 */ /* 0x000fe200008f0eff */
[----:B------:R0:W-:Y:S04]  /*178e0*/  STL.64 [R1+0x17b8], R14 ;  /* 0x0017b80e01007387 */ /* 0x0001e80000100a00 */
[----:B------:R1:W-:Y:S04]  /*178f0*/  STL.64 [R1+0x17a8], R18 ;  /* 0x0017a81201007387 */ /* 0x0003e80000100a00 */
[----:B------:R4:W-:Y:S01]  /*17900*/  STL.64 [R1+0x18d0], R22 ;  /* 0x0018d01601007387 */ /* 0x0009e20000100a00 */
[----:B0-----:R-:W-:-:S04]  /*17910*/  IADD3 R14, P5, R5, R20, RZ ;  /* 0x00000014050e7210 */ /* 0x001fc80007fbe0ff */
[-C--:B------:R-:W-:Y:S01]  /*17920*/  LEA.HI.X.SX32 R15, R28, R21.reuse, 0x1, P5 ;  /* 0x000000151c0f7211 */ /* 0x080fe200028f0eff */
[C---:B-1----:R-:W-:Y:S02]  /*17930*/  IMAD R19, R3.reuse, 0x3c4, RZ ;  /* 0x000003c403137824 */ /* 0x042fe400078e02ff */
[C---:B----4-:R-:W-:Y:S02]  /*17940*/  IMAD R22, R3.reuse, 0x77, RZ ;  /* 0x0000007703167824 */ /* 0x050fe400078e02ff */
[----:B------:R-:W-:Y:S01]  /*17950*/  STL.64 [R1+0x2028], R14 ;  /* 0x0020280e01007387 */ /* 0x000fe20000100a00 */
[----:B------:R-:W-:Y:S01]  /*17960*/  IMAD R23, R3, 0x3c8, RZ ;  /* 0x000003c803177824 */ /* 0x000fe200078e02ff */
[-C--:B------:R-:W-:Y:S02]  /*17970*/  IADD3 R18, P3, R19, R20.reuse, RZ ;  /* 0x0000001413127210 */ /* 0x080fe40007f7e0ff */
[----:B--2---:R-:W-:Y:S02]  /*17980*/  IADD3 R26, P1, R8, R20, RZ ;  /* 0x00000014081a7210 */ /* 0x004fe40007f3e0ff */
[----:B------:R-:W-:-:S02]  /*17990*/  LEA.HI.X.SX32 R25, R9, R21, 0x1, P2 ;  /* 0x0000001509197211 */ /* 0x000fc400010f0eff */
[----:B------:R-:W-:Y:S01]  /*179a0*/  LEA.HI.X.SX32 R27, R22, R21, 0x1, P1 ;  /* 0x00000015161b7211 */ /* 0x000fe200008f0eff */
[----:B------:R-:W-:Y:S01]  /*179b0*/  IMAD R22, R3, 0xf, RZ ;  /* 0x0000000f03167824 */ /* 0x000fe200078e02ff */
[----:B------:R-:W-:-:S03]  /*179c0*/  IADD3 R24, P2, R11, R20, RZ ;  /* 0x000000140b187210 */ /* 0x000fc60007f5e0ff */
[----:B------:R0:W-:Y:S02]  /*179d0*/  STL.64 [R1+0x23d0], R26 ;  /* 0x0023d01a01007387 */ /* 0x0001e40000100a00 */
[-C--:B0-----:R-:W-:Y:S01]  /*179e0*/  IADD3 R26, P1, R23, R20.reuse, RZ ;  /* 0x00000014171a7210 */ /* 0x081fe20007f3e0ff */
[----:B------:R-:W-:Y:S01]  /*179f0*/  IMAD R23, R3, 0xef, RZ ;  /* 0x000000ef03177824 */ /* 0x000fe200078e02ff */
[C---:B---3--:R-:W-:Y:S02]  /*17a00*/  IADD3 R14, P5, R6.reuse, R20, RZ ;  /* 0x00000014060e7210 */ /* 0x048fe40007fbe0ff */
[-C--:B------:R-:W-:Y:S02]  /*17a10*/  LEA.HI.X.SX32 R17, R6, R21.reuse, 0x1, P4 ;  /* 0x0000001506117211 */ /* 0x080fe400020f0eff */
[----:B------:R-:W-:-:S03]  /*17a20*/  LEA.HI.X.SX32 R15, R8, R21, 0x1, P5 ;  /* 0x00000015080f7211 */ /* 0x000fc600028f0eff */
[----:B------:R0:W-:Y:S04]  /*17a30*/  STL.64 [R1+0x18c0], R16 ;  /* 0x0018c01001007387 */ /* 0x0001e80000100a00 */
[----:B------:R1:W-:Y:S04]  /*17a40*/  STL.64 [R1+0x2020], R14 ;  /* 0x0020200e01007387 */ /* 0x0003e80000100a00 */
[----:B------:R2:W-:Y:S01]  /*17a50*/  STL [R1+0x18b4], R25 ;  /* 0x0018b41901007387 */ /* 0x0005e20000100800 */
[-C--:B0-----:R-:W-:Y:S02]  /*17a60*/  IADD3 R16, P4, R9, R20.reuse, RZ ;  /* 0x0000001409107210 */ /* 0x081fe40007f9e0ff */
[----:B-1----:R-:W-:-:S02]  /*17a70*/  IADD3 R14, P5, R10, R20, RZ ;  /* 0x000000140a0e7210 */ /* 0x002fc40007fbe0ff */
[-C--:B------:R-:W-:Y:S01]  /*17a80*/  LEA.HI.X.SX32 R17, R23, R21.reuse, 0x1, P4 ;  /* 0x0000001517117211 */ /* 0x080fe200020f0eff */
[----:B------:R-:W-:Y:S01]  /*17a90*/  IMAD R23, R3, 0x3cc, RZ ;  /* 0x000003cc03177824 */ /* 0x000fe200078e02ff */
[----:B------:R-:W-:-:S03]  /*17aa0*/  LEA.HI.X.SX32 R15, R22, R21, 0x1, P5 ;  /* 0x00000015160f7211 */ /* 0x000fc600028f0eff */
[----:B------:R0:W-:Y:S04]  /*17ab0*/  STL.64 [R1+0x2018], R16 ;  /* 0x0020181001007387 */ /* 0x0001e80000100a00 */
[----:B------:R1:W-:Y:S01]  /*17ac0*/  STL.64 [R1+0x2700], R14 ;  /* 0x0027000e01007387 */ /* 0x0003e20000100a00 */
[-C--:B--2---:R-:W-:Y:S02]  /*17ad0*/  LEA.HI.X.SX32 R25, R10, R21.reuse, 0x1, P2 ;  /* 0x000000150a197211 */ /* 0x084fe400010f0eff */
[----:B0-----:R-:W-:Y:S01]  /*17ae0*/  IADD3 R16, P4, R12, R20, RZ ;  /* 0x000000140c107210 */ /* 0x001fe20007f9e0ff */
[----:B-1----:R-:W2:Y:S04]  /*17af0*/  LDL.LU.64 R14, [R1+0x37f0] ;  /* 0x0037f000010e7983 */ /* 0x002ea80000300a00 */
[----:B------:R0:W-:Y:S04]  /*17b00*/  STL.64 [R1+0x2688], R24 ;  /* 0x0026881801007387 */ /* 0x0001e80000100a00 */
[----:B0-----:R-:W3:Y:S01]  /*17b10*/  LDL.LU R24, [R1+0x37e8] ;  /* 0x0037e80001187983 */ /* 0x001ee20000300800 */
[----:B------:R-:W-:Y:S01]  /*17b20*/  LEA.HI.X.SX32 R17, R11, R21, 0x1, P4 ;  /* 0x000000150b117211 */ /* 0x000fe200020f0eff */
[----:B------:R-:W-:Y:S01]  /*17b30*/  IMAD R25, R3, 0x3d0, RZ ;  /* 0x000003d003197824 */ /* 0x000fe200078e02ff */
[----:B------:R-:W-:-:S02]  /*17b40*/  MOV R11, R29 ;  /* 0x0000001d000b7202 */ /* 0x000fc40000000f00 */
[----:B--2---:R-:W-:-:S04]  /*17b50*/  IADD3 R28, P5, R14, R20, RZ ;  /* 0x000000140e1c7210 */ /* 0x004fc80007fbe0ff */
[----:B------:R-:W-:Y:S01]  /*17b60*/  MOV R10, R28 ;  /* 0x0000001c000a7202 */ /* 0x000fe20000000f00 */
[----:B------:R0:W-:Y:S01]  /*17b70*/  STL [R1+0x23c8], R28 ;  /* 0x0023c81c01007387 */ /* 0x0001e20000100800 */
[----:B------:R-:W-:-:S03]  /*17b80*/  LEA.HI.X.SX32 R11, R12, R21, 0x1, P5 ;  /* 0x000000150c0b7211 */ /* 0x000fc600028f0eff */
[----:B------:R1:W-:Y:S01]  /*17b90*/  STL.64 [R1+0x25a0], R16 ;  /* 0x0025a01001007387 */ /* 0x0003e20000100a00 */
[-C--:B------:R-:W-:Y:S02]  /*17ba0*/  IADD3 R10, P5, R25, R20.reuse, RZ ;  /* 0x00000014190a7210 */ /* 0x080fe40007fbe0ff */
[CC--:B------:R-:W-:Y:S02]  /*17bb0*/  LEA.HI.X.SX32 R25, R13.reuse, R21.reuse, 0x1, P6 ;  /* 0x000000150d197211 */ /* 0x0c0fe400030f0eff */
[-C--:B0-----:R-:W-:Y:S01]  /*17bc0*/  IADD3 R28, P4, R13, R20.reuse, RZ ;  /* 0x000000140d1c7210 */ /* 0x081fe20007f9e0ff */
[----:B-1----:R-:W2:Y:S03]  /*17bd0*/  LDL.LU.64 R16, [R1+0x37e0] ;  /* 0x0037e00001107983 */ /* 0x002ea60000300a00 */
[-C--:B------:R-:W-:Y:S02]  /*17be0*/  LEA.HI.X.SX32 R29, R14, R21.reuse, 0x1, P4 ;  /* 0x000000150e1d7211 */ /* 0x080fe400020f0eff */
[----:B------:R-:W-:Y:S01]  /*17bf0*/  LEA.HI.X.SX32 R19, R15, R21, 0x1, P3 ;  /* 0x000000150f137211 */ /* 0x000fe200018f0eff */
[----:B------:R-:W-:Y:S04]  /*17c00*/  STL [R1+0x23cc], R11 ;  /* 0x0023cc0b01007387 */ /* 0x000fe80000100800 */
[----:B---3--:R-:W-:Y:S04]  /*17c10*/  STL.64 [R1+0x18a0], R24 ;  /* 0x0018a01801007387 */ /* 0x008fe80000100a00 */
[----:B------:R-:W-:Y:S04]  /*17c20*/  STL.64 [R1+0x2010], R28 ;  /* 0x0020101c01007387 */ /* 0x000fe80000100a00 */
[----:B------:R0:W-:Y:S04]  /*17c30*/  STL.64 [R1+0x1890], R18 ;  /* 0x0018901201007387 */ /* 0x0001e80000100a00 */
[----:B0-----:R-:W3:Y:S01]  /*17c40*/  LDL.LU.64 R18, [R1+0x37d8] ;  /* 0x0037d80001127983 */ /* 0x001ee20000300a00 */
[----:B------:R-:W-:Y:S01]  /*17c50*/  IMAD R28, R3, 0x3d4, RZ ;  /* 0x000003d4031c7824 */ /* 0x000fe200078e02ff */
[----:B------:R-:W-:Y:S01]  /*17c60*/  IADD3 R24, P6, R15, R20, RZ ;  /* 0x000000140f187210 */ /* 0x000fe20007fde0ff */
[----:B------:R-:W-:-:S03]  /*17c70*/  IMAD R29, R3, 0xf1, RZ ;  /* 0x000000f1031d7824 */ /* 0x000fc600078e02ff */
[----:B------:R-:W-:Y:S01]  /*17c80*/  IADD3 R14, P3, R28, R20, RZ ;  /* 0x000000141c0e7210 */ /* 0x000fe20007f7e0ff */
[----:B------:R-:W-:Y:S01]  /*17c90*/  IMAD R28, R3, 0x79, RZ ;  /* 0x00000079031c7824 */ /* 0x000fe200078e02ff */
[----:B------:R-:W-:Y:S01]  /*17ca0*/  LEA.HI.X.SX32 R25, R29, R21, 0x1, P6 ;  /* 0x000000151d197211 */ /* 0x000fe200030f0eff */
[----:B------:R-:W-:-:S04]  /*17cb0*/  IMAD R29, R3, 0x3d8, RZ ;  /* 0x000003d8031d7824 */ /* 0x000fc800078e02ff */
[----:B------:R0:W-:Y:S01]  /*17cc0*/  STL.64 [R1+0x2008], R24 ;  /* 0x0020081801007387 */ /* 0x0001e20000100a00 */
[----:B------:R-:W-:-:S03]  /*17cd0*/  IADD3 R22, P2, R23, R20, RZ ;  /* 0x0000001417167210 */ /* 0x000fc60007f5e0ff */
[----:B------:R-:W-:Y:S01]  /*17ce0*/  STL [R1+0x1850], R14 ;  /* 0x0018500e01007387 */ /* 0x000fe20000100800 */
[-C--:B--2---:R-:W-:Y:S02]  /*17cf0*/  IADD3 R12, P4, R17, R20.reuse, RZ ;  /* 0x00000014110c7210 */ /* 0x084fe40007f9e0ff */
[-C--:B------:R-:W-:Y:S02]  /*17d00*/  LEA.HI.X.SX32 R27, R16, R21.reuse, 0x1, P1 ;  /* 0x00000015101b7211 */ /* 0x080fe400008f0eff */
[----:B------:R-:W-:Y:S02]  /*17d10*/  LEA.HI.X.SX32 R13, R28, R21, 0x1, P4 ;  /* 0x000000151c0d7211 */ /* 0x000fe400020f0eff */
[----:B0-----:R-:W-:-:S03]  /*17d20*/  IADD3 R24, P6, R16, R20, RZ ;  /* 0x0000001410187210 */ /* 0x001fc60007fde0ff */
[----:B------:R-:W-:Y:S01]  /*17d30*/  STL.64 [R1+0x23c0], R12 ;  /* 0x0023c00c01007387 */ /* 0x000fe20000100a00 */
[-C--:B------:R-:W-:Y:S02]  /*17d40*/  IADD3 R28, P4, R29, R20.reuse, RZ ;  /* 0x000000141d1c7210 */ /* 0x080fe40007f9e0ff */
[----:B------:R-:W-:Y:S01]  /*17d50*/  LEA.HI.X.SX32 R25, R17, R21, 0x1, P6 ;  /* 0x0000001511197211 */ /* 0x000fe200030f0eff */
[----:B------:R0:W-:Y:S04]  /*17d60*/  STL.64 [R1+0x1880], R26 ;  /* 0x0018801a01007387 */ /* 0x0001e80000100a00 */
[----:B0-----:R-:W2:Y:S01]  /*17d70*/  LDL.LU.64 R26, [R1+0x37d0] ;  /* 0x0037d000011a7983 */ /* 0x001ea20000300a00 */
[----:B---3--:R-:W-:-:S03]  /*17d80*/  IADD3 R12, P1, R18, R20, RZ ;  /* 0x00000014120c7210 */ /* 0x008fc60007f3e0ff */
[----:B------:R-:W3:Y:S04]  /*17d90*/  LDL.LU.64 R20, [R1+0x37c8] ;  /* 0x0037c80001147983 */ /* 0x000ee80000300a00 */
[----:B------:R-:W4:Y:S01]  /*17da0*/  LDL.64 R16, [R1+0xca8] ;  /* 0x000ca80001107983 */ /* 0x000f220000100a00 */
[C---:B------:R-:W-:Y:S02]  /*17db0*/  IMAD R8, R3.reuse, 0xf3, RZ ;  /* 0x000000f303087824 */ /* 0x040fe400078e02ff */
[----:B------:R-:W-:Y:S01]  /*17dc0*/  IMAD R5, R3, 0x3d, RZ ;  /* 0x0000003d03057824 */ /* 0x000fe200078e02ff */
[----:B------:R4:W-:Y:S02]  /*17dd0*/  STL.64 [R1+0x2000], R24 ;  /* 0x0020001801007387 */ /* 0x0009e40000100a00 */
[----:B----4-:R-:W-:-:S02]  /*17de0*/  IADD3 R24, P6, R19, R16, RZ ;  /* 0x0000001013187210 */ /* 0x010fc40007fde0ff */
[-C--:B------:R-:W-:Y:S02]  /*17df0*/  LEA.HI.X.SX32 R23, R18, R17.reuse, 0x1, P2 ;  /* 0x0000001112177211 */ /* 0x080fe400010f0eff */
[-C--:B------:R-:W-:Y:S02]  /*17e00*/  LEA.HI.X.SX32 R13, R8, R17.reuse, 0x1, P1 ;  /* 0x00000011080d7211 */ /* 0x080fe400008f0eff */
[----:B------:R-:W-:Y:S01]  /*17e10*/  LEA.HI.X.SX32 R25, R5, R17, 0x1, P6 ;  /* 0x0000001105197211 */ /* 0x000fe200030f0eff */
[----:B------:R3:W-:Y:S04]  /*17e20*/  STL.64 [R1+0x1870], R22 ;  /* 0x0018701601007387 */ /* 0x0007e80000100a00 */
[----:B------:R-:W-:Y:S04]  /*17e30*/  STL.64 [R1+0x1ff8], R12 ;  /* 0x001ff80c01007387 */ /* 0x000fe80000100a00 */
[----:B------:R0:W-:Y:S01]  /*17e40*/  STL.64 [R1+0x2598], R24 ;  /* 0x0025981801007387 */ /* 0x0001e20000100a00 */
[----:B---3--:R-:W-:-:S02]  /*17e50*/  IADD3 R22, P2, R21, R16, RZ ;  /* 0x0000001015167210 */ /* 0x008fc40007f5e0ff */
[CC--:B------:R-:W-:Y:S02]  /*17e60*/  LEA.HI.X.SX32 R11, R20.reuse, R17.reuse, 0x1, P5 ;  /* 0x00000011140b7211 */ /* 0x0c0fe400028f0eff */
[----:B------:R-:W-:Y:S02]  /*17e70*/  LEA.HI.X.SX32 R23, R19, R17, 0x1, P2 ;  /* 0x0000001113177211 */ /* 0x000fe400010f0eff */
[----:B0-----:R-:W-:-:S03]  /*17e80*/  IADD3 R24, P6, R20, R16, RZ ;  /* 0x0000001014187210 */ /* 0x001fc60007fde0ff */
[----:B------:R0:W-:Y:S01]  /*17e90*/  STL.64 [R1+0x23b8], R22 ;  /* 0x0023b81601007387 */ /* 0x0001e20000100a00 */
[----:B------:R-:W-:-:S03]  /*17ea0*/  LEA.HI.X.SX32 R25, R21, R17, 0x1, P6 ;  /* 0x0000001115197211 */ /* 0x000fc600030f0eff */
[----:B0-----:R-:W3:Y:S04]  /*17eb0*/  LDL.LU.64 R22, [R1+0x37c0] ;  /* 0x0037c00001167983 */ /* 0x001ee80000300a00 */
[----:B------:R-:W-:Y:S04]  /*17ec0*/  STL.64 [R1+0x1860], R10 ;  /* 0x0018600a01007387 */ /* 0x000fe80000100a00 */
[----:B------:R0:W-:Y:S04]  /*17ed0*/  STL.64 [R1+0x1ff0], R24 ;  /* 0x001ff01801007387 */ /* 0x0001e80000100a00 */
[----:B0-----:R-:W4:Y:S01]  /*17ee0*/  LDL.LU.64 R24, [R1+0x37b8] ;  /* 0x0037b80001187983 */ /* 0x001f220000300a00 */
[C---:B------:R-:W-:Y:S01]  /*17ef0*/  IMAD R6, R3.reuse, 0x3dc, RZ ;  /* 0x000003dc03067824 */ /* 0x040fe200078e02ff */
[----:B------:R-:W-:Y:S01]  /*17f00*/  MOV R19, R15 ;  /* 0x0000000f00137202 */ /* 0x000fe20000000f00 */
[----:B------:R-:W-:-:S03]  /*17f10*/  IMAD R5, R3, 0x3e0, RZ ;  /* 0x000003e003057824 */ /* 0x000fc600078e02ff */
[----:B------:R-:W-:Y:S01]  /*17f20*/  IADD3 R12, P1, R6, R16, RZ ;  /* 0x00000010060c7210 */ /* 0x000fe20007f3e0ff */
[----:B------:R-:W-:Y:S01]  /*17f30*/  IMAD R6, R3, 0x3e4, RZ ;  /* 0x000003e403067824 */ /* 0x000fe200078e02ff */
[----:B------:R-:W-:Y:S02]  /*17f40*/  MOV R18, R14 ;  /* 0x0000000e00127202 */ /* 0x000fe40000000f00 */
[----:B------:R-:W-:Y:S01]  /*17f50*/  IADD3 R14, P2, R5, R16, RZ ;  /* 0x00000010050e7210 */ /* 0x000fe20007f5e0ff */
[----:B------:R-:W-:Y:S01]  /*17f60*/  IMAD R5, R3, 0xf5, RZ ;  /* 0x000000f503057824 */ /* 0x000fe200078e02ff */
[----:B------:R-:W-:Y:S02]  /*17f70*/  MOV R21, R19 ;  /* 0x0000001300157202 */ /* 0x000fe40000000f00 */
[----:B------:R-:W-:Y:S02]  /*17f80*/  MOV R20, R18 ;  /* 0x0000001200147202 */ /* 0x000fe40000000f00 */
[----:B---3--:R-:W-:-:S02]  /*17f90*/  LEA.HI.X.SX32 R21, R22, R17, 0x1, P3 ;  /* 0x0000001116157211 */ /* 0x008fc400018f0eff */
[-C--:B------:R-:W-:Y:S02]  /*17fa0*/  IADD3 R10, P5, R22, R16.reuse, RZ ;  /* 0x00000010160a7210 */ /* 0x080fe40007fbe0ff */
[----:B------:R-:W-:Y:S01]  /*17fb0*/  IADD3 R8, P3, R6, R16, RZ ;  /* 0x0000001006087210 */ /* 0x000fe20007f7e0ff */
[----:B------:R-:W-:Y:S01]  /*17fc0*/  IMAD R6, R3, 0x7b, RZ ;  /* 0x0000007b03067824 */ /* 0x000fe200078e02ff */
[-C--:B------:R-:W-:Y:S01]  /*17fd0*/  LEA.HI.X.SX32 R11, R5, R17.reuse, 0x1, P5 ;  /* 0x00000011050b7211 */ /* 0x080fe200028f0eff */
[----:B------:R-:W-:Y:S01]  /*17fe0*/  STL [R1+0x1854], R21 ;  /* 0x0018541501007387 */ /* 0x000fe20000100800 */
[----:B------:R-:W-:-:S03]  /*17ff0*/  LEA.HI.X.SX32 R29, R23, R17, 0x1, P4 ;  /* 0x00000011171d7211 */ /* 0x000fc600020f0eff */
[----:B------:R-:W-:Y:S01]  /*18000*/  STL.64 [R1+0x1fe8], R10 ;  /* 0x001fe80a01007387 */ /* 0x000fe20000100a00 */
[----:B----4-:R-:W-:-:S04]  /*18010*/  IADD3 R18, P6, R24, R16, RZ ;  /* 0x0000001018127210 */ /* 0x010fc80007fde0ff */
[----:B------:R-:W-:Y:S01]  /*18020*/  LEA.HI.X.SX32 R19, R6, R17, 0x1, P6 ;  /* 0x0000001106137211 */ /* 0x000fe200030f0eff */
[----:B------:R-:W-:Y:S04]  /*18030*/  STL [R1+0x1810], R8 ;  /* 0x0018100801007387 */ /* 0x000fe80000100800 */
[----:B------:R-:W-:Y:S04]  /*18040*/  STL.64 [R1+0x23b0], R18 ;  /* 0x0023b01201007387 */ /* 0x000fe80000100a00 */
[----:B------:R0:W-:Y:S04]  /*18050*/  STL.64 [R1+0x1840], R28 ;  /* 0x0018401c01007387 */ /* 0x0001e80000100a00 */
[----:B0-----:R-:W3:Y:S01]  /*18060*/  LDL.LU.64 R28, [R1+0x37b0] ;  /* 0x0037b000011c7983 */ /* 0x001ee20000300a00 */
[----:B------:R-:W-:Y:S01]  /*18070*/  IADD3 R10, P5, R23, R16, RZ ;  /* 0x00000010170a7210 */ /* 0x000fe20007fbe0ff */
[----:B------:R-:W-:Y:S01]  /*18080*/  IMAD R18, R3, 0xf7, RZ ;  /* 0x000000f703127824 */ /* 0x000fe200078e02ff */
[----:B------:R-:W-:-:S02]  /*18090*/  MOV R22, R8 ;  /* 0x0000000800167202 */ /* 0x000fc40000000f00 */
[-C--:B------:R-:W-:Y:S02]  /*180a0*/  LEA.HI.X.SX32 R11, R24, R17.reuse, 0x1, P5 ;  /* 0x00000011180b7211 */ /* 0x080fe400028f0eff */
[C---:B------:R-:W-:Y:S02]  /*180b0*/  LEA.HI.X.SX32 R13, R25.reuse, R17, 0x1, P1 ;  /* 0x00000011190d7211 */ /* 0x040fe400008f0eff */
[-C--:B------:R-:W-:Y:S01]  /*180c0*/  IADD3 R8, P4, R25, R16.reuse, RZ ;  /* 0x0000001019087210 */ /* 0x080fe20007f9e0ff */
[----:B------:R2:W-:Y:S01]  /*180d0*/  STL.64 [R1+0x1fe0], R10 ;  /* 0x001fe00a01007387 */ /* 0x0005e20000100a00 */
[----:B------:R-:W-:Y:S01]  /*180e0*/  MOV R23, R9 ;  /* 0x0000000900177202 */ /* 0x000fe20000000f00 */
[C---:B------:R-:W-:Y:S01]  /*180f0*/  IMAD R6, R3.reuse, 0x1f, RZ ;  /* 0x0000001f03067824 */ /* 0x040fe200078e02ff */
[----:B------:R-:W-:Y:S01]  /*18100*/  LEA.HI.X.SX32 R9, R18, R17, 0x1, P4 ;  /* 0x0000001112097211 */ /* 0x000fe200020f0eff */
[----:B------:R0:W-:Y:S01]  /*18110*/  STL.64 [R1+0x1830], R12 ;  /* 0x0018300c01007387 */ /* 0x0001e20000100a00 */
[----:B------:R-:W-:Y:S01]  /*18120*/  IMAD R5, R3, 0x3e8, RZ ;  /* 0x000003e803057824 */ /* 0x000fe200078e02ff */
[----:B--2---:R-:W-:-:S02]  /*18130*/  IADD3 R10, P5, R26, R16, RZ ;  /* 0x000000101a0a7210 */ /* 0x004fc40007fbe0ff */
[-C--:B0-----:R-:W-:Y:S01]  /*18140*/  IADD3 R12, P1, R27, R16.reuse, RZ ;  /* 0x000000101b0c7210 */ /* 0x081fe20007f3e0ff */
[----:B------:R-:W-:Y:S01]  /*18150*/  STL.64 [R1+0x1fd8], R8 ;  /* 0x001fd80801007387 */ /* 0x000fe20000100a00 */
[-C--:B------:R-:W-:Y:S02]  /*18160*/  LEA.HI.X.SX32 R11, R6, R17.reuse, 0x1, P5 ;  /* 0x00000011060b7211 */ /* 0x080fe400028f0eff */
[----:B------:R-:W-:Y:S02]  /*18170*/  LEA.HI.X.SX32 R13, R26, R17, 0x1, P1 ;  /* 0x000000111a0d7211 */ /* 0x000fe400008f0eff */
[----:B------:R-:W-:Y:S01]  /*18180*/  IADD3 R20, P6, R5, R16, RZ ;  /* 0x0000001005147210 */ /* 0x000fe20007fde0ff */
[----:B------:R0:W-:Y:S01]  /*18190*/  STL.64 [R1+0x2680], R10 ;  /* 0x0026800a01007387 */ /* 0x0001e20000100a00 */
[----:B------:R-:W-:-:S03]  /*181a0*/  IMAD R5, R3, 0x3ec, RZ ;  /* 0x000003ec03057824 */ /* 0x000fc600078e02ff */
[----:B------:R1:W-:Y:S01]  /*181b0*/  STL.64 [R1+0x2590], R12 ;  /* 0x0025900c01007387 */ /* 0x0003e20000100a00 */
[C---:B------:R-:W-:Y:S02]  /*181c0*/  IMAD R21, R3.reuse, 0x1f2, RZ ;  /* 0x000001f203157824 */ /* 0x040fe400078e02ff */
[----:B------:R-:W-:-:S03]  /*181d0*/  IMAD R6, R3, 0x3f4, RZ ;  /* 0x000003f403067824 */ /* 0x000fc600078e02ff */
[-C--:B------:R-:W-:Y:S02]  /*181e0*/  LEA.HI.X.SX32 R23, R21, R17.reuse, 0x1, P3 ;  /* 0x0000001115177211 */ /* 0x080fe400018f0eff */
[-C--:B0-----:R-:W-:Y:S01]  /*181f0*/  IADD3 R10, P5, R5, R16.reuse, RZ ;  /* 0x00000010050a7210 */ /* 0x081fe20007fbe0ff */
[C---:B------:R-:W-:Y:S01]  /*18200*/  IMAD R5, R3.reuse, 0x3f0, RZ ;  /* 0x000003f003057824 */ /* 0x040fe200078e02ff */
[-C--:B------:R-:W-:Y:S01]  /*18210*/  IADD3 R22, P3, R6, R16.reuse, RZ ;  /* 0x0000001006167210 */ /* 0x080fe20007f7e0ff */
[----:B------:R-:W-:Y:S01]  /*18220*/  IMAD R6, R3, 0x7d, RZ ;  /* 0x0000007d03067824 */ /* 0x000fe200078e02ff */
[-C--:B---3--:R-:W-:Y:S02]  /*18230*/  IADD3 R8, P4, R29, R16.reuse, RZ ;  /* 0x000000101d087210 */ /* 0x088fe40007f9e0ff */
[----:B-1----:R-:W-:Y:S02]  /*18240*/  IADD3 R12, P1, R28, R16, RZ ;  /* 0x000000101c0c7210 */ /* 0x002fe40007f3e0ff */
[----:B------:R-:W-:-:S02]  /*18250*/  LEA.HI.X.SX32 R9, R27, R17, 0x1, P4 ;  /* 0x000000111b097211 */ /* 0x000fc400020f0eff */
[-C--:B------:R-:W-:Y:S02]  /*18260*/  LEA.HI.X.SX32 R15, R28, R17.reuse, 0x1, P2 ;  /* 0x000000111c0f7211 */ /* 0x080fe400010f0eff */
[----:B------:R-:W-:Y:S01]  /*18270*/  LEA.HI.X.SX32 R13, R29, R17, 0x1, P1 ;  /* 0x000000111d0d7211 */ /* 0x000fe200008f0eff */
[----:B------:R0:W-:Y:S04]  /*18280*/  STL.64 [R1+0x23a8], R8 ;  /* 0x0023a80801007387 */ /* 0x0001e80000100a00 */
[----:B------:R1:W-:Y:S01]  /*18290*/  STL.64 [R1+0x1820], R14 ;  /* 0x0018200e01007387 */ /* 0x0003e20000100a00 */
[----:B------:R-:W-:-:S03]  /*182a0*/  IADD3 R18, P4, R5, R16, RZ ;  /* 0x0000001005127210 */ /* 0x000fc60007f9e0ff */
[----:B------:R2:W-:Y:S01]  /*182b0*/  STL.64 [R1+0x1fd0], R12 ;  /* 0x001fd00c01007387 */ /* 0x0005e20000100a00 */
[C---:B0-----:R-:W-:Y:S02]  /*182c0*/  IMAD R8, R3.reuse, 0xfa, RZ ;  /* 0x000000fa03087824 */ /* 0x041fe400078e02ff */
[----:B------:R-:W-:Y:S01]  /*182d0*/  IMAD R9, R3, 0xf9, RZ ;  /* 0x000000f903097824 */ /* 0x000fe200078e02ff */
[-C--:B-1----:R-:W-:Y:S01]  /*182e0*/  IADD3 R14, P2, R21, R16.reuse, RZ ;  /* 0x00000010150e7210 */ /* 0x082fe20007f5e0ff */
[----:B------:R-:W-:Y:S01]  /*182f0*/  IMAD R5, R3, 0x1f4, RZ ;  /* 0x000001f403057824 */ /* 0x000fe200078e02ff */
[----:B--2---:R-:W-:Y:S02]  /*18300*/  IADD3 R12, P1, R8, R16, RZ ;  /* 0x00000010080c7210 */ /* 0x004fe40007f3e0ff */
[-C--:B------:R-:W-:Y:S01]  /*18310*/  LEA.HI.X.SX32 R15, R9, R17.reuse, 0x1, P2 ;  /* 0x00000011090f7211 */ /* 0x080fe200010f0eff */
[----:B------:R-:W-:Y:S01]  /*18320*/  STL [R1+0x1814], R23 ;  /* 0x0018141701007387 */ /* 0x000fe20000100800 */
[----:B------:R-:W-:Y:S01]  /*18330*/  LEA.HI.X.SX32 R13, R6, R17, 0x1, P1 ;  /* 0x00000011060d7211 */ /* 0x000fe200008f0eff */
[----:B------:R-:W-:-:S02]  /*18340*/  IMAD R6, R3, 0x1f6, RZ ;  /* 0x000001f603067824 */ /* 0x000fc400078e02ff */
[----:B------:R0:W-:Y:S01]  /*18350*/  STL.64 [R1+0x1fc8], R14 ;  /* 0x001fc80e01007387 */ /* 0x0001e20000100a00 */
[----:B------:R-:W-:Y:S01]  /*18360*/  IMAD R9, R3, 0x3f8, RZ ;  /* 0x000003f803097824 */ /* 0x000fe200078e02ff */
[CC--:B------:R-:W-:Y:S02]  /*18370*/  LEA.HI.X.SX32 R21, R5.reuse, R17.reuse, 0x1, P6 ;  /* 0x0000001105157211 */ /* 0x0c0fe400030f0eff */
[----:B------:R-:W-:Y:S01]  /*18380*/  LEA.HI.X.SX32 R11, R6, R17, 0x1, P5 ;  /* 0x00000011060b7211 */ /* 0x000fe200028f0eff */
[----:B------:R1:W-:Y:S01]  /*18390*/  STL.64 [R1+0x23a0], R12 ;  /* 0x0023a00c01007387 */ /* 0x0003e20000100a00 */
[----:B0-----:R-:W-:-:S03]  /*183a0*/  IADD3 R14, P2, R5, R16, RZ ;  /* 0x00000010050e7210 */ /* 0x001fc60007f5e0ff */
[----:B------:R0:W-:Y:S01]  /*183b0*/  STL.64 [R1+0x1800], R20 ;  /* 0x0018001401007387 */ /* 0x0001e20000100a00 */
[----:B------:R-:W-:Y:S02]  /*183c0*/  LEA.HI.X.SX32 R15, R8, R17, 0x1, P2 ;  /* 0x00000011080f7211 */ /* 0x000fe400010f0eff */
[-C--:B-1----:R-:W-:Y:S01]  /*183d0*/  IADD3 R12, P1, R9, R16.reuse, RZ ;  /* 0x00000010090c7210 */ /* 0x082fe20007f3e0ff */
[C---:B------:R-:W-:Y:S01]  /*183e0*/  IMAD R9, R3.reuse, 0x7e, RZ ;  /* 0x0000007e03097824 */ /* 0x040fe200078e02ff */
[----:B------:R-:W-:Y:S01]  /*183f0*/  STL.64 [R1+0x17f0], R10 ;  /* 0x0017f00a01007387 */ /* 0x000fe20000100a00 */
[-C--:B------:R-:W-:Y:S01]  /*18400*/  IADD3 R24, P6, R6, R16.reuse, RZ ;  /* 0x0000001006187210 */ /* 0x080fe20007fde0ff */
[C---:B------:R-:W-:Y:S02]  /*18410*/  IMAD R8, R3.reuse, 0x3f, RZ ;  /* 0x0000003f03087824 */ /* 0x040fe400078e02ff */
[----:B------:R1:W-:Y:S01]  /*18420*/  STL.64 [R1+0x1fc0], R14 ;  /* 0x001fc00e01007387 */ /* 0x0003e20000100a00 */
[----:B------:R-:W-:Y:S01]  /*18430*/  IMAD R5, R3, 0xfc, RZ ;  /* 0x000000fc03057824 */ /* 0x000fe200078e02ff */
[----:B0-----:R-:W-:Y:S01]  /*18440*/  IADD3 R20, P2, R9, R16, RZ ;  /* 0x0000001009147210 */ /* 0x001fe20007f5e0ff */
[----:B------:R-:W-:-:S03]  /*18450*/  IMAD R6, R3, 0x1f8, RZ ;  /* 0x000001f803067824 */ /* 0x000fc600078e02ff */
[----:B------:R-:W-:Y:S01]  /*18460*/  LEA.HI.X.SX32 R21, R8, R17, 0x1, P2 ;  /* 0x0000001108157211 */ /* 0x000fe200010f0eff */
[----:B-1----:R-:W-:Y:S01]  /*18470*/  IMAD R15, R3, 0xfb, RZ ;  /* 0x000000fb030f7824 */ /* 0x002fe200078e02ff */
[----:B------:R-:W-:-:S04]  /*18480*/  IADD3 R10, P5, R5, R16, RZ ;  /* 0x00000010050a7210 */ /* 0x000fc80007fbe0ff */
[-C--:B------:R-:W-:Y:S02]  /*18490*/  LEA.HI.X.SX32 R25, R15, R17.reuse, 0x1, P6 ;  /* 0x000000110f197211 */ /* 0x080fe400030f0eff */
[----:B------:R-:W-:-:S03]  /*184a0*/  LEA.HI.X.SX32 R11, R9, R17, 0x1, P5 ;  /* 0x00000011090b7211 */ /* 0x000fc600028f0eff */
[----:B------:R0:W-:Y:S01]  /*184b0*/  STL.64 [R1+0x1fb8], R24 ;  /* 0x001fb81801007387 */ /* 0x0001e20000100a00 */
[----:B------:R-:W-:-:S03]  /*184c0*/  LEA.HI.X.SX32 R19, R6, R17, 0x1, P4 ;  /* 0x0000001106137211 */ /* 0x000fc600020f0eff */
[----:B------:R1:W-:Y:S01]  /*184d0*/  STL.64 [R1+0x2588], R20 ;  /* 0x0025881401007387 */ /* 0x0003e20000100a00 */
[----:B------:R-:W-:-:S03]  /*184e0*/  IMAD R9, R3, 0xfe, RZ ;  /* 0x000000fe03097824 */ /* 0x000fc600078e02ff */
[----:B------:R-:W-:Y:S01]  /*184f0*/  STL.64 [R1+0x2398], R10 ;  /* 0x0023980a01007387 */ /* 0x000fe20000100a00 */
[----:B0-----:R-:W-:Y:S01]  /*18500*/  IMAD R24, R3, 0x1fa, RZ ;  /* 0x000001fa03187824 */ /* 0x001fe200078e02ff */
[-C--:B-1----:R-:W-:Y:S02]  /*18510*/  IADD3 R20, P2, R6, R16.reuse, RZ ;  /* 0x0000001006147210 */ /* 0x082fe40007f5e0ff */
[----:B------:R0:W-:Y:S02]  /*18520*/  STL.64 [R1+0x17e0], R18 ;  /* 0x0017e01201007387 */ /* 0x0001e40000100a00 */
[-C--:B------:R-:W-:Y:S01]  /*18530*/  LEA.HI.X.SX32 R21, R5, R17.reuse, 0x1, P2 ;  /* 0x0000001105157211 */ /* 0x080fe200010f0eff */
[C---:B------:R-:W-:Y:S01]  /*18540*/  IMAD R5, R3.reuse, 0xfd, RZ ;  /* 0x000000fd03057824 */ /* 0x040fe200078e02ff */
[C---:B------:R-:W-:Y:S01]  /*18550*/  LEA.HI.X.SX32 R23, R24.reuse, R17, 0x1, P3 ;  /* 0x0000001118177211 */ /* 0x040fe200018f0eff */
[C---:B------:R-:W-:Y:S02]  /*18560*/  IMAD R8, R3.reuse, 0x202, RZ ;  /* 0x0000020203087824 */ /* 0x040fe400078e02ff */
[----:B------:R1:W-:Y:S01]  /*18570*/  STL.64 [R1+0x1fb0], R20 ;  /* 0x001fb01401007387 */ /* 0x0003e20000100a00 */
[----:B0-----:R-:W-:Y:S01]  /*18580*/  IADD3 R18, P4, R24, R16, RZ ;  /* 0x0000001018127210 */ /* 0x001fe20007f9e0ff */
[----:B------:R-:W-:-:S02]  /*18590*/  IMAD R24, R3, 0x7f, RZ ;  /* 0x0000007f03187824 */ /* 0x000fc400078e02ff */
[----:B------:R-:W-:Y:S01]  /*185a0*/  IMAD R6, R3, 0x1fc, RZ ;  /* 0x000001fc03067824 */ /* 0x000fe200078e02ff */
[----:B------:R-:W-:Y:S01]  /*185b0*/  LEA.HI.X.SX32 R19, R5, R17, 0x1, P4 ;  /* 0x0000001105137211 */ /* 0x000fe200020f0eff */
[----:B------:R-:W-:Y:S01]  /*185c0*/  STL.64 [R1+0x17d0], R22 ;  /* 0x0017d01601007387 */ /* 0x000fe20000100a00 */
[----:B-1----:R-:W-:-:S03]  /*185d0*/  IADD3 R20, P2, R9, R16, RZ ;  /* 0x0000001009147210 */ /* 0x002fc60007f5e0ff */
[----:B------:R0:W-:Y:S01]  /*185e0*/  STL.64 [R1+0x1fa8], R18 ;  /* 0x001fa81201007387 */ /* 0x0001e20000100a00 */
[-C--:B------:R-:W-:Y:S01]  /*185f0*/  IADD3 R10, P5, R8, R16.reuse, RZ ;  /* 0x00000010080a7210 */ /* 0x080fe20007fbe0ff */
[C---:B------:R-:W-:Y:S01]  /*18600*/  IMAD R14, R3.reuse, 0x3fc, RZ ;  /* 0x000003fc030e7824 */ /* 0x040fe200078e02ff */
[-C--:B------:R-:W-:Y:S01]  /*18610*/  LEA.HI.X.SX32 R21, R24, R17.reuse, 0x1, P2 ;  /* 0x0000001118157211 */ /* 0x080fe200010f0eff */
[C---:B------:R-:W-:Y:S01]  /*18620*/  IMAD R8, R3.reuse, 0x204, RZ ;  /* 0x0000020403087824 */ /* 0x040fe200078e02ff */
[-C--:B------:R-:W-:Y:S01]  /*18630*/  LEA.HI.X.SX32 R13, R6, R17.reuse, 0x1, P1 ;  /* 0x00000011060d7211 */ /* 0x080fe200008f0eff */
[C---:B------:R-:W-:Y:S01]  /*18640*/  IMAD R5, R3.reuse, 0x1fe, RZ ;  /* 0x000001fe03057824 */ /* 0x040fe200078e02ff */
[-C--:B------:R-:W-:Y:S01]  /*18650*/  IADD3 R14, P6, R14, R16.reuse, RZ ;  /* 0x000000100e0e7210 */ /* 0x080fe20007fde0ff */
[----:B------:R-:W-:Y:S01]  /*18660*/  STL.64 [R1+0x2390], R20 ;  /* 0x0023901401007387 */ /* 0x000fe20000100a00 */
[-C--:B0-----:R-:W-:Y:S01]  /*18670*/  IADD3 R18, P4, R6, R16.reuse, RZ ;  /* 0x0000001006127210 */ /* 0x081fe20007f9e0ff */
[----:B------:R-:W-:Y:S01]  /*18680*/  IMAD R6, R3, 0x208, RZ ;  /* 0x0000020803067824 */ /* 0x000fe200078e02ff */
[----:B------:R-:W-:Y:S01]  /*18690*/  IADD3 R22, P3, R8, R16, RZ ;  /* 0x0000001008167210 */ /* 0x000fe20007f7e0ff */
[----:B------:R0:W-:Y:S01]  /*186a0*/  STL.64 [R1+0x17c0], R12 ;  /* 0x0017c00c01007387 */ /* 0x0001e20000100a00 */
[----:B------:R-:W-:Y:S01]  /*186b0*/  LEA.HI.X.SX32 R19, R9, R17, 0x1, P4 ;  /* 0x0000001109137211 */ /* 0x000fe200020f0eff */
[----:B------:R-:W-:-:S02]  /*186c0*/  IMAD R9, R3, 0xff, RZ ;  /* 0x000000ff03097824 */ /* 0x000fc400078e02ff */
[----:B------:R-:W-:Y:S01]  /*186d0*/  IMAD R8, R3, 0x206, RZ ;  /* 0x0000020603087824 */ /* 0x000fe200078e02ff */
[CC--:B------:R-:W-:Y:S01]  /*186e0*/  LEA.HI.X.SX32 R15, R5.reuse, R17.reuse, 0x1, P6 ;  /* 0x00000011050f7211 */ /* 0x0c0fe200030f0eff */
[----:B------:R1:W-:Y:S01]  /*186f0*/  STL.64 [R1+0x1fa0], R18 ;  /* 0x001fa01201007387 */ /* 0x0003e20000100a00 */
[-C--:B0-----:R-:W-:Y:S01]  /*18700*/  IADD3 R12, P1, R5, R16.reuse, RZ ;  /* 0x00000010050c7210 */ /* 0x081fe20007f3e0ff */
[----:B------:R-:W-:Y:S01]  /*18710*/  IMAD R5, R3, 0x101, RZ ;  /* 0x0000010103057824 */ /* 0x000fe200078e02ff */
[-C--:B------:R-:W-:Y:S02]  /*18720*/  IADD3 R20, P2, R8, R16.reuse, RZ ;  /* 0x0000001008147210 */ /* 0x080fe40007f5e0ff */
[----:B------:R-:W-:Y:S02]  /*18730*/  LEA.HI.X.SX32 R13, R9, R17, 0x1, P1 ;  /* 0x00000011090d7211 */ /* 0x000fe400008f0eff */
[----:B-1----:R-:W-:Y:S01]  /*18740*/  IADD3 R18, P4, R6, R16, RZ ;  /* 0x0000001006127210 */ /* 0x002fe20007f9e0ff */
[----:B------:R-:W-:-:S02]  /*18750*/  IMAD R6, R3, 0x20a, RZ ;  /* 0x0000020a03067824 */ /* 0x000fc400078e02ff */
[----:B------:R-:W-:Y:S01]  /*18760*/  IMAD R8, R3, 0x102, RZ ;  /* 0x0000010203087824 */ /* 0x000fe200078e02ff */
[----:B------:R0:W-:Y:S01]  /*18770*/  STL.64 [R1+0x17b0], R14 ;  /* 0x0017b00e01007387 */ /* 0x0001e20000100a00 */
[-C--:B------:R-:W-:Y:S01]  /*18780*/  LEA.HI.X.SX32 R11, R5, R17.reuse, 0x1, P5 ;  /* 0x00000011050b7211 */ /* 0x080fe200028f0eff */
[C---:B------:R-:W-:Y:S02]  /*18790*/  IMAD R9, R3.reuse, 0x81, RZ ;  /* 0x0000008103097824 */ /* 0x040fe400078e02ff */
[----:B------:R1:W-:Y:S01]  /*187a0*/  STL.64 [R1+0x1f98], R12 ;  /* 0x001f980c01007387 */ /* 0x0003e20000100a00 */
[----:B------:R-:W-:Y:S01]  /*187b0*/  IMAD R5, R3, 0x82, RZ ;  /* 0x0000008203057824 */ /* 0x000fe200078e02ff */
[C---:B------:R-:W-:Y:S02]  /*187c0*/  LEA.HI.X.SX32 R23, R8.reuse, R17, 0x1, P3 ;  /* 0x0000001108177211 */ /* 0x040fe400018f0eff */
[----:B------:R2:W-:Y:S01]  /*187d0*/  STL.64 [R1+0x1f90], R10 ;  /* 0x001f900a01007387 */ /* 0x0005e20000100a00 */
[----:B0-----:R-:W-:-:S02]  /*187e0*/  IADD3 R14, P6, R8, R16, RZ ;  /* 0x00000010080e7210 */ /* 0x001fc40007fde0ff */
[----:B-1----:R-:W-:Y:S01]  /*187f0*/  IADD3 R12, P1, R6, R16, RZ ;  /* 0x00000010060c7210 */ /* 0x002fe20007f3e0ff */
[----:B------:R-:W-:Y:S01]  /*18800*/  IMAD R6, R3, 0x20c, RZ ;  /* 0x0000020c03067824 */ /* 0x000fe200078e02ff */
[----:B------:R-:W-:Y:S01]  /*18810*/  LEA.HI.X.SX32 R15, R9, R17, 0x1, P6 ;  /* 0x00000011090f7211 */ /* 0x000fe200030f0eff */
[----:B------:R-:W-:-:S03]  /*18820*/  IMAD R9, R3, 0x103, RZ ;  /* 0x0000010303097824 */ /* 0x000fc600078e02ff */
[-C--:B--2---:R-:W-:Y:S01]  /*18830*/  IADD3 R10, P5, R6, R16.reuse, RZ ;  /* 0x00000010060a7210 */ /* 0x084fe20007fbe0ff */
[C---:B------:R-:W-:Y:S01]  /*18840*/  IMAD R6, R3.reuse, 0x104, RZ ;  /* 0x0000010403067824 */ /* 0x040fe200078e02ff */
[----:B------:R0:W-:Y:S01]  /*18850*/  STL.64 [R1+0x2380], R14 ;  /* 0x0023800e01007387 */ /* 0x0001e20000100a00 */
[----:B------:R-:W-:Y:S01]  /*18860*/  IMAD R24, R3, 0x41, RZ ;  /* 0x0000004103187824 */ /* 0x000fe200078e02ff */
[-C--:B------:R-:W-:Y:S02]  /*18870*/  LEA.HI.X.SX32 R21, R9, R17.reuse, 0x1, P2 ;  /* 0x0000001109157211 */ /* 0x080fe400010f0eff */
[----:B------:R1:W-:Y:S01]  /*18880*/  STL.64 [R1+0x1f88], R22 ;  /* 0x001f881601007387 */ /* 0x0003e20000100a00 */
[----:B------:R-:W-:Y:S01]  /*18890*/  IMAD R8, R3, 0x20e, RZ ;  /* 0x0000020e03087824 */ /* 0x000fe200078e02ff */
[----:B------:R-:W-:Y:S02]  /*188a0*/  LEA.HI.X.SX32 R19, R6, R17, 0x1, P4 ;  /* 0x0000001106137211 */ /* 0x000fe400020f0eff */
[----:B0-----:R-:W-:-:S02]  /*188b0*/  IADD3 R14, P6, R5, R16, RZ ;  /* 0x00000010050e7210 */ /* 0x001fc40007fde0ff */
[-C--:B-1----:R-:W-:Y:S02]  /*188c0*/  IADD3 R22, P3, R6, R16.reuse, RZ ;  /* 0x0000001006167210 */ /* 0x082fe40007f7e0ff */
[-C--:B------:R-:W-:Y:S02]  /*188d0*/  LEA.HI.X.SX32 R15, R24, R17.reuse, 0x1, P6 ;  /* 0x00000011180f7211 */ /* 0x080fe400030f0eff */
[----:B------:R-:W-:Y:S01]  /*188e0*/  LEA.HI.X.SX32 R23, R5, R17, 0x1, P3 ;  /* 0x0000001105177211 */ /* 0x000fe200018f0eff */
[----:B------:R0:W-:Y:S01]  /*188f0*/  STL.64 [R1+0x1f80], R20 ;  /* 0x001f801401007387 */ /* 0x0001e20000100a00 */
[C---:B------:R-:W-:Y:S02]  /*18900*/  IMAD R5, R3.reuse, 0x212, RZ ;  /* 0x0000021203057824 */ /* 0x040fe400078e02ff */
[C---:B------:R-:W-:Y:S01]  /*18910*/  IMAD R9, R3.reuse, 0x210, RZ ;  /* 0x0000021003097824 */ /* 0x040fe200078e02ff */
[----:B------:R1:W-:Y:S04]  /*18920*/  STL.64 [R1+0x2578], R14 ;  /* 0x0025780e01007387 */ /* 0x0003e80000100a00 */
[----:B------:R2:W-:Y:S01]  /*18930*/  STL.64 [R1+0x2378], R22 ;  /* 0x0023781601007387 */ /* 0x0005e20000100a00 */
[----:B0-----:R-:W-:Y:S01]  /*18940*/  IADD3 R20, P2, R8, R16, RZ ;  /* 0x0000001008147210 */ /* 0x001fe20007f5e0ff */
[----:B------:R-:W-:-:S02]  /*18950*/  IMAD R8, R3, 0x106, RZ ;  /* 0x0000010603087824 */ /* 0x000fc400078e02ff */
[----:B------:R0:W-:Y:S01]  /*18960*/  STL.64 [R1+0x1f78], R18 ;  /* 0x001f781201007387 */ /* 0x0001e20000100a00 */
[-C--:B-1----:R-:W-:Y:S01]  /*18970*/  IADD3 R14, P6, R9, R16.reuse, RZ ;  /* 0x00000010090e7210 */ /* 0x082fe20007fde0ff */
[----:B------:R-:W-:Y:S01]  /*18980*/  IMAD R9, R3, 0x105, RZ ;  /* 0x0000010503097824 */ /* 0x000fe200078e02ff */
[-C--:B--2---:R-:W-:Y:S02]  /*18990*/  IADD3 R22, P3, R8, R16.reuse, RZ ;  /* 0x0000001008167210 */ /* 0x084fe40007f7e0ff */
[----:B0-----:R-:W-:Y:S01]  /*189a0*/  IADD3 R18, P4, R5, R16, RZ ;  /* 0x0000001005127210 */ /* 0x001fe20007f9e0ff */
[----:B------:R-:W-:Y:S01]  /*189b0*/  IMAD R5, R3, 0x83, RZ ;  /* 0x0000008303057824 */ /* 0x000fe200078e02ff */
[----:B------:R-:W-:-:S04]  /*189c0*/  LEA.HI.X.SX32 R13, R9, R17, 0x1, P1 ;  /* 0x00000011090d7211 */ /* 0x000fc800008f0eff */
[-C--:B------:R-:W-:Y:S01]  /*189d0*/  LEA.HI.X.SX32 R23, R5, R17.reuse, 0x1, P3 ;  /* 0x0000001105177211 */ /* 0x080fe200018f0eff */
[C---:B------:R-:W-:Y:S01]  /*189e0*/  IMAD R5, R3.reuse, 0x107, RZ ;  /* 0x0000010703057824 */ /* 0x040fe200078e02ff */
[-C--:B------:R-:W-:Y:S01]  /*189f0*/  LEA.HI.X.SX32 R11, R8, R17.reuse, 0x1, P5 ;  /* 0x00000011080b7211 */ /* 0x080fe200028f0eff */
[C---:B------:R-:W-:Y:S01]  /*18a00*/  IMAD R6, R3.reuse, 0x214, RZ ;  /* 0x0000021403067824 */ /* 0x040fe200078e02ff */
[----:B------:R0:W-:Y:S01]  /*18a10*/  STL.64 [R1+0x1f70], R12 ;  /* 0x001f700c01007387 */ /* 0x0001e20000100a00 */
[----:B------:R-:W-:Y:S01]  /*18a20*/  IMAD R9, R3, 0x108, RZ ;  /* 0x0000010803097824 */ /* 0x000fe200078e02ff */
[----:B------:R-:W-:Y:S01]  /*18a30*/  LEA.HI.X.SX32 R21, R5, R17, 0x1, P2 ;  /* 0x0000001105157211 */ /* 0x000fe200010f0eff */
[C---:B------:R-:W-:Y:S01]  /*18a40*/  IMAD R24, R3.reuse, 0x42, RZ ;  /* 0x0000004203187824 */ /* 0x040fe200078e02ff */
[----:B------:R1:W-:Y:S01]  /*18a50*/  STL.64 [R1+0x2370], R22 ;  /* 0x0023701601007387 */ /* 0x0003e20000100a00 */
[----:B------:R-:W-:-:S03]  /*18a60*/  IMAD R8, R3, 0x21, RZ ;  /* 0x0000002103087824 */ /* 0x000fc600078e02ff */
[----:B------:R2:W-:Y:S01]  /*18a70*/  STL.64 [R1+0x1f68], R10 ;  /* 0x001f680a01007387 */ /* 0x0005e20000100a00 */
[-C--:B0-----:R-:W-:Y:S01]  /*18a80*/  IADD3 R12, P1, R6, R16.reuse, RZ ;  /* 0x00000010060c7210 */ /* 0x081fe20007f3e0ff */
[C---:B------:R-:W-:Y:S02]  /*18a90*/  IMAD R6, R3.reuse, 0x84, RZ ;  /* 0x0000008403067824 */ /* 0x040fe400078e02ff */
[----:B------:R0:W-:Y:S01]  /*18aa0*/  STL.64 [R1+0x1f60], R20 ;  /* 0x001f601401007387 */ /* 0x0001e20000100a00 */
[-C--:B-1----:R-:W-:Y:S01]  /*18ab0*/  IADD3 R22, P3, R24, R16.reuse, RZ ;  /* 0x0000001018167210 */ /* 0x082fe20007f7e0ff */
[----:B------:R-:W-:Y:S01]  /*18ac0*/  IMAD R5, R3, 0x216, RZ ;  /* 0x0000021603057824 */ /* 0x000fe200078e02ff */
[-C--:B--2---:R-:W-:Y:S02]  /*18ad0*/  IADD3 R10, P5, R6, R16.reuse, RZ ;  /* 0x00000010060a7210 */ /* 0x084fe40007fbe0ff */
[----:B0-----:R-:W-:Y:S02]  /*18ae0*/  IADD3 R20, P2, R9, R16, RZ ;  /* 0x0000001009147210 */ /* 0x001fe40007f5e0ff */
[----:B------:R-:W-:-:S02]  /*18af0*/  LEA.HI.X.SX32 R23, R8, R17, 0x1, P3 ;  /* 0x0000001108177211 */ /* 0x000fc400018f0eff */
[-C--:B------:R-:W-:Y:S01]  /*18b00*/  LEA.HI.X.SX32 R21, R6, R17.reuse, 0x1, P2 ;  /* 0x0000001106157211 */ /* 0x080fe200010f0eff */
[----:B------:R-:W-:Y:S01]  /*18b10*/  IMAD R6, R3, 0x109, RZ ;  /* 0x0000010903067824 */ /* 0x000fe200078e02ff */
[-C--:B------:R-:W-:Y:S01]  /*18b20*/  LEA.HI.X.SX32 R11, R24, R17.reuse, 0x1, P5 ;  /* 0x00000011180b7211 */ /* 0x080fe200028f0eff */
[----:B------:R0:W-:Y:S01]  /*18b30*/  STL.64 [R1+0x2670], R22 ;  /* 0x0026701601007387 */ /* 0x0001e20000100a00 */
[-C--:B------:R-:W-:Y:S02]  /*18b40*/  LEA.HI.X.SX32 R15, R9, R17.reuse, 0x1, P6 ;  /* 0x00000011090f7211 */ /* 0x080fe400030f0eff */
[----:B------:R-:W-:Y:S01]  /*18b50*/  LEA.HI.X.SX32 R19, R6, R17, 0x1, P4 ;  /* 0x0000001106137211 */ /* 0x000fe200020f0eff */
[----:B------:R-:W-:Y:S04]  /*18b60*/  STL.64 [R1+0x2570], R10 ;  /* 0x0025700a01007387 */ /* 0x000fe80000100a00 */
[----:B------:R1:W-:Y:S01]  /*18b70*/  STL.64 [R1+0x2368], R20 ;  /* 0x0023681401007387 */ /* 0x0003e20000100a00 */
[----:B0-----:R-:W-:Y:S01]  /*18b80*/  IADD3 R22, P3, R5, R16, RZ ;  /* 0x0000001005167210 */ /* 0x001fe20007f7e0ff */
[----:B------:R-:W-:-:S02]  /*18b90*/  IMAD R5, R3, 0x10a, RZ ;  /* 0x0000010a03057824 */ /* 0x000fc400078e02ff */
[----:B------:R-:W-:Y:S04]  /*18ba0*/  STL.64 [R1+0x1f58], R14 ;  /* 0x001f580e01007387 */ /* 0x000fe80000100a00 */
[----:B------:R0:W-:Y:S01]  /*18bb0*/  STL.64 [R1+0x1f50], R18 ;  /* 0x001f501201007387 */ /* 0x0001e20000100a00 */
[----:B-1----:R-:W-:Y:S01]  /*18bc0*/  IADD3 R20, P2, R5, R16, RZ ;  /* 0x0000001005147210 */ /* 0x002fe20007f5e0ff */
[----:B0-----:R-:W-:-:S05]  /*18bd0*/  IMAD R19, R3, 0x85, RZ ;  /* 0x0000008503137824 */ /* 0x001fca00078e02ff */
[-C--:B------:R-:W-:Y:S01]  /*18be0*/  LEA.HI.X.SX32 R21, R19, R17.reuse, 0x1, P2 ;  /* 0x0000001113157211 */ /* 0x080fe200010f0eff */
[----:B------:R-:W-:Y:S01]  /*18bf0*/  IMAD R19, R3, 0x10b, RZ ;  /* 0x0000010b03137824 */ /* 0x000fe200078e02ff */
[----:B------:R-:W-:Y:S01]  /*18c00*/  LEA.HI.X.SX32 R13, R5, R17, 0x1, P1 ;  /* 0x00000011050d7211 */ /* 0x000fe200008f0eff */
[----:B------:R-:W-:-:S03]  /*18c10*/  IMAD R6, R3, 0x86, RZ ;  /* 0x0000008603067824 */ /* 0x000fc600078e02ff */
[----:B------:R-:W-:Y:S01]  /*18c20*/  LEA.HI.X.SX32 R23, R19, R17, 0x1, P3 ;  /* 0x0000001113177211 */ /* 0x000fe200018f0eff */
[C---:B------:R-:W-:Y:S01]  /*18c30*/  IMAD R18, R3.reuse, 0x10c, RZ ;  /* 0x0000010c03127824 */ /* 0x040fe200078e02ff */
[----:B------:R0:W-:Y:S01]  /*18c40*/  STL.64 [R1+0x2360], R20 ;  /* 0x0023601401007387 */ /* 0x0001e20000100a00 */
[----:B------:R-:W-:-:S03]  /*18c50*/  IMAD R8, R3, 0x218, RZ ;  /* 0x0000021803087824 */ /* 0x000fc600078e02ff */
[----:B------:R1:W-:Y:S04]  /*18c60*/  STL.64 [R1+0x1f48], R12 ;  /* 0x001f480c01007387 */ /* 0x0003e80000100a00 */
[----:B------:R2:W-:Y:S01]  /*18c70*/  STL.64 [R1+0x1f40], R22 ;  /* 0x001f401601007387 */ /* 0x0005e20000100a00 */
[-C--:B------:R-:W-:Y:S02]  /*18c80*/  IADD3 R10, P5, R8, R16.reuse, RZ ;  /* 0x00000010080a7210 */ /* 0x080fe40007fbe0ff */
[-C--:B0-----:R-:W-:Y:S01]  /*18c90*/  IADD3 R20, P2, R6, R16.reuse, RZ ;  /* 0x0000001006147210 */ /* 0x081fe20007f5e0ff */
[C---:B------:R-:W-:Y:S01]  /*18ca0*/  IMAD R5, R3.reuse, 0x21e, RZ ;  /* 0x0000021e03057824 */ /* 0x040fe200078e02ff */
[----:B-1----:R-:W-:Y:S01]  /*18cb0*/  IADD3 R12, P1, R18, R16, RZ ;  /* 0x00000010120c7210 */ /* 0x002fe20007f3e0ff */
[----:B--2---:R-:W-:-:S03]  /*18cc0*/  IMAD R22, R3, 0x43, RZ ;  /* 0x0000004303167824 */ /* 0x004fc600078e02ff */
[-C--:B------:R-:W-:Y:S01]  /*18cd0*/  LEA.HI.X.SX32 R13, R6, R17.reuse, 0x1, P1 ;  /* 0x00000011060d7211 */ /* 0x080fe200008f0eff */
[C---:B------:R-:W-:Y:S01]  /*18ce0*/  IMAD R6, R3.reuse, 0x222, RZ ;  /* 0x0000022203067824 */ /* 0x040fe200078e02ff */
[-C--:B------:R-:W-:Y:S02]  /*18cf0*/  LEA.HI.X.SX32 R11, R18, R17.reuse, 0x1, P5 ;  /* 0x00000011120b7211 */ /* 0x080fe400028f0eff */
[----:B------:R-:W-:Y:S01]  /*18d00*/  LEA.HI.X.SX32 R21, R22, R17, 0x1, P2 ;  /* 0x0000001116157211 */ /* 0x000fe200010f0eff */
[----:B------:R-:W-:Y:S01]  /*18d10*/  IMAD R8, R3, 0x21a, RZ ;  /* 0x0000021a03087824 */ /* 0x000fe200078e02ff */
[-C--:B------:R-:W-:Y:S01]  /*18d20*/  IADD3 R24, P3, R5, R16.reuse, RZ ;  /* 0x0000001005187210 */ /* 0x080fe20007f7e0ff */
[----:B------:R-:W-:Y:S02]  /*18d30*/  IMAD R5, R3, 0x10e, RZ ;  /* 0x0000010e03057824 */ /* 0x000fe400078e02ff */
[----:B------:R-:W-:Y:S01]  /*18d40*/  STL.64 [R1+0x2568], R20 ;  /* 0x0025681401007387 */ /* 0x000fe20000100a00 */
[----:B------:R-:W-:-:S03]  /*18d50*/  IADD3 R22, P5, R6, R16, RZ ;  /* 0x0000001006167210 */ /* 0x000fc60007fbe0ff */
[----:B------:R0:W-:Y:S01]  /*18d60*/  STL.64 [R1+0x2358], R12 ;  /* 0x0023580c01007387 */ /* 0x0001e20000100a00 */
[-C--:B------:R-:W-:Y:S01]  /*18d70*/  IADD3 R14, P6, R8, R16.reuse, RZ ;  /* 0x00000010080e7210 */ /* 0x080fe20007fde0ff */
[C---:B------:R-:W-:Y:S02]  /*18d80*/  IMAD R6, R3.reuse, 0x87, RZ ;  /* 0x0000008703067824 */ /* 0x040fe400078e02ff */
[----:B------:R1:W-:Y:S01]  /*18d90*/  STL.64 [R1+0x1f38], R10 ;  /* 0x001f380a01007387 */ /* 0x0003e20000100a00 */
[----:B------:R-:W-:Y:S01]  /*18da0*/  IMAD R8, R3, 0x21c, RZ ;  /* 0x0000021c03087824 */ /* 0x000fe200078e02ff */
[----:B0-----:R-:W-:Y:S01]  /*18db0*/  IADD3 R12, P1, R5, R16, RZ ;  /* 0x00000010050c7210 */ /* 0x001fe20007f3e0ff */
[----:B-1----:R-:W-:-:S03]  /*18dc0*/  IMAD R10, R3, 0x10d, RZ ;  /* 0x0000010d030a7824 */ /* 0x002fc600078e02ff */
[-C--:B------:R-:W-:Y:S02]  /*18dd0*/  LEA.HI.X.SX32 R13, R6, R17.reuse, 0x1, P1 ;  /* 0x00000011060d7211 */ /* 0x080fe400008f0eff */
[-C--:B------:R-:W-:Y:S01]  /*18de0*/  LEA.HI.X.SX32 R15, R10, R17.reuse, 0x1, P6 ;  /* 0x000000110a0f7211 */ /* 0x080fe200030f0eff */
[C---:B------:R-:W-:Y:S01]  /*18df0*/  IMAD R10, R3.reuse, 0x22, RZ ;  /* 0x00000022030a7824 */ /* 0x040fe200078e02ff */
[----:B------:R-:W-:Y:S01]  /*18e00*/  IADD3 R8, P4, R8, R16, RZ ;  /* 0x0000001008087210 */ /* 0x000fe20007f9e0ff */
[C---:B------:R-:W-:Y:S02]  /*18e10*/  IMAD R18, R3.reuse, 0x10f, RZ ;  /* 0x0000010f03127824 */ /* 0x040fe400078e02ff */
[----:B------:R-:W-:Y:S01]  /*18e20*/  STL.64 [R1+0x1f30], R14 ;  /* 0x001f300e01007387 */ /* 0x000fe20000100a00 */
[C---:B------:R-:W-:Y:S02]  /*18e30*/  IMAD R19, R3.reuse, 0x220, RZ ;  /* 0x0000022003137824 */ /* 0x040fe400078e02ff */
[C---:B------:R-:W-:Y:S01]  /*18e40*/  IMAD R6, R3.reuse, 0x11, RZ ;  /* 0x0000001103067824 */ /* 0x040fe200078e02ff */
[----:B------:R0:W-:Y:S01]  /*18e50*/  STL.64 [R1+0x2350], R12 ;  /* 0x0023500c01007387 */ /* 0x0001e20000100a00 */
[----:B------:R-:W-:Y:S01]  /*18e60*/  IMAD R11, R3, 0x224, RZ ;  /* 0x00000224030b7824 */ /* 0x000fe200078e02ff */
[----:B------:R-:W-:-:S02]  /*18e70*/  LEA.HI.X.SX32 R9, R5, R17, 0x1, P4 ;  /* 0x0000001105097211 */ /* 0x000fc400020f0eff */
[-C--:B------:R-:W-:Y:S02]  /*18e80*/  LEA.HI.X.SX32 R25, R18, R17.reuse, 0x1, P3 ;  /* 0x0000001112197211 */ /* 0x080fe400018f0eff */
[-C--:B------:R-:W-:Y:S01]  /*18e90*/  IADD3 R20, P2, R19, R16.reuse, RZ ;  /* 0x0000001013147210 */ /* 0x080fe20007f5e0ff */
[----:B------:R-:W-:Y:S01]  /*18ea0*/  IMAD R19, R3, 0x110, RZ ;  /* 0x0000011003137824 */ /* 0x000fe200078e02ff */
[-C--:B0-----:R-:W-:Y:S02]  /*18eb0*/  IADD3 R12, P1, R10, R16.reuse, RZ ;  /* 0x000000100a0c7210 */ /* 0x081fe40007f3e0ff */
[----:B------:R-:W-:Y:S02]  /*18ec0*/  IADD3 R14, P6, R11, R16, RZ ;  /* 0x000000100b0e7210 */ /* 0x000fe40007fde0ff */
[----:B------:R-:W-:Y:S01]  /*18ed0*/  LEA.HI.X.SX32 R13, R6, R17, 0x1, P1 ;  /* 0x00000011060d7211 */ /* 0x000fe200008f0eff */
[C---:B------:R-:W-:Y:S01]  /*18ee0*/  IMAD R11, R3.reuse, 0x44, RZ ;  /* 0x00000044030b7824 */ /* 0x040fe200078e02ff */
[----:B------:R0:W-:Y:S01]  /*18ef0*/  STL.64 [R1+0x1f28], R8 ;  /* 0x001f280801007387 */ /* 0x0001e20000100a00 */
[----:B------:R-:W-:-:S03]  /*18f00*/  IMAD R5, R3, 0x88, RZ ;  /* 0x0000008803057824 */ /* 0x000fc600078e02ff */
[----:B------:R1:W-:Y:S04]  /*18f10*/  STL.64 [R1+0x1f20], R24 ;  /* 0x001f201801007387 */ /* 0x0003e80000100a00 */
[----:B------:R2:W-:Y:S01]  /*18f20*/  STL.64 [R1+0x26f0], R12 ;  /* 0x0026f00c01007387 */ /* 0x0005e20000100a00 */
[-C--:B0-----:R-:W-:Y:S01]  /*18f30*/  IADD3 R8, P4, R11, R16.reuse, RZ ;  /* 0x000000100b087210 */ /* 0x081fe20007f9e0ff */
[----:B------:R-:W-:Y:S01]  /*18f40*/  IMAD R6, R3, 0x226, RZ ;  /* 0x0000022603067824 */ /* 0x000fe200078e02ff */
[-C--:B-1----:R-:W-:Y:S02]  /*18f50*/  IADD3 R24, P3, R5, R16.reuse, RZ ;  /* 0x0000001005187210 */ /* 0x082fe40007f7e0ff */
[----:B--2---:R-:W-:Y:S02]  /*18f60*/  IADD3 R12, P1, R19, R16, RZ ;  /* 0x00000010130c7210 */ /* 0x004fe40007f3e0ff */
        /* <DEDUP_REMOVED lines=15> */
[----:B------:R-:W-:-:S05]  /*19060*/  LEA.HI.X.SX32 R13, R23, R17, 0x1, P1 ;  /* 0x00000011170d7211 */ /* 0x000fca00008f0eff */
[----:B------:R0:W-:Y:S01]  /*19070*/  STL.64 [R1+0x2340], R12 ;  /* 0x0023400c01007387 */ /* 0x0001e20000100a00 */
[-C--:B------:R-:W-:Y:S01]  /*19080*/  LEA.HI.X.SX32 R15, R6, R17.reuse, 0x1, P6 ;  /* 0x00000011060f7211 */ /* 0x080fe200030f0eff */
[C---:B------:R-:W-:Y:S02]  /*19090*/  IMAD R5, R3.reuse, 0x8a, RZ ;  /* 0x0000008a03057824 */ /* 0x040fe400078e02ff */
[C---:B------:R-:W-:Y:S02]  /*190a0*/  IMAD R22, R3.reuse, 0x114, RZ ;  /* 0x0000011403167824 */ /* 0x040fe400078e02ff */
[C---:B0-----:R-:W-:Y:S01]  /*190b0*/  IMAD R12, R3.reuse, 0x113, RZ ;  /* 0x00000113030c7824 */ /* 0x041fe200078e02ff */
[----:B------:R0:W-:Y:S04]  /*190c0*/  STL.64 [R1+0x1f08], R14 ;  /* 0x001f080e01007387 */ /* 0x0001e80000100a00 */
[----:B------:R-:W-:Y:S01]  /*190d0*/  LEA.HI.X.SX32 R9, R12, R17, 0x1, P4 ;  /* 0x000000110c097211 */ /* 0x000fe200020f0eff */
[----:B------:R-:W-:Y:S01]  /*190e0*/  IMAD R10, R3, 0x228, RZ ;  /* 0x00000228030a7824 */ /* 0x000fe200078e02ff */
[----:B------:R-:W-:-:S03]  /*190f0*/  IADD3 R24, P1, R5, R16, RZ ;  /* 0x0000001005187210 */ /* 0x000fc60007f3e0ff */
[----:B------:R1:W-:Y:S01]  /*19100*/  STL.64 [R1+0x1f00], R8 ;  /* 0x001f000801007387 */ /* 0x0003e20000100a00 */
[-C--:B------:R-:W-:Y:S02]  /*19110*/  IADD3 R10, P3, R10, R16.reuse, RZ ;  /* 0x000000100a0a7210 */ /* 0x080fe40007f7e0ff */
[C---:B0-----:R-:W-:Y:S01]  /*19120*/  IADD3 R14, P6, R22.reuse, R16, RZ ;  /* 0x00000010160e7210 */ /* 0x041fe20007fde0ff */
[C---:B------:R-:W-:Y:S01]  /*19130*/  IMAD R6, R3.reuse, 0x22e, RZ ;  /* 0x0000022e03067824 */ /* 0x040fe200078e02ff */
[-C--:B------:R-:W-:Y:S01]  /*19140*/  LEA.HI.X.SX32 R11, R22, R17.reuse, 0x1, P3 ;  /* 0x00000011160b7211 */ /* 0x080fe200018f0eff */
[----:B-1----:R-:W-:Y:S01]  /*19150*/  IMAD R9, R3, 0x45, RZ ;  /* 0x0000004503097824 */ /* 0x002fe200078e02ff */
[----:B------:R-:W-:Y:S01]  /*19160*/  LEA.HI.X.SX32 R15, R5, R17, 0x1, P6 ;  /* 0x00000011050f7211 */ /* 0x000fe200030f0eff */
[----:B------:R-:W-:-:S03]  /*19170*/  IMAD R5, R3, 0x232, RZ ;  /* 0x0000023203057824 */ /* 0x000fc600078e02ff */
[----:B------:R-:W-:Y:S01]  /*19180*/  LEA.HI.X.SX32 R25, R9, R17, 0x1, P1 ;  /* 0x0000001109197211 */ /* 0x000fe200008f0eff */
[C---:B------:R-:W-:Y:S01]  /*19190*/  IMAD R18, R3.reuse, 0x22a, RZ ;  /* 0x0000022a03127824 */ /* 0x040fe200078e02ff */
        /* <DEDUP_REMOVED lines=8> */
[C---:B------:R-:W-:Y:S01]  /*19220*/  IMAD R18, R3.reuse, 0x22c, RZ ;  /* 0x0000022c03127824 */ /* 0x040fe200078e02ff */
[----:B0-----:R-:W-:Y:S01]  /*19230*/  IADD3 R14, P6, R6, R16, RZ ;  /* 0x00000010060e7210 */ /* 0x001fe20007fde0ff */
[----:B-1----:R-:W-:-:S03]  /*19240*/  IMAD R11, R3, 0x115, RZ ;  /* 0x00000115030b7824 */ /* 0x002fc600078e02ff */
[-C--:B------:R-:W-:Y:S02]  /*19250*/  LEA.HI.X.SX32 R15, R5, R17.reuse, 0x1, P6 ;  /* 0x00000011050f7211 */ /* 0x080fe400030f0eff */
[-C--:B------:R-:W-:Y:S02]  /*19260*/  LEA.HI.X.SX32 R21, R11, R17.reuse, 0x1, P2 ;  /* 0x000000110b157211 */ /* 0x080fe400010f0eff */
[-C--:B------:R-:W-:Y:S01]  /*19270*/  IADD3 R18, P5, R18, R16.reuse, RZ ;  /* 0x0000001012127210 */ /* 0x080fe20007fbe0ff */
[C---:B------:R-:W-:Y:S02]  /*19280*/  IMAD R24, R3.reuse, 0x46, RZ ;  /* 0x0000004603187824 */ /* 0x040fe400078e02ff */
[----:B------:R-:W-:Y:S01]  /*19290*/  STL.64 [R1+0x1ef0], R20 ;  /* 0x001ef01401007387 */ /* 0x000fe20000100a00 */
[C---:B------:R-:W-:Y:S01]  /*192a0*/  IMAD R5, R3.reuse, 0x8c, RZ ;  /* 0x0000008c03057824 */ /* 0x040fe200078e02ff */
[----:B------:R-:W-:Y:S02]  /*192b0*/  LEA.HI.X.SX32 R19, R6, R17, 0x1, P5 ;  /* 0x0000001106137211 */ /* 0x000fe400028f0eff */
[----:B------:R0:W-:Y:S01]  /*192c0*/  STL.64 [R1+0x2330], R14 ;  /* 0x0023300e01007387 */ /* 0x0001e20000100a00 */
[C---:B------:R-:W-:Y:S01]  /*192d0*/  IMAD R6, R3.reuse, 0x23, RZ ;  /* 0x0000002303067824 */ /* 0x040fe200078e02ff */
[----:B------:R-:W-:Y:S01]  /*192e0*/  IADD3 R26, P6, R24, R16, RZ ;  /* 0x00000010181a7210 */ /* 0x000fe20007fde0ff */
[C---:B------:R-:W-:Y:S01]  /*192f0*/  IMAD R8, R3.reuse, 0x230, RZ ;  /* 0x0000023003087824 */ /* 0x040fe200078e02ff */
[----:B------:R1:W-:Y:S01]  /*19300*/  STL.64 [R1+0x1ee8], R18 ;  /* 0x001ee81201007387 */ /* 0x0003e20000100a00 */
[----:B0-----:R-:W-:-:S02]  /*19310*/  IMAD R14, R3, 0x117, RZ ;  /* 0x00000117030e7824 */ /* 0x001fc400078e02ff */
[----:B------:R-:W-:Y:S01]  /*19320*/  IMAD R15, R3, 0x118, RZ ;  /* 0x00000118030f7824 */ /* 0x000fe200078e02ff */
[-C--:B------:R-:W-:Y:S02]  /*19330*/  IADD3 R20, P5, R5, R16.reuse, RZ ;  /* 0x0000001005147210 */ /* 0x080fe40007fbe0ff */
[-C--:B------:R-:W-:Y:S02]  /*19340*/  LEA.HI.X.SX32 R13, R14, R17.reuse, 0x1, P4 ;  /* 0x000000110e0d7211 */ /* 0x080fe400020f0eff */
[-C--:B-1----:R-:W-:Y:S02]  /*19350*/  IADD3 R18, P4, R15, R16.reuse, RZ ;  /* 0x000000100f127210 */ /* 0x082fe40007f9e0ff */
[-C--:B------:R-:W-:Y:S02]  /*19360*/  LEA.HI.X.SX32 R27, R6, R17.reuse, 0x1, P6 ;  /* 0x00000011061b7211 */ /* 0x080fe400030f0eff */
[-C--:B------:R-:W-:Y:S01]  /*19370*/  LEA.HI.X.SX32 R21, R24, R17.reuse, 0x1, P5 ;  /* 0x0000001118157211 */ /* 0x080fe200028f0eff */
[C---:B------:R-:W-:Y:S01]  /*19380*/  IMAD R6, R3.reuse, 0x238, RZ ;  /* 0x0000023803067824 */ /* 0x040fe200078e02ff */
[----:B------:R-:W-:Y:S01]  /*19390*/  IADD3 R8, P1, R8, R16, RZ ;  /* 0x0000001008087210 */ /* 0x000fe20007f3e0ff */
[----:B------:R-:W-:Y:S01]  /*193a0*/  IMAD R14, R3, 0x11a, RZ ;  /* 0x0000011a030e7824 */ /* 0x000fe200078e02ff */
[-C--:B------:R-:W-:Y:S01]  /*193b0*/  LEA.HI.X.SX32 R19, R5, R17.reuse, 0x1, P4 ;  /* 0x0000001105137211 */ /* 0x080fe200020f0eff */
[----:B------:R0:W-:Y:S01]  /*193c0*/  STL.64 [R1+0x1ee0], R12 ;  /* 0x001ee00c01007387 */ /* 0x0001e20000100a00 */
[----:B------:R-:W-:Y:S01]  /*193d0*/  LEA.HI.X.SX32 R9, R15, R17, 0x1, P1 ;  /* 0x000000110f097211 */ /* 0x000fe200008f0eff */
[----:B------:R-:W-:-:S02]  /*193e0*/  IMAD R15, R3, 0x8d, RZ ;  /* 0x0000008d030f7824 */ /* 0x000fc400078e02ff */
[----:B------:R-:W-:Y:S01]  /*193f0*/  STL.64 [R1+0x2660], R26 ;  /* 0x0026601a01007387 */ /* 0x000fe20000100a00 */
[----:B------:R-:W-:-:S03]  /*19400*/  IMAD R10, R3, 0x234, RZ ;  /* 0x00000234030a7824 */ /* 0x000fc600078e02ff */
[----:B------:R1:W-:Y:S01]  /*19410*/  STL.64 [R1+0x2550], R20 ;  /* 0x0025501401007387 */ /* 0x0003e20000100a00 */
[----:B------:R-:W-:-:S03]  /*19420*/  IMAD R5, R3, 0x119, RZ ;  /* 0x0000011903057824 */ /* 0x000fc600078e02ff */
[----:B------:R2:W-:Y:S01]  /*19430*/  STL.64 [R1+0x2328], R18 ;  /* 0x0023281201007387 */ /* 0x0005e20000100a00 */
[C---:B0-----:R-:W-:Y:S01]  /*19440*/  IMAD R12, R3.reuse, 0x236, RZ ;  /* 0x00000236030c7824 */ /* 0x041fe200078e02ff */
[-C--:B------:R-:W-:Y:S02]  /*19450*/  IADD3 R10, P2, R10, R16.reuse, RZ ;  /* 0x000000100a0a7210 */ /* 0x080fe40007f5e0ff */
[-C--:B-1----:R-:W-:Y:S01]  /*19460*/  IADD3 R20, P5, R6, R16.reuse, RZ ;  /* 0x0000001006147210 */ /* 0x082fe20007fbe0ff */
[----:B------:R-:W-:Y:S01]  /*19470*/  IMAD R6, R3, 0x23a, RZ ;  /* 0x0000023a03067824 */ /* 0x000fe200078e02ff */
[-C--:B--2---:R-:W-:Y:S01]  /*19480*/  IADD3 R18, P4, R14, R16.reuse, RZ ;  /* 0x000000100e127210 */ /* 0x084fe20007f9e0ff */
[----:B------:R0:W-:Y:S01]  /*19490*/  STL.64 [R1+0x1ed8], R8 ;  /* 0x001ed80801007387 */ /* 0x0001e20000100a00 */
[----:B------:R-:W-:Y:S02]  /*194a0*/  IADD3 R12, P6, R12, R16, RZ ;  /* 0x000000100c0c7210 */ /* 0x000fe40007fde0ff */
[-C--:B------:R-:W-:Y:S01]  /*194b0*/  LEA.HI.X.SX32 R19, R15, R17.reuse, 0x1, P4 ;  /* 0x000000110f137211 */ /* 0x080fe200020f0eff */
[----:B------:R-:W-:Y:S01]  /*194c0*/  IMAD R15, R3, 0x11b, RZ ;  /* 0x0000011b030f7824 */ /* 0x000fe200078e02ff */
[----:B------:R-:W-:-:S02]  /*194d0*/  LEA.HI.X.SX32 R23, R5, R17, 0x1, P3 ;  /* 0x0000001105177211 */ /* 0x000fc400018f0eff */
[-C--:B------:R-:W-:Y:S02]  /*194e0*/  LEA.HI.X.SX32 R11, R14, R17.reuse, 0x1, P2 ;  /* 0x000000110e0b7211 */ /* 0x080fe400010f0eff */
[----:B0-----:R-:W-:Y:S01]  /*194f0*/  IADD3 R8, P1, R6, R16, RZ ;  /* 0x0000001006087210 */ /* 0x001fe20007f3e0ff */
[----:B------:R-:W-:Y:S01]  /*19500*/  IMAD R6, R3, 0x23c, RZ ;  /* 0x0000023c03067824 */ /* 0x000fe200078e02ff */
[----:B------:R-:W-:Y:S01]  /*19510*/  LEA.HI.X.SX32 R13, R15, R17, 0x1, P6 ;  /* 0x000000110f0d7211 */ /* 0x000fe200030f0eff */
[----:B------:R0:W-:Y:S01]  /*19520*/  STL.64 [R1+0x1ed0], R22 ;  /* 0x001ed01601007387 */ /* 0x0001e20000100a00 */
[----:B------:R-:W-:-:S03]  /*19530*/  IMAD R5, R3, 0x8e, RZ ;  /* 0x0000008e03057824 */ /* 0x000fc600078e02ff */
[----:B------:R-:W-:Y:S04]  /*19540*/  STL.64 [R1+0x2320], R18 ;  /* 0x0023201201007387 */ /* 0x000fe80000100a00 */
[----:B------:R1:W-:Y:S01]  /*19550*/  STL.64 [R1+0x1ec8], R10 ;  /* 0x001ec80a01007387 */ /* 0x0003e20000100a00 */
[-C--:B0-----:R-:W-:Y:S01]  /*19560*/  IADD3 R22, P3, R6, R16.reuse, RZ ;  /* 0x0000001006167210 */ /* 0x081fe20007f7e0ff */
[----:B------:R-:W-:Y:S02]  /*19570*/  IMAD R6, R3, 0x11c, RZ ;  /* 0x0000011c03067824 */ /* 0x000fe400078e02ff */
[----:B------:R0:W-:Y:S01]  /*19580*/  STL.64 [R1+0x1ec0], R12 ;  /* 0x001ec00c01007387 */ /* 0x0001e20000100a00 */
[-C--:B------:R-:W-:Y:S02]  /*19590*/  IADD3 R24, P4, R5, R16.reuse, RZ ;  /* 0x0000001005187210 */ /* 0x080fe40007f9e0ff */
[----:B-1----:R-:W-:Y:S01]  /*195a0*/  IADD3 R10, P2, R6, R16, RZ ;  /* 0x00000010060a7210 */ /* 0x002fe20007f5e0ff */
[----:B0-----:R-:W-:-:S03]  /*195b0*/  IMAD R13, R3, 0x47, RZ ;  /* 0x00000047030d7824 */ /* 0x001fc600078e02ff */
[-C--:B------:R-:W-:Y:S01]  /*195c0*/  LEA.HI.X.SX32 R11, R5, R17.reuse, 0x1, P2 ;  /* 0x00000011050b7211 */ /* 0x080fe200010f0eff */
[----:B------:R-:W-:Y:S01]  /*195d0*/  IMAD R14, R3, 0x23e, RZ ;  /* 0x0000023e030e7824 */ /* 0x000fe200078e02ff */
[-C--:B------:R-:W-:Y:S02]  /*195e0*/  LEA.HI.X.SX32 R21, R6, R17.reuse, 0x1, P5 ;  /* 0x0000001106157211 */ /* 0x080fe400028f0eff */
[----:B------:R-:W-:Y:S01]  /*195f0*/  LEA.HI.X.SX32 R25, R13, R17, 0x1, P4 ;  /* 0x000000110d197211 */ /* 0x000fe200020f0eff */
[C---:B------:R-:W-:Y:S02]  /*19600*/  IMAD R5, R3.reuse, 0x242, RZ ;  /* 0x0000024203057824 */ /* 0x040fe400078e02ff */
[C---:B------:R-:W-:Y:S02]  /*19610*/  IMAD R15, R3.reuse, 0x11e, RZ ;  /* 0x0000011e030f7824 */ /* 0x040fe400078e02ff */
[----:B------:R-:W-:Y:S01]  /*19620*/  STL.64 [R1+0x2548], R24 ;  /* 0x0025481801007387 */ /* 0x000fe20000100a00 */
[----:B------:R-:W-:Y:S01]  /*19630*/  IADD3 R18, P6, R14, R16, RZ ;  /* 0x000000100e127210 */ /* 0x000fe20007fde0ff */
[----:B------:R-:W-:-:S02]  /*19640*/  IMAD R14, R3, 0x11d, RZ ;  /* 0x0000011d030e7824 */ /* 0x000fc400078e02ff */
[----:B------:R0:W-:Y:S04]  /*19650*/  STL.64 [R1+0x2318], R10 ;  /* 0x0023180a01007387 */ /* 0x0001e80000100a00 */
[----:B------:R1:W-:Y:S01]  /*19660*/  STL.64 [R1+0x1eb8], R20 ;  /* 0x001eb81401007387 */ /* 0x0003e20000100a00 */
[----:B------:R-:W-:Y:S01]  /*19670*/  LEA.HI.X.SX32 R9, R14, R17, 0x1, P1 ;  /* 0x000000110e097211 */ /* 0x000fe200008f0eff */
[----:B------:R-:W-:Y:S01]  /*19680*/  IMAD R6, R3, 0x244, RZ ;  /* 0x0000024403067824 */ /* 0x000fe200078e02ff */
[-C--:B0-----:R-:W-:Y:S02]  /*19690*/  IADD3 R10, P2, R15, R16.reuse, RZ ;  /* 0x000000100f0a7210 */ /* 0x081fe40007f5e0ff */
[----:B-1----:R-:W-:Y:S01]  /*196a0*/  IADD3 R20, P5, R5, R16, RZ ;  /* 0x0000001005147210 */ /* 0x002fe20007fbe0ff */
[----:B------:R-:W-:-:S02]  /*196b0*/  IMAD R5, R3, 0x8f, RZ ;  /* 0x0000008f03057824 */ /* 0x000fc400078e02ff */
[----:B------:R-:W-:-:S03]  /*196c0*/  IMAD R14, R3, 0x12, RZ ;  /* 0x00000012030e7824 */ /* 0x000fc600078e02ff */
[-C--:B------:R-:W-:Y:S01]  /*196d0*/  LEA.HI.X.SX32 R11, R5, R17.reuse, 0x1, P2 ;  /* 0x00000011050b7211 */ /* 0x080fe200010f0eff */
[----:B------:R0:W-:Y:S01]  /*196e0*/  STL.64 [R1+0x1eb0], R8 ;  /* 0x001eb00801007387 */ /* 0x0001e20000100a00 */
[----:B------:R-:W-:Y:S01]  /*196f0*/  IMAD R5, R3, 0x11f, RZ ;  /* 0x0000011f03057824 */ /* 0x000fe200078e02ff */
[-C--:B------:R-:W-:Y:S01]  /*19700*/  LEA.HI.X.SX32 R23, R15, R17.reuse, 0x1, P3 ;  /* 0x000000110f177211 */ /* 0x080fe200018f0eff */
[C---:B------:R-:W-:Y:S01]  /*19710*/  IMAD R25, R3.reuse, 0x9, RZ ;  /* 0x0000000903197824 */ /* 0x040fe200078e02ff */
[----:B------:R1:W-:Y:S01]  /*19720*/  STL.64 [R1+0x2310], R10 ;  /* 0x0023100a01007387 */ /* 0x0003e20000100a00 */
[----:B------:R-:W-:Y:S01]  /*19730*/  IMAD R24, R3, 0x48, RZ ;  /* 0x0000004803187824 */ /* 0x000fe200078e02ff */
[----:B------:R-:W-:Y:S02]  /*19740*/  LEA.HI.X.SX32 R19, R5, R17, 0x1, P6 ;  /* 0x0000001105137211 */ /* 0x000fe400030f0eff */
[-C--:B0-----:R-:W-:Y:S01]  /*19750*/  IADD3 R8, P1, R6, R16.reuse, RZ ;  /* 0x0000001006087210 */ /* 0x081fe20007f3e0ff */
[C---:B------:R-:W-:Y:S01]  /*19760*/  IMAD R6, R3.reuse, 0x24, RZ ;  /* 0x0000002403067824 */ /* 0x040fe200078e02ff */
[----:B-1----:R-:W-:Y:S01]  /*19770*/  IADD3 R10, P2, R14, R16, RZ ;  /* 0x000000100e0a7210 */ /* 0x002fe20007f5e0ff */
[----:B------:R0:W-:Y:S01]  /*19780*/  STL.64 [R1+0x1ea8], R22 ;  /* 0x001ea81601007387 */ /* 0x0001e20000100a00 */
[----:B------:R-:W-:-:S02]  /*19790*/  IMAD R5, R3, 0x90, RZ ;  /* 0x0000009003057824 */ /* 0x000fc400078e02ff */
[----:B------:R-:W-:Y:S01]  /*197a0*/  LEA.HI.X.SX32 R11, R25, R17, 0x1, P2 ;  /* 0x00000011190b7211 */ /* 0x000fe200010f0eff */
[----:B------:R1:W-:Y:S01]  /*197b0*/  STL.64 [R1+0x1ea0], R18 ;  /* 0x001ea01201007387 */ /* 0x0003e20000100a00 */
[----:B------:R-:W-:-:S03]  /*197c0*/  IMAD R15, R3, 0x120, RZ ;  /* 0x00000120030f7824 */ /* 0x000fc600078e02ff */
[----:B------:R2:W-:Y:S01]  /*197d0*/  STL.64 [R1+0x2730], R10 ;  /* 0x0027300a01007387 */ /* 0x0005e20000100a00 */
[-C--:B0-----:R-:W-:Y:S01]  /*197e0*/  IADD3 R22, P3, R6, R16.reuse, RZ ;  /* 0x0000001006167210 */ /* 0x081fe20007f7e0ff */
[----:B------:R-:W-:Y:S01]  /*197f0*/  IMAD R12, R3, 0x240, RZ ;  /* 0x00000240030c7824 */ /* 0x000fe200078e02ff */
[-C--:B-1----:R-:W-:Y:S02]  /*19800*/  IADD3 R18, P6, R24, R16.reuse, RZ ;  /* 0x0000001018127210 */ /* 0x082fe40007fde0ff */
[-C--:B------:R-:W-:Y:S02]  /*19810*/  LEA.HI.X.SX32 R23, R14, R17.reuse, 0x1, P3 ;  /* 0x000000110e177211 */ /* 0x080fe400018f0eff */
[-C--:B--2---:R-:W-:Y:S02]  /*19820*/  IADD3 R10, P2, R5, R16.reuse, RZ ;  /* 0x00000010050a7210 */ /* 0x084fe40007f5e0ff */
[-C--:B------:R-:W-:Y:S01]  /*19830*/  LEA.HI.X.SX32 R19, R6, R17.reuse, 0x1, P6 ;  /* 0x0000001106137211 */ /* 0x080fe200030f0eff */
[----:B------:R0:W-:Y:S01]  /*19840*/  STL.64 [R1+0x26e8], R22 ;  /* 0x0026e81601007387 */ /* 0x0001e20000100a00 */
[-C--:B------:R-:W-:Y:S01]  /*19850*/  LEA.HI.X.SX32 R11, R24, R17.reuse, 0x1, P2 ;  /* 0x00000011180b7211 */ /* 0x080fe200010f0eff */
[C---:B------:R-:W-:Y:S01]  /*19860*/  IMAD R6, R3.reuse, 0x248, RZ ;  /* 0x0000024803067824 */ /* 0x040fe200078e02ff */
[----:B------:R-:W-:Y:S01]  /*19870*/  IADD3 R12, P4, R12, R16, RZ ;  /* 0x000000100c0c7210 */ /* 0x000fe20007f9e0ff */
[----:B------:R-:W-:Y:S01]  /*19880*/  IMAD R14, R3, 0x246, RZ ;  /* 0x00000246030e7824 */ /* 0x000fe200078e02ff */
[----:B------:R1:W-:Y:S02]  /*19890*/  STL.64 [R1+0x2658], R18 ;  /* 0x0026581201007387 */ /* 0x0003e40000100a00 */
[----:B------:R-:W-:-:S02]  /*198a0*/  LEA.HI.X.SX32 R13, R15, R17, 0x1, P4 ;  /* 0x000000110f0d7211 */ /* 0x000fc400020f0eff */
[-C--:B0-----:R-:W-:Y:S01]  /*198b0*/  IADD3 R22, P3, R15, R16.reuse, RZ ;  /* 0x000000100f167210 */ /* 0x081fe20007f7e0ff */
[----:B------:R0:W-:Y:S03]  /*198c0*/  STL.64 [R1+0x2540], R10 ;  /* 0x0025400a01007387 */ /* 0x0001e60000100a00 */
[----:B------:R-:W-:Y:S01]  /*198d0*/  LEA.HI.X.SX32 R23, R5, R17, 0x1, P3 ;  /* 0x0000001105177211 */ /* 0x000fe200018f0eff */
[C---:B------:R-:W-:Y:S01]  /*198e0*/  IMAD R5, R3.reuse, 0x121, RZ ;  /* 0x0000012103057824 */ /* 0x040fe200078e02ff */
[-C--:B-1----:R-:W-:Y:S01]  /*198f0*/  IADD3 R18, P6, R14, R16.reuse, RZ ;  /* 0x000000100e127210 */ /* 0x082fe20007fde0ff */
[C---:B------:R-:W-:Y:S02]  /*19900*/  IMAD R14, R3.reuse, 0x122, RZ ;  /* 0x00000122030e7824 */ /* 0x040fe400078e02ff */
[----:B------:R1:W-:Y:S01]  /*19910*/  STL.64 [R1+0x2308], R22 ;  /* 0x0023081601007387 */ /* 0x0003e20000100a00 */
[----:B0-----:R-:W-:Y:S01]  /*19920*/  IADD3 R10, P2, R6, R16, RZ ;  /* 0x00000010060a7210 */ /* 0x001fe20007f5e0ff */
[----:B------:R-:W-:-:S02]  /*19930*/  IMAD R6, R3, 0x24a, RZ ;  /* 0x0000024a03067824 */ /* 0x000fc400078e02ff */
[----:B------:R0:W-:Y:S01]  /*19940*/  STL.64 [R1+0x1e98], R12 ;  /* 0x001e980c01007387 */ /* 0x0001e20000100a00 */
[----:B------:R-:W-:Y:S01]  /*19950*/  LEA.HI.X.SX32 R21, R5, R17, 0x1, P5 ;  /* 0x0000001105157211 */ /* 0x000fe200028f0eff */
[----:B------:R-:W-:Y:S01]  /*19960*/  IMAD R15, R3, 0x91, RZ ;  /* 0x00000091030f7824 */ /* 0x000fe200078e02ff */
[----:B-1----:R-:W-:-:S03]  /*19970*/  IADD3 R22, P3, R14, R16, RZ ;  /* 0x000000100e167210 */ /* 0x002fc60007f7e0ff */
[----:B------:R1:W-:Y:S01]  /*19980*/  STL.64 [R1+0x1e90], R20 ;  /* 0x001e901401007387 */ /* 0x0003e20000100a00 */
[-C--:B0-----:R-:W-:Y:S01]  /*19990*/  IADD3 R12, P4, R6, R16.reuse, RZ ;  /* 0x00000010060c7210 */ /* 0x081fe20007f9e0ff */
[----:B------:R-:W-:Y:S01]  /*199a0*/  IMAD R6, R3, 0x24c, RZ ;  /* 0x0000024c03067824 */ /* 0x000fe200078e02ff */
[-C--:B------:R-:W-:Y:S01]  /*199b0*/  LEA.HI.X.SX32 R23, R15, R17.reuse, 0x1, P3 ;  /* 0x000000110f177211 */ /* 0x080fe200018f0eff */
[C---:B------:R-:W-:Y:S01]  /*199c0*/  IMAD R5, R3.reuse, 0x92, RZ ;  /* 0x0000009203057824 */ /* 0x040fe200078e02ff */
[-C--:B------:R-:W-:Y:S01]  /*199d0*/  LEA.HI.X.SX32 R9, R14, R17.reuse, 0x1, P1 ;  /* 0x000000110e097211 */ /* 0x080fe200008f0eff */
[C---:B------:R-:W-:Y:S01]  /*199e0*/  IMAD R15, R3.reuse, 0x123, RZ ;  /* 0x00000123030f7824 */ /* 0x040fe200078e02ff */
[----:B-1----:R-:W-:Y:S01]  /*199f0*/  IADD3 R20, P5, R6, R16, RZ ;  /* 0x0000001006147210 */ /* 0x002fe20007fbe0ff */
[C---:B------:R-:W-:Y:S01]  /*19a00*/  IMAD R6, R3.reuse, 0x124, RZ ;  /* 0x0000012403067824 */ /* 0x040fe200078e02ff */
[----:B------:R0:W-:Y:S01]  /*19a10*/  STL.64 [R1+0x2300], R22 ;  /* 0x0023001601007387 */ /* 0x0001e20000100a00 */
[----:B------:R-:W-:Y:S01]  /*19a20*/  IMAD R24, R3, 0x49, RZ ;  /* 0x0000004903187824 */ /* 0x000fe200078e02ff */
[----:B------:R-:W-:-:S02]  /*19a30*/  LEA.HI.X.SX32 R19, R15, R17, 0x1, P6 ;  /* 0x000000110f137211 */ /* 0x000fc400030f0eff */
[----:B------:R1:W-:Y:S01]  /*19a40*/  STL.64 [R1+0x1e88], R8 ;  /* 0x001e880801007387 */ /* 0x0003e20000100a00 */
[C---:B------:R-:W-:Y:S01]  /*19a50*/  IMAD R14, R3.reuse, 0x24e, RZ ;  /* 0x0000024e030e7824 */ /* 0x040fe200078e02ff */
[CC--:B------:R-:W-:Y:S01]  /*19a60*/  LEA.HI.X.SX32 R11, R6.reuse, R17.reuse, 0x1, P2 ;  /* 0x00000011060b7211 */ /* 0x0c0fe200010f0eff */
[----:B------:R-:W-:Y:S01]  /*19a70*/  IMAD R15, R3, 0x250, RZ ;  /* 0x00000250030f7824 */ /* 0x000fe200078e02ff */
[CC--:B0-----:R-:W-:Y:S02]  /*19a80*/  IADD3 R22, P3, R5.reuse, R16.reuse, RZ ;  /* 0x0000001005167210 */ /* 0x0c1fe40007f7e0ff */
[----:B-1----:R-:W-:Y:S02]  /*19a90*/  IADD3 R8, P1, R6, R16, RZ ;  /* 0x0000001006087210 */ /* 0x002fe40007f3e0ff */
[-C--:B------:R-:W-:Y:S02]  /*19aa0*/  LEA.HI.X.SX32 R23, R24, R17.reuse, 0x1, P3 ;  /* 0x0000001118177211 */ /* 0x080fe400018f0eff */
[----:B------:R-:W-:Y:S01]  /*19ab0*/  LEA.HI.X.SX32 R9, R5, R17, 0x1, P1 ;  /* 0x0000001105097211 */ /* 0x000fe200008f0eff */
[----:B------:R0:W-:Y:S01]  /*19ac0*/  STL.64 [R1+0x1e80], R18 ;  /* 0x001e801201007387 */ /* 0x0001e20000100a00 */
[----:B------:R-:W-:-:S03]  /*19ad0*/  IMAD R5, R3, 0x252, RZ ;  /* 0x0000025203057824 */ /* 0x000fc600078e02ff */
[----:B------:R1:W-:Y:S04]  /*19ae0*/  STL.64 [R1+0x2538], R22 ;  /* 0x0025381601007387 */ /* 0x0003e80000100a00 */
[----:B------:R2:W-:Y:S01]  /*19af0*/  STL.64 [R1+0x22f8], R8 ;  /* 0x0022f80801007387 */ /* 0x0005e20000100a00 */
[-C--:B0-----:R-:W-:Y:S01]  /*19b00*/  IADD3 R18, P6, R14, R16.reuse, RZ ;  /* 0x000000100e127210 */ /* 0x081fe20007fde0ff */
[----:B------:R-:W-:Y:S02]  /*19b10*/  IMAD R14, R3, 0x126, RZ ;  /* 0x00000126030e7824 */ /* 0x000fe400078e02ff */
[----:B------:R0:W-:Y:S01]  /*19b20*/  STL.64 [R1+0x1e78], R10 ;  /* 0x001e780a01007387 */ /* 0x0001e20000100a00 */
[-C--:B-1----:R-:W-:Y:S01]  /*19b30*/  IADD3 R22, P3, R15, R16.reuse, RZ ;  /* 0x000000100f167210 */ /* 0x082fe20007f7e0ff */
[C---:B------:R-:W-:Y:S01]  /*19b40*/  IMAD R15, R3.reuse, 0x125, RZ ;  /* 0x00000125030f7824 */ /* 0x040fe200078e02ff */
[----:B--2---:R-:W-:Y:S01]  /*19b50*/  IADD3 R8, P1, R14, R16, RZ ;  /* 0x000000100e087210 */ /* 0x004fe20007f3e0ff */
[----:B------:R-:W-:-:S03]  /*19b60*/  IMAD R6, R3, 0x254, RZ ;  /* 0x0000025403067824 */ /* 0x000fc600078e02ff */
[----:B------:R-:W-:Y:S02]  /*19b70*/  LEA.HI.X.SX32 R13, R15, R17, 0x1, P4 ;  /* 0x000000110f0d7211 */ /* 0x000fe400020f0eff */
[----:B0-----:R-:W-:Y:S01]  /*19b80*/  IADD3 R10, P2, R5, R16, RZ ;  /* 0x00000010050a7210 */ /* 0x001fe20007f5e0ff */
[C---:B------:R-:W-:Y:S02]  /*19b90*/  IMAD R5, R3.reuse, 0x93, RZ ;  /* 0x0000009303057824 */ /* 0x040fe400078e02ff */
[----:B------:R-:W-:-:S03]  /*19ba0*/  IMAD R24, R3, 0x4a, RZ ;  /* 0x0000004a03187824 */ /* 0x000fc600078e02ff */
[-C--:B------:R-:W-:Y:S01]  /*19bb0*/  LEA.HI.X.SX32 R9, R5, R17.reuse, 0x1, P1 ;  /* 0x0000001105097211 */ /* 0x080fe200008f0eff */
[C---:B------:R-:W-:Y:S01]  /*19bc0*/  IMAD R5, R3.reuse, 0x127, RZ ;  /* 0x0000012703057824 */ /* 0x040fe200078e02ff */
[----:B------:R0:W-:Y:S01]  /*19bd0*/  STL.64 [R1+0x1e70], R12 ;  /* 0x001e700c01007387 */ /* 0x0001e20000100a00 */
[-C--:B------:R-:W-:Y:S01]  /*19be0*/  LEA.HI.X.SX32 R21, R14, R17.reuse, 0x1, P5 ;  /* 0x000000110e157211 */ /* 0x080fe200028f0eff */
[----:B------:R-:W-:Y:S02]  /*19bf0*/  IMAD R14, R3, 0x25, RZ ;  /* 0x00000025030e7824 */ /* 0x000fe400078e02ff */
[----:B------:R1:W-:Y:S01]  /*19c00*/  STL.64 [R1+0x22f0], R8 ;  /* 0x0022f00801007387 */ /* 0x0003e20000100a00 */
[----:B------:R-:W-:Y:S01]  /*19c10*/  LEA.HI.X.SX32 R19, R5, R17, 0x1, P6 ;  /* 0x0000001105137211 */ /* 0x000fe200030f0eff */
[C---:B------:R-:W-:Y:S01]  /*19c20*/  IMAD R15, R3.reuse, 0x128, RZ ;  /* 0x00000128030f7824 */ /* 0x040fe200078e02ff */
[-C--:B0-----:R-:W-:Y:S01]  /*19c30*/  IADD3 R12, P4, R6, R16.reuse, RZ ;  /* 0x00000010060c7210 */ /* 0x081fe20007f9e0ff */
[C---:B------:R-:W-:Y:S01]  /*19c40*/  IMAD R6, R3.reuse, 0x94, RZ ;  /* 0x0000009403067824 */ /* 0x040fe200078e02ff */
[----:B-1----:R-:W-:Y:S01]  /*19c50*/  IADD3 R8, P1, R24, R16, RZ ;  /* 0x0000001018087210 */ /* 0x002fe20007f3e0ff */
[----:B------:R0:W-:Y:S01]  /*19c60*/  STL.64 [R1+0x1e68], R20 ;  /* 0x001e681401007387 */ /* 0x0001e20000100a00 */
[----:B------:R-:W-:-:S02]  /*19c70*/  IMAD R5, R3, 0x256, RZ ;  /* 0x0000025603057824 */ /* 0x000fc400078e02ff */
[-C--:B------:R-:W-:Y:S01]  /*19c80*/  LEA.HI.X.SX32 R9, R14, R17.reuse, 0x1, P1 ;  /* 0x000000110e097211 */ /* 0x080fe200008f0eff */
[----:B------:R1:W-:Y:S01]  /*19c90*/  STL.64 [R1+0x1e60], R18 ;  /* 0x001e601201007387 */ /* 0x0003e20000100a00 */
[----:B------:R-:W-:Y:S01]  /*19ca0*/  IMAD R14, R3, 0x258, RZ ;  /* 0x00000258030e7824 */ /* 0x000fe200078e02ff */
[-C--:B0-----:R-:W-:Y:S02]  /*19cb0*/  IADD3 R20, P5, R6, R16.reuse, RZ ;  /* 0x0000001006147210 */ /* 0x081fe40007fbe0ff */
[----:B------:R0:W-:Y:S01]  /*19cc0*/  STL.64 [R1+0x2650], R8 ;  /* 0x0026500801007387 */ /* 0x0001e20000100a00 */
[----:B-1----:R-:W-:Y:S02]  /*19cd0*/  IADD3 R18, P6, R15, R16, RZ ;  /* 0x000000100f127210 */ /* 0x002fe40007fde0ff */
[-C--:B------:R-:W-:Y:S02]  /*19ce0*/  LEA.HI.X.SX32 R21, R24, R17.reuse, 0x1, P5 ;  /* 0x0000001118157211 */ /* 0x080fe400028f0eff */
[----:B------:R-:W-:-:S02]  /*19cf0*/  LEA.HI.X.SX32 R19, R6, R17, 0x1, P6 ;  /* 0x0000001106137211 */ /* 0x000fc400030f0eff */
[-C--:B0-----:R-:W-:Y:S01]  /*19d00*/  IADD3 R8, P1, R5, R16.reuse, RZ ;  /* 0x0000001005087210 */ /* 0x081fe20007f3e0ff */
[----:B------:R-:W-:Y:S01]  /*19d10*/  IMAD R5, R3, 0x12a, RZ ;  /* 0x0000012a03057824 */ /* 0x000fe200078e02ff */
[----:B------:R0:W-:Y:S01]  /*19d20*/  STL.64 [R1+0x2530], R20 ;  /* 0x0025301401007387 */ /* 0x0001e20000100a00 */
[----:B------:R-:W-:Y:S01]  /*19d30*/  LEA.HI.X.SX32 R23, R15, R17, 0x1, P3 ;  /* 0x000000110f177211 */ /* 0x000fe200018f0eff */
[C---:B------:R-:W-:Y:S02]  /*19d40*/  IMAD R6, R3.reuse, 0x25a, RZ ;  /* 0x0000025a03067824 */ /* 0x040fe400078e02ff */
[----:B------:R1:W-:Y:S01]  /*19d50*/  STL.64 [R1+0x22e8], R18 ;  /* 0x0022e81201007387 */ /* 0x0003e20000100a00 */
[C---:B------:R-:W-:Y:S01]  /*19d60*/  IMAD R15, R3.reuse, 0x95, RZ ;  /* 0x00000095030f7824 */ /* 0x040fe200078e02ff */
[-C--:B0-----:R-:W-:Y:S01]  /*19d70*/  IADD3 R20, P5, R14, R16.reuse, RZ ;  /* 0x000000100e147210 */ /* 0x081fe20007fbe0ff */
[----:B------:R-:W-:Y:S01]  /*19d80*/  IMAD R14, R3, 0x129, RZ ;  /* 0x00000129030e7824 */ /* 0x000fe200078e02ff */
[----:B-1----:R-:W-:-:S02]  /*19d90*/  IADD3 R18, P6, R5, R16, RZ ;  /* 0x0000001005127210 */ /* 0x002fc40007fde0ff */
[----:B------:R-:W-:Y:S01]  /*19da0*/  IADD3 R24, P3, R6, R16, RZ ;  /* 0x0000001006187210 */ /* 0x000fe20007f7e0ff */
[----:B------:R-:W-:Y:S01]  /*19db0*/  IMAD R6, R3, 0x25c, RZ ;  /* 0x0000025c03067824 */ /* 0x000fe200078e02ff */
[-C--:B------:R-:W-:Y:S02]  /*19dc0*/  LEA.HI.X.SX32 R11, R14, R17.reuse, 0x1, P2 ;  /* 0x000000110e0b7211 */ /* 0x080fe400010f0eff */
[-C--:B------:R-:W-:Y:S01]  /*19dd0*/  LEA.HI.X.SX32 R19, R15, R17.reuse, 0x1, P6 ;  /* 0x000000110f137211 */ /* 0x080fe200030f0eff */
[----:B------:R-:W-:Y:S01]  /*19de0*/  IMAD R15, R3, 0x12b, RZ ;  /* 0x0000012b030f7824 */ /* 0x000fe200078e02ff */
[----:B------:R-:W-:Y:S01]  /*19df0*/  STL.64 [R1+0x1e58], R22 ;  /* 0x001e581601007387 */ /* 0x000fe20000100a00 */
[----:B------:R-:W-:-:S03]  /*19e00*/  LEA.HI.X.SX32 R13, R5, R17, 0x1, P4 ;  /* 0x00000011050d7211 */ /* 0x000fc600020f0eff */
[----:B------:R0:W-:Y:S01]  /*19e10*/  STL.64 [R1+0x1e50], R10 ;  /* 0x001e500a01007387 */ /* 0x0001e20000100a00 */
[----:B------:R-:W-:Y:S01]  /*19e20*/  LEA.HI.X.SX32 R9, R15, R17, 0x1, P1 ;  /* 0x000000110f097211 */ /* 0x000fe200008f0eff */
[C---:B------:R-:W-:Y:S02]  /*19e30*/  IMAD R14, R3.reuse, 0x96, RZ ;  /* 0x00000096030e7824 */ /* 0x040fe400078e02ff */
[----:B------:R-:W-:Y:S04]  /*19e40*/  STL.64 [R1+0x22e0], R18 ;  /* 0x0022e01201007387 */ /* 0x000fe80000100a00 */
[----:B------:R1:W-:Y:S01]  /*19e50*/  STL.64 [R1+0x1e48], R12 ;  /* 0x001e480c01007387 */ /* 0x0003e20000100a00 */
[----:B0-----:R-:W-:Y:S01]  /*19e60*/  IADD3 R10, P2, R6, R16, RZ ;  /* 0x00000010060a7210 */ /* 0x001fe20007f5e0ff */
[----:B------:R-:W-:-:S02]  /*19e70*/  IMAD R6, R3, 0x12c, RZ ;  /* 0x0000012c03067824 */ /* 0x000fc400078e02ff */
[----:B------:R0:W-:Y:S01]  /*19e80*/  STL.64 [R1+0x1e40], R8 ;  /* 0x001e400801007387 */ /* 0x0001e20000100a00 */
[-C--:B------:R-:W-:Y:S01]  /*19e90*/  IADD3 R22, P6, R14, R16.reuse, RZ ;  /* 0x000000100e167210 */ /* 0x080fe20007fde0ff */
[C---:B------:R-:W-:Y:S01]  /*19ea0*/  IMAD R5, R3.reuse, 0x25e, RZ ;  /* 0x0000025e03057824 */ /* 0x040fe200078e02ff */
[----:B-1----:R-:W-:Y:S01]  /*19eb0*/  IADD3 R12, P4, R6, R16, RZ ;  /* 0x00000010060c7210 */ /* 0x002fe20007f9e0ff */
[----:B0-----:R-:W-:-:S03]  /*19ec0*/  IMAD R9, R3, 0x4b, RZ ;  /* 0x0000004b03097824 */ /* 0x001fc600078e02ff */
[-C--:B------:R-:W-:Y:S02]  /*19ed0*/  LEA.HI.X.SX32 R13, R14, R17.reuse, 0x1, P4 ;  /* 0x000000110e0d7211 */ /* 0x080fe400020f0eff */
[-C--:B------:R-:W-:Y:S02]  /*19ee0*/  LEA.HI.X.SX32 R21, R6, R17.reuse, 0x1, P5 ;  /* 0x0000001106157211 */ /* 0x080fe400028f0eff */
[----:B------:R-:W-:Y:S01]  /*19ef0*/  LEA.HI.X.SX32 R23, R9, R17, 0x1, P6 ;  /* 0x0000001109177211 */ /* 0x000fe200030f0eff */
[----:B------:R-:W-:Y:S01]  /*19f00*/  IMAD R6, R3, 0x12d, RZ ;  /* 0x0000012d03067824 */ /* 0x000fe200078e02ff */
[-C--:B------:R-:W-:Y:S01]  /*19f10*/  IADD3 R18, P1, R5, R16.reuse, RZ ;  /* 0x0000001005127210 */ /* 0x080fe20007f3e0ff */
[----:B------:R-:W-:Y:S01]  /*19f20*/  IMAD R5, R3, 0x12e, RZ ;  /* 0x0000012e03057824 */ /* 0x000fe200078e02ff */
[----:B------:R-:W-:Y:S04]  /*19f30*/  STL.64 [R1+0x22d8], R12 ;  /* 0x0022d80c01007387 */ /* 0x000fe80000100a00 */
[----:B------:R-:W-:Y:S01]  /*19f40*/  STL.64 [R1+0x2528], R22 ;  /* 0x0025281601007387 */ /* 0x000fe20000100a00 */
[----:B------:R-:W-:-:S03]  /*19f50*/  IADD3 R14, P4, R5, R16, RZ ;  /* 0x00000010050e7210 */ /* 0x000fc60007f9e0ff */
[----:B------:R0:W-:Y:S01]  /*19f60*/  STL.64 [R1+0x1e38], R20 ;  /* 0x001e381401007387 */ /* 0x0001e20000100a00 */
[-C--:B------:R-:W-:Y:S02]  /*19f70*/  LEA.HI.X.SX32 R25, R6, R17.reuse, 0x1, P3 ;  /* 0x0000001106197211 */ /* 0x080fe400018f0eff */
[----:B------:R-:W-:Y:S01]  /*19f80*/  LEA.HI.X.SX32 R11, R5, R17, 0x1, P2 ;  /* 0x00000011050b7211 */ /* 0x000fe200010f0eff */
[C---:B------:R-:W-:Y:S02]  /*19f90*/  IMAD R6, R3.reuse, 0x26, RZ ;  /* 0x0000002603067824 */ /* 0x040fe400078e02ff */
[----:B------:R1:W-:Y:S01]  /*19fa0*/  STL.64 [R1+0x1e30], R24 ;  /* 0x001e301801007387 */ /* 0x0003e20000100a00 */
[----:B0-----:R-:W-:-:S05]  /*19fb0*/  IMAD R20, R3, 0x97, RZ ;  /* 0x0000009703147824 */ /* 0x001fca00078e02ff */
[-C--:B------:R-:W-:Y:S01]  /*19fc0*/  LEA.HI.X.SX32 R15, R20, R17.reuse, 0x1, P4 ;  /* 0x00000011140f7211 */ /* 0x080fe200020f0eff */
[C---:B-1----:R-:W-:Y:S01]  /*19fd0*/  IMAD R25, R3.reuse, 0x12f, RZ ;  /* 0x0000012f03197824 */ /* 0x042fe200078e02ff */
[----:B------:R-:W-:Y:S01]  /*19fe0*/  IADD3 R20, P4, R6, R16, RZ ;  /* 0x0000001006147210 */ /* 0x000fe20007f9e0ff */
[----:B------:R-:W-:Y:S02]  /*19ff0*/  IMAD R24, R3, 0x4c, RZ ;  /* 0x0000004c03187824 */ /* 0x000fe400078e02ff */
[----:B------:R-:W-:Y:S01]  /*1a000*/  STL.64 [R1+0x22d0], R14 ;  /* 0x0022d00e01007387 */ /* 0x000fe20000100a00 */
[----:B------:R-:W-:Y:S01]  /*1a010*/  LEA.HI.X.SX32 R19, R25, R17, 0x1, P1 ;  /* 0x0000001119137211 */ /* 0x000fe200008f0eff */
[C---:B------:R-:W-:Y:S02]  /*1a020*/  IMAD R5, R3.reuse, 0x98, RZ ;  /* 0x0000009803057824 */ /* 0x040fe400078e02ff */
[----:B------:R0:W-:Y:S01]  /*1a030*/  STL.64 [R1+0x1e28], R10 ;  /* 0x001e280a01007387 */ /* 0x0001e20000100a00 */
[----:B------:R-:W-:-:S03]  /*1a040*/  IMAD R8, R3, 0x260, RZ ;  /* 0x0000026003087824 */ /* 0x000fc600078e02ff */
[----:B------:R1:W-:Y:S01]  /*1a050*/  STL.64 [R1+0x1e20], R18 ;  /* 0x001e201201007387 */ /* 0x0003e20000100a00 */
[C---:B0-----:R-:W-:Y:S01]  /*1a060*/  IMAD R10, R3.reuse, 0x13, RZ ;  /* 0x00000013030a7824 */ /* 0x041fe200078e02ff */
[-C--:B------:R-:W-:Y:S01]  /*1a070*/  IADD3 R14, P2, R24, R16.reuse, RZ ;  /* 0x00000010180e7210 */ /* 0x080fe20007f5e0ff */
[----:B------:R-:W-:Y:S01]  /*1a080*/  IMAD R11, R3, 0x130, RZ ;  /* 0x00000130030b7824 */ /* 0x000fe200078e02ff */
[-C--:B-1----:R-:W-:Y:S02]  /*1a090*/  IADD3 R18, P1, R5, R16.reuse, RZ ;  /* 0x0000001005127210 */ /* 0x082fe40007f3e0ff */
[-C--:B------:R-:W-:Y:S02]  /*1a0a0*/  LEA.HI.X.SX32 R21, R10, R17.reuse, 0x1, P4 ;  /* 0x000000110a157211 */ /* 0x080fe400020f0eff */
[-C--:B------:R-:W-:Y:S01]  /*1a0b0*/  LEA.HI.X.SX32 R15, R6, R17.reuse, 0x1, P2 ;  /* 0x00000011060f7211 */ /* 0x080fe200010f0eff */
[C---:B------:R-:W-:Y:S01]  /*1a0c0*/  IMAD R6, R3.reuse, 0x268, RZ ;  /* 0x0000026803067824 */ /* 0x040fe200078e02ff */
[----:B------:R-:W-:Y:S01]  /*1a0d0*/  LEA.HI.X.SX32 R19, R24, R17, 0x1, P1 ;  /* 0x0000001118137211 */ /* 0x000fe200008f0eff */
[----:B------:R0:W-:Y:S01]  /*1a0e0*/  STL.64 [R1+0x26e0], R20 ;  /* 0x0026e01401007387 */ /* 0x0001e20000100a00 */
[----:B------:R-:W-:Y:S01]  /*1a0f0*/  IADD3 R8, P6, R8, R16, RZ ;  /* 0x0000001008087210 */ /* 0x000fe20007fde0ff */
[----:B------:R-:W-:-:S02]  /*1a100*/  IMAD R10, R3, 0x266, RZ ;  /* 0x00000266030a7824 */ /* 0x000fc400078e02ff */
[----:B------:R-:W-:Y:S01]  /*1a110*/  IMAD R12, R3, 0x262, RZ ;  /* 0x00000262030c7824 */ /* 0x000fe200078e02ff */
[----:B------:R1:W-:Y:S01]  /*1a120*/  STL.64 [R1+0x2648], R14 ;  /* 0x0026480e01007387 */ /* 0x0003e20000100a00 */
[CC--:B------:R-:W-:Y:S02]  /*1a130*/  LEA.HI.X.SX32 R9, R11.reuse, R17.reuse, 0x1, P6 ;  /* 0x000000110b097211 */ /* 0x0c0fe400030f0eff */
[-C--:B0-----:R-:W-:Y:S01]  /*1a140*/  IADD3 R20, P4, R11, R16.reuse, RZ ;  /* 0x000000100b147210 */ /* 0x081fe20007f9e0ff */
[----:B------:R0:W-:Y:S03]  /*1a150*/  STL.64 [R1+0x2520], R18 ;  /* 0x0025201201007387 */ /* 0x0001e60000100a00 */
[----:B------:R-:W-:Y:S02]  /*1a160*/  LEA.HI.X.SX32 R21, R5, R17, 0x1, P4 ;  /* 0x0000001105157211 */ /* 0x000fe400020f0eff */
[-C--:B-1----:R-:W-:Y:S01]  /*1a170*/  IADD3 R14, P2, R10, R16.reuse, RZ ;  /* 0x000000100a0e7210 */ /* 0x082fe20007f5e0ff */
[C---:B------:R-:W-:Y:S01]  /*1a180*/  IMAD R10, R3.reuse, 0x132, RZ ;  /* 0x00000132030a7824 */ /* 0x040fe200078e02ff */
[-C--:B------:R-:W-:Y:S01]  /*1a190*/  IADD3 R22, P5, R12, R16.reuse, RZ ;  /* 0x000000100c167210 */ /* 0x080fe20007fbe0ff */
[C---:B------:R-:W-:Y:S01]  /*1a1a0*/  IMAD R12, R3.reuse, 0x264, RZ ;  /* 0x00000264030c7824 */ /* 0x040fe200078e02ff */
[----:B0-----:R-:W-:Y:S01]  /*1a1b0*/  IADD3 R18, P1, R6, R16, RZ ;  /* 0x0000001006127210 */ /* 0x001fe20007f3e0ff */
[C---:B------:R-:W-:Y:S01]  /*1a1c0*/  IMAD R6, R3.reuse, 0x26a, RZ ;  /* 0x0000026a03067824 */ /* 0x040fe200078e02ff */
[----:B------:R0:W-:Y:S01]  /*1a1d0*/  STL.64 [R1+0x22c8], R20 ;  /* 0x0022c81401007387 */ /* 0x0001e20000100a00 */
[----:B------:R-:W-:-:S02]  /*1a1e0*/  IMAD R5, R3, 0x131, RZ ;  /* 0x0000013103057824 */ /* 0x000fc400078e02ff */
[----:B------:R-:W-:Y:S01]  /*1a1f0*/  IMAD R11, R3, 0x99, RZ ;  /* 0x00000099030b7824 */ /* 0x000fe200078e02ff */
[----:B------:R1:W-:Y:S01]  /*1a200*/  STL.64 [R1+0x1e18], R8 ;  /* 0x001e180801007387 */ /* 0x0003e20000100a00 */
[-C--:B------:R-:W-:Y:S02]  /*1a210*/  IADD3 R12, P3, R12, R16.reuse, RZ ;  /* 0x000000100c0c7210 */ /* 0x080fe40007f7e0ff */
[-C--:B------:R-:W-:Y:S02]  /*1a220*/  LEA.HI.X.SX32 R23, R5, R17.reuse, 0x1, P5 ;  /* 0x0000001105177211 */ /* 0x080fe400028f0eff */
[-C--:B0-----:R-:W-:Y:S02]  /*1a230*/  IADD3 R20, P4, R10, R16.reuse, RZ ;  /* 0x000000100a147210 */ /* 0x081fe40007f9e0ff */
[-C--:B-1----:R-:W-:Y:S01]  /*1a240*/  IADD3 R8, P6, R6, R16.reuse, RZ ;  /* 0x0000001006087210 */ /* 0x082fe20007fde0ff */
[----:B------:R-:W-:Y:S01]  /*1a250*/  IMAD R6, R3, 0x26c, RZ ;  /* 0x0000026c03067824 */ /* 0x000fe200078e02ff */
[-C--:B------:R-:W-:Y:S01]  /*1a260*/  LEA.HI.X.SX32 R21, R11, R17.reuse, 0x1, P4 ;  /* 0x000000110b157211 */ /* 0x080fe200020f0eff */
[C---:B------:R-:W-:Y:S01]  /*1a270*/  IMAD R5, R3.reuse, 0x9a, RZ ;  /* 0x0000009a03057824 */ /* 0x040fe200078e02ff */
[-C--:B------:R-:W-:Y:S01]  /*1a280*/  LEA.HI.X.SX32 R13, R10, R17.reuse, 0x1, P3 ;  /* 0x000000110a0d7211 */ /* 0x080fe200018f0eff */
[C---:B------:R-:W-:Y:S01]  /*1a290*/  IMAD R11, R3.reuse, 0x133, RZ ;  /* 0x00000133030b7824 */ /* 0x040fe200078e02ff */
[----:B------:R-:W-:Y:S01]  /*1a2a0*/  IADD3 R24, P5, R6, R16, RZ ;  /* 0x0000001006187210 */ /* 0x000fe20007fbe0ff */
[C---:B------:R-:W-:Y:S01]  /*1a2b0*/  IMAD R6, R3.reuse, 0x134, RZ ;  /* 0x0000013403067824 */ /* 0x040fe200078e02ff */
[----:B------:R0:W-:Y:S01]  /*1a2c0*/  STL.64 [R1+0x1e10], R22 ;  /* 0x001e101601007387 */ /* 0x0001e20000100a00 */
[----:B------:R-:W-:Y:S01]  /*1a2d0*/  IMAD R10, R3, 0x26e, RZ ;  /* 0x0000026e030a7824 */ /* 0x000fe200078e02ff */
[----:B------:R-:W-:-:S02]  /*1a2e0*/  LEA.HI.X.SX32 R15, R11, R17, 0x1, P2 ;  /* 0x000000110b0f7211 */ /* 0x000fc400010f0eff */
[----:B------:R1:W-:Y:S04]  /*1a2f0*/  STL.64 [R1+0x22c0], R20 ;  /* 0x0022c01401007387 */ /* 0x0003e80000100a00 */
[----:B------:R2:W-:Y:S01]  /*1a300*/  STL.64 [R1+0x1e08], R12 ;  /* 0x001e080c01007387 */ /* 0x0005e20000100a00 */
[----:B0-----:R-:W-:Y:S01]  /*1a310*/  IMAD R22, R3, 0x4d, RZ ;  /* 0x0000004d03167824 */ /* 0x001fe200078e02ff */
[-C--:B-1----:R-:W-:Y:S02]  /*1a320*/  IADD3 R20, P4, R5, R16.reuse, RZ ;  /* 0x0000001005147210 */ /* 0x082fe40007f9e0ff */
[----:B--2---:R-:W-:Y:S01]  /*1a330*/  IADD3 R12, P3, R6, R16, RZ ;  /* 0x00000010060c7210 */ /* 0x004fe20007f7e0ff */
[----:B------:R0:W-:Y:S01]  /*1a340*/  STL.64 [R1+0x1e00], R14 ;  /* 0x001e000e01007387 */ /* 0x0001e20000100a00 */
[----:B------:R-:W-:-:S02]  /*1a350*/  LEA.HI.X.SX32 R21, R22, R17, 0x1, P4 ;  /* 0x0000001116157211 */ /* 0x000fc400020f0eff */
[-C--:B------:R-:W-:Y:S01]  /*1a360*/  LEA.HI.X.SX32 R13, R5, R17.reuse, 0x1, P3 ;  /* 0x00000011050d7211 */ /* 0x080fe200018f0eff */
[C---:B------:R-:W-:Y:S01]  /*1a370*/  IMAD R5, R3.reuse, 0x272, RZ ;  /* 0x0000027203057824 */ /* 0x040fe200078e02ff */
[----:B------:R-:W-:Y:S01]  /*1a380*/  LEA.HI.X.SX32 R19, R6, R17, 0x1, P1 ;  /* 0x0000001106137211 */ /* 0x000fe200008f0eff */
[C---:B------:R-:W-:Y:S01]  /*1a390*/  IMAD R11, R3.reuse, 0x270, RZ ;  /* 0x00000270030b7824 */ /* 0x040fe200078e02ff */
[----:B------:R1:W-:Y:S01]  /*1a3a0*/  STL.64 [R1+0x2518], R20 ;  /* 0x0025181401007387 */ /* 0x0003e20000100a00 */
[-C--:B0-----:R-:W-:Y:S01]  /*1a3b0*/  IADD3 R14, P2, R10, R16.reuse, RZ ;  /* 0x000000100a0e7210 */ /* 0x081fe20007f5e0ff */
[----:B------:R-:W-:Y:S02]  /*1a3c0*/  IMAD R10, R3, 0x136, RZ ;  /* 0x00000136030a7824 */ /* 0x000fe400078e02ff */
[----:B------:R0:W-:Y:S01]  /*1a3d0*/  STL.64 [R1+0x22b8], R12 ;  /* 0x0022b80c01007387 */ /* 0x0001e20000100a00 */
[-C--:B------:R-:W-:Y:S02]  /*1a3e0*/  IADD3 R22, P4, R11, R16.reuse, RZ ;  /* 0x000000100b167210 */ /* 0x080fe40007f9e0ff */
[----:B-1----:R-:W-:Y:S01]  /*1a3f0*/  IADD3 R20, P1, R5, R16, RZ ;  /* 0x0000001005147210 */ /* 0x002fe20007f3e0ff */
[----:B------:R-:W-:-:S02]  /*1a400*/  IMAD R5, R3, 0x9b, RZ ;  /* 0x0000009b03057824 */ /* 0x000fc400078e02ff */
[----:B------:R-:W-:Y:S01]  /*1a410*/  IMAD R11, R3, 0x135, RZ ;  /* 0x00000135030b7824 */ /* 0x000fe200078e02ff */
[----:B0-----:R-:W-:-:S04]  /*1a420*/  IADD3 R12, P3, R10, R16, RZ ;  /* 0x000000100a0c7210 */ /* 0x001fc80007f7e0ff */
[-C--:B------:R-:W-:Y:S01]  /*1a430*/  LEA.HI.X.SX32 R13, R5, R17.reuse, 0x1, P3 ;  /* 0x00000011050d7211 */ /* 0x080fe200018f0eff */
[----:B------:R-:W-:Y:S01]  /*1a440*/  IMAD R5, R3, 0x137, RZ ;  /* 0x0000013703057824 */ /* 0x000fe200078e02ff */
[-C--:B------:R-:W-:Y:S01]  /*1a450*/  LEA.HI.X.SX32 R9, R11, R17.reuse, 0x1, P6 ;  /* 0x000000110b097211 */ /* 0x080fe200030f0eff */
[----:B------:R-:W-:Y:S01]  /*1a460*/  IMAD R6, R3, 0x274, RZ ;  /* 0x0000027403067824 */ /* 0x000fe200078e02ff */
[-C--:B------:R-:W-:Y:S01]  /*1a470*/  LEA.HI.X.SX32 R25, R10, R17.reuse, 0x1, P5 ;  /* 0x000000110a197211 */ /* 0x080fe200028f0eff */
[----:B------:R0:W-:Y:S01]  /*1a480*/  STL.64 [R1+0x1df8], R18 ;  /* 0x001df81201007387 */ /* 0x0001e20000100a00 */
[----:B------:R-:W-:Y:S01]  /*1a490*/  LEA.HI.X.SX32 R15, R5, R17, 0x1, P2 ;  /* 0x00000011050f7211 */ /* 0x000fe200010f0eff */
[C---:B------:R-:W-:Y:S02]  /*1a4a0*/  IMAD R11, R3.reuse, 0x4e, RZ ;  /* 0x0000004e030b7824 */ /* 0x040fe400078e02ff */
[----:B------:R1:W-:Y:S01]  /*1a4b0*/  STL.64 [R1+0x1df0], R8 ;  /* 0x001df00801007387 */ /* 0x0003e20000100a00 */
[----:B------:R-:W-:-:S03]  /*1a4c0*/  IMAD R10, R3, 0x27, RZ ;  /* 0x00000027030a7824 */ /* 0x000fc600078e02ff */
[----:B------:R2:W-:Y:S01]  /*1a4d0*/  STL.64 [R1+0x22b0], R12 ;  /* 0x0022b00c01007387 */ /* 0x0005e20000100a00 */
[----:B0-----:R-:W-:-:S03]  /*1a4e0*/  IMAD R19, R3, 0x138, RZ ;  /* 0x0000013803137824 */ /* 0x001fc600078e02ff */
[----:B------:R0:W-:Y:S01]  /*1a4f0*/  STL.64 [R1+0x1de8], R24 ;  /* 0x001de81801007387 */ /* 0x0001e20000100a00 */
[-C--:B-1----:R-:W-:Y:S01]  /*1a500*/  IADD3 R8, P6, R6, R16.reuse, RZ ;  /* 0x0000001006087210 */ /* 0x082fe20007fde0ff */
[----:B------:R-:W-:Y:S02]  /*1a510*/  IMAD R6, R3, 0x9c, RZ ;  /* 0x0000009c03067824 */ /* 0x000fe400078e02ff */
[----:B------:R1:W-:Y:S01]  /*1a520*/  STL.64 [R1+0x1de0], R14 ;  /* 0x001de00e01007387 */ /* 0x0003e20000100a00 */
[-C--:B--2---:R-:W-:Y:S01]  /*1a530*/  IADD3 R12, P3, R11, R16.reuse, RZ ;  /* 0x000000100b0c7210 */ /* 0x084fe20007f7e0ff */
[----:B------:R-:W-:Y:S01]  /*1a540*/  IMAD R5, R3, 0x276, RZ ;  /* 0x0000027603057824 */ /* 0x000fe200078e02ff */
[-C--:B0-----:R-:W-:Y:S02]  /*1a550*/  IADD3 R24, P5, R6, R16.reuse, RZ ;  /* 0x0000001006187210 */ /* 0x081fe40007fbe0ff */
[----:B-1----:R-:W-:Y:S02]  /*1a560*/  IADD3 R14, P2, R19, R16, RZ ;  /* 0x00000010130e7210 */ /* 0x002fe40007f5e0ff */
        /* <DEDUP_REMOVED lines=30> */
[C---:B-1----:R-:W-:Y:S01]  /*1a750*/  IMAD R13, R3.reuse, 0x4f, RZ ;  /* 0x0000004f030d7824 */ /* 0x042fe200078e02ff */
[----:B------:R-:W-:Y:S01]  /*1a760*/  LEA.HI.X.SX32 R9, R6, R17, 0x1, P6 ;  /* 0x0000001106097211 */ /* 0x000fe200030f0eff */
[----:B------:R-:W-:-:S03]  /*1a770*/  IMAD R6, R3, 0x282, RZ ;  /* 0x0000028203067824 */ /* 0x000fc600078e02ff */
[----:B------:R-:W-:Y:S01]  /*1a780*/  LEA.HI.X.SX32 R25, R13, R17, 0x1, P2 ;  /* 0x000000110d197211 */ /* 0x000fe200010f0eff */
[----:B------:R-:W-:Y:S01]  /*1a790*/  IMAD R18, R3, 0x27a, RZ ;  /* 0x0000027a03127824 */ /* 0x000fe200078e02ff */
[----:B------:R-:W-:Y:S01]  /*1a7a0*/  IADD3 R14, P3, R5, R16, RZ ;  /* 0x00000010050e7210 */ /* 0x000fe20007f7e0ff */
[C---:B------:R-:W-:Y:S02]  /*1a7b0*/  IMAD R5, R3.reuse, 0x13e, RZ ;  /* 0x0000013e03057824 */ /* 0x040fe400078e02ff */
[----:B------:R-:W-:Y:S01]  /*1a7c0*/  STL.64 [R1+0x2508], R24 ;  /* 0x0025081801007387 */ /* 0x000fe20000100a00 */
[----:B------:R-:W-:-:S03]  /*1a7d0*/  IMAD R21, R3, 0x13d, RZ ;  /* 0x0000013d03157824 */ /* 0x000fc600078e02ff */
[----:B------:R0:W-:Y:S01]  /*1a7e0*/  STL.64 [R1+0x2298], R8 ;  /* 0x0022980801007387 */ /* 0x0001e20000100a00 */
[----:B------:R-:W-:-:S03]  /*1a7f0*/  IADD3 R22, P4, R18, R16, RZ ;  /* 0x0000001012167210 */ /* 0x000fc60007f9e0ff */
[----:B------:R1:W-:Y:S01]  /*1a800*/  STL.64 [R1+0x1db8], R10 ;  /* 0x001db80a01007387 */ /* 0x0003e20000100a00 */
[----:B------:R-:W-:Y:S01]  /*1a810*/  IMAD R18, R3, 0x27c, RZ ;  /* 0x0000027c03127824 */ /* 0x000fe200078e02ff */
[----:B------:R-:W-:Y:S02]  /*1a820*/  LEA.HI.X.SX32 R23, R21, R17, 0x1, P4 ;  /* 0x0000001115177211 */ /* 0x000fe400020f0eff */
[-C--:B0-----:R-:W-:Y:S02]  /*1a830*/  IADD3 R8, P6, R5, R16.reuse, RZ ;  /* 0x0000001005087210 */ /* 0x081fe40007fde0ff */
[-C--:B-1----:R-:W-:Y:S01]  /*1a840*/  IADD3 R10, P5, R6, R16.reuse, RZ ;  /* 0x00000010060a7210 */ /* 0x082fe20007fbe0ff */
[----:B------:R-:W-:Y:S01]  /*1a850*/  IMAD R6, R3, 0x9f, RZ ;  /* 0x0000009f03067824 */ /* 0x000fe200078e02ff */
[----:B------:R-:W-:-:S04]  /*1a860*/  IADD3 R18, P1, R18, R16, RZ ;  /* 0x0000001012127210 */ /* 0x000fc80007f3e0ff */
[-C--:B------:R-:W-:Y:S01]  /*1a870*/  LEA.HI.X.SX32 R9, R6, R17.reuse, 0x1, P6 ;  /* 0x0000001106097211 */ /* 0x080fe200030f0eff */
[----:B------:R0:W-:Y:S01]  /*1a880*/  STL.64 [R1+0x1db0], R22 ;  /* 0x001db01601007387 */ /* 0x0001e20000100a00 */
[----:B------:R-:W-:Y:S01]  /*1a890*/  IMAD R20, R3, 0x284, RZ ;  /* 0x0000028403147824 */ /* 0x000fe200078e02ff */
[----:B------:R-:W-:Y:S01]  /*1a8a0*/  LEA.HI.X.SX32 R19, R5, R17, 0x1, P1 ;  /* 0x0000001105137211 */ /* 0x000fe200008f0eff */
[C---:B------:R-:W-:Y:S01]  /*1a8b0*/  IMAD R25, R3.reuse, 0xa, RZ ;  /* 0x0000000a03197824 */ /* 0x040fe200078e02ff */
[----:B------:R1:W-:Y:S01]  /*1a8c0*/  STL.64 [R1+0x2290], R8 ;  /* 0x0022900801007387 */ /* 0x0003e20000100a00 */
[C---:B------:R-:W-:Y:S02]  /*1a8d0*/  IMAD R5, R3.reuse, 0x5, RZ ;  /* 0x0000000503057824 */ /* 0x040fe400078e02ff */
[C---:B------:R-:W-:Y:S01]  /*1a8e0*/  IMAD R6, R3.reuse, 0x28, RZ ;  /* 0x0000002803067824 */ /* 0x040fe200078e02ff */
[----:B------:R2:W-:Y:S01]  /*1a8f0*/  STL.64 [R1+0x1da8], R18 ;  /* 0x001da81201007387 */ /* 0x0005e20000100a00 */
[----:B0-----:R-:W-:Y:S01]  /*1a900*/  IADD3 R22, P4, R20, R16, RZ ;  /* 0x0000001014167210 */ /* 0x001fe20007f9e0ff */
[----:B-1----:R-:W-:-:S02]  /*1a910*/  IMAD R9, R3, 0x13f, RZ ;  /* 0x0000013f03097824 */ /* 0x002fc400078e02ff */
[----:B------:R-:W-:Y:S01]  /*1a920*/  IMAD R8, R3, 0x14, RZ ;  /* 0x0000001403087824 */ /* 0x000fe200078e02ff */
[-C--:B------:R-:W-:Y:S02]  /*1a930*/  IADD3 R20, P6, R25, R16.reuse, RZ ;  /* 0x0000001019147210 */ /* 0x080fe40007fde0ff */
[-C--:B------:R-:W-:Y:S02]  /*1a940*/  LEA.HI.X.SX32 R15, R9, R17.reuse, 0x1, P3 ;  /* 0x00000011090f7211 */ /* 0x080fe400018f0eff */
[----:B--2---:R-:W-:Y:S01]  /*1a950*/  IADD3 R18, P1, R8, R16, RZ ;  /* 0x0000001008127210 */ /* 0x004fe20007f3e0ff */
[----:B------:R-:W-:Y:S01]  /*1a960*/  IMAD R24, R3, 0x50, RZ ;  /* 0x0000005003187824 */ /* 0x000fe200078e02ff */
[-C--:B------:R-:W-:Y:S01]  /*1a970*/  LEA.HI.X.SX32 R21, R5, R17.reuse, 0x1, P6 ;  /* 0x0000001105157211 */ /* 0x080fe200030f0eff */
[----:B------:R0:W-:Y:S01]  /*1a980*/  STL.64 [R1+0x1da0], R14 ;  /* 0x001da00e01007387 */ /* 0x0001e20000100a00 */
[----:B------:R-:W-:Y:S01]  /*1a990*/  LEA.HI.X.SX32 R19, R25, R17, 0x1, P1 ;  /* 0x0000001119137211 */ /* 0x000fe200008f0eff */
[----:B------:R-:W-:-:S02]  /*1a9a0*/  IMAD R5, R3, 0xa0, RZ ;  /* 0x000000a003057824 */ /* 0x000fc400078e02ff */
        /* <DEDUP_REMOVED lines=42> */
[----:B------:R-:W-:Y:S01]  /*1ac50*/  IMAD R8, R3, 0x28e, RZ ;  /* 0x0000028e03087824 */ /* 0x000fe200078e02ff */
[CC--:B------:R-:W-:Y:S02]  /*1ac60*/  LEA.HI.X.SX32 R19, R6.reuse, R17.reuse, 0x1, P1 ;  /* 0x0000001106137211 */ /* 0x0c0fe400008f0eff */
[CC--:B0-----:R-:W-:Y:S02]  /*1ac70*/  IADD3 R14, P3, R5.reuse, R16.reuse, RZ ;  /* 0x00000010050e7210 */ /* 0x0c1fe40007f7e0ff */
[----:B-1----:R-:W-:Y:S02]  /*1ac80*/  IADD3 R22, P4, R6, R16, RZ ;  /* 0x0000001006167210 */ /* 0x002fe40007f9e0ff */
[-C--:B------:R-:W-:Y:S02]  /*1ac90*/  LEA.HI.X.SX32 R15, R24, R17.reuse, 0x1, P3 ;  /* 0x00000011180f7211 */ /* 0x080fe400018f0eff */
[----:B------:R-:W-:Y:S01]  /*1aca0*/  LEA.HI.X.SX32 R23, R5, R17, 0x1, P4 ;  /* 0x0000001105177211 */ /* 0x000fe200020f0eff */
[----:B------:R0:W-:Y:S01]  /*1acb0*/  STL.64 [R1+0x1d80], R20 ;  /* 0x001d801401007387 */ /* 0x0001e20000100a00 */
[----:B------:R-:W-:-:S02]  /*1acc0*/  IMAD R5, R3, 0x292, RZ ;  /* 0x0000029203057824 */ /* 0x000fc400078e02ff */
[C---:B------:R-:W-:Y:S01]  /*1acd0*/  IMAD R9, R3.reuse, 0x290, RZ ;  /* 0x0000029003097824 */ /* 0x040fe200078e02ff */
[----:B------:R1:W-:Y:S04]  /*1ace0*/  STL.64 [R1+0x24f8], R14 ;  /* 0x0024f80e01007387 */ /* 0x0003e80000100a00 */
[----:B------:R2:W-:Y:S01]  /*1acf0*/  STL.64 [R1+0x2278], R22 ;  /* 0x0022781601007387 */ /* 0x0005e20000100a00 */
[-C--:B0-----:R-:W-:Y:S01]  /*1ad00*/  IADD3 R20, P6, R8, R16.reuse, RZ ;  /* 0x0000001008147210 */ /* 0x081fe20007fde0ff */
[----:B------:R-:W-:Y:S02]  /*1ad10*/  IMAD R8, R3, 0x146, RZ ;  /* 0x0000014603087824 */ /* 0x000fe400078e02ff */
[----:B------:R0:W-:Y:S01]  /*1ad20*/  STL.64 [R1+0x1d78], R18 ;  /* 0x001d781201007387 */ /* 0x0001e20000100a00 */
[-C--:B-1----:R-:W-:Y:S01]  /*1ad30*/  IADD3 R14, P3, R9, R16.reuse, RZ ;  /* 0x00000010090e7210 */ /* 0x082fe20007f7e0ff */
[----:B------:R-:W-:Y:S01]  /*1ad40*/  IMAD R9, R3, 0x145, RZ ;  /* 0x0000014503097824 */ /* 0x000fe200078e02ff */
[----:B--2---:R-:W-:-:S02]  /*1ad50*/  IADD3 R22, P4, R8, R16, RZ ;  /* 0x0000001008167210 */ /* 0x004fc40007f9e0ff */
        /* <DEDUP_REMOVED lines=47> */
[-C--:B0-----:R-:W-:Y:S02]  /*1b050*/  IADD3 R20, P6, R6, R16.reuse, RZ ;  /* 0x0000001006147210 */ /* 0x081fe40007fde0ff */
        /* <DEDUP_REMOVED lines=11> */
[----:B------:R-:W-:Y:S01]  /*1b110*/  STL.64 [R1+0x2258], R12 ;  /* 0x0022580c01007387 */ /* 0x000fe20000100a00 */
[----:B------:R-:W-:-:S03]  /*1b120*/  IMAD R5, R3, 0x14e, RZ ;  /* 0x0000014e03057824 */ /* 0x000fc600078e02ff */
[----:B------:R0:W-:Y:S01]  /*1b130*/  STL.64 [R1+0x1d38], R10 ;  /* 0x001d380a01007387 */ /* 0x0001e20000100a00 */
[-C--:B------:R-:W-:Y:S01]  /*1b140*/  IADD3 R22, P5, R6, R16.reuse, RZ ;  /* 0x0000001006167210 */ /* 0x080fe20007fbe0ff */
[C---:B------:R-:W-:Y:S02]  /*1b150*/  IMAD R6, R3.reuse, 0xa7, RZ ;  /* 0x000000a703067824 */ /* 0x040fe400078e02ff */
[----:B0-----:R-:W-:Y:S01]  /*1b160*/  IMAD R11, R3, 0x14d, RZ ;  /* 0x0000014d030b7824 */ /* 0x001fe200078e02ff */
[----:B------:R-:W-:-:S04]  /*1b170*/  IADD3 R12, P2, R5, R16, RZ ;  /* 0x00000010050c7210 */ /* 0x000fc80007f5e0ff */
[-C--:B------:R-:W-:Y:S01]  /*1b180*/  LEA.HI.X.SX32 R15, R11, R17.reuse, 0x1, P3 ;  /* 0x000000110b0f7211 */ /* 0x080fe200018f0eff */
[----:B------:R-:W-:Y:S01]  /*1b190*/  IMAD R8, R3, 0x29c, RZ ;  /* 0x0000029c03087824 */ /* 0x000fe200078e02ff */
[----:B------:R-:W-:-:S03]  /*1b1a0*/  LEA.HI.X.SX32 R13, R6, R17, 0x1, P2 ;  /* 0x00000011060d7211 */ /* 0x000fc600010f0eff */
[----:B------:R0:W-:Y:S01]  /*1b1b0*/  STL.64 [R1+0x1d30], R14 ;  /* 0x001d300e01007387 */ /* 0x0001e20000100a00 */
[----:B------:R-:W-:Y:S01]  /*1b1c0*/  IADD3 R8, P1, R8, R16, RZ ;  /* 0x0000001008087210 */ /* 0x000fe20007f3e0ff */
[C---:B------:R-:W-:Y:S02]  /*1b1d0*/  IMAD R18, R3.reuse, 0x14f, RZ ;  /* 0x0000014f03127824 */ /* 0x040fe400078e02ff */
[C---:B------:R-:W-:Y:S01]  /*1b1e0*/  IMAD R19, R3.reuse, 0x2a0, RZ ;  /* 0x000002a003137824 */ /* 0x040fe200078e02ff */
[----:B------:R1:W-:Y:S01]  /*1b1f0*/  STL.64 [R1+0x2250], R12 ;  /* 0x0022500c01007387 */ /* 0x0003e20000100a00 */
[C---:B------:R-:W-:Y:S02]  /*1b200*/  IMAD R6, R3.reuse, 0x15, RZ ;  /* 0x0000001503067824 */ /* 0x040fe400078e02ff */
[----:B0-----:R-:W-:Y:S01]  /*1b210*/  IMAD R14, R3, 0x2a, RZ ;  /* 0x0000002a030e7824 */ /* 0x001fe200078e02ff */
[----:B------:R-:W-:-:S04]  /*1b220*/  LEA.HI.X.SX32 R9, R5, R17, 0x1, P1 ;  /* 0x0000001105097211 */ /* 0x000fc800008f0eff */
[-C--:B-1----:R-:W-:Y:S02]  /*1b230*/  IADD3 R12, P2, R14, R16.reuse, RZ ;  /* 0x000000100e0c7210 */ /* 0x082fe40007f5e0ff */
[-C--:B------:R-:W-:Y:S02]  /*1b240*/  LEA.HI.X.SX32 R25, R18, R17.reuse, 0x1, P4 ;  /* 0x0000001112197211 */ /* 0x080fe400020f0eff */
[----:B------:R-:W-:Y:S01]  /*1b250*/  IADD3 R20, P6, R19, R16, RZ ;  /* 0x0000001013147210 */ /* 0x000fe20007fde0ff */
[C---:B------:R-:W-:Y:S01]  /*1b260*/  IMAD R19, R3.reuse, 0x150, RZ ;  /* 0x0000015003137824 */ /* 0x040fe200078e02ff */
        /* <DEDUP_REMOVED lines=24> */
[C---:B------:R-:W-:Y:S02]  /*1b3f0*/  IMAD R10, R3.reuse, 0x2a4, RZ ;  /* 0x000002a4030a7824 */ /* 0x040fe400078e02ff */
[----:B0-----:R-:W-:-:S05]  /*1b400*/  IMAD R23, R3, 0xa9, RZ ;  /* 0x000000a903177824 */ /* 0x001fca00078e02ff */
[----:B------:R-:W-:Y:S02]  /*1b410*/  LEA.HI.X.SX32 R13, R23, R17, 0x1, P2 ;  /* 0x00000011170d7211 */ /* 0x000fe400010f0eff */
[----:B------:R-:W-:-:S03]  /*1b420*/  IADD3 R10, P3, R10, R16, RZ ;  /* 0x000000100a0a7210 */ /* 0x000fc60007f7e0ff */
        /* <DEDUP_REMOVED lines=32> */
[----:B------:R-:W-:Y:S01]  /*1b630*/  IADD3 R20, P5, R20, R16, RZ ;  /* 0x0000001014147210 */ /* 0x000fe20007fbe0ff */
[C---:B------:R-:W-:Y:S02]  /*1b640*/  IMAD R24, R3.reuse, 0x56, RZ ;  /* 0x0000005603187824 */ /* 0x040fe400078e02ff */
[----:B------:R-:W-:Y:S01]  /*1b650*/  STL.64 [R1+0x1cf0], R18 ;  /* 0x001cf01201007387 */ /* 0x000fe20000100a00 */
[----:B------:R-:W-:Y:S01]  /*1b660*/  LEA.HI.X.SX32 R21, R6, R17, 0x1, P5 ;  /* 0x0000001106157211 */ /* 0x000fe200028f0eff */
[C---:B------:R-:W-:Y:S02]  /*1b670*/  IMAD R5, R3.reuse, 0xac, RZ ;  /* 0x000000ac03057824 */ /* 0x040fe400078e02ff */
[----:B------:R0:W-:Y:S01]  /*1b680*/  STL.64 [R1+0x2230], R10 ;  /* 0x0022300a01007387 */ /* 0x0001e20000100a00 */
[----:B------:R-:W-:-:S03]  /*1b690*/  IMAD R6, R3, 0x2b, RZ ;  /* 0x0000002b03067824 */ /* 0x000fc600078e02ff */
[----:B------:R1:W-:Y:S01]  /*1b6a0*/  STL.64 [R1+0x1ce8], R20 ;  /* 0x001ce81401007387 */ /* 0x0003e20000100a00 */
[C---:B------:R-:W-:Y:S02]  /*1b6b0*/  IMAD R8, R3.reuse, 0x2b0, RZ ;  /* 0x000002b003087824 */ /* 0x040fe400078e02ff */
        /* <DEDUP_REMOVED lines=11> */
[----:B------:R1:W-:Y:S01]  /*1b770*/  STL.64 [R1+0x2620], R18 ;  /* 0x0026201201007387 */ /* 0x0003e20000100a00 */
[----:B------:R-:W-:-:S03]  /*1b780*/  LEA.HI.X.SX32 R9, R10, R17, 0x1, P2 ;  /* 0x000000110a097211 */ /* 0x000fc600010f0eff */
[----:B------:R2:W-:Y:S01]  /*1b790*/  STL.64 [R1+0x24d0], R20 ;  /* 0x0024d01401007387 */ /* 0x0005e20000100a00 */
[----:B0-----:R-:W-:-:S04]  /*1b7a0*/  IADD3 R12, P1, R10, R16, RZ ;  /* 0x000000100a0c7210 */ /* 0x001fc80007f3e0ff */
[-C--:B------:R-:W-:Y:S01]  /*1b7b0*/  LEA.HI.X.SX32 R13, R5, R17.reuse, 0x1, P1 ;  /* 0x00000011050d7211 */ /* 0x080fe200008f0eff */
[----:B------:R-:W-:Y:S01]  /*1b7c0*/  IMAD R5, R3, 0x159, RZ ;  /* 0x0000015903057824 */ /* 0x000fe200078e02ff */
[-C--:B-1----:R-:W-:Y:S02]  /*1b7d0*/  IADD3 R18, P3, R11, R16.reuse, RZ ;  /* 0x000000100b127210 */ /* 0x082fe40007f7e0ff */
[-C--:B--2---:R-:W-:Y:S01]  /*1b7e0*/  IADD3 R20, P5, R6, R16.reuse, RZ ;  /* 0x0000001006147210 */ /* 0x084fe20007fbe0ff */
[C---:B------:R-:W-:Y:S02]  /*1b7f0*/  IMAD R6, R3.reuse, 0x2ba, RZ ;  /* 0x000002ba03067824 */ /* 0x040fe400078e02ff */
[C---:B------:R-:W-:Y:S01]  /*1b800*/  IMAD R11, R3.reuse, 0x15a, RZ ;  /* 0x0000015a030b7824 */ /* 0x040fe200078e02ff */
[----:B------:R0:W-:Y:S01]  /*1b810*/  STL.64 [R1+0x2228], R12 ;  /* 0x0022280c01007387 */ /* 0x0001e20000100a00 */
[----:B------:R-:W-:Y:S01]  /*1b820*/  IMAD R14, R3, 0x2b4, RZ ;  /* 0x000002b4030e7824 */ /* 0x000fe200078e02ff */
[----:B------:R-:W-:Y:S01]  /*1b830*/  LEA.HI.X.SX32 R23, R5, R17, 0x1, P4 ;  /* 0x0000001105177211 */ /* 0x000fe200020f0eff */
[C---:B------:R-:W-:Y:S01]  /*1b840*/  IMAD R10, R3.reuse, 0xad, RZ ;  /* 0x000000ad030a7824 */ /* 0x040fe200078e02ff */
[----:B------:R1:W-:Y:S02]  /*1b850*/  STL.64 [R1+0x1cd8], R8 ;  /* 0x001cd80801007387 */ /* 0x0003e40000100a00 */
[-C--:B------:R-:W-:Y:S01]  /*1b860*/  IADD3 R14, P6, R14, R16.reuse, RZ ;  /* 0x000000100e0e7210 */ /* 0x080fe20007fde0ff */
[----:B------:R-:W-:Y:S01]  /*1b870*/  IMAD R5, R3, 0xae, RZ ;  /* 0x000000ae03057824 */ /* 0x000fe200078e02ff */
[----:B------:R2:W-:Y:S01]  /*1b880*/  STL.64 [R1+0x1cd0], R22 ;  /* 0x001cd01601007387 */ /* 0x0005e20000100a00 */
[----:B0-----:R-:W-:-:S02]  /*1b890*/  IADD3 R12, P1, R11, R16, RZ ;  /* 0x000000100b0c7210 */ /* 0x001fc40007f3e0ff */
[-C--:B-1----:R-:W-:Y:S01]  /*1b8a0*/  IADD3 R8, P2, R6, R16.reuse, RZ ;  /* 0x0000001006087210 */ /* 0x082fe20007f5e0ff */
[----:B------:R-:W-:Y:S01]  /*1b8b0*/  IMAD R6, R3, 0x2bc, RZ ;  /* 0x000002bc03067824 */ /* 0x000fe200078e02ff */
[-C--:B------:R-:W-:Y:S02]  /*1b8c0*/  LEA.HI.X.SX32 R13, R10, R17.reuse, 0x1, P1 ;  /* 0x000000110a0d7211 */ /* 0x080fe400008f0eff */
[----:B------:R-:W-:Y:S02]  /*1b8d0*/  LEA.HI.X.SX32 R15, R11, R17, 0x1, P6 ;  /* 0x000000110b0f7211 */ /* 0x000fe400030f0eff */
[----:B--2---:R-:W-:Y:S01]  /*1b8e0*/  IADD3 R22, P4, R6, R16, RZ ;  /* 0x0000001006167210 */ /* 0x004fe20007f9e0ff */
[C---:B------:R-:W-:Y:S02]  /*1b8f0*/  IMAD R6, R3.reuse, 0x15c, RZ ;  /* 0x0000015c03067824 */ /* 0x040fe400078e02ff */
[C---:B------:R-:W-:Y:S01]  /*1b900*/  IMAD R10, R3.reuse, 0x15b, RZ ;  /* 0x0000015b030a7824 */ /* 0x040fe200078e02ff */
[----:B------:R0:W-:Y:S01]  /*1b910*/  STL.64 [R1+0x2220], R12 ;  /* 0x0022200c01007387 */ /* 0x0001e20000100a00 */
[----:B------:R-:W-:-:S03]  /*1b920*/  IMAD R24, R3, 0x57, RZ ;  /* 0x0000005703187824 */ /* 0x000fc600078e02ff */
[----:B------:R1:W-:Y:S01]  /*1b930*/  STL.64 [R1+0x1cc8], R14 ;  /* 0x001cc80e01007387 */ /* 0x0003e20000100a00 */
[-C--:B------:R-:W-:Y:S01]  /*1b940*/  LEA.HI.X.SX32 R19, R10, R17.reuse, 0x1, P3 ;  /* 0x000000110a137211 */ /* 0x080fe200018f0eff */
[----:B------:R-:W-:Y:S01]  /*1b950*/  IMAD R11, R3, 0x2be, RZ ;  /* 0x000002be030b7824 */ /* 0x000fe200078e02ff */
[-C--:B0-----:R-:W-:Y:S02]  /*1b960*/  IADD3 R12, P1, R5, R16.reuse, RZ ;  /* 0x00000010050c7210 */ /* 0x081fe40007f3e0ff */
[----:B-1----:R-:W-:Y:S02]  /*1b970*/  IADD3 R14, P6, R6, R16, RZ ;  /* 0x00000010060e7210 */ /* 0x002fe40007fde0ff */
[-C--:B------:R-:W-:Y:S01]  /*1b980*/  LEA.HI.X.SX32 R13, R24, R17.reuse, 0x1, P1 ;  /* 0x00000011180d7211 */ /* 0x080fe200008f0eff */
[----:B------:R-:W-:Y:S01]  /*1b990*/  IMAD R10, R3, 0x2c0, RZ ;  /* 0x000002c0030a7824 */ /* 0x000fe200078e02ff */
[-C--:B------:R-:W-:Y:S01]  /*1b9a0*/  LEA.HI.X.SX32 R15, R5, R17.reuse, 0x1, P6 ;  /* 0x00000011050f7211 */ /* 0x080fe200030f0eff */
[----:B------:R0:W-:Y:S01]  /*1b9b0*/  STL.64 [R1+0x1cc0], R18 ;  /* 0x001cc01201007387 */ /* 0x0001e20000100a00 */
[----:B------:R-:W-:Y:S01]  /*1b9c0*/  LEA.HI.X.SX32 R21, R6, R17, 0x1, P5 ;  /* 0x0000001106157211 */ /* 0x000fe200028f0eff */
[----:B------:R-:W-:-:S02]  /*1b9d0*/  IMAD R5, R3, 0x2c2, RZ ;  /* 0x000002c203057824 */ /* 0x000fc400078e02ff */
[----:B------:R1:W-:Y:S04]  /*1b9e0*/  STL.64 [R1+0x24c8], R12 ;  /* 0x0024c80c01007387 */ /* 0x0003e80000100a00 */
[----:B------:R2:W-:Y:S01]  /*1b9f0*/  STL.64 [R1+0x2218], R14 ;  /* 0x0022180e01007387 */ /* 0x0005e20000100a00 */
[-C--:B0-----:R-:W-:Y:S01]  /*1ba00*/  IADD3 R18, P3, R11, R16.reuse, RZ ;  /* 0x000000100b127210 */ /* 0x081fe20007f7e0ff */
[C---:B------:R-:W-:Y:S02]  /*1ba10*/  IMAD R11, R3.reuse, 0x15e, RZ ;  /* 0x0000015e030b7824 */ /* 0x040fe400078e02ff */
[----:B------:R0:W-:Y:S01]  /*1ba20*/  STL.64 [R1+0x1cb8], R20 ;  /* 0x001cb81401007387 */ /* 0x0001e20000100a00 */
[-C--:B-1----:R-:W-:Y:S01]  /*1ba30*/  IADD3 R12, P1, R10, R16.reuse, RZ ;  /* 0x000000100a0c7210 */ /* 0x082fe20007f3e0ff */
[----:B------:R-:W-:Y:S01]  /*1ba40*/  IMAD R10, R3, 0x15d, RZ ;  /* 0x0000015d030a7824 */ /* 0x000fe200078e02ff */
[----:B--2---:R-:W-:-:S02]  /*1ba50*/  IADD3 R14, P6, R11, R16, RZ ;  /* 0x000000100b0e7210 */ /* 0x004fc40007fde0ff */
[----:B0-----:R-:W-:Y:S01]  /*1ba60*/  IADD3 R20, P5, R5, R16, RZ ;  /* 0x0000001005147210 */ /* 0x001fe20007fbe0ff */
[C---:B------:R-:W-:Y:S01]  /*1ba70*/  IMAD R5, R3.reuse, 0xaf, RZ ;  /* 0x000000af03057824 */ /* 0x040fe200078e02ff */
[-C--:B------:R-:W-:Y:S01]  /*1ba80*/  LEA.HI.X.SX32 R9, R10, R17.reuse, 0x1, P2 ;  /* 0x000000110a097211 */ /* 0x080fe200010f0eff */
[C---:B------:R-:W-:Y:S02]  /*1ba90*/  IMAD R6, R3.reuse, 0x2c4, RZ ;  /* 0x000002c403067824 */ /* 0x040fe400078e02ff */
[----:B------:R-:W-:Y:S01]  /*1baa0*/  IMAD R10, R3, 0x16, RZ ;  /* 0x00000016030a7824 */ /* 0x000fe200078e02ff */
[-C--:B------:R-:W-:Y:S01]  /*1bab0*/  LEA.HI.X.SX32 R15, R5, R17.reuse, 0x1, P6 ;  /* 0x00000011050f7211 */ /* 0x080fe200030f0eff */
[----:B------:R0:W-:Y:S01]  /*1bac0*/  STL.64 [R1+0x1cb0], R8 ;  /* 0x001cb00801007387 */ /* 0x0001e20000100a00 */
[----:B------:R-:W-:Y:S01]  /*1bad0*/  IMAD R5, R3, 0x15f, RZ ;  /* 0x0000015f03057824 */ /* 0x000fe200078e02ff */
[-C--:B------:R-:W-:Y:S01]  /*1bae0*/  LEA.HI.X.SX32 R23, R11, R17.reuse, 0x1, P4 ;  /* 0x000000110b177211 */ /* 0x080fe200020f0eff */
[C---:B------:R-:W-:Y:S01]  /*1baf0*/  IMAD R25, R3.reuse, 0xb, RZ ;  /* 0x0000000b03197824 */ /* 0x040fe200078e02ff */
[----:B------:R1:W-:Y:S01]  /*1bb00*/  STL.64 [R1+0x2210], R14 ;  /* 0x0022100e01007387 */ /* 0x0003e20000100a00 */
[----:B------:R-:W-:Y:S01]  /*1bb10*/  IMAD R24, R3, 0x58, RZ ;  /* 0x0000005803187824 */ /* 0x000fe200078e02ff */
[----:B------:R-:W-:-:S02]  /*1bb20*/  LEA.HI.X.SX32 R19, R5, R17, 0x1, P3 ;  /* 0x0000001105137211 */ /* 0x000fc400018f0eff */
[-C--:B0-----:R-:W-:Y:S01]  /*1bb30*/  IADD3 R8, P2, R6, R16.reuse, RZ ;  /* 0x0000001006087210 */ /* 0x081fe20007f5e0ff */
[C---:B------:R-:W-:Y:S01]  /*1bb40*/  IMAD R6, R3.reuse, 0x2c, RZ ;  /* 0x0000002c03067824 */ /* 0x040fe200078e02ff */
[----:B-1----:R-:W-:Y:S01]  /*1bb50*/  IADD3 R14, P6, R10, R16, RZ ;  /* 0x000000100a0e7210 */ /* 0x002fe20007fde0ff */
[----:B------:R0:W-:Y:S01]  /*1bb60*/  STL.64 [R1+0x1ca8], R22 ;  /* 0x001ca81601007387 */ /* 0x0001e20000100a00 */
[----:B------:R-:W-:Y:S02]  /*1bb70*/  IMAD R5, R3, 0xb0, RZ ;  /* 0x000000b003057824 */ /* 0x000fe400078e02ff */
[----:B------:R-:W-:Y:S01]  /*1bb80*/  LEA.HI.X.SX32 R15, R25, R17, 0x1, P6 ;  /* 0x00000011190f7211 */ /* 0x000fe200030f0eff */
[----:B------:R1:W-:Y:S01]  /*1bb90*/  STL.64 [R1+0x1ca0], R18 ;  /* 0x001ca01201007387 */ /* 0x0003e20000100a00 */
[----:B------:R-:W-:-:S03]  /*1bba0*/  IMAD R11, R3, 0x160, RZ ;  /* 0x00000160030b7824 */ /* 0x000fc600078e02ff */
[----:B------:R2:W-:Y:S01]  /*1bbb0*/  STL.64 [R1+0x2720], R14 ;  /* 0x0027200e01007387 */ /* 0x0005e20000100a00 */
[-C--:B0-----:R-:W-:Y:S02]  /*1bbc0*/  IADD3 R22, P4, R6, R16.reuse, RZ ;  /* 0x0000001006167210 */ /* 0x081fe40007f9e0ff */
[-C--:B-1----:R-:W-:Y:S02]  /*1bbd0*/  IADD3 R18, P3, R24, R16.reuse, RZ ;  /* 0x0000001018127210 */ /* 0x082fe40007f7e0ff */
[-C--:B------:R-:W-:Y:S02]  /*1bbe0*/  LEA.HI.X.SX32 R23, R10, R17.reuse, 0x1, P4 ;  /* 0x000000110a177211 */ /* 0x080fe400020f0eff */
[----:B--2---:R-:W-:Y:S01]  /*1bbf0*/  IADD3 R14, P6, R5, R16, RZ ;  /* 0x00000010050e7210 */ /* 0x004fe20007fde0ff */
[C---:B------:R-:W-:Y:S01]  /*1bc00*/  IMAD R10, R3.reuse, 0x2c6, RZ ;  /* 0x000002c6030a7824 */ /* 0x040fe200078e02ff */
[-C--:B------:R-:W-:Y:S01]  /*1bc10*/  LEA.HI.X.SX32 R19, R6, R17.reuse, 0x1, P3 ;  /* 0x0000001106137211 */ /* 0x080fe200018f0eff */
[----:B------:R0:W-:Y:S01]  /*1bc20*/  STL.64 [R1+0x26c8], R22 ;  /* 0x0026c81601007387 */ /* 0x0001e20000100a00 */
[----:B------:R-:W-:Y:S01]  /*1bc30*/  LEA.HI.X.SX32 R15, R24, R17, 0x1, P6 ;  /* 0x00000011180f7211 */ /* 0x000fe200030f0eff */
[----:B------:R-:W-:-:S02]  /*1bc40*/  IMAD R6, R3, 0x2c8, RZ ;  /* 0x000002c803067824 */ /* 0x000fc400078e02ff */
[----:B------:R1:W-:Y:S01]  /*1bc50*/  STL.64 [R1+0x2618], R18 ;  /* 0x0026181201007387 */ /* 0x0003e20000100a00 */
[----:B------:R-:W-:-:S03]  /*1bc60*/  LEA.HI.X.SX32 R13, R11, R17, 0x1, P1 ;  /* 0x000000110b0d7211 */ /* 0x000fc600008f0eff */
[----:B------:R2:W-:Y:S01]  /*1bc70*/  STL.64 [R1+0x24c0], R14 ;  /* 0x0024c00e01007387 */ /* 0x0005e20000100a00 */
[-C--:B0-----:R-:W-:Y:S02]  /*1bc80*/  IADD3 R22, P4, R11, R16.reuse, RZ ;  /* 0x000000100b167210 */ /* 0x081fe40007f9e0ff */
[-C--:B-1----:R-:W-:Y:S01]  /*1bc90*/  IADD3 R18, P3, R10, R16.reuse, RZ ;  /* 0x000000100a127210 */ /* 0x082fe20007f7e0ff */
[----:B------:R-:W-:Y:S01]  /*1bca0*/  IMAD R10, R3, 0x162, RZ ;  /* 0x00000162030a7824 */ /* 0x000fe200078e02ff */
[-C--:B------:R-:W-:Y:S01]  /*1bcb0*/  LEA.HI.X.SX32 R23, R5, R17.reuse, 0x1, P4 ;  /* 0x0000001105177211 */ /* 0x080fe200020f0eff */
[C---:B------:R-:W-:Y:S01]  /*1bcc0*/  IMAD R5, R3.reuse, 0x161, RZ ;  /* 0x0000016103057824 */ /* 0x040fe200078e02ff */
[----:B--2---:R-:W-:Y:S01]  /*1bcd0*/  IADD3 R14, P6, R6, R16, RZ ;  /* 0x00000010060e7210 */ /* 0x004fe20007fde0ff */
[C---:B------:R-:W-:Y:S02]  /*1bce0*/  IMAD R6, R3.reuse, 0x2ca, RZ ;  /* 0x000002ca03067824 */ /* 0x040fe400078e02ff */
[----:B------:R0:W-:Y:S01]  /*1bcf0*/  STL.64 [R1+0x2208], R22 ;  /* 0x0022081601007387 */ /* 0x0001e20000100a00 */
[----:B------:R-:W-:Y:S01]  /*1bd00*/  IMAD R11, R3, 0xb1, RZ ;  /* 0x000000b1030b7824 */ /* 0x000fe200078e02ff */
[----:B------:R-:W-:-:S02]  /*1bd10*/  LEA.HI.X.SX32 R21, R5, R17, 0x1, P5 ;  /* 0x0000001105157211 */ /* 0x000fc400028f0eff */
[----:B------:R1:W-:Y:S01]  /*1bd20*/  STL.64 [R1+0x1c98], R12 ;  /* 0x001c980c01007387 */ /* 0x0003e20000100a00 */
[C---:B------:R-:W-:Y:S01]  /*1bd30*/  IMAD R5, R3.reuse, 0xb2, RZ ;  /* 0x000000b203057824 */ /* 0x040fe200078e02ff */
[-C--:B0-----:R-:W-:Y:S02]  /*1bd40*/  IADD3 R22, P4, R10, R16.reuse, RZ ;  /* 0x000000100a167210 */ /* 0x081fe40007f9e0ff */
[----:B-1----:R-:W-:Y:S01]  /*1bd50*/  IADD3 R12, P1, R6, R16, RZ ;  /* 0x00000010060c7210 */ /* 0x002fe20007f3e0ff */
[----:B------:R-:W-:Y:S01]  /*1bd60*/  IMAD R6, R3, 0x2cc, RZ ;  /* 0x000002cc03067824 */ /* 0x000fe200078e02ff */
[-C--:B------:R-:W-:Y:S01]  /*1bd70*/  LEA.HI.X.SX32 R23, R11, R17.reuse, 0x1, P4 ;  /* 0x000000110b177211 */ /* 0x080fe200020f0eff */
[C---:B------:R-:W-:Y:S01]  /*1bd80*/  IMAD R11, R3.reuse, 0x163, RZ ;  /* 0x00000163030b7824 */ /* 0x040fe200078e02ff */
[----:B------:R0:W-:Y:S01]  /*1bd90*/  STL.64 [R1+0x1c90], R20 ;  /* 0x001c901401007387 */ /* 0x0001e20000100a00 */
[----:B------:R-:W-:Y:S01]  /*1bda0*/  LEA.HI.X.SX32 R9, R10, R17, 0x1, P2 ;  /* 0x000000110a097211 */ /* 0x000fe200010f0eff */
[----:B------:R-:W-:-:S02]  /*1bdb0*/  IMAD R24, R3, 0x59, RZ ;  /* 0x0000005903187824 */ /* 0x000fc400078e02ff */
[----:B------:R1:W-:Y:S01]  /*1bdc0*/  STL.64 [R1+0x2200], R22 ;  /* 0x0022001601007387 */ /* 0x0003e20000100a00 */
[----:B------:R-:W-:Y:S02]  /*1bdd0*/  LEA.HI.X.SX32 R19, R11, R17, 0x1, P3 ;  /* 0x000000110b137211 */ /* 0x000fe400018f0eff */
[-C--:B0-----:R-:W-:Y:S01]  /*1bde0*/  IADD3 R20, P5, R6, R16.reuse, RZ ;  /* 0x0000001006147210 */ /* 0x081fe20007fbe0ff */
[----:B------:R-:W-:Y:S01]  /*1bdf0*/  IMAD R6, R3, 0x164, RZ ;  /* 0x0000016403067824 */ /* 0x000fe200078e02ff */
[----:B------:R0:W-:Y:S01]  /*1be00*/  STL.64 [R1+0x1c88], R8 ;  /* 0x001c880801007387 */ /* 0x0001e20000100a00 */
[----:B-1----:R-:W-:-:S03]  /*1be10*/  IADD3 R22, P4, R5, R16, RZ ;  /* 0x0000001005167210 */ /* 0x002fc60007f9e0ff */
[----:B------:R1:W-:Y:S01]  /*1be20*/  STL.64 [R1+0x1c80], R18 ;  /* 0x001c801201007387 */ /* 0x0003e20000100a00 */
[-C--:B------:R-:W-:Y:S02]  /*1be30*/  LEA.HI.X.SX32 R23, R24, R17.reuse, 0x1, P4 ;  /* 0x0000001118177211 */ /* 0x080fe400020f0eff */
[C---:B0-----:R-:W-:Y:S02]  /*1be40*/  IADD3 R8, P2, R6.reuse, R16, RZ ;  /* 0x0000001006087210 */ /* 0x041fe40007f5e0ff */
[-C--:B------:R-:W-:Y:S01]  /*1be50*/  LEA.HI.X.SX32 R15, R6, R17.reuse, 0x1, P6 ;  /* 0x00000011060f7211 */ /* 0x080fe200030f0eff */
[----:B-1----:R-:W-:Y:S01]  /*1be60*/  IMAD R19, R3, 0x2d0, RZ ;  /* 0x000002d003137824 */ /* 0x002fe200078e02ff */
[----:B------:R-:W-:Y:S01]  /*1be70*/  LEA.HI.X.SX32 R9, R5, R17, 0x1, P2 ;  /* 0x0000001105097211 */ /* 0x000fe200010f0eff */
[C---:B------:R-:W-:Y:S01]  /*1be80*/  IMAD R5, R3.reuse, 0x2d2, RZ ;  /* 0x000002d203057824 */ /* 0x040fe200078e02ff */
[----:B------:R0:W-:Y:S01]  /*1be90*/  STL.64 [R1+0x24b8], R22 ;  /* 0x0024b81601007387 */ /* 0x0001e20000100a00 */
[----:B------:R-:W-:-:S03]  /*1bea0*/  IMAD R18, R3, 0x166, RZ ;  /* 0x0000016603127824 */ /* 0x000fc600078e02ff */
[----:B------:R1:W-:Y:S04]  /*1beb0*/  STL.64 [R1+0x21f8], R8 ;  /* 0x0021f80801007387 */ /* 0x0003e80000100a00 */
[----:B------:R2:W-:Y:S01]  /*1bec0*/  STL.64 [R1+0x1c78], R14 ;  /* 0x001c780e01007387 */ /* 0x0005e20000100a00 */
[-C--:B0-----:R-:W-:Y:S01]  /*1bed0*/  IADD3 R22, P4, R19, R16.reuse, RZ ;  /* 0x0000001013167210 */ /* 0x081fe20007f9e0ff */
[C---:B------:R-:W-:Y:S02]  /*1bee0*/  IMAD R19, R3.reuse, 0x165, RZ ;  /* 0x0000016503137824 */ /* 0x040fe400078e02ff */
[----:B------:R-:W-:Y:S01]  /*1bef0*/  IMAD R10, R3, 0x2ce, RZ ;  /* 0x000002ce030a7824 */ /* 0x000fe200078e02ff */
[-C--:B-1----:R-:W-:Y:S02]  /*1bf00*/  IADD3 R8, P2, R18, R16.reuse, RZ ;  /* 0x0000001012087210 */ /* 0x082fe40007f5e0ff */
[-C--:B--2---:R-:W-:Y:S01]  /*1bf10*/  IADD3 R14, P6, R5, R16.reuse, RZ ;  /* 0x00000010050e7210 */ /* 0x084fe20007fde0ff */
[----:B------:R-:W-:Y:S01]  /*1bf20*/  IMAD R5, R3, 0xb3, RZ ;  /* 0x000000b303057824 */ /* 0x000fe200078e02ff */
[-C--:B------:R-:W-:Y:S01]  /*1bf30*/  LEA.HI.X.SX32 R13, R19, R17.reuse, 0x1, P1 ;  /* 0x00000011130d7211 */ /* 0x080fe200008f0eff */
[C---:B------:R-:W-:Y:S01]  /*1bf40*/  IMAD R6, R3.reuse, 0x2d4, RZ ;  /* 0x000002d403067824 */ /* 0x040fe200078e02ff */
[----:B------:R-:W-:Y:S01]  /*1bf50*/  IADD3 R10, P3, R10, R16, RZ ;  /* 0x000000100a0a7210 */ /* 0x000fe20007f7e0ff */
[----:B------:R-:W-:Y:S01]  /*1bf60*/  IMAD R24, R3, 0x5a, RZ ;  /* 0x0000005a03187824 */ /* 0x000fe200078e02ff */
[-C--:B------:R-:W-:Y:S01]  /*1bf70*/  LEA.HI.X.SX32 R9, R5, R17.reuse, 0x1, P2 ;  /* 0x0000001105097211 */ /* 0x080fe200010f0eff */
[C---:B------:R-:W-:Y:S01]  /*1bf80*/  IMAD R5, R3.reuse, 0x167, RZ ;  /* 0x0000016703057824 */ /* 0x040fe200078e02ff */
[----:B------:R0:W-:Y:S01]  /*1bf90*/  STL.64 [R1+0x1c70], R12 ;  /* 0x001c700c01007387 */ /* 0x0001e20000100a00 */
[----:B------:R-:W-:Y:S01]  /*1bfa0*/  LEA.HI.X.SX32 R21, R18, R17, 0x1, P5 ;  /* 0x0000001112157211 */ /* 0x000fe200028f0eff */
[----:B------:R-:W-:-:S02]  /*1bfb0*/  IMAD R18, R3, 0x2d, RZ ;  /* 0x0000002d03127824 */ /* 0x000fc400078e02ff */
[----:B------:R1:W-:Y:S01]  /*1bfc0*/  STL.64 [R1+0x21f0], R8 ;  /* 0x0021f00801007387 */ /* 0x0003e20000100a00 */
[-C--:B------:R-:W-:Y:S01]  /*1bfd0*/  LEA.HI.X.SX32 R11, R5, R17.reuse, 0x1, P3 ;  /* 0x00000011050b7211 */ /* 0x080fe200018f0eff */
[C---:B------:R-:W-:Y:S01]  /*1bfe0*/  IMAD R19, R3.reuse, 0x168, RZ ;  /* 0x0000016803137824 */ /* 0x040fe200078e02ff */
[-C--:B0-----:R-:W-:Y:S01]  /*1bff0*/  IADD3 R12, P1, R6, R16.reuse, RZ ;  /* 0x00000010060c7210 */ /* 0x081fe20007f3e0ff */
[C---:B------:R-:W-:Y:S01]  /*1c000*/  IMAD R6, R3.reuse, 0xb4, RZ ;  /* 0x000000b403067824 */ /* 0x040fe200078e02ff */
[----:B------:R0:W-:Y:S01]  /*1c010*/  STL.64 [R1+0x1c68], R20 ;  /* 0x001c681401007387 */ /* 0x0001e20000100a00 */
[-C--:B-1----:R-:W-:Y:S01]  /*1c020*/  IADD3 R8, P2, R24, R16.reuse, RZ ;  /* 0x0000001018087210 */ /* 0x082fe20007f5e0ff */
[C---:B------:R-:W-:Y:S02]  /*1c030*/  IMAD R5, R3.reuse, 0x2d6, RZ ;  /* 0x000002d603057824 */ /* 0x040fe400078e02ff */
[----:B------:R1:W-:Y:S01]  /*1c040*/  STL.64 [R1+0x1c60], R10 ;  /* 0x001c600a01007387 */ /* 0x0003e20000100a00 */
[----:B------:R-:W-:Y:S01]  /*1c050*/  LEA.HI.X.SX32 R9, R18, R17, 0x1, P2 ;  /* 0x0000001112097211 */ /* 0x000fe200010f0eff */
[----:B------:R-:W-:Y:S01]  /*1c060*/  IMAD R18, R3, 0x2d8, RZ ;  /* 0x000002d803127824 */ /* 0x000fe200078e02ff */
[----:B0-----:R-:W-:-:S03]  /*1c070*/  IADD3 R20, P5, R6, R16, RZ ;  /* 0x0000001006147210 */ /* 0x001fc60007fbe0ff */
[----:B------:R0:W-:Y:S01]  /*1c080*/  STL.64 [R1+0x2610], R8 ;  /* 0x0026100801007387 */ /* 0x0001e20000100a00 */
[-C--:B-1----:R-:W-:Y:S02]  /*1c090*/  IADD3 R10, P3, R19, R16.reuse, RZ ;  /* 0x00000010130a7210 */ /* 0x082fe40007f7e0ff */
[-C--:B------:R-:W-:Y:S02]  /*1c0a0*/  LEA.HI.X.SX32 R21, R24, R17.reuse, 0x1, P5 ;  /* 0x0000001118157211 */ /* 0x080fe400028f0eff */
[-C--:B------:R-:W-:Y:S01]  /*1c0b0*/  LEA.HI.X.SX32 R11, R6, R17.reuse, 0x1, P3 ;  /* 0x00000011060b7211 */ /* 0x080fe200018f0eff */
[----:B------:R-:W-:Y:S02]  /*1c0c0*/  IMAD R6, R3, 0x2da, RZ ;  /* 0x000002da03067824 */ /* 0x000fe400078e02ff */
[----:B------:R1:W-:Y:S01]  /*1c0d0*/  STL.64 [R1+0x24b0], R20 ;  /* 0x0024b01401007387 */ /* 0x0003e20000100a00 */
[-C--:B0-----:R-:W-:Y:S01]  /*1c0e0*/  IADD3 R8, P2, R5, R16.reuse, RZ ;  /* 0x0000001005087210 */ /* 0x081fe20007f5e0ff */
[----:B------:R-:W-:Y:S01]  /*1c0f0*/  IMAD R5, R3, 0x16a, RZ ;  /* 0x0000016a03057824 */ /* 0x000fe200078e02ff */
[----:B------:R-:W-:Y:S01]  /*1c100*/  LEA.HI.X.SX32 R23, R19, R17, 0x1, P4 ;  /* 0x0000001113177211 */ /* 0x000fe200020f0eff */
[----:B------:R0:W-:Y:S01]  /*1c110*/  STL.64 [R1+0x21e8], R10 ;  /* 0x0021e80a01007387 */ /* 0x0001e20000100a00 */
[C---:B------:R-:W-:Y:S01]  /*1c120*/  IMAD R19, R3.reuse, 0xb5, RZ ;  /* 0x000000b503137824 */ /* 0x040fe200078e02ff */
[-C--:B-1----:R-:W-:Y:S01]  /*1c130*/  IADD3 R20, P5, R18, R16.reuse, RZ ;  /* 0x0000001012147210 */ /* 0x082fe20007fbe0ff */
[----:B------:R-:W-:Y:S01]  /*1c140*/  IMAD R18, R3, 0x169, RZ ;  /* 0x0000016903127824 */ /* 0x000fe200078e02ff */
[----:B------:R-:W-:-:S02]  /*1c150*/  IADD3 R24, P4, R6, R16, RZ ;  /* 0x0000001006187210 */ /* 0x000fc40007f9e0ff */
[----:B0-----:R-:W-:Y:S01]  /*1c160*/  IADD3 R10, P3, R5, R16, RZ ;  /* 0x00000010050a7210 */ /* 0x001fe20007f7e0ff */
[----:B------:R-:W-:Y:S01]  /*1c170*/  IMAD R6, R3, 0x2dc, RZ ;  /* 0x000002dc03067824 */ /* 0x000fe200078e02ff */
[-C--:B------:R-:W-:Y:S02]  /*1c180*/  LEA.HI.X.SX32 R15, R18, R17.reuse, 0x1, P6 ;  /* 0x00000011120f7211 */ /* 0x080fe400030f0eff */
[-C--:B------:R-:W-:Y:S01]  /*1c190*/  LEA.HI.X.SX32 R11, R19, R17.reuse, 0x1, P3 ;  /* 0x00000011130b7211 */ /* 0x080fe200018f0eff */
[----:B------:R-:W-:Y:S01]  /*1c1a0*/  STL.64 [R1+0x1c58], R22 ;  /* 0x001c581601007387 */ /* 0x000fe20000100a00 */
[----:B------:R-:W-:-:S03]  /*1c1b0*/  LEA.HI.X.SX32 R13, R5, R17, 0x1, P1 ;  /* 0x00000011050d7211 */ /* 0x000fc600008f0eff */
[----:B------:R0:W-:Y:S01]  /*1c1c0*/  STL.64 [R1+0x1c50], R14 ;  /* 0x001c500e01007387 */ /* 0x0001e20000100a00 */
[----:B------:R-:W-:-:S03]  /*1c1d0*/  IMAD R18, R3, 0xb6, RZ ;  /* 0x000000b603127824 */ /* 0x000fc600078e02ff */
[----:B------:R1:W-:Y:S01]  /*1c1e0*/  STL.64 [R1+0x21e0], R10 ;  /* 0x0021e00a01007387 */ /* 0x0003e20000100a00 */
[C---:B------:R-:W-:Y:S01]  /*1c1f0*/  IMAD R5, R3.reuse, 0x2de, RZ ;  /* 0x000002de03057824 */ /* 0x040fe200078e02ff */
[-C--:B0-----:R-:W-:Y:S01]  /*1c200*/  IADD3 R14, P6, R6, R16.reuse, RZ ;  /* 0x00000010060e7210 */ /* 0x081fe20007fde0ff */
[C---:B------:R-:W-:Y:S02]  /*1c210*/  IMAD R6, R3.reuse, 0x16c, RZ ;  /* 0x0000016c03067824 */ /* 0x040fe400078e02ff */
[C---:B-1----:R-:W-:Y:S01]  /*1c220*/  IMAD R10, R3.reuse, 0x16b, RZ ;  /* 0x0000016b030a7824 */ /* 0x042fe200078e02ff */
[----:B------:R0:W-:Y:S01]  /*1c230*/  STL.64 [R1+0x1c48], R12 ;  /* 0x001c480c01007387 */ /* 0x0001e20000100a00 */
[----:B------:R-:W-:Y:S01]  /*1c240*/  IMAD R11, R3, 0x5b, RZ ;  /* 0x0000005b030b7824 */ /* 0x000fe200078e02ff */
[----:B------:R-:W-:Y:S02]  /*1c250*/  IADD3 R22, P3, R18, R16, RZ ;  /* 0x0000001012167210 */ /* 0x000fe40007f7e0ff */
[----:B------:R-:W-:-:S02]  /*1c260*/  LEA.HI.X.SX32 R9, R10, R17, 0x1, P2 ;  /* 0x000000110a097211 */ /* 0x000fc400010f0eff */
[-C--:B------:R-:W-:Y:S02]  /*1c270*/  LEA.HI.X.SX32 R23, R11, R17.reuse, 0x1, P3 ;  /* 0x000000110b177211 */ /* 0x080fe400018f0eff */
[-C--:B0-----:R-:W-:Y:S01]  /*1c280*/  IADD3 R12, P1, R6, R16.reuse, RZ ;  /* 0x00000010060c7210 */ /* 0x081fe20007f3e0ff */
[----:B------:R0:W-:Y:S03]  /*1c290*/  STL.64 [R1+0x1c40], R8 ;  /* 0x001c400801007387 */ /* 0x0001e60000100a00 */
[-C--:B------:R-:W-:Y:S02]  /*1c2a0*/  LEA.HI.X.SX32 R13, R18, R17.reuse, 0x1, P1 ;  /* 0x00000011120d7211 */ /* 0x080fe400008f0eff */
[----:B------:R-:W-:Y:S01]  /*1c2b0*/  LEA.HI.X.SX32 R21, R6, R17, 0x1, P5 ;  /* 0x0000001106157211 */ /* 0x000fe200028f0eff */
[----:B------:R-:W-:Y:S02]  /*1c2c0*/  IMAD R6, R3, 0x16d, RZ ;  /* 0x0000016d03067824 */ /* 0x000fe400078e02ff */
[----:B------:R-:W-:Y:S01]  /*1c2d0*/  STL.64 [R1+0x21d8], R12 ;  /* 0x0021d80c01007387 */ /* 0x000fe20000100a00 */
[----:B0-----:R-:W-:Y:S01]  /*1c2e0*/  IADD3 R8, P2, R5, R16, RZ ;  /* 0x0000001005087210 */ /* 0x001fe20007f5e0ff */
[----:B------:R-:W-:-:S02]  /*1c2f0*/  IMAD R5, R3, 0x16e, RZ ;  /* 0x0000016e03057824 */ /* 0x000fc400078e02ff */
[----:B------:R0:W-:Y:S01]  /*1c300*/  STL.64 [R1+0x24a8], R22 ;  /* 0x0024a81601007387 */ /* 0x0001e20000100a00 */
[-C--:B------:R-:W-:Y:S02]  /*1c310*/  LEA.HI.X.SX32 R25, R6, R17.reuse, 0x1, P4 ;  /* 0x0000001106197211 */ /* 0x080fe400020f0eff */
[C---:B------:R-:W-:Y:S01]  /*1c320*/  IADD3 R18, P1, R5.reuse, R16, RZ ;  /* 0x0000001005127210 */ /* 0x040fe20007f3e0ff */
[----:B------:R-:W-:Y:S01]  /*1c330*/  STL.64 [R1+0x1c38], R20 ;  /* 0x001c381401007387 */ /* 0x000fe20000100a00 */
[-C--:B------:R-:W-:Y:S01]  /*1c340*/  LEA.HI.X.SX32 R15, R5, R17.reuse, 0x1, P6 ;  /* 0x00000011050f7211 */ /* 0x080fe200030f0eff */
[C---:B0-----:R-:W-:Y:S02]  /*1c350*/  IMAD R22, R3.reuse, 0xb7, RZ ;  /* 0x000000b703167824 */ /* 0x041fe400078e02ff */
[----:B------:R0:W-:Y:S01]  /*1c360*/  STL.64 [R1+0x1c30], R24 ;  /* 0x001c301801007387 */ /* 0x0001e20000100a00 */
[----:B------:R-:W-:Y:S02]  /*1c370*/  IMAD R6, R3, 0x2e, RZ ;  /* 0x0000002e03067824 */ /* 0x000fe400078e02ff */
[----:B------:R-:W-:-:S03]  /*1c380*/  LEA.HI.X.SX32 R19, R22, R17, 0x1, P1 ;  /* 0x0000001116137211 */ /* 0x000fc600008f0eff */
[----:B------:R-:W-:Y:S02]  /*1c390*/  IADD3 R22, P1, R6, R16, RZ ;  /* 0x0000001006167210 */ /* 0x000fe40007f3e0ff */
[----:B------:R-:W-:Y:S01]  /*1c3a0*/  STL.64 [R1+0x21d0], R18 ;  /* 0x0021d01201007387 */ /* 0x000fe20000100a00 */
[----:B0-----:R-:W-:-:S03]  /*1c3b0*/  IMAD R25, R3, 0x16f, RZ ;  /* 0x0000016f03197824 */ /* 0x001fc600078e02ff */
[----:B------:R0:W-:Y:S01]  /*1c3c0*/  STL.64 [R1+0x1c28], R14 ;  /* 0x001c280e01007387 */ /* 0x0001e20000100a00 */
[C---:B------:R-:W-:Y:S02]  /*1c3d0*/  IMAD R24, R3.reuse, 0x5c, RZ ;  /* 0x0000005c03187824 */ /* 0x040fe400078e02ff */
[----:B------:R-:W-:Y:S01]  /*1c3e0*/  IMAD R5, R3, 0xb8, RZ ;  /* 0x000000b803057824 */ /* 0x000fe200078e02ff */
[-C--:B------:R-:W-:Y:S01]  /*1c3f0*/  LEA.HI.X.SX32 R9, R25, R17.reuse, 0x1, P2 ;  /* 0x0000001119097211 */ /* 0x080fe200010f0eff */
[C---:B0-----:R-:W-:Y:S01]  /*1c400*/  IMAD R14, R3.reuse, 0x17, RZ ;  /* 0x00000017030e7824 */ /* 0x041fe200078e02ff */
[----:B------:R-:W-:Y:S01]  /*1c410*/  IADD3 R18, P6, R24, R16, RZ ;  /* 0x0000001018127210 */ /* 0x000fe20007fde0ff */
[C---:B------:R-:W-:Y:S02]  /*1c420*/  IMAD R15, R3.reuse, 0x170, RZ ;  /* 0x00000170030f7824 */ /* 0x040fe400078e02ff */
[----:B------:R0:W-:Y:S01]  /*1c430*/  STL.64 [R1+0x1c20], R8 ;  /* 0x001c200801007387 */ /* 0x0001e20000100a00 */
[-C--:B------:R-:W-:Y:S01]  /*1c440*/  LEA.HI.X.SX32 R23, R14, R17.reuse, 0x1, P1 ;  /* 0x000000110e177211 */ /* 0x080fe200008f0eff */
[C---:B------:R-:W-:Y:S01]  /*1c450*/  IMAD R10, R3.reuse, 0x2e0, RZ ;  /* 0x000002e0030a7824 */ /* 0x040fe200078e02ff */
[----:B------:R-:W-:Y:S01]  /*1c460*/  LEA.HI.X.SX32 R19, R6, R17, 0x1, P6 ;  /* 0x0000001106137211 */ /* 0x000fe200030f0eff */
[----:B------:R-:W-:-:S02]  /*1c470*/  IMAD R14, R3, 0x2e6, RZ ;  /* 0x000002e6030e7824 */ /* 0x000fc400078e02ff */
[----:B------:R1:W-:Y:S01]  /*1c480*/  STL.64 [R1+0x26c0], R22 ;  /* 0x0026c01601007387 */ /* 0x0003e20000100a00 */
[-C--:B0-----:R-:W-:Y:S01]  /*1c490*/  IADD3 R8, P2, R5, R16.reuse, RZ ;  /* 0x0000001005087210 */ /* 0x081fe20007f5e0ff */
[----:B------:R-:W-:Y:S01]  /*1c4a0*/  IMAD R6, R3, 0x2e8, RZ ;  /* 0x000002e803067824 */ /* 0x000fe200078e02ff */
[-C--:B------:R-:W-:Y:S02]  /*1c4b0*/  IADD3 R10, P3, R10, R16.reuse, RZ ;  /* 0x000000100a0a7210 */ /* 0x080fe40007f7e0ff */
[-C--:B------:R-:W-:Y:S02]  /*1c4c0*/  LEA.HI.X.SX32 R9, R24, R17.reuse, 0x1, P2 ;  /* 0x0000001118097211 */ /* 0x080fe400010f0eff */
[-C--:B-1----:R-:W-:Y:S01]  /*1c4d0*/  IADD3 R22, P1, R15, R16.reuse, RZ ;  /* 0x000000100f167210 */ /* 0x082fe20007f3e0ff */
[----:B------:R0:W-:Y:S01]  /*1c4e0*/  STL.64 [R1+0x2608], R18 ;  /* 0x0026081201007387 */ /* 0x0001e20000100a00 */
[----:B------:R-:W-:Y:S02]  /*1c4f0*/  IMAD R12, R3, 0x2e2, RZ ;  /* 0x000002e2030c7824 */ /* 0x000fe400078e02ff */
[-C--:B------:R-:W-:Y:S01]  /*1c500*/  LEA.HI.X.SX32 R23, R5, R17.reuse, 0x1, P1 ;  /* 0x0000001105177211 */ /* 0x080fe200008f0eff */
[----:B------:R1:W-:Y:S01]  /*1c510*/  STL.64 [R1+0x24a0], R8 ;  /* 0x0024a00801007387 */ /* 0x0003e20000100a00 */
[----:B------:R-:W-:Y:S01]  /*1c520*/  LEA.HI.X.SX32 R11, R15, R17, 0x1, P3 ;  /* 0x000000110f0b7211 */ /* 0x000fe200018f0eff */
[----:B------:R-:W-:Y:S01]  /*1c530*/  IMAD R5, R3, 0x171, RZ ;  /* 0x0000017103057824 */ /* 0x000fe200078e02ff */
[----:B------:R-:W-:-:S02]  /*1c540*/  IADD3 R20, P5, R12, R16, RZ ;  /* 0x000000100c147210 */ /* 0x000fc40007fbe0ff */
[-C--:B0-----:R-:W-:Y:S01]  /*1c550*/  IADD3 R18, P6, R14, R16.reuse, RZ ;  /* 0x000000100e127210 */ /* 0x081fe20007fde0ff */
[C---:B------:R-:W-:Y:S01]  /*1c560*/  IMAD R14, R3.reuse, 0x172, RZ ;  /* 0x00000172030e7824 */ /* 0x040fe200078e02ff */
[----:B------:R0:W-:Y:S01]  /*1c570*/  STL.64 [R1+0x21c8], R22 ;  /* 0x0021c81601007387 */ /* 0x0001e20000100a00 */
[----:B-1----:R-:W-:Y:S01]  /*1c580*/  IADD3 R8, P2, R6, R16, RZ ;  /* 0x0000001006087210 */ /* 0x002fe20007f5e0ff */
[C---:B------:R-:W-:Y:S02]  /*1c590*/  IMAD R6, R3.reuse, 0x2ea, RZ ;  /* 0x000002ea03067824 */ /* 0x040fe400078e02ff */
[C---:B------:R-:W-:Y:S02]  /*1c5a0*/  IMAD R15, R3.reuse, 0xb9, RZ ;  /* 0x000000b9030f7824 */ /* 0x040fe400078e02ff */
[----:B------:R-:W-:Y:S01]  /*1c5b0*/  IMAD R12, R3, 0x2e4, RZ ;  /* 0x000002e4030c7824 */ /* 0x000fe200078e02ff */
[----:B------:R1:W-:Y:S01]  /*1c5c0*/  STL.64 [R1+0x1c18], R10 ;  /* 0x001c180a01007387 */ /* 0x0003e20000100a00 */
[----:B------:R-:W-:-:S02]  /*1c5d0*/  LEA.HI.X.SX32 R21, R5, R17, 0x1, P5 ;  /* 0x0000001105157211 */ /* 0x000fc400028f0eff */
[-C--:B0-----:R-:W-:Y:S01]  /*1c5e0*/  IADD3 R22, P1, R14, R16.reuse, RZ ;  /* 0x000000100e167210 */ /* 0x081fe20007f3e0ff */
[----:B------:R-:W-:Y:S01]  /*1c5f0*/  IMAD R5, R3, 0xba, RZ ;  /* 0x000000ba03057824 */ /* 0x000fe200078e02ff */
[-C--:B------:R-:W-:Y:S02]  /*1c600*/  IADD3 R12, P4, R12, R16.reuse, RZ ;  /* 0x000000100c0c7210 */ /* 0x080fe40007f9e0ff */
[-C--:B------:R-:W-:Y:S02]  /*1c610*/  LEA.HI.X.SX32 R23, R15, R17.reuse, 0x1, P1 ;  /* 0x000000110f177211 */ /* 0x080fe400008f0eff */
[----:B-1----:R-:W-:Y:S01]  /*1c620*/  IADD3 R10, P3, R6, R16, RZ ;  /* 0x00000010060a7210 */ /* 0x002fe20007f7e0ff */
[C---:B------:R-:W-:Y:S01]  /*1c630*/  IMAD R6, R3.reuse, 0x2ec, RZ ;  /* 0x000002ec03067824 */ /* 0x040fe200078e02ff */
[----:B------:R0:W-:Y:S01]  /*1c640*/  STL.64 [R1+0x1c10], R20 ;  /* 0x001c101401007387 */ /* 0x0001e20000100a00 */
[C---:B------:R-:W-:Y:S01]  /*1c650*/  IMAD R15, R3.reuse, 0x173, RZ ;  /* 0x00000173030f7824 */ /* 0x040fe200078e02ff */
[-C--:B------:R-:W-:Y:S01]  /*1c660*/  LEA.HI.X.SX32 R13, R14, R17.reuse, 0x1, P4 ;  /* 0x000000110e0d7211 */ /* 0x080fe200020f0eff */
[----:B------:R-:W-:Y:S01]  /*1c670*/  IMAD R24, R3, 0x5d, RZ ;  /* 0x0000005d03187824 */ /* 0x000fe200078e02ff */
[----:B------:R1:W-:Y:S02]  /*1c680*/  STL.64 [R1+0x21c0], R22 ;  /* 0x0021c01601007387 */ /* 0x0003e40000100a00 */
[----:B------:R-:W-:-:S02]  /*1c690*/  LEA.HI.X.SX32 R19, R15, R17, 0x1, P6 ;  /* 0x000000110f137211 */ /* 0x000fc400030f0eff */
[-C--:B0-----:R-:W-:Y:S01]  /*1c6a0*/  IADD3 R20, P5, R6, R16.reuse, RZ ;  /* 0x0000001006147210 */ /* 0x081fe20007fbe0ff */
[----:B------:R-:W-:Y:S01]  /*1c6b0*/  IMAD R6, R3, 0x174, RZ ;  /* 0x0000017403067824 */ /* 0x000fe200078e02ff */
[-C--:B-1----:R-:W-:Y:S01]  /*1c6c0*/  IADD3 R22, P1, R5, R16.reuse, RZ ;  /* 0x0000001005167210 */ /* 0x082fe20007f3e0ff */
[----:B------:R0:W-:Y:S01]  /*1c6d0*/  STL.64 [R1+0x1c08], R12 ;  /* 0x001c080c01007387 */ /* 0x0001e20000100a00 */
[C---:B------:R-:W-:Y:S02]  /*1c6e0*/  IMAD R15, R3.reuse, 0x2f0, RZ ;  /* 0x000002f0030f7824 */ /* 0x040fe400078e02ff */
[-C--:B------:R-:W-:Y:S01]  /*1c6f0*/  LEA.HI.X.SX32 R23, R24, R17.reuse, 0x1, P1 ;  /* 0x0000001118177211 */ /* 0x080fe200008f0eff */
[----:B------:R-:W-:Y:S01]  /*1c700*/  IMAD R14, R3, 0x2ee, RZ ;  /* 0x000002ee030e7824 */ /* 0x000fe200078e02ff */
[----:B------:R1:W-:Y:S01]  /*1c710*/  STL.64 [R1+0x1c00], R18 ;  /* 0x001c001201007387 */ /* 0x0003e20000100a00 */
[CC--:B------:R-:W-:Y:S02]  /*1c720*/  LEA.HI.X.SX32 R9, R6.reuse, R17.reuse, 0x1, P2 ;  /* 0x0000001106097211 */ /* 0x0c0fe400010f0eff */
[-C--:B0-----:R-:W-:Y:S01]  /*1c730*/  IADD3 R12, P4, R6, R16.reuse, RZ ;  /* 0x00000010060c7210 */ /* 0x081fe20007f9e0ff */
[----:B------:R0:W-:Y:S03]  /*1c740*/  STL.64 [R1+0x2498], R22 ;  /* 0x0024981601007387 */ /* 0x0001e60000100a00 */
[----:B------:R-:W-:Y:S01]  /*1c750*/  LEA.HI.X.SX32 R13, R5, R17, 0x1, P4 ;  /* 0x00000011050d7211 */ /* 0x000fe200020f0eff */
[C---:B------:R-:W-:Y:S01]  /*1c760*/  IMAD R5, R3.reuse, 0x2f2, RZ ;  /* 0x000002f203057824 */ /* 0x040fe200078e02ff */
[----:B-1----:R-:W-:Y:S01]  /*1c770*/  IADD3 R18, P6, R14, R16, RZ ;  /* 0x000000100e127210 */ /* 0x002fe20007fde0ff */
[----:B------:R-:W-:-:S02]  /*1c780*/  IMAD R14, R3, 0x176, RZ ;  /* 0x00000176030e7824 */ /* 0x000fc400078e02ff */
[----:B------:R1:W-:Y:S01]  /*1c790*/  STL.64 [R1+0x21b8], R12 ;  /* 0x0021b80c01007387 */ /* 0x0003e20000100a00 */
[-C--:B0-----:R-:W-:Y:S01]  /*1c7a0*/  IADD3 R22, P1, R15, R16.reuse, RZ ;  /* 0x000000100f167210 */ /* 0x081fe20007f3e0ff */
[C---:B------:R-:W-:Y:S02]  /*1c7b0*/  IMAD R15, R3.reuse, 0x175, RZ ;  /* 0x00000175030f7824 */ /* 0x040fe400078e02ff */
[----:B------:R0:W-:Y:S01]  /*1c7c0*/  STL.64 [R1+0x1bf8], R8 ;  /* 0x001bf80801007387 */ /* 0x0001e20000100a00 */
[----:B------:R-:W-:Y:S02]  /*1c7d0*/  IMAD R6, R3, 0x2f4, RZ ;  /* 0x000002f403067824 */ /* 0x000fe400078e02ff */
[----:B------:R-:W-:Y:S02]  /*1c7e0*/  LEA.HI.X.SX32 R11, R15, R17, 0x1, P3 ;  /* 0x000000110f0b7211 */ /* 0x000fe400018f0eff */
[-C--:B-1----:R-:W-:Y:S02]  /*1c7f0*/  IADD3 R12, P4, R14, R16.reuse, RZ ;  /* 0x000000100e0c7210 */ /* 0x082fe40007f9e0ff */
[----:B0-----:R-:W-:Y:S01]  /*1c800*/  IADD3 R8, P2, R5, R16, RZ ;  /* 0x0000001005087210 */ /* 0x001fe20007f5e0ff */
[C---:B------:R-:W-:Y:S01]  /*1c810*/  IMAD R5, R3.reuse, 0xbb, RZ ;  /* 0x000000bb03057824 */ /* 0x040fe200078e02ff */
[----:B------:R0:W-:Y:S01]  /*1c820*/  STL.64 [R1+0x1bf0], R10 ;  /* 0x001bf00a01007387 */ /* 0x0001e20000100a00 */
[----:B------:R-:W-:-:S03]  /*1c830*/  IMAD R24, R3, 0x5e, RZ ;  /* 0x0000005e03187824 */ /* 0x000fc600078e02ff */
[-C--:B------:R-:W-:Y:S01]  /*1c840*/  LEA.HI.X.SX32 R13, R5, R17.reuse, 0x1, P4 ;  /* 0x00000011050d7211 */ /* 0x080fe200020f0eff */
[C---:B------:R-:W-:Y:S01]  /*1c850*/  IMAD R5, R3.reuse, 0xbc, RZ ;  /* 0x000000bc03057824 */ /* 0x040fe200078e02ff */
[----:B------:R-:W-:Y:S01]  /*1c860*/  LEA.HI.X.SX32 R21, R14, R17, 0x1, P5 ;  /* 0x000000110e157211 */ /* 0x000fe200028f0eff */
[C---:B------:R-:W-:Y:S01]  /*1c870*/  IMAD R14, R3.reuse, 0x2f, RZ ;  /* 0x0000002f030e7824 */ /* 0x040fe200078e02ff */
[----:B0-----:R-:W-:Y:S01]  /*1c880*/  IADD3 R10, P3, R6, R16, RZ ;  /* 0x00000010060a7210 */ /* 0x001fe20007f7e0ff */
[C---:B------:R-:W-:Y:S01]  /*1c890*/  IMAD R6, R3.reuse, 0x177, RZ ;  /* 0x0000017703067824 */ /* 0x040fe200078e02ff */
[----:B------:R0:W-:Y:S01]  /*1c8a0*/  STL.64 [R1+0x21b0], R12 ;  /* 0x0021b00c01007387 */ /* 0x0001e20000100a00 */
[----:B------:R-:W-:-:S03]  /*1c8b0*/  IMAD R15, R3, 0x178, RZ ;  /* 0x00000178030f7824 */ /* 0x000fc600078e02ff */
[-C--:B------:R-:W-:Y:S01]  /*1c8c0*/  LEA.HI.X.SX32 R19, R6, R17.reuse, 0x1, P6 ;  /* 0x0000001106137211 */ /* 0x080fe200030f0eff */
[----:B------:R1:W-:Y:S01]  /*1c8d0*/  STL.64 [R1+0x1be8], R20 ;  /* 0x001be81401007387 */ /* 0x0003e20000100a00 */
[----:B------:R-:W-:Y:S01]  /*1c8e0*/  IMAD R6, R3, 0x2f6, RZ ;  /* 0x000002f603067824 */ /* 0x000fe200078e02ff */
[-C--:B0-----:R-:W-:Y:S02]  /*1c8f0*/  IADD3 R12, P4, R24, R16.reuse, RZ ;  /* 0x00000010180c7210 */ /* 0x081fe40007f9e0ff */
[----:B------:R0:W-:Y:S02]  /*1c900*/  STL.64 [R1+0x1be0], R18 ;  /* 0x001be01201007387 */ /* 0x0001e40000100a00 */
[----:B------:R-:W-:Y:S02]  /*1c910*/  LEA.HI.X.SX32 R13, R14, R17, 0x1, P4 ;  /* 0x000000110e0d7211 */ /* 0x000fe400020f0eff */
[----:B-1----:R-:W-:Y:S01]  /*1c920*/  IADD3 R20, P5, R5, R16, RZ ;  /* 0x0000001005147210 */ /* 0x002fe20007fbe0ff */
[----:B------:R-:W-:-:S02]  /*1c930*/  IMAD R14, R3, 0x2f8, RZ ;  /* 0x000002f8030e7824 */ /* 0x000fc400078e02ff */
[----:B------:R1:W-:Y:S01]  /*1c940*/  STL.64 [R1+0x2600], R12 ;  /* 0x0026000c01007387 */ /* 0x0003e20000100a00 */
[----:B------:R-:W-:Y:S02]  /*1c950*/  LEA.HI.X.SX32 R21, R24, R17, 0x1, P5 ;  /* 0x0000001118157211 */ /* 0x000fe400028f0eff */
[----:B0-----:R-:W-:-:S04]  /*1c960*/  IADD3 R18, P6, R15, R16, RZ ;  /* 0x000000100f127210 */ /* 0x001fc80007fde0ff */
[-C--:B------:R-:W-:Y:S01]  /*1c970*/  LEA.HI.X.SX32 R19, R5, R17.reuse, 0x1, P6 ;  /* 0x0000001105137211 */ /* 0x080fe200030f0eff */
[----:B------:R0:W-:Y:S01]  /*1c980*/  STL.64 [R1+0x2490], R20 ;  /* 0x0024901401007387 */ /* 0x0001e20000100a00 */
[-C--:B-1----:R-:W-:Y:S01]  /*1c990*/  IADD3 R12, P4, R6, R16.reuse, RZ ;  /* 0x00000010060c7210 */ /* 0x082fe20007f9e0ff */
[----:B------:R-:W-:Y:S01]  /*1c9a0*/  IMAD R6, R3, 0x17a, RZ ;  /* 0x0000017a03067824 */ /* 0x000fe200078e02ff */
[----:B------:R-:W-:Y:S01]  /*1c9b0*/  LEA.HI.X.SX32 R23, R15, R17, 0x1, P1 ;  /* 0x000000110f177211 */ /* 0x000fe200008f0eff */
[C---:B------:R-:W-:Y:S01]  /*1c9c0*/  IMAD R5, R3.reuse, 0x2fa, RZ ;  /* 0x000002fa03057824 */ /* 0x040fe200078e02ff */
[----:B------:R1:W-:Y:S01]  /*1c9d0*/  STL.64 [R1+0x21a8], R18 ;  /* 0x0021a81201007387 */ /* 0x0003e20000100a00 */
[C---:B------:R-:W-:Y:S01]  /*1c9e0*/  IMAD R15, R3.reuse, 0xbd, RZ ;  /* 0x000000bd030f7824 */ /* 0x040fe200078e02ff */
[-C--:B0-----:R-:W-:Y:S01]  /*1c9f0*/  IADD3 R20, P5, R14, R16.reuse, RZ ;  /* 0x000000100e147210 */ /* 0x081fe20007fbe0ff */
[----:B------:R-:W-:Y:S01]  /*1ca00*/  IMAD R14, R3, 0x179, RZ ;  /* 0x00000179030e7824 */ /* 0x000fe200078e02ff */
[----:B------:R0:W-:Y:S01]  /*1ca10*/  STL.64 [R1+0x1bd8], R22 ;  /* 0x001bd81601007387 */ /* 0x0001e20000100a00 */
[----:B-1----:R-:W-:-:S03]  /*1ca20*/  IADD3 R18, P6, R6, R16, RZ ;  /* 0x0000001006127210 */ /* 0x002fc60007fde0ff */
[-C--:B------:R-:W-:Y:S02]  /*1ca30*/  LEA.HI.X.SX32 R9, R14, R17.reuse, 0x1, P2 ;  /* 0x000000110e097211 */ /* 0x080fe400010f0eff */
[-C--:B------:R-:W-:Y:S01]  /*1ca40*/  LEA.HI.X.SX32 R19, R15, R17.reuse, 0x1, P6 ;  /* 0x000000110f137211 */ /* 0x080fe200030f0eff */
[----:B------:R-:W-:Y:S01]  /*1ca50*/  IMAD R15, R3, 0x17b, RZ ;  /* 0x0000017b030f7824 */ /* 0x000fe200078e02ff */
[-C--:B0-----:R-:W-:Y:S01]  /*1ca60*/  IADD3 R22, P1, R5, R16.reuse, RZ ;  /* 0x0000001005167210 */ /* 0x081fe20007f3e0ff */
[----:B------:R-:W-:Y:S01]  /*1ca70*/  IMAD R5, R3, 0x2fc, RZ ;  /* 0x000002fc03057824 */ /* 0x000fe200078e02ff */
[----:B------:R0:W-:Y:S01]  /*1ca80*/  STL.64 [R1+0x1bd0], R8 ;  /* 0x001bd00801007387 */ /* 0x0001e20000100a00 */
[-C--:B------:R-:W-:Y:S02]  /*1ca90*/  LEA.HI.X.SX32 R11, R6, R17.reuse, 0x1, P3 ;  /* 0x00000011060b7211 */ /* 0x080fe400018f0eff */
[----:B------:R-:W-:Y:S01]  /*1caa0*/  LEA.HI.X.SX32 R13, R15, R17, 0x1, P4 ;  /* 0x000000110f0d7211 */ /* 0x000fe200020f0eff */
[----:B------:R-:W-:Y:S01]  /*1cab0*/  IMAD R14, R3, 0xbe, RZ ;  /* 0x000000be030e7824 */ /* 0x000fe200078e02ff */
[----:B------:R-:W-:Y:S01]  /*1cac0*/  STL.64 [R1+0x21a0], R18 ;  /* 0x0021a01201007387 */ /* 0x000fe20000100a00 */
[----:B0-----:R-:W-:Y:S01]  /*1cad0*/  IADD3 R8, P2, R5, R16, RZ ;  /* 0x0000001005087210 */ /* 0x001fe20007f5e0ff */
[----:B------:R-:W-:-:S02]  /*1cae0*/  IMAD R5, R3, 0x17c, RZ ;  /* 0x0000017c03057824 */ /* 0x000fc400078e02ff */
[----:B------:R0:W-:Y:S01]  /*1caf0*/  STL.64 [R1+0x1bc8], R10 ;  /* 0x001bc80a01007387 */ /* 0x0001e20000100a00 */
[----:B------:R-:W-:-:S03]  /*1cb00*/  IADD3 R24, P6, R14, R16, RZ ;  /* 0x000000100e187210 */ /* 0x000fc60007fde0ff */
[----:B------:R1:W-:Y:S01]  /*1cb10*/  STL.64 [R1+0x1bc0], R12 ;  /* 0x001bc00c01007387 */ /* 0x0003e20000100a00 */
[----:B------:R-:W-:Y:S01]  /*1cb20*/  IMAD R6, R3, 0x2fe, RZ ;  /* 0x000002fe03067824 */ /* 0x000fe200078e02ff */
[C---:B------:R-:W-:Y:S02]  /*1cb30*/  LEA.HI.X.SX32 R21, R5.reuse, R17, 0x1, P5 ;  /* 0x0000001105157211 */ /* 0x040fe400028f0eff */
[----:B0-----:R-:W-:Y:S01]  /*1cb40*/  IADD3 R10, P3, R5, R16, RZ ;  /* 0x00000010050a7210 */ /* 0x001fe20007f7e0ff */
[----:B-1----:R-:W-:-:S03]  /*1cb50*/  IMAD R13, R3, 0x5f, RZ ;  /* 0x0000005f030d7824 */ /* 0x002fc600078e02ff */
[-C--:B------:R-:W-:Y:S02]  /*1cb60*/  LEA.HI.X.SX32 R11, R14, R17.reuse, 0x1, P3 ;  /* 0x000000110e0b7211 */ /* 0x080fe400018f0eff */
[----:B------:R-:W-:Y:S02]  /*1cb70*/  IADD3 R18, P4, R6, R16, RZ ;  /* 0x0000001006127210 */ /* 0x000fe40007f9e0ff */
        /* <DEDUP_REMOVED lines=8> */
[----:B------:R-:W-:Y:S01]  /*1cc00*/  LEA.HI.X.SX32 R9, R6, R17, 0x1, P2 ;  /* 0x0000001106097211 */ /* 0x000fe200010f0eff */
[C---:B------:R-:W-:Y:S02]  /*1cc10*/  IMAD R6, R3.reuse, 0x17f, RZ ;  /* 0x0000017f03067824 */ /* 0x040fe400078e02ff */
[C---:B0-----:R-:W-:Y:S01]  /*1cc20*/  IMAD R20, R3.reuse, 0xbf, RZ ;  /* 0x000000bf03147824 */ /* 0x041fe200078e02ff */
[----:B------:R-:W-:Y:S01]  /*1cc30*/  STL.64 [R1+0x1bb0], R22 ;  /* 0x001bb01601007387 */ /* 0x000fe20000100a00 */
[----:B------:R-:W-:-:S03]  /*1cc40*/  IMAD R5, R3, 0x6, RZ ;  /* 0x0000000603057824 */ /* 0x000fc600078e02ff */
[-C--:B------:R-:W-:Y:S01]  /*1cc50*/  LEA.HI.X.SX32 R15, R20, R17.reuse, 0x1, P3 ;  /* 0x00000011140f7211 */ /* 0x080fe200018f0eff */
[----:B------:R-:W-:Y:S01]  /*1cc60*/  IMAD R25, R3, 0xc, RZ ;  /* 0x0000000c03197824 */ /* 0x000fe200078e02ff */
[----:B------:R-:W-:-:S03]  /*1cc70*/  LEA.HI.X.SX32 R19, R6, R17, 0x1, P4 ;  /* 0x0000001106137211 */ /* 0x000fc600020f0eff */
[----:B------:R0:W-:Y:S04]  /*1cc80*/  STL.64 [R1+0x2190], R14 ;  /* 0x0021900e01007387 */ /* 0x0001e80000100a00 */
[----:B------:R1:W-:Y:S01]  /*1cc90*/  STL.64 [R1+0x1ba8], R8 ;  /* 0x001ba80801007387 */ /* 0x0003e20000100a00 */
[----:B------:R-:W-:Y:S01]  /*1cca0*/  IMAD R21, R3, 0x304, RZ ;  /* 0x0000030403157824 */ /* 0x000fe200078e02ff */
[-C--:B------:R-:W-:Y:S01]  /*1ccb0*/  IADD3 R20, P2, R25, R16.reuse, RZ ;  /* 0x0000001019147210 */ /* 0x080fe20007f5e0ff */
[----:B------:R-:W-:Y:S01]  /*1ccc0*/  IMAD R6, R3, 0x30, RZ ;  /* 0x0000003003067824 */ /* 0x000fe200078e02ff */
[----:B------:R2:W-:Y:S01]  /*1ccd0*/  STL.64 [R1+0x1ba0], R18 ;  /* 0x001ba01201007387 */ /* 0x0005e20000100a00 */
[----:B0-----:R-:W-:Y:S01]  /*1cce0*/  IADD3 R14, P3, R5, R16, RZ ;  /* 0x00000010050e7210 */ /* 0x001fe20007f7e0ff */
[----:B-1----:R-:W-:-:S02]  /*1ccf0*/  IMAD R9, R3, 0x3, RZ ;  /* 0x0000000303097824 */ /* 0x002fc400078e02ff */
[----:B------:R-:W-:-:S03]  /*1cd00*/  IMAD R8, R3, 0x18, RZ ;  /* 0x0000001803087824 */ /* 0x000fc600078e02ff */
[-C--:B------:R-:W-:Y:S02]  /*1cd10*/  LEA.HI.X.SX32 R15, R9, R17.reuse, 0x1, P3 ;  /* 0x00000011090f7211 */ /* 0x080fe400018f0eff */
[-C--:B--2---:R-:W-:Y:S02]  /*1cd20*/  IADD3 R18, P4, R8, R16.reuse, RZ ;  /* 0x0000001008127210 */ /* 0x084fe40007f9e0ff */
[----:B------:R-:W-:Y:S01]  /*1cd30*/  IADD3 R22, P1, R21, R16, RZ ;  /* 0x0000001015167210 */ /* 0x000fe20007f3e0ff */
        /* <DEDUP_REMOVED lines=18> */
[C---:B------:R-:W-:Y:S01]  /*1ce60*/  IMAD R8, R3.reuse, 0x306, RZ ;  /* 0x0000030603087824 */ /* 0x040fe200078e02ff */
[----:B------:R1:W-:Y:S01]  /*1ce70*/  STL.64 [R1+0x25f8], R20 ;  /* 0x0025f81401007387 */ /* 0x0003e20000100a00 */
[----:B------:R-:W-:Y:S01]  /*1ce80*/  IMAD R10, R3, 0x302, RZ ;  /* 0x00000302030a7824 */ /* 0x000fe200078e02ff */
[----:B------:R-:W-:-:S02]  /*1ce90*/  LEA.HI.X.SX32 R13, R9, R17, 0x1, P6 ;  /* 0x00000011090d7211 */ /* 0x000fc400030f0eff */
[-C--:B0-----:R-:W-:Y:S01]  /*1cea0*/  IADD3 R14, P3, R9, R16.reuse, RZ ;  /* 0x00000010090e7210 */ /* 0x081fe20007f7e0ff */
[----:B------:R0:W-:Y:S03]  /*1ceb0*/  STL.64 [R1+0x2480], R18 ;  /* 0x0024801201007387 */ /* 0x0001e60000100a00 */
[----:B------:R-:W-:Y:S01]  /*1cec0*/  LEA.HI.X.SX32 R15, R5, R17, 0x1, P3 ;  /* 0x00000011050f7211 */ /* 0x000fe200018f0eff */
[C---:B------:R-:W-:Y:S01]  /*1ced0*/  IMAD R5, R3.reuse, 0x181, RZ ;  /* 0x0000018103057824 */ /* 0x040fe200078e02ff */
[-C--:B-1----:R-:W-:Y:S01]  /*1cee0*/  IADD3 R20, P2, R8, R16.reuse, RZ ;  /* 0x0000001008147210 */ /* 0x082fe20007f5e0ff */
[C---:B------:R-:W-:Y:S01]  /*1cef0*/  IMAD R8, R3.reuse, 0x182, RZ ;  /* 0x0000018203087824 */ /* 0x040fe200078e02ff */
[-C--:B------:R-:W-:Y:S01]  /*1cf00*/  IADD3 R10, P5, R10, R16.reuse, RZ ;  /* 0x000000100a0a7210 */ /* 0x080fe20007fbe0ff */
        /* <DEDUP_REMOVED lines=143> */
[C---:B-1----:R-:W-:Y:S01]  /*1d800*/  IADD3 R12, P6, R6.reuse, R16, RZ ;  /* 0x00000010060c7210 */ /* 0x042fe20007fde0ff */
[C---:B------:R-:W-:Y:S02]  /*1d810*/  IMAD R5, R3.reuse, 0xca, RZ ;  /* 0x000000ca03057824 */ /* 0x040fe400078e02ff */
[----:B0-----:R-:W-:Y:S01]  /*1d820*/  IMAD R23, R3, 0xc9, RZ ;  /* 0x000000c903177824 */ /* 0x001fe200078e02ff */
[----:B------:R-:W-:-:S04]  /*1d830*/  LEA.HI.X.SX32 R15, R6, R17, 0x1, P3 ;  /* 0x00000011060f7211 */ /* 0x000fc800018f0eff */
[----:B------:R-:W-:Y:S01]  /*1d840*/  LEA.HI.X.SX32 R13, R23, R17, 0x1, P6 ;  /* 0x00000011170d7211 */ /* 0x000fe200030f0eff */
[C---:B------:R-:W-:Y:S02]  /*1d850*/  IMAD R22, R3.reuse, 0x194, RZ ;  /* 0x0000019403167824 */ /* 0x040fe400078e02ff */
[----:B------:R-:W-:Y:S02]  /*1d860*/  IMAD R10, R3, 0x328, RZ ;  /* 0x00000328030a7824 */ /* 0x000fe400078e02ff */
[----:B------:R0:W-:Y:S01]  /*1d870*/  STL.64 [R1+0x2140], R12 ;  /* 0x0021400c01007387 */ /* 0x0001e20000100a00 */
[----:B------:R-:W-:-:S03]  /*1d880*/  IADD3 R24, P6, R5, R16, RZ ;  /* 0x0000001005187210 */ /* 0x000fc60007fde0ff */
[----:B------:R1:W-:Y:S01]  /*1d890*/  STL.64 [R1+0x1b08], R14 ;  /* 0x001b080e01007387 */ /* 0x0003e20000100a00 */
[-C--:B------:R-:W-:Y:S01]  /*1d8a0*/  IADD3 R10, P1, R10, R16.reuse, RZ ;  /* 0x000000100a0a7210 */ /* 0x080fe20007f3e0ff */
[C---:B------:R-:W-:Y:S02]  /*1d8b0*/  IMAD R6, R3.reuse, 0x32e, RZ ;  /* 0x0000032e03067824 */ /* 0x040fe400078e02ff */
[C---:B0-----:R-:W-:Y:S02]  /*1d8c0*/  IMAD R12, R3.reuse, 0x193, RZ ;  /* 0x00000193030c7824 */ /* 0x041fe400078e02ff */
[----:B------:R-:W-:Y:S01]  /*1d8d0*/  IMAD R13, R3, 0x65, RZ ;  /* 0x00000065030d7824 */ /* 0x000fe200078e02ff */
[----:B-1----:R-:W-:Y:S02]  /*1d8e0*/  IADD3 R14, P3, R22, R16, RZ ;  /* 0x00000010160e7210 */ /* 0x002fe40007f7e0ff */
[-C--:B------:R-:W-:Y:S02]  /*1d8f0*/  LEA.HI.X.SX32 R9, R12, R17.reuse, 0x1, P4 ;  /* 0x000000110c097211 */ /* 0x080fe400020f0eff */
[----:B------:R-:W-:-:S02]  /*1d900*/  LEA.HI.X.SX32 R25, R13, R17, 0x1, P6 ;  /* 0x000000110d197211 */ /* 0x000fc400030f0eff */
[-C--:B------:R-:W-:Y:S01]  /*1d910*/  LEA.HI.X.SX32 R15, R5, R17.reuse, 0x1, P3 ;  /* 0x00000011050f7211 */ /* 0x080fe200018f0eff */
[----:B------:R0:W-:Y:S01]  /*1d920*/  STL.64 [R1+0x1b00], R8 ;  /* 0x001b000801007387 */ /* 0x0001e20000100a00 */
[----:B------:R-:W-:Y:S01]  /*1d930*/  LEA.HI.X.SX32 R11, R22, R17, 0x1, P1 ;  /* 0x00000011160b7211 */ /* 0x000fe200008f0eff */
[C---:B------:R-:W-:Y:S02]  /*1d940*/  IMAD R5, R3.reuse, 0x332, RZ ;  /* 0x0000033203057824 */ /* 0x040fe400078e02ff */
[----:B------:R-:W-:Y:S01]  /*1d950*/  IMAD R18, R3, 0x32a, RZ ;  /* 0x0000032a03127824 */ /* 0x000fe200078e02ff */
[----:B------:R-:W-:Y:S02]  /*1d960*/  STL.64 [R1+0x2458], R24 ;  /* 0x0024581801007387 */ /* 0x000fe40000100a00 */
[-C--:B------:R-:W-:Y:S02]  /*1d970*/  IADD3 R22, P1, R5, R16.reuse, RZ ;  /* 0x0000001005167210 */ /* 0x080fe40007f3e0ff */
[----:B------:R1:W-:Y:S01]  /*1d980*/  STL.64 [R1+0x2138], R14 ;  /* 0x0021380e01007387 */ /* 0x0003e20000100a00 */
[----:B0-----:R-:W-:Y:S01]  /*1d990*/  IADD3 R8, P4, R6, R16, RZ ;  /* 0x0000001006087210 */ /* 0x001fe20007f9e0ff */
[----:B------:R-:W-:-:S02]  /*1d9a0*/  IMAD R6, R3, 0x196, RZ ;  /* 0x0000019603067824 */ /* 0x000fc400078e02ff */
[----:B------:R0:W-:Y:S01]  /*1d9b0*/  STL.64 [R1+0x1af8], R10 ;  /* 0x001af80a01007387 */ /* 0x0001e20000100a00 */
[-C--:B------:R-:W-:Y:S01]  /*1d9c0*/  IADD3 R20, P2, R18, R16.reuse, RZ ;  /* 0x0000001012147210 */ /* 0x080fe20007f5e0ff */
[C---:B------:R-:W-:Y:S02]  /*1d9d0*/  IMAD R5, R3.reuse, 0xcb, RZ ;  /* 0x000000cb03057824 */ /* 0x040fe400078e02ff */
[C---:B------:R-:W-:Y:S01]  /*1d9e0*/  IMAD R18, R3.reuse, 0x32c, RZ ;  /* 0x0000032c03127824 */ /* 0x040fe200078e02ff */
[----:B-1----:R-:W-:Y:S01]  /*1d9f0*/  IADD3 R14, P3, R6, R16, RZ ;  /* 0x00000010060e7210 */ /* 0x002fe20007f7e0ff */
[----:B0-----:R-:W-:-:S03]  /*1da00*/  IMAD R11, R3, 0x195, RZ ;  /* 0x00000195030b7824 */ /* 0x001fc600078e02ff */
        /* <DEDUP_REMOVED lines=93> */
[-C--:B--2---:R-:W-:Y:S01]  /*1dfe0*/  IADD3 R10, P2, R5, R16.reuse, RZ ;  /* 0x00000010050a7210 */ /* 0x084fe20007f5e0ff */
[C---:B------:R-:W-:Y:S01]  /*1dff0*/  IMAD R14, R3.reuse, 0x346, RZ ;  /* 0x00000346030e7824 */ /* 0x040fe200078e02ff */
[-C--:B------:R-:W-:Y:S01]  /*1e000*/  LEA.HI.X.SX32 R19, R6, R17.reuse, 0x1, P3 ;  /* 0x0000001106137211 */ /* 0x080fe200018f0eff */
[----:B------:R0:W-:Y:S01]  /*1e010*/  STL.64 [R1+0x26a8], R22 ;  /* 0x0026a81601007387 */ /* 0x0001e20000100a00 */
[-C--:B------:R-:W-:Y:S01]  /*1e020*/  LEA.HI.X.SX32 R11, R24, R17.reuse, 0x1, P2 ;  /* 0x00000011180b7211 */ /* 0x080fe200010f0eff */
[----:B------:R-:W-:Y:S01]  /*1e030*/  IMAD R6, R3, 0x348, RZ ;  /* 0x0000034803067824 */ /* 0x000fe200078e02ff */
[-C--:B------:R-:W-:Y:S01]  /*1e040*/  IADD3 R8, P4, R8, R16.reuse, RZ ;  /* 0x0000001008087210 */ /* 0x080fe20007f9e0ff */
[----:B------:R1:W-:Y:S03]  /*1e050*/  STL.64 [R1+0x25d8], R18 ;  /* 0x0025d81201007387 */ /* 0x0003e60000100a00 */
[C---:B------:R-:W-:Y:S01]  /*1e060*/  LEA.HI.X.SX32 R9, R15.reuse, R17, 0x1, P4 ;  /* 0x000000110f097211 */ /* 0x040fe200020f0eff */
[----:B------:R2:W-:Y:S01]  /*1e070*/  STL.64 [R1+0x2440], R10 ;  /* 0x0024400a01007387 */ /* 0x0005e20000100a00 */
[----:B0-----:R-:W-:-:S02]  /*1e080*/  IADD3 R22, P1, R15, R16, RZ ;  /* 0x000000100f167210 */ /* 0x001fc40007f3e0ff */
[-C--:B-1----:R-:W-:Y:S01]  /*1e090*/  IADD3 R18, P3, R14, R16.reuse, RZ ;  /* 0x000000100e127210 */ /* 0x082fe20007f7e0ff */
[----:B------:R-:W-:Y:S01]  /*1e0a0*/  IMAD R14, R3, 0x1a2, RZ ;  /* 0x000001a2030e7824 */ /* 0x000fe200078e02ff */
[-C--:B------:R-:W-:Y:S01]  /*1e0b0*/  LEA.HI.X.SX32 R23, R5, R17.reuse, 0x1, P1 ;  /* 0x0000001105177211 */ /* 0x080fe200008f0eff */
[C---:B------:R-:W-:Y:S01]  /*1e0c0*/  IMAD R5, R3.reuse, 0x1a1, RZ ;  /* 0x000001a103057824 */ /* 0x040fe200078e02ff */
[-C--:B--2---:R-:W-:Y:S01]  /*1e0d0*/  IADD3 R10, P2, R6, R16.reuse, RZ ;  /* 0x00000010060a7210 */ /* 0x084fe20007f5e0ff */
[C---:B------:R-:W-:Y:S02]  /*1e0e0*/  IMAD R6, R3.reuse, 0x34a, RZ ;  /* 0x0000034a03067824 */ /* 0x040fe400078e02ff */
[----:B------:R0:W-:Y:S01]  /*1e0f0*/  STL.64 [R1+0x2108], R22 ;  /* 0x0021081601007387 */ /* 0x0001e20000100a00 */
[----:B------:R-:W-:Y:S01]  /*1e100*/  IMAD R15, R3, 0xd1, RZ ;  /* 0x000000d1030f7824 */ /* 0x000fe200078e02ff */
[----:B------:R-:W-:Y:S02]  /*1e110*/  LEA.HI.X.SX32 R21, R5, R17, 0x1, P5 ;  /* 0x0000001105157211 */ /* 0x000fe400028f0eff */
[----:B------:R1:W-:Y:S01]  /*1e120*/  STL.64 [R1+0x1a98], R8 ;  /* 0x001a980801007387 */ /* 0x0003e20000100a00 */
[----:B------:R-:W-:Y:S01]  /*1e130*/  IMAD R5, R3, 0xd2, RZ ;  /* 0x000000d203057824 */ /* 0x000fe200078e02ff */
[----:B0-----:R-:W-:-:S02]  /*1e140*/  IADD3 R22, P1, R14, R16, RZ ;  /* 0x000000100e167210 */ /* 0x001fc40007f3e0ff */
[-C--:B-1----:R-:W-:Y:S01]  /*1e150*/  IADD3 R8, P4, R6, R16.reuse, RZ ;  /* 0x0000001006087210 */ /* 0x082fe20007f9e0ff */
[----:B------:R-:W-:Y:S01]  /*1e160*/  IMAD R6, R3, 0x34c, RZ ;  /* 0x0000034c03067824 */ /* 0x000fe200078e02ff */
[-C--:B------:R-:W-:Y:S01]  /*1e170*/  LEA.HI.X.SX32 R23, R15, R17.reuse, 0x1, P1 ;  /* 0x000000110f177211 */ /* 0x080fe200008f0eff */
[C---:B------:R-:W-:Y:S01]  /*1e180*/  IMAD R15, R3.reuse, 0x1a3, RZ ;  /* 0x000001a3030f7824 */ /* 0x040fe200078e02ff */
[----:B------:R0:W-:Y:S01]  /*1e190*/  STL.64 [R1+0x1a90], R20 ;  /* 0x001a901401007387 */ /* 0x0001e20000100a00 */
[-C--:B------:R-:W-:Y:S01]  /*1e1a0*/  LEA.HI.X.SX32 R13, R14, R17.reuse, 0x1, P6 ;  /* 0x000000110e0d7211 */ /* 0x080fe200030f0eff */
[----:B------:R-:W-:Y:S02]  /*1e1b0*/  IMAD R24, R3, 0x69, RZ ;  /* 0x0000006903187824 */ /* 0x000fe400078e02ff */
        /* <DEDUP_REMOVED lines=45> */
[----:B-1----:R-:W-:Y:S02]  /*1e490*/  IADD3 R14, P3, R19, R16, RZ ;  /* 0x00000010130e7210 */ /* 0x002fe40007f7e0ff */
[-C--:B------:R-:W-:Y:S02]  /*1e4a0*/  LEA.HI.X.SX32 R21, R24, R17.reuse, 0x1, P5 ;  /* 0x0000001118157211 */ /* 0x080fe400028f0eff */
[----:B------:R-:W-:-:S03]  /*1e4b0*/  LEA.HI.X.SX32 R15, R6, R17, 0x1, P3 ;  /* 0x00000011060f7211 */ /* 0x000fc600018f0eff */
        /* <DEDUP_REMOVED lines=8> */
[----:B0-----:R-:W-:Y:S01]  /*1e540*/  IADD3 R14, P3, R5, R16, RZ ;  /* 0x00000010050e7210 */ /* 0x001fe20007f7e0ff */
[----:B------:R-:W-:-:S03]  /*1e550*/  IMAD R6, R3, 0x35a, RZ ;  /* 0x0000035a03067824 */ /* 0x000fc600078e02ff */
[-C--:B------:R-:W-:Y:S02]  /*1e560*/  LEA.HI.X.SX32 R11, R18, R17.reuse, 0x1, P2 ;  /* 0x00000011120b7211 */ /* 0x080fe400010f0eff */
[-C--:B------:R-:W-:Y:S01]  /*1e570*/  LEA.HI.X.SX32 R15, R19, R17.reuse, 0x1, P3 ;  /* 0x00000011130f7211 */ /* 0x080fe200018f0eff */
[----:B------:R-:W-:Y:S01]  /*1e580*/  STL.64 [R1+0x1a58], R22 ;  /* 0x001a581601007387 */ /* 0x000fe20000100a00 */
[----:B------:R-:W-:Y:S01]  /*1e590*/  IADD3 R24, P1, R6, R16, RZ ;  /* 0x0000001006187210 */ /* 0x000fe20007f3e0ff */
[----:B------:R-:W-:Y:S02]  /*1e5a0*/  IMAD R6, R3, 0x35c, RZ ;  /* 0x0000035c03067824 */ /* 0x000fe400078e02ff */
[----:B------:R-:W-:Y:S04]  /*1e5b0*/  STL.64 [R1+0x1a50], R10 ;  /* 0x001a500a01007387 */ /* 0x000fe80000100a00 */
[----:B------:R0:W-:Y:S01]  /*1e5c0*/  STL.64 [R1+0x20e0], R14 ;  /* 0x0020e00e01007387 */ /* 0x0001e20000100a00 */
[----:B------:R-:W-:Y:S01]  /*1e5d0*/  LEA.HI.X.SX32 R9, R5, R17, 0x1, P4 ;  /* 0x0000001105097211 */ /* 0x000fe200020f0eff */
[----:B------:R-:W-:-:S02]  /*1e5e0*/  IMAD R18, R3, 0xd6, RZ ;  /* 0x000000d603127824 */ /* 0x000fc400078e02ff */
[C---:B0-----:R-:W-:Y:S01]  /*1e5f0*/  IMAD R14, R3.reuse, 0x1ab, RZ ;  /* 0x000001ab030e7824 */ /* 0x041fe200078e02ff */
[----:B------:R-:W-:Y:S01]  /*1e600*/  IADD3 R10, P2, R6, R16, RZ ;  /* 0x00000010060a7210 */ /* 0x000fe20007f5e0ff */
[----:B------:R-:W-:-:S03]  /*1e610*/  IMAD R6, R3, 0x1ac, RZ ;  /* 0x000001ac03067824 */ /* 0x000fc600078e02ff */
[----:B------:R-:W-:Y:S01]  /*1e620*/  LEA.HI.X.SX32 R13, R14, R17, 0x1, P6 ;  /* 0x000000110e0d7211 */ /* 0x000fe200030f0eff */
[----:B------:R0:W-:Y:S01]  /*1e630*/  STL.64 [R1+0x1a48], R8 ;  /* 0x001a480801007387 */ /* 0x0001e20000100a00 */
[----:B------:R-:W-:-:S03]  /*1e640*/  IADD3 R22, P3, R18, R16, RZ ;  /* 0x0000001012167210 */ /* 0x000fc60007f7e0ff */
[----:B------:R1:W-:Y:S01]  /*1e650*/  STL.64 [R1+0x1a40], R12 ;  /* 0x001a400c01007387 */ /* 0x0003e20000100a00 */
[C---:B------:R-:W-:Y:S01]  /*1e660*/  IMAD R5, R3.reuse, 0x35e, RZ ;  /* 0x0000035e03057824 */ /* 0x040fe200078e02ff */
[C---:B------:R-:W-:Y:S02]  /*1e670*/  LEA.HI.X.SX32 R21, R6.reuse, R17, 0x1, P5 ;  /* 0x0000001106157211 */ /* 0x040fe400028f0eff */
[----:B0-----:R-:W-:Y:S01]  /*1e680*/  IADD3 R8, P4, R6, R16, RZ ;  /* 0x0000001006087210 */ /* 0x001fe20007f9e0ff */
[----:B-1----:R-:W-:-:S03]  /*1e690*/  IMAD R13, R3, 0x6b, RZ ;  /* 0x0000006b030d7824 */ /* 0x002fc600078e02ff */
[-C--:B------:R-:W-:Y:S01]  /*1e6a0*/  LEA.HI.X.SX32 R9, R18, R17.reuse, 0x1, P4 ;  /* 0x0000001112097211 */ /* 0x080fe200020f0eff */
[----:B------:R-:W-:Y:S01]  /*1e6b0*/  IMAD R6, R3, 0x1ad, RZ ;  /* 0x000001ad03067824 */ /* 0x000fe200078e02ff */
[----:B------:R-:W-:Y:S02]  /*1e6c0*/  IADD3 R14, P6, R5, R16, RZ ;  /* 0x00000010050e7210 */ /* 0x000fe40007fde0ff */
[-C--:B------:R-:W-:Y:S01]  /*1e6d0*/  LEA.HI.X.SX32 R23, R13, R17.reuse, 0x1, P3 ;  /* 0x000000110d177211 */ /* 0x080fe200018f0eff */
[----:B------:R-:W-:Y:S01]  /*1e6e0*/  IMAD R5, R3, 0x1ae, RZ ;  /* 0x000001ae03057824 */ /* 0x000fe200078e02ff */
[----:B------:R-:W-:Y:S01]  /*1e6f0*/  STL.64 [R1+0x20d8], R8 ;  /* 0x0020d80801007387 */ /* 0x000fe20000100a00 */
[----:B------:R-:W-:-:S03]  /*1e700*/  LEA.HI.X.SX32 R25, R6, R17, 0x1, P1 ;  /* 0x0000001106197211 */ /* 0x000fc600008f0eff */
[----:B------:R-:W-:Y:S01]  /*1e710*/  STL.64 [R1+0x2428], R22 ;  /* 0x0024281601007387 */ /* 0x000fe20000100a00 */
[----:B------:R-:W-:-:S03]  /*1e720*/  IADD3 R18, P4, R5, R16, RZ ;  /* 0x0000001005127210 */ /* 0x000fc60007f9e0ff */
[----:B------:R0:W-:Y:S01]  /*1e730*/  STL.64 [R1+0x1a38], R20 ;  /* 0x001a381401007387 */ /* 0x0001e20000100a00 */
[----:B------:R-:W-:Y:S01]  /*1e740*/  LEA.HI.X.SX32 R11, R5, R17, 0x1, P2 ;  /* 0x00000011050b7211 */ /* 0x000fe200010f0eff */
[C---:B------:R-:W-:Y:S02]  /*1e750*/  IMAD R6, R3.reuse, 0x36, RZ ;  /* 0x0000003603067824 */ /* 0x040fe400078e02ff */
[----:B------:R1:W-:Y:S01]  /*1e760*/  STL.64 [R1+0x1a30], R24 ;  /* 0x001a301801007387 */ /* 0x0003e20000100a00 */
[----:B0-----:R-:W-:-:S05]  /*1e770*/  IMAD R20, R3, 0xd7, RZ ;  /* 0x000000d703147824 */ /* 0x001fca00078e02ff */
[-C--:B------:R-:W-:Y:S01]  /*1e780*/  LEA.HI.X.SX32 R19, R20, R17.reuse, 0x1, P4 ;  /* 0x0000001114137211 */ /* 0x080fe200020f0eff */
[C---:B-1----:R-:W-:Y:S02]  /*1e790*/  IMAD R25, R3.reuse, 0x1af, RZ ;  /* 0x000001af03197824 */ /* 0x042fe400078e02ff */
[----:B------:R-:W-:Y:S02]  /*1e7a0*/  IMAD R24, R3, 0x6c, RZ ;  /* 0x0000006c03187824 */ /* 0x000fe400078e02ff */
[----:B------:R0:W-:Y:S01]  /*1e7b0*/  STL.64 [R1+0x20d0], R18 ;  /* 0x0020d01201007387 */ /* 0x0001e20000100a00 */
[----:B------:R-:W-:Y:S01]  /*1e7c0*/  LEA.HI.X.SX32 R15, R25, R17, 0x1, P6 ;  /* 0x00000011190f7211 */ /* 0x000fe200030f0eff */
[C---:B------:R-:W-:Y:S02]  /*1e7d0*/  IMAD R5, R3.reuse, 0xd8, RZ ;  /* 0x000000d803057824 */ /* 0x040fe400078e02ff */
[----:B------:R1:W-:Y:S01]  /*1e7e0*/  STL.64 [R1+0x1a28], R10 ;  /* 0x001a280a01007387 */ /* 0x0003e20000100a00 */
[----:B------:R-:W-:Y:S01]  /*1e7f0*/  IADD3 R20, P2, R24, R16, RZ ;  /* 0x0000001018147210 */ /* 0x000fe20007f5e0ff */
[----:B------:R-:W-:-:S02]  /*1e800*/  IMAD R12, R3, 0x360, RZ ;  /* 0x00000360030c7824 */ /* 0x000fc400078e02ff */
[----:B------:R2:W-:Y:S01]  /*1e810*/  STL.64 [R1+0x1a20], R14 ;  /* 0x001a200e01007387 */ /* 0x0005e20000100a00 */
[-C--:B0-----:R-:W-:Y:S01]  /*1e820*/  IADD3 R18, P4, R6, R16.reuse, RZ ;  /* 0x0000001006127210 */ /* 0x081fe20007f9e0ff */
[C---:B-1----:R-:W-:Y:S02]  /*1e830*/  IMAD R10, R3.reuse, 0x1b, RZ ;  /* 0x0000001b030a7824 */ /* 0x042fe400078e02ff */
[----:B------:R-:W-:Y:S01]  /*1e840*/  IMAD R11, R3, 0x1b0, RZ ;  /* 0x000001b0030b7824 */ /* 0x000fe200078e02ff */
[-C--:B--2---:R-:W-:Y:S02]  /*1e850*/  IADD3 R14, P6, R5, R16.reuse, RZ ;  /* 0x00000010050e7210 */ /* 0x084fe40007fde0ff */
        /* <DEDUP_REMOVED lines=26> */
[----:B-1----:R-:W-:Y:S01]  /*1ea00*/  IADD3 R12, P3, R6, R16, RZ ;  /* 0x00000010060c7210 */ /* 0x002fe20007f7e0ff */
[----:B------:R-:W-:Y:S01]  /*1ea10*/  IMAD R6, R3, 0x36c, RZ ;  /* 0x0000036c03067824 */ /* 0x000fe200078e02ff */
[-C--:B------:R-:W-:Y:S01]  /*1ea20*/  LEA.HI.X.SX32 R19, R11, R17.reuse, 0x1, P4 ;  /* 0x000000110b137211 */ /* 0x080fe200020f0eff */
[----:B------:R-:W-:Y:S01]  /*1ea30*/  IMAD R11, R3, 0x1b3, RZ ;  /* 0x000001b3030b7824 */ /* 0x000fe200078e02ff */
[----:B------:R-:W-:-:S02]  /*1ea40*/  LEA.HI.X.SX32 R9, R10, R17, 0x1, P1 ;  /* 0x000000110a097211 */ /* 0x000fc400008f0eff */
[----:B------:R-:W-:Y:S01]  /*1ea50*/  IADD3 R24, P5, R6, R16, RZ ;  /* 0x0000001006187210 */ /* 0x000fe20007fbe0ff */
[C---:B------:R-:W-:Y:S01]  /*1ea60*/  IMAD R6, R3.reuse, 0x1b4, RZ ;  /* 0x000001b403067824 */ /* 0x040fe200078e02ff */
[----:B------:R0:W-:Y:S01]  /*1ea70*/  STL.64 [R1+0x1a10], R22 ;  /* 0x001a101601007387 */ /* 0x0001e20000100a00 */
[----:B------:R-:W-:Y:S01]  /*1ea80*/  IMAD R5, R3, 0xda, RZ ;  /* 0x000000da03057824 */ /* 0x000fe200078e02ff */
[----:B------:R-:W-:Y:S02]  /*1ea90*/  LEA.HI.X.SX32 R21, R11, R17, 0x1, P2 ;  /* 0x000000110b157211 */ /* 0x000fe400010f0eff */
[----:B------:R1:W-:Y:S01]  /*1eaa0*/  STL.64 [R1+0x20c0], R18 ;  /* 0x0020c01201007387 */ /* 0x0003e20000100a00 */
[----:B------:R-:W-:-:S03]  /*1eab0*/  IMAD R10, R3, 0x36e, RZ ;  /* 0x0000036e030a7824 */ /* 0x000fc600078e02ff */
[----:B------:R2:W-:Y:S01]  /*1eac0*/  STL.64 [R1+0x1a08], R8 ;  /* 0x001a080801007387 */ /* 0x0005e20000100a00 */
[----:B0-----:R-:W-:Y:S01]  /*1ead0*/  IMAD R22, R3, 0x6d, RZ ;  /* 0x0000006d03167824 */ /* 0x001fe200078e02ff */
[CC--:B-1----:R-:W-:Y:S02]  /*1eae0*/  IADD3 R18, P4, R5.reuse, R16.reuse, RZ ;  /* 0x0000001005127210 */ /* 0x0c2fe40007f9e0ff */
[-C--:B--2---:R-:W-:Y:S01]  /*1eaf0*/  IADD3 R8, P1, R6, R16.reuse, RZ ;  /* 0x0000001006087210 */ /* 0x084fe20007f3e0ff */
[----:B------:R0:W-:Y:S01]  /*1eb00*/  STL.64 [R1+0x1a00], R20 ;  /* 0x001a001401007387 */ /* 0x0001e20000100a00 */
[-C--:B------:R-:W-:Y:S02]  /*1eb10*/  LEA.HI.X.SX32 R19, R22, R17.reuse, 0x1, P4 ;  /* 0x0000001116137211 */ /* 0x080fe400020f0eff */
[-C--:B------:R-:W-:Y:S01]  /*1eb20*/  LEA.HI.X.SX32 R9, R5, R17.reuse, 0x1, P1 ;  /* 0x0000001105097211 */ /* 0x080fe200008f0eff */
[C---:B------:R-:W-:Y:S01]  /*1eb30*/  IMAD R5, R3.reuse, 0x372, RZ ;  /* 0x0000037203057824 */ /* 0x040fe200078e02ff */
[----:B------:R-:W-:Y:S01]  /*1eb40*/  LEA.HI.X.SX32 R15, R6, R17, 0x1, P6 ;  /* 0x00000011060f7211 */ /* 0x000fe200030f0eff */
[C---:B------:R-:W-:Y:S01]  /*1eb50*/  IMAD R11, R3.reuse, 0x370, RZ ;  /* 0x00000370030b7824 */ /* 0x040fe200078e02ff */
[----:B------:R1:W-:Y:S01]  /*1eb60*/  STL.64 [R1+0x2418], R18 ;  /* 0x0024181201007387 */ /* 0x0003e20000100a00 */
[-C--:B0-----:R-:W-:Y:S01]  /*1eb70*/  IADD3 R20, P2, R10, R16.reuse, RZ ;  /* 0x000000100a147210 */ /* 0x081fe20007f5e0ff */
[----:B------:R-:W-:Y:S01]  /*1eb80*/  IMAD R10, R3, 0x1b6, RZ ;  /* 0x000001b6030a7824 */ /* 0x000fe200078e02ff */
[-C--:B------:R-:W-:Y:S01]  /*1eb90*/  IADD3 R22, P6, R5, R16.reuse, RZ ;  /* 0x0000001005167210 */ /* 0x080fe20007fde0ff */
[----:B------:R0:W-:Y:S01]  /*1eba0*/  STL.64 [R1+0x20b8], R8 ;  /* 0x0020b80801007387 */ /* 0x0001e20000100a00 */
[----:B------:R-:W-:Y:S01]  /*1ebb0*/  IMAD R5, R3, 0xdb, RZ ;  /* 0x000000db03057824 */ /* 0x000fe200078e02ff */
[-C--:B-1----:R-:W-:Y:S01]  /*1ebc0*/  IADD3 R18, P4, R11, R16.reuse, RZ ;  /* 0x000000100b127210 */ /* 0x082fe20007f9e0ff */
        /* <DEDUP_REMOVED lines=69> */
[-C--:B------:R-:W-:Y:S02]  /*1f020*/  LEA.HI.X.SX32 R19, R11, R17.reuse, 0x1, P4 ;  /* 0x000000110b137211 */ /* 0x080fe400020f0eff */
[----:B------:R-:W-:Y:S01]  /*1f030*/  IADD3 R14, P6, R14, R16, RZ ;  /* 0x000000100e0e7210 */ /* 0x000fe20007fde0ff */
[----:B------:R-:W-:Y:S02]  /*1f040*/  IMAD R25, R3, 0xe, RZ ;  /* 0x0000000e03197824 */ /* 0x000fe400078e02ff */
[----:B------:R-:W-:Y:S01]  /*1f050*/  STL.64 [R1+0x19b0], R18 ;  /* 0x0019b01201007387 */ /* 0x000fe20000100a00 */
[----:B------:R-:W-:-:S03]  /*1f060*/  LEA.HI.X.SX32 R15, R5, R17, 0x1, P6 ;  /* 0x00000011050f7211 */ /* 0x000fc600030f0eff */
[----:B------:R0:W-:Y:S01]  /*1f070*/  STL.64 [R1+0x2090], R12 ;  /* 0x0020900c01007387 */ /* 0x0001e20000100a00 */
[C---:B------:R-:W-:Y:S02]  /*1f080*/  IMAD R5, R3.reuse, 0x7, RZ ;  /* 0x0000000703057824 */ /* 0x040fe400078e02ff */
[C---:B------:R-:W-:Y:S01]  /*1f090*/  IMAD R6, R3.reuse, 0x38, RZ ;  /* 0x0000003803067824 */ /* 0x040fe200078e02ff */
[----:B------:R1:W-:Y:S01]  /*1f0a0*/  STL.64 [R1+0x19a8], R14 ;  /* 0x0019a80e01007387 */ /* 0x0003e20000100a00 */
[C---:B0-----:R-:W-:Y:S02]  /*1f0b0*/  IMAD R13, R3.reuse, 0x1bf, RZ ;  /* 0x000001bf030d7824 */ /* 0x041fe400078e02ff */
[----:B------:R-:W-:Y:S01]  /*1f0c0*/  IMAD R12, R3, 0x1c, RZ ;  /* 0x0000001c030c7824 */ /* 0x000fe200078e02ff */
[----:B------:R-:W-:Y:S02]  /*1f0d0*/  IADD3 R18, P3, R25, R16, RZ ;  /* 0x0000001019127210 */ /* 0x000fe40007f7e0ff */
[----:B------:R-:W-:-:S02]  /*1f0e0*/  LEA.HI.X.SX32 R21, R13, R17, 0x1, P1 ;  /* 0x000000110d157211 */ /* 0x000fc400008f0eff */
[----:B-1----:R-:W-:Y:S01]  /*1f0f0*/  IADD3 R14, P6, R12, R16, RZ ;  /* 0x000000100c0e7210 */ /* 0x002fe20007fde0ff */
        /* <DEDUP_REMOVED lines=23> */
[----:B------:R-:W-:Y:S02]  /*1f270*/  LEA.HI.X.SX32 R21, R5, R17, 0x1, P1 ;  /* 0x0000001105157211 */ /* 0x000fe400008f0eff */
[-C--:B-1----:R-:W-:Y:S01]  /*1f280*/  IADD3 R18, P3, R12, R16.reuse, RZ ;  /* 0x000000100c127210 */ /* 0x082fe20007f7e0ff */
[C---:B------:R-:W-:Y:S02]  /*1f290*/  IMAD R12, R3.reuse, 0x1c2, RZ ;  /* 0x000001c2030c7824 */ /* 0x040fe400078e02ff */
        /* <DEDUP_REMOVED lines=18> */
[----:B------:R-:W-:-:S03]  /*1f3c0*/  IMAD R13, R3, 0x1c3, RZ ;  /* 0x000001c3030d7824 */ /* 0x000fc600078e02ff */
[----:B------:R1:W-:Y:S01]  /*1f3d0*/  STL.64 [R1+0x2080], R20 ;  /* 0x0020801401007387 */ /* 0x0003e20000100a00 */
[----:B------:R-:W-:Y:S01]  /*1f3e0*/  IMAD R12, R3, 0x38e, RZ ;  /* 0x0000038e030c7824 */ /* 0x000fe200078e02ff */
[-C--:B------:R-:W-:Y:S02]  /*1f3f0*/  LEA.HI.X.SX32 R19, R13, R17.reuse, 0x1, P3 ;  /* 0x000000110d137211 */ /* 0x080fe400018f0eff */
[----:B------:R2:W-:Y:S01]  /*1f400*/  STL.64 [R1+0x1988], R10 ;  /* 0x0019880a01007387 */ /* 0x0005e20000100a00 */
[----:B0-----:R-:W-:Y:S01]  /*1f410*/  IMAD R22, R3, 0x71, RZ ;  /* 0x0000007103167824 */ /* 0x001fe200078e02ff */
[-C--:B-1----:R-:W-:Y:S02]  /*1f420*/  IADD3 R20, P1, R5, R16.reuse, RZ ;  /* 0x0000001005147210 */ /* 0x082fe40007f3e0ff */
[----:B--2---:R-:W-:Y:S02]  /*1f430*/  IADD3 R10, P4, R6, R16, RZ ;  /* 0x00000010060a7210 */ /* 0x004fe40007f9e0ff */
[-C--:B------:R-:W-:Y:S01]  /*1f440*/  LEA.HI.X.SX32 R21, R22, R17.reuse, 0x1, P1 ;  /* 0x0000001116157211 */ /* 0x080fe200008f0eff */
[----:B------:R-:W-:Y:S01]  /*1f450*/  IMAD R13, R3, 0x390, RZ ;  /* 0x00000390030d7824 */ /* 0x000fe200078e02ff */
[-C--:B------:R-:W-:Y:S01]  /*1f460*/  LEA.HI.X.SX32 R11, R5, R17.reuse, 0x1, P4 ;  /* 0x00000011050b7211 */ /* 0x080fe200020f0eff */
[----:B------:R0:W-:Y:S01]  /*1f470*/  STL.64 [R1+0x1980], R18 ;  /* 0x0019801201007387 */ /* 0x0001e20000100a00 */
[----:B------:R-:W-:Y:S01]  /*1f480*/  LEA.HI.X.SX32 R15, R6, R17, 0x1, P6 ;  /* 0x00000011060f7211 */ /* 0x000fe200030f0eff */
[----:B------:R-:W-:-:S02]  /*1f490*/  IMAD R5, R3, 0x392, RZ ;  /* 0x0000039203057824 */ /* 0x000fc400078e02ff */
[----:B------:R-:W-:Y:S01]  /*1f4a0*/  STL.64 [R1+0x23f8], R20 ;  /* 0x0023f81401007387 */ /* 0x000fe20000100a00 */
[-C--:B------:R-:W-:Y:S01]  /*1f4b0*/  IADD3 R22, P1, R13, R16.reuse, RZ ;  /* 0x000000100d167210 */ /* 0x080fe20007f3e0ff */
[C---:B------:R-:W-:Y:S02]  /*1f4c0*/  IMAD R13, R3.reuse, 0x1c5, RZ ;  /* 0x000001c5030d7824 */ /* 0x040fe400078e02ff */
[----:B------:R1:W-:Y:S01]  /*1f4d0*/  STL.64 [R1+0x2078], R10 ;  /* 0x0020780a01007387 */ /* 0x0003e20000100a00 */
[-C--:B0-----:R-:W-:Y:S01]  /*1f4e0*/  IADD3 R18, P3, R12, R16.reuse, RZ ;  /* 0x000000100c127210 */ /* 0x081fe20007f7e0ff */
[----:B------:R-:W-:Y:S02]  /*1f4f0*/  IMAD R12, R3, 0x1c6, RZ ;  /* 0x000001c6030c7824 */ /* 0x000fe400078e02ff */
[----:B------:R0:W-:Y:S01]  /*1f500*/  STL.64 [R1+0x1978], R14 ;  /* 0x0019780e01007387 */ /* 0x0001e20000100a00 */
[----:B------:R-:W-:Y:S01]  /*1f510*/  LEA.HI.X.SX32 R9, R13, R17, 0x1, P2 ;  /* 0x000000110d097211 */ /* 0x000fe200010f0eff */
[----:B------:R-:W-:Y:S01]  /*1f520*/  IMAD R6, R3, 0x394, RZ ;  /* 0x0000039403067824 */ /* 0x000fe200078e02ff */
[----:B-1----:R-:W-:-:S02]  /*1f530*/  IADD3 R10, P4, R12, R16, RZ ;  /* 0x000000100c0a7210 */ /* 0x002fc40007f9e0ff */
        /* <DEDUP_REMOVED lines=12> */
[----:B------:R-:W-:Y:S01]  /*1f600*/  IMAD R6, R3, 0xe4, RZ ;  /* 0x000000e403067824 */ /* 0x000fe200078e02ff */
[----:B-1----:R-:W-:Y:S01]  /*1f610*/  IADD3 R10, P4, R13, R16, RZ ;  /* 0x000000100d0a7210 */ /* 0x002fe20007f9e0ff */
[----:B------:R0:W-:Y:S01]  /*1f620*/  STL.64 [R1+0x1968], R24 ;  /* 0x0019681801007387 */ /* 0x0001e20000100a00 */
[----:B------:R-:W-:-:S02]  /*1f630*/  IMAD R5, R3, 0x396, RZ ;  /* 0x0000039603057824 */ /* 0x000fc400078e02ff */
[-C--:B------:R-:W-:Y:S01]  /*1f640*/  LEA.HI.X.SX32 R11, R12, R17.reuse, 0x1, P4 ;  /* 0x000000110c0b7211 */ /* 0x080fe200020f0eff */
[----:B------:R1:W-:Y:S04]  /*1f650*/  STL.64 [R1+0x1960], R18 ;  /* 0x0019601201007387 */ /* 0x0003e80000100a00 */
[----:B------:R2:W-:Y:S01]  /*1f660*/  STL.64 [R1+0x25b0], R10 ;  /* 0x0025b00a01007387 */ /* 0x0005e20000100a00 */
[-C--:B0-----:R-:W-:Y:S02]  /*1f670*/  IADD3 R24, P5, R6, R16.reuse, RZ ;  /* 0x0000001006187210 */ /* 0x081fe40007fbe0ff */
[----:B-1----:R-:W-:Y:S02]  /*1f680*/  IADD3 R18, P3, R21, R16, RZ ;  /* 0x0000001015127210 */ /* 0x002fe40007f7e0ff */
[----:B------:R-:W-:-:S02]  /*1f690*/  LEA.HI.X.SX32 R25, R13, R17, 0x1, P5 ;  /* 0x000000110d197211 */ /* 0x000fc400028f0eff */
[-C--:B--2---:R-:W-:Y:S01]  /*1f6a0*/  IADD3 R10, P4, R5, R16.reuse, RZ ;  /* 0x00000010050a7210 */ /* 0x084fe20007f9e0ff */
[C---:B------:R-:W-:Y:S01]  /*1f6b0*/  IMAD R5, R3.reuse, 0x1ca, RZ ;  /* 0x000001ca03057824 */ /* 0x040fe200078e02ff */
[-C--:B------:R-:W-:Y:S01]  /*1f6c0*/  LEA.HI.X.SX32 R19, R6, R17.reuse, 0x1, P3 ;  /* 0x0000001106137211 */ /* 0x080fe200018f0eff */
[----:B------:R-:W-:Y:S01]  /*1f6d0*/  STL.64 [R1+0x23f0], R24 ;  /* 0x0023f01801007387 */ /* 0x000fe20000100a00 */
[----:B------:R-:W-:Y:S01]  /*1f6e0*/  IMAD R20, R3, 0x1c9, RZ ;  /* 0x000001c903147824 */ /* 0x000fe200078e02ff */
[-C--:B------:R-:W-:Y:S01]  /*1f6f0*/  LEA.HI.X.SX32 R23, R21, R17.reuse, 0x1, P1 ;  /* 0x0000001115177211 */ /* 0x080fe200008f0eff */
[C---:B------:R-:W-:Y:S01]  /*1f700*/  IMAD R21, R3.reuse, 0xe5, RZ ;  /* 0x000000e503157824 */ /* 0x040fe200078e02ff */
[----:B------:R0:W-:Y:S01]  /*1f710*/  STL.64 [R1+0x2068], R18 ;  /* 0x0020681201007387 */ /* 0x0001e20000100a00 */
[----:B------:R-:W-:Y:S01]  /*1f720*/  IMAD R6, R3, 0x39a, RZ ;  /* 0x0000039a03067824 */ /* 0x000fe200078e02ff */
[----:B------:R-:W-:Y:S02]  /*1f730*/  LEA.HI.X.SX32 R15, R20, R17, 0x1, P6 ;  /* 0x00000011140f7211 */ /* 0x000fe400030f0eff */
[----:B------:R-:W-:Y:S01]  /*1f740*/  STL.64 [R1+0x1958], R22 ;  /* 0x0019581601007387 */ /* 0x000fe20000100a00 */
[----:B0-----:R-:W-:-:S04]  /*1f750*/  IADD3 R18, P3, R5, R16, RZ ;  /* 0x0000001005127210 */ /* 0x001fc80007f7e0ff */
[-C--:B------:R-:W-:Y:S01]  /*1f760*/  LEA.HI.X.SX32 R19, R21, R17.reuse, 0x1, P3 ;  /* 0x0000001115137211 */ /* 0x080fe200018f0eff */
[----:B------:R-:W-:Y:S01]  /*1f770*/  STL.64 [R1+0x1950], R14 ;  /* 0x0019500e01007387 */ /* 0x000fe20000100a00 */
[-C--:B------:R-:W-:Y:S01]  /*1f780*/  IADD3 R24, P1, R6, R16.reuse, RZ ;  /* 0x0000001006187210 */ /* 0x080fe20007f3e0ff */
[----:B------:R-:W-:Y:S02]  /*1f790*/  IMAD R6, R3, 0x39c, RZ ;  /* 0x0000039c03067824 */ /* 0x000fe400078e02ff */
[----:B------:R0:W-:Y:S01]  /*1f7a0*/  STL.64 [R1+0x2060], R18 ;  /* 0x0020601201007387 */ /* 0x0001e20000100a00 */
[----:B------:R-:W-:Y:S01]  /*1f7b0*/  LEA.HI.X.SX32 R9, R5, R17, 0x1, P2 ;  /* 0x0000001105097211 */ /* 0x000fe200010f0eff */
[C---:B------:R-:W-:Y:S02]  /*1f7c0*/  IMAD R20, R3.reuse, 0xe6, RZ ;  /* 0x000000e603147824 */ /* 0x040fe400078e02ff */
[C---:B0-----:R-:W-:Y:S01]  /*1f7d0*/  IMAD R18, R3.reuse, 0x1cb, RZ ;  /* 0x000001cb03127824 */ /* 0x041fe200078e02ff */
[----:B------:R-:W-:Y:S01]  /*1f7e0*/  IADD3 R14, P6, R6, R16, RZ ;  /* 0x00000010060e7210 */ /* 0x000fe20007fde0ff */
[----:B------:R-:W-:-:S03]  /*1f7f0*/  IMAD R6, R3, 0x1cc, RZ ;  /* 0x000001cc03067824 */ /* 0x000fc600078e02ff */
[----:B------:R-:W-:Y:S01]  /*1f800*/  LEA.HI.X.SX32 R11, R18, R17, 0x1, P4 ;  /* 0x00000011120b7211 */ /* 0x000fe200020f0eff */
[----:B------:R0:W-:Y:S01]  /*1f810*/  STL.64 [R1+0x1948], R8 ;  /* 0x0019480801007387 */ /* 0x0001e20000100a00 */
[C---:B------:R-:W-:Y:S01]  /*1f820*/  IMAD R12, R3.reuse, 0x398, RZ ;  /* 0x00000398030c7824 */ /* 0x040fe200078e02ff */
[-C--:B------:R-:W-:Y:S02]  /*1f830*/  IADD3 R22, P3, R20, R16.reuse, RZ ;  /* 0x0000001014167210 */ /* 0x080fe40007f7e0ff */
[----:B------:R1:W-:Y:S01]  /*1f840*/  STL.64 [R1+0x1940], R10 ;  /* 0x0019400a01007387 */ /* 0x0003e20000100a00 */
[C---:B------:R-:W-:Y:S01]  /*1f850*/  IMAD R5, R3.reuse, 0x39e, RZ ;  /* 0x0000039e03057824 */ /* 0x040fe200078e02ff */
[-C--:B------:R-:W-:Y:S02]  /*1f860*/  IADD3 R12, P5, R12, R16.reuse, RZ ;  /* 0x000000100c0c7210 */ /* 0x080fe40007fbe0ff */
[----:B0-----:R-:W-:Y:S01]  /*1f870*/  IADD3 R8, P2, R6, R16, RZ ;  /* 0x0000001006087210 */ /* 0x001fe20007f5e0ff */
[----:B-1----:R-:W-:-:S03]  /*1f880*/  IMAD R11, R3, 0x73, RZ ;  /* 0x00000073030b7824 */ /* 0x002fc600078e02ff */
[-C--:B------:R-:W-:Y:S02]  /*1f890*/  LEA.HI.X.SX32 R9, R20, R17.reuse, 0x1, P2 ;  /* 0x0000001114097211 */ /* 0x080fe400010f0eff */
[-C--:B------:R-:W-:Y:S02]  /*1f8a0*/  IADD3 R18, P4, R5, R16.reuse, RZ ;  /* 0x0000001005127210 */ /* 0x080fe40007f9e0ff */
[-C--:B------:R-:W-:Y:S01]  /*1f8b0*/  LEA.HI.X.SX32 R23, R11, R17.reuse, 0x1, P3 ;  /* 0x000000110b177211 */ /* 0x080fe200018f0eff */
[C---:B------:R-:W-:Y:S01]  /*1f8c0*/  IMAD R5, R3.reuse, 0x1ce, RZ ;  /* 0x000001ce03057824 */ /* 0x040fe200078e02ff */
[----:B------:R-:W-:Y:S01]  /*1f8d0*/  STL.64 [R1+0x2058], R8 ;  /* 0x0020580801007387 */ /* 0x000fe20000100a00 */
[----:B------:R-:W-:Y:S01]  /*1f8e0*/  LEA.HI.X.SX32 R13, R6, R17, 0x1, P5 ;  /* 0x00000011060d7211 */ /* 0x000fe200028f0eff */
[----:B------:R-:W-:Y:S02]  /*1f8f0*/  IMAD R6, R3, 0x1cd, RZ ;  /* 0x000001cd03067824 */ /* 0x000fe400078e02ff */
[----:B------:R0:W-:Y:S01]  /*1f900*/  STL.64 [R1+0x23e8], R22 ;  /* 0x0023e81601007387 */ /* 0x0001e20000100a00 */
[----:B------:R-:W-:-:S02]  /*1f910*/  IADD3 R20, P2, R5, R16, RZ ;  /* 0x0000001005147210 */ /* 0x000fc40007f5e0ff */
[-C--:B------:R-:W-:Y:S02]  /*1f920*/  LEA.HI.X.SX32 R25, R6, R17.reuse, 0x1, P1 ;  /* 0x0000001106197211 */ /* 0x080fe400008f0eff */
[----:B------:R-:W-:Y:S01]  /*1f930*/  LEA.HI.X.SX32 R15, R5, R17, 0x1, P6 ;  /* 0x00000011050f7211 */ /* 0x000fe200030f0eff */
[C---:B0-----:R-:W-:Y:S02]  /*1f940*/  IMAD R22, R3.reuse, 0xe7, RZ ;  /* 0x000000e703167824 */ /* 0x041fe400078e02ff */
[----:B------:R-:W-:-:S03]  /*1f950*/  IMAD R23, R3, 0x1cf, RZ ;  /* 0x000001cf03177824 */ /* 0x000fc600078e02ff */
[-C--:B------:R-:W-:Y:S01]  /*1f960*/  LEA.HI.X.SX32 R21, R22, R17.reuse, 0x1, P2 ;  /* 0x0000001116157211 */ /* 0x080fe200010f0eff */
[----:B------:R-:W-:Y:S01]  /*1f970*/  STL.64 [R1+0x1938], R12 ;  /* 0x0019380c01007387 */ /* 0x000fe20000100a00 */
[----:B------:R-:W-:Y:S01]  /*1f980*/  IMAD R6, R3, 0x3a, RZ ;  /* 0x0000003a03067824 */ /* 0x000fe200078e02ff */
[----:B------:R-:W-:Y:S01]  /*1f990*/  LEA.HI.X.SX32 R19, R23, R17, 0x1, P4 ;  /* 0x0000001117137211 */ /* 0x000fe200020f0eff */
[C---:B------:R-:W-:Y:S01]  /*1f9a0*/  IMAD R22, R3.reuse, 0x74, RZ ;  /* 0x0000007403167824 */ /* 0x040fe200078e02ff */
[----:B------:R0:W-:Y:S01]  /*1f9b0*/  STL.64 [R1+0x1930], R24 ;  /* 0x0019301801007387 */ /* 0x0001e20000100a00 */
[----:B------:R-:W-:-:S03]  /*1f9c0*/  IMAD R5, R3, 0xe8, RZ ;  /* 0x000000e803057824 */ /* 0x000fc600078e02ff */
[----:B------:R1:W-:Y:S04]  /*1f9d0*/  STL.64 [R1+0x2050], R20 ;  /* 0x0020501401007387 */ /* 0x0003e80000100a00 */
[----:B------:R2:W-:Y:S01]  /*1f9e0*/  STL.64 [R1+0x1928], R14 ;  /* 0x0019280e01007387 */ /* 0x0005e20000100a00 */
[----:B0-----:R-:W-:-:S03]  /*1f9f0*/  IADD3 R24, P6, R22, R16, RZ ;  /* 0x0000001016187210 */ /* 0x001fc60007fde0ff */
[----:B------:R0:W-:Y:S01]  /*1fa00*/  STL.64 [R1+0x1920], R18 ;  /* 0x0019201201007387 */ /* 0x0001e20000100a00 */
[CC--:B-1----:R-:W-:Y:S01]  /*1fa10*/  IADD3 R20, P2, R6.reuse, R16.reuse, RZ ;  /* 0x0000001006147210 */ /* 0x0c2fe20007f5e0ff */
[C---:B--2---:R-:W-:Y:S01]  /*1fa20*/  IMAD R14, R3.reuse, 0x1d, RZ ;  /* 0x0000001d030e7824 */ /* 0x044fe200078e02ff */
[-C--:B------:R-:W-:Y:S01]  /*1fa30*/  LEA.HI.X.SX32 R25, R6, R17.reuse, 0x1, P6 ;  /* 0x0000001106197211 */ /* 0x080fe200030f0eff */
[----:B------:R-:W-:Y:S01]  /*1fa40*/  IMAD R15, R3, 0x1d0, RZ ;  /* 0x000001d0030f7824 */ /* 0x000fe200078e02ff */
[----:B0-----:R-:W-:Y:S02]  /*1fa50*/  IADD3 R18, P4, R5, R16, RZ ;  /* 0x0000001005127210 */ /* 0x001fe40007f9e0ff */
[-C--:B------:R-:W-:Y:S01]  /*1fa60*/  LEA.HI.X.SX32 R21, R14, R17.reuse, 0x1, P2 ;  /* 0x000000110e157211 */ /* 0x080fe200010f0eff */
[C---:B------:R-:W-:Y:S01]  /*1fa70*/  IMAD R10, R3.reuse, 0x3a0, RZ ;  /* 0x000003a0030a7824 */ /* 0x040fe200078e02ff */
[----:B------:R-:W-:Y:S01]  /*1fa80*/  LEA.HI.X.SX32 R19, R22, R17, 0x1, P4 ;  /* 0x0000001116137211 */ /* 0x000fe200020f0eff */
[----:B------:R-:W-:-:S02]  /*1fa90*/  IMAD R6, R3, 0x3a8, RZ ;  /* 0x000003a803067824 */ /* 0x000fc400078e02ff */
[C---:B------:R-:W-:Y:S01]  /*1faa0*/  IMAD R8, R3.reuse, 0x3a2, RZ ;  /* 0x000003a203087824 */ /* 0x040fe200078e02ff */
[----:B------:R0:W-:Y:S01]  /*1fab0*/  STL.64 [R1+0x2690], R20 ;  /* 0x0026901401007387 */ /* 0x0001e20000100a00 */
[----:B------:R-:W-:Y:S01]  /*1fac0*/  IMAD R14, R3, 0x3a6, RZ ;  /* 0x000003a6030e7824 */ /* 0x000fe200078e02ff */
[-C--:B------:R-:W-:Y:S02]  /*1fad0*/  IADD3 R10, P3, R10, R16.reuse, RZ ;  /* 0x000000100a0a7210 */ /* 0x080fe40007f7e0ff */
[----:B------:R1:W-:Y:S01]  /*1fae0*/  STL.64 [R1+0x25a8], R24 ;  /* 0x0025a81801007387 */ /* 0x0003e20000100a00 */
[----:B------:R-:W-:-:S03]  /*1faf0*/  IADD3 R8, P5, R8, R16, RZ ;  /* 0x0000001008087210 */ /* 0x000fc60007fbe0ff */
[----:B------:R2:W-:Y:S01]  /*1fb00*/  STL.64 [R1+0x23e0], R18 ;  /* 0x0023e01201007387 */ /* 0x0005e20000100a00 */
[CC--:B0-----:R-:W-:Y:S02]  /*1fb10*/  IADD3 R20, P2, R15.reuse, R16.reuse, RZ ;  /* 0x000000100f147210 */ /* 0x0c1fe40007f5e0ff */
[-C--:B------:R-:W-:Y:S02]  /*1fb20*/  LEA.HI.X.SX32 R11, R15, R17.reuse, 0x1, P3 ;  /* 0x000000110f0b7211 */ /* 0x080fe400018f0eff */
[-C--:B-1----:R-:W-:Y:S01]  /*1fb30*/  IADD3 R24, P6, R14, R16.reuse, RZ ;  /* 0x000000100e187210 */ /* 0x082fe20007fde0ff */
[----:B------:R-:W-:Y:S01]  /*1fb40*/  IMAD R14, R3, 0x1d2, RZ ;  /* 0x000001d2030e7824 */ /* 0x000fe200078e02ff */
[----:B------:R-:W-:Y:S02]  /*1fb50*/  LEA.HI.X.SX32 R21, R5, R17, 0x1, P2 ;  /* 0x0000001105157211 */ /* 0x000fe400010f0eff */
[----:B--2---:R-:W-:Y:S01]  /*1fb60*/  IADD3 R18, P4, R6, R16, RZ ;  /* 0x0000001006127210 */ /* 0x004fe20007f9e0ff */
[----:B------:R-:W-:-:S02]  /*1fb70*/  IMAD R6, R3, 0x1d1, RZ ;  /* 0x000001d103067824 */ /* 0x000fc400078e02ff */
[C---:B------:R-:W-:Y:S01]  /*1fb80*/  IMAD R5, R3.reuse, 0x3aa, RZ ;  /* 0x000003aa03057824 */ /* 0x040fe200078e02ff */
[----:B------:R0:W-:Y:S01]  /*1fb90*/  STL.64 [R1+0x2048], R20 ;  /* 0x0020481401007387 */ /* 0x0001e20000100a00 */
[C---:B------:R-:W-:Y:S01]  /*1fba0*/  IMAD R12, R3.reuse, 0x3a4, RZ ;  /* 0x000003a4030c7824 */ /* 0x040fe200078e02ff */
[-C--:B------:R-:W-:Y:S01]  /*1fbb0*/  LEA.HI.X.SX32 R9, R6, R17.reuse, 0x1, P5 ;  /* 0x0000001106097211 */ /* 0x080fe200028f0eff */
[C---:B------:R-:W-:Y:S01]  /*1fbc0*/  IMAD R6, R3.reuse, 0xe9, RZ ;  /* 0x000000e903067824 */ /* 0x040fe200078e02ff */
[----:B------:R1:W-:Y:S02]  /*1fbd0*/  STL.64 [R1+0x1918], R10 ;  /* 0x0019180a01007387 */ /* 0x0003e40000100a00 */
[-C--:B------:R-:W-:Y:S01]  /*1fbe0*/  IADD3 R12, P1, R12, R16.reuse, RZ ;  /* 0x000000100c0c7210 */ /* 0x080fe20007f3e0ff */
[----:B------:R-:W-:Y:S01]  /*1fbf0*/  IMAD R22, R3, 0xea, RZ ;  /* 0x000000ea03167824 */ /* 0x000fe200078e02ff */
[-C--:B0-----:R-:W-:Y:S02]  /*1fc00*/  IADD3 R20, P2, R14, R16.reuse, RZ ;  /* 0x000000100e147210 */ /* 0x081fe40007f5e0ff */
[----:B-1----:R-:W-:Y:S01]  /*1fc10*/  IADD3 R10, P3, R5, R16, RZ ;  /* 0x00000010050a7210 */ /* 0x002fe20007f7e0ff */
[C---:B------:R-:W-:Y:S01]  /*1fc20*/  IMAD R5, R3.reuse, 0x3ac, RZ ;  /* 0x000003ac03057824 */ /* 0x040fe200078e02ff */
[-C--:B------:R-:W-:Y:S01]  /*1fc30*/  LEA.HI.X.SX32 R21, R6, R17.reuse, 0x1, P2 ;  /* 0x0000001106157211 */ /* 0x080fe200010f0eff */
[----:B------:R0:W-:Y:S01]  /*1fc40*/  STL.64 [R1+0x1910], R8 ;  /* 0x0019100801007387 */ /* 0x0001e20000100a00 */
[----:B------:R-:W-:Y:S01]  /*1fc50*/  LEA.HI.X.SX32 R13, R14, R17, 0x1, P1 ;  /* 0x000000110e0d7211 */ /* 0x000fe200008f0eff */
[----:B------:R-:W-:-:S02]  /*1fc60*/  IMAD R6, R3, 0x1d3, RZ ;  /* 0x000001d303067824 */ /* 0x000fc400078e02ff */
[----:B------:R1:W-:Y:S01]  /*1fc70*/  STL.64 [R1+0x2040], R20 ;  /* 0x0020401401007387 */ /* 0x0003e20000100a00 */
[----:B------:R-:W-:Y:S01]  /*1fc80*/  IMAD R23, R3, 0x75, RZ ;  /* 0x0000007503177824 */ /* 0x000fe200078e02ff */
[-C--:B0-----:R-:W-:Y:S01]  /*1fc90*/  IADD3 R8, P5, R5, R16.reuse, RZ ;  /* 0x0000001005087210 */ /* 0x081fe20007fbe0ff */
[C---:B------:R-:W-:Y:S01]  /*1fca0*/  IMAD R5, R3.reuse, 0x1d4, RZ ;  /* 0x000001d403057824 */ /* 0x040fe200078e02ff */
[----:B------:R0:W-:Y:S01]  /*1fcb0*/  STL.64 [R1+0x1908], R12 ;  /* 0x0019080c01007387 */ /* 0x0001e20000100a00 */
[-C--:B-1----:R-:W-:Y:S02]  /*1fcc0*/  IADD3 R20, P2, R22, R16.reuse, RZ ;  /* 0x0000001016147210 */ /* 0x082fe40007f5e0ff */
[-C--:B------:R-:W-:Y:S01]  /*1fcd0*/  LEA.HI.X.SX32 R25, R6, R17.reuse, 0x1, P6 ;  /* 0x0000001106197211 */ /* 0x080fe200030f0eff */
[----:B------:R-:W-:Y:S01]  /*1fce0*/  IMAD R6, R3, 0x1d6, RZ ;  /* 0x000001d603067824 */ /* 0x000fe200078e02ff */
[-C--:B------:R-:W-:Y:S02]  /*1fcf0*/  LEA.HI.X.SX32 R21, R23, R17.reuse, 0x1, P2 ;  /* 0x0000001117157211 */ /* 0x080fe400010f0eff */
[C---:B0-----:R-:W-:Y:S01]  /*1fd00*/  IADD3 R12, P1, R5.reuse, R16, RZ ;  /* 0x00000010050c7210 */ /* 0x041fe20007f3e0ff */
[----:B------:R-:W-:Y:S01]  /*1fd10*/  STL.64 [R1+0x1900], R24 ;  /* 0x0019001801007387 */ /* 0x000fe20000100a00 */
[----:B------:R-:W-:-:S02]  /*1fd20*/  LEA.HI.X.SX32 R19, R5, R17, 0x1, P4 ;  /* 0x0000001105137211 */ /* 0x000fc400020f0eff */
[-C--:B------:R-:W-:Y:S01]  /*1fd30*/  LEA.HI.X.SX32 R13, R22, R17.reuse, 0x1, P1 ;  /* 0x00000011160d7211 */ /* 0x080fe200008f0eff */
[C---:B------:R-:W-:Y:S01]  /*1fd40*/  IMAD R22, R3.reuse, 0x1d5, RZ ;  /* 0x000001d503167824 */ /* 0x040fe200078e02ff */
[----:B------:R0:W-:Y:S01]  /*1fd50*/  STL.64 [R1+0x23d8], R20 ;  /* 0x0023d81401007387 */ /* 0x0001e20000100a00 */
[C---:B------:R-:W-:Y:S02]  /*1fd60*/  IMAD R5, R3.reuse, 0xeb, RZ ;  /* 0x000000eb03057824 */ /* 0x040fe400078e02ff */
[----:B------:R-:W-:Y:S01]  /*1fd70*/  IMAD R14, R3, 0x3ae, RZ ;  /* 0x000003ae030e7824 */ /* 0x000fe200078e02ff */
[-C--:B------:R-:W-:Y:S01]  /*1fd80*/  LEA.HI.X.SX32 R11, R22, R17.reuse, 0x1, P3 ;  /* 0x00000011160b7211 */ /* 0x080fe200018f0eff */
[----:B------:R-:W-:Y:S01]  /*1fd90*/  STL.64 [R1+0x2038], R12 ;  /* 0x0020380c01007387 */ /* 0x000fe20000100a00 */
[C---:B------:R-:W-:Y:S02]  /*1fda0*/  LEA.HI.X.SX32 R9, R6.reuse, R17, 0x1, P5 ;  /* 0x0000001106097211 */ /* 0x040fe400028f0eff */
[-C--:B0-----:R-:W-:Y:S01]  /*1fdb0*/  IADD3 R20, P2, R6, R16.reuse, RZ ;  /* 0x0000001006147210 */ /* 0x081fe20007f5e0ff */
[----:B------:R-:W-:Y:S01]  /*1fdc0*/  STL.64 [R1+0x18f8], R18 ;  /* 0x0018f81201007387 */ /* 0x000fe20000100a00 */
[----:B------:R-:W-:-:S02]  /*1fdd0*/  IADD3 R14, P6, R14, R16, RZ ;  /* 0x000000100e0e7210 */ /* 0x000fc40007fde0ff */
[-C--:B------:R-:W-:Y:S01]  /*1fde0*/  LEA.HI.X.SX32 R21, R5, R17.reuse, 0x1, P2 ;  /* 0x0000001105157211 */ /* 0x080fe200010f0eff */
[----:B------:R-:W-:Y:S01]  /*1fdf0*/  IMAD R5, R3, 0x1d7, RZ ;  /* 0x000001d703057824 */ /* 0x000fe200078e02ff */
[----:B------:R0:W-:Y:S04]  /*1fe00*/  STL.64 [R1+0x18f0], R10 ;  /* 0x0018f00a01007387 */ /* 0x0001e80000100a00 */
[----:B------:R-:W-:Y:S01]  /*1fe10*/  STL.64 [R1+0x2030], R20 ;  /* 0x0020301401007387 */ /* 0x000fe20000100a00 */
[----:B------:R-:W-:-:S03]  /*1fe20*/  LEA.HI.X.SX32 R15, R5, R17, 0x1, P6 ;  /* 0x00000011050f7211 */ /* 0x000fc600030f0eff */
[----:B------:R1:W-:Y:S04]  /*1fe30*/  STL.64 [R1+0x18e8], R8 ;  /* 0x0018e80801007387 */ /* 0x0003e80000100a00 */
[----:B------:R-:W2:Y:S01]  /*1fe40*/  LDL R5, [R1+0xca0] ;  /* 0x000ca00001057983 */ /* 0x000ea20000100800 */
[C---:B0-----:R-:W-:Y:S02]  /*1fe50*/  LEA R10, P3, R3.reuse, R16, 0x3 ;  /* 0x00000010030a7211 */ /* 0x041fe400078618ff */
[C---:B------:R-:W-:Y:S01]  /*1fe60*/  SHF.L.U32 R24, R3.reuse, 0x1, RZ ;  /* 0x0000000103187819 */ /* 0x040fe200000006ff */
[----:B------:R-:W3:Y:S01]  /*1fe70*/  LDL R26, [R1+0xe08] ;  /* 0x000e0800011a7983 */ /* 0x000ee20000100800 */
[----:B-1----:R-:W-:-:S03]  /*1fe80*/  SHF.L.U32 R9, R3, 0x2, RZ ;  /* 0x0000000203097819 */ /* 0x002fc600000006ff */
[----:B------:R-:W4:Y:S01]  /*1fe90*/  LDL R8, [R1+0xe04] ;  /* 0x000e040001087983 */ /* 0x000f220000100800 */
[-C--:B------:R-:W-:Y:S02]  /*1fea0*/  IADD3 R12, P1, R24, R16.reuse, RZ ;  /* 0x00000010180c7210 */ /* 0x080fe40007f3e0ff */
[-C--:B------:R-:W-:Y:S01]  /*1feb0*/  LEA.HI.X.SX32 R11, R9, R17.reuse, 0x1, P3 ;  /* 0x00000011090b7211 */ /* 0x080fe200018f0eff */
[----:B------:R-:W-:Y:S01]  /*1fec0*/  IMAD.MOV.U32 R9, RZ, RZ, c[0x0][0x1b8] ;  /* 0x00006e00ff097624 */ /* 0x000fe200078e00ff */
[CC--:B------:R-:W-:Y:S01]  /*1fed0*/  LEA R18, P4, R3.reuse, R16.reuse, 0x2 ;  /* 0x0000001003127211 */ /* 0x0c0fe200078810ff */
[----:B------:R-:W3:Y:S01]  /*1fee0*/  LDL R6, [R1+0xe00] ;  /* 0x000e000001067983 */ /* 0x000ee20000100800 */
[C---:B------:R-:W-:Y:S02]  /*1fef0*/  LEA.HI.X.SX32 R13, R3.reuse, R17, 0x1, P1 ;  /* 0x00000011030d7211 */ /* 0x040fe400008f0eff */
[----:B------:R-:W-:Y:S01]  /*1ff00*/  LEA R20, P5, R3, R16, 0x5 ;  /* 0x0000001003147211 */ /* 0x000fe200078a28ff */
[----:B------:R0:W-:Y:S01]  /*1ff10*/  STL.64 [R1+0x18e0], R14 ;  /* 0x0018e00e01007387 */ /* 0x0001e20000100a00 */
[----:B------:R-:W-:-:S02]  /*1ff20*/  SHF.L.U32 R9, R9, 0x4, RZ ;  /* 0x0000000409097819 */ /* 0x000fc400000006ff */
[-C--:B------:R-:W-:Y:S02]  /*1ff30*/  LEA.HI.X.SX32 R19, R24, R17.reuse, 0x1, P4 ;  /* 0x0000001118137211 */ /* 0x080fe400020f0eff */
[----:B------:R-:W-:Y:S02]  /*1ff40*/  LEA.HI.X.SX32 R21, R9, R17, 0x1, P5 ;  /* 0x0000001109157211 */ /* 0x000fe400028f0eff */
[----:B------:R-:W-:Y:S02]  /*1ff50*/  LEA R22, P2, R3, R16, 0x4 ;  /* 0x0000001003167211 */ /* 0x000fe400078420ff */
[----:B------:R-:W-:-:S05]  /*1ff60*/  MOV R27, c[0x0][0x1b8] ;  /* 0x00006e00001b7a02 */ /* 0x000fca0000000f00 */
[----:B------:R-:W-:Y:S01]  /*1ff70*/  IMAD R27, R27, 0x76, RZ ;  /* 0x000000761b1b7824 */ /* 0x000fe200078e02ff */
[----:B------:R-:W-:Y:S02]  /*1ff80*/  MOV R9, c[0x0][0x1b8] ;  /* 0x00006e0000097a02 */ /* 0x000fe40000000f00 */
[----:B------:R-:W-:Y:S02]  /*1ff90*/  LEA R28, P6, R3, R16, 0x6 ;  /* 0x00000010031c7211 */ /* 0x000fe400078c30ff */
[----:B------:R-:W-:-:S04]  /*1ffa0*/  SHF.L.U32 R9, R9, 0x5, RZ ;  /* 0x0000000509097819 */ /* 0x000fc800000006ff */
[----:B------:R-:W-:Y:S01]  /*1ffb0*/  LEA.HI.X.SX32 R29, R9, R17, 0x1, P6 ;  /* 0x00000011091d7211 */ /* 0x000fe200030f0eff */
[----:B--2---:R-:W-:Y:S04]  /*1ffc0*/  STL.64 [R1+0x37a8], R4 ;  /* 0x0037a80401007387 */ /* 0x004fe80000100a00 */
[----:B0-----:R-:W2:Y:S04]  /*1ffd0*/  LDL.64 R14, [R1+0xdf8] ;  /* 0x000df800010e7983 */ /* 0x001ea80000100a00 */
[----:B------:R0:W-:Y:S04]  /*1ffe0*/  STL.64 [R1+0x2770], R12 ;  /* 0x0027700c01007387 */ /* 0x0001e80000100a00 */
[----:B0-----:R-:W2:Y:S04]  /*1fff0*/  LDL.64 R12, [R1+0xdf0] ;  /* 0x000df000010c7983 */ /* 0x001ea80000100a00 */
[----:B------:R-:W-:Y:S04]  /*20000*/  STL.64 [R1+0x2768], R18 ;  /* 0x0027681201007387 */ /* 0x000fe80000100a00 */
[----:B------:R-:W-:Y:S04]  /*20010*/  STL [R1+0x3774], R2 ;  /* 0x0037740201007387 */ /* 0x000fe80000100800 */
[----:B------:R-:W-:Y:S04]  /*20020*/  STL.64 [R1+0x2758], R10 ;  /* 0x0027580a01007387 */ /* 0x000fe80000100a00 */
[----:B------:R0:W-:Y:S04]  /*20030*/  STL.64 [R1+0x26f8], R20 ;  /* 0x0026f81401007387 */ /* 0x0001e80000100a00 */
[----:B0-----:R-:W0:Y:S01]  /*20040*/  S2R R20, SR_TID.X ;  /* 0x0000000000147919 */ /* 0x001e220000002100 */
[----:B------:R-:W-:-:S04]  /*20050*/  MOV R11, c[0x0][0x1b8] ;  /* 0x00006e00000b7a02 */ /* 0x000fc80000000f00 */
[----:B------:R-:W-:-:S04]  /*20060*/  SHF.L.U32 R11, R11, 0x3, RZ ;  /* 0x000000030b0b7819 */ /* 0x000fc800000006ff */
[----:B------:R-:W-:-:S05]  /*20070*/  LEA.HI.X.SX32 R23, R11, R17, 0x1, P2 ;  /* 0x000000110b177211 */ /* 0x000fca00010f0eff */
[----:B------:R1:W-:Y:S01]  /*20080*/  STL.64 [R1+0x2738], R22 ;  /* 0x0027381601007387 */ /* 0x0003e20000100a00 */
[----:B0-----:R-:W-:Y:S02]  /*20090*/  LOP3.LUT R2, R7, 0x10, R20, 0x78, !PT ;  /* 0x0000001007027812 */ /* 0x001fe400078e7814 */
[----:B------:R-:W-:Y:S02]  /*200a0*/  MOV R20, c[0x0][0x1b8] ;  /* 0x00006e0000147a02 */ /* 0x000fe40000000f00 */
[----:B-1----:R-:W-:-:S03]  /*200b0*/  IADD3 R22, P5, R27, R16, RZ ;  /* 0x000000101b167210 */ /* 0x002fc60007fbe0ff */
[----:B------:R-:W-:-:S05]  /*200c0*/  IMAD R20, R20, 0x3b, RZ ;  /* 0x0000003b14147824 */ /* 0x000fca00078e02ff */
[-C--:B------:R-:W-:Y:S02]  /*200d0*/  LEA.HI.X.SX32 R23, R20, R17.reuse, 0x1, P5 ;  /* 0x0000001114177211 */ /* 0x080fe400028f0eff */
[----:B------:R-:W-:Y:S02]  /*200e0*/  MOV R20, c[0x0][0x1b8] ;  /* 0x00006e0000147a02 */ /* 0x000fe40000000f00 */
[----:B------:R-:W-:Y:S02]  /*200f0*/  LEA R4, P1, R3, R16, 0x7 ;  /* 0x0000001003047211 */ /* 0x000fe400078238ff */
[----:B------:R-:W-:Y:S01]  /*20100*/  SHF.L.U32 R20, R20, 0x6, RZ ;  /* 0x0000000614147819 */ /* 0x000fe200000006ff */
[----:B------:R-:W-:Y:S03]  /*20110*/  STL.64 [R1+0x2678], R28 ;  /* 0x0026781c01007387 */ /* 0x000fe60000100a00 */
[----:B------:R-:W-:Y:S01]  /*20120*/  LEA.HI.X.SX32 R5, R20, R17, 0x1, P1 ;  /* 0x0000001114057211 */ /* 0x000fe200008f0eff */
[----:B------:R-:W-:Y:S04]  /*20130*/  STL [R1+0xe10], R2 ;  /* 0x000e100201007387 */ /* 0x000fe80000100800 */
[----:B------:R-:W-:Y:S04]  /*20140*/  STL.64 [R1+0x17a0], R22 ;  /* 0x0017a01601007387 */ /* 0x000fe80000100a00 */
[----:B------:R0:W-:Y:S04]  /*20150*/  STL.64 [R1+0x2580], R4 ;  /* 0x0025800401007387 */ /* 0x0001e80000100a00 */
[----:B0-----:R-:W2:Y:S01]  /*20160*/  LDL.LU.64 R4, [R1+0x37a8] ;  /* 0x0037a80001047983 */ /* 0x001ea20000300a00 */
[----:B------:R-:W-:-:S02]  /*20170*/  MOV R21, c[0x0][0x1b8] ;  /* 0x00006e0000157a02 */ /* 0x000fc40000000f00 */
[----:B------:R-:W-:Y:S02]  /*20180*/  MOV R9, c[0x0][0x1b8] ;  /* 0x00006e0000097a02 */ /* 0x000fe40000000f00 */
[CC--:B------:R-:W-:Y:S02]  /*20190*/  LEA R24, P4, R3.reuse, R16.reuse, 0x8 ;  /* 0x0000001003187211 */ /* 0x0c0fe400078840ff */
[-C--:B------:R-:W-:Y:S01]  /*201a0*/  LEA R18, P3, R3, R16.reuse, 0x9 ;  /* 0x0000001003127211 */ /* 0x080fe200078648ff */
[----:B------:R-:W-:Y:S01]  /*201b0*/  IMAD R21, R21, 0xec, RZ ;  /* 0x000000ec15157824 */ /* 0x000fe200078e02ff */
[----:B------:R-:W-:Y:S02]  /*201c0*/  MOV R10, c[0x0][0x1b8] ;  /* 0x00006e00000a7a02 */ /* 0x000fe40000000f00 */
[----:B---3--:R-:W-:Y:S02]  /*201d0*/  LOP3.LUT R3, R26, 0x40, RZ, 0x3c, !PT ;  /* 0x000000401a037812 */ /* 0x008fe400078e3cff */
[----:B------:R-:W-:Y:S01]  /*201e0*/  MOV R26, c[0x0][0x1b8] ;  /* 0x00006e00001a7a02 */ /* 0x000fe20000000f00 */
[----:B------:R-:W-:Y:S01]  /*201f0*/  IMAD R9, R9, 0x1d8, RZ ;  /* 0x000001d809097824 */ /* 0x000fe200078e02ff */
[----:B------:R-:W-:Y:S01]  /*20200*/  MOV R20, c[0x0][0x1b8] ;  /* 0x00006e0000147a02 */ /* 0x000fe20000000f00 */
[----:B------:R-:W-:Y:S01]  /*20210*/  IMAD R10, R10, 0x3b0, RZ ;  /* 0x000003b00a0a7824 */ /* 0x000fe200078e02ff */
[-C--:B------:R-:W-:Y:S01]  /*20220*/  IADD3 R28, P6, R21, R16.reuse, RZ ;  /* 0x00000010151c7210 */ /* 0x080fe20007fde0ff */
[----:B------:R-:W-:Y:S01]  /*20230*/  IMAD.SHL.U32 R26, R26, 0x80, RZ ;  /* 0x000000801a1a7824 */ /* 0x000fe200078e00ff */
[----:B------:R-:W-:-:S02]  /*20240*/  IADD3 R22, P5, R9, R16, RZ ;  /* 0x0000001009167210 */ /* 0x000fc40007fbe0ff */
[----:B------:R-:W-:Y:S02]  /*20250*/  SHF.L.U32 R20, R20, 0x8, RZ ;  /* 0x0000000814147819 */ /* 0x000fe400000006ff */
[----:B------:R-:W-:Y:S02]  /*20260*/  IADD3 R10, P2, R10, R16, RZ ;  /* 0x000000100a0a7210 */ /* 0x000fe40007f5e0ff */
[-C--:B------:R-:W-:Y:S02]  /*20270*/  LEA.HI.X.SX32 R29, R27, R17.reuse, 0x1, P6 ;  /* 0x000000111b1d7211 */ /* 0x080fe400030f0eff */
[-C--:B------:R-:W-:Y:S02]  /*20280*/  LEA.HI.X.SX32 R25, R26, R17.reuse, 0x1, P4 ;  /* 0x000000111a197211 */ /* 0x080fe400020f0eff */
[-C--:B------:R-:W-:Y:S02]  /*20290*/  LEA.HI.X.SX32 R23, R21, R17.reuse, 0x1, P5 ;  /* 0x0000001115177211 */ /* 0x080fe400028f0eff */
[-C--:B------:R-:W-:Y:S01]  /*202a0*/  LEA.HI.X.SX32 R19, R20, R17.reuse, 0x1, P3 ;  /* 0x0000001114137211 */ /* 0x080fe200018f0eff */
[----:B------:R-:W-:Y:S01]  /*202b0*/  STL.64 [R1+0x1798], R28 ;  /* 0x0017981c01007387 */ /* 0x000fe20000100a00 */
[----:B------:R-:W-:-:S02]  /*202c0*/  LEA.HI.X.SX32 R11, R9, R17, 0x1, P2 ;  /* 0x00000011090b7211 */ /* 0x000fc400010f0eff */
[----:B----4-:R-:W-:Y:S01]  /*202d0*/  LOP3.LUT R8, R8, 0x40, RZ, 0x3c, !PT ;  /* 0x0000004008087812 */ /* 0x010fe200078e3cff */
[----:B------:R-:W-:Y:S01]  /*202e0*/  STL.64 [R1+0x2388], R24 ;  /* 0x0023881801007387 */ /* 0x000fe20000100a00 */
[C---:B------:R-:W-:Y:S02]  /*202f0*/  LOP3.LUT R7, R2.reuse, 0x20, RZ, 0x3c, !PT ;  /* 0x0000002002077812 */ /* 0x040fe400078e3cff */
[C---:B------:R-:W-:Y:S01]  /*20300*/  LOP3.LUT R3, R2.reuse, 0x40, RZ, 0x3c, !PT ;  /* 0x0000004002037812 */ /* 0x040fe200078e3cff */
[----:B------:R-:W-:Y:S01]  /*20310*/  STL.64 [R1+0x1790], R22 ;  /* 0x0017901601007387 */ /* 0x000fe20000100a00 */
[----:B------:R-:W-:-:S03]  /*20320*/  LOP3.LUT R2, R2, 0x60, RZ, 0x3c, !PT ;  /* 0x0000006002027812 */ /* 0x000fc600078e3cff */
[----:B------:R-:W-:Y:S01]  /*20330*/  STL.64 [R1+0x1788], R18 ;  /* 0x0017881201007387 */ /* 0x000fe20000100a00 */
[----:B------:R-:W-:-:S03]  /*20340*/  LOP3.LUT R6, R6, 0x40, RZ, 0x3c, !PT ;  /* 0x0000004006067812 */ /* 0x000fc600078e3cff */
[----:B------:R-:W-:Y:S04]  /*20350*/  STL.64 [R1+0x1780], R10 ;  /* 0x0017800a01007387 */ /* 0x000fe80000100a00 */
[----:B------:R-:W-:Y:S04]  /*20360*/  STL [R1+0x2780], R8 ;  /* 0x0027800801007387 */ /* 0x000fe80000100800 */
[----:B------:R-:W-:Y:S04]  /*20370*/  STL [R1+0x278c], R7 ;  /* 0x00278c0701007387 */ /* 0x000fe80000100800 */
[----:B------:R2:W-:Y:S04]  /*20380*/  STL [R1+0x2788], R3 ;  /* 0x0027880301007387 */ /* 0x0005e80000100800 */
[----:B------:R0:W-:Y:S04]  /*20390*/  STL [R1+0x2784], R2 ;  /* 0x0027840201007387 */ /* 0x0001e80000100800 */
[----:B------:R1:W-:Y:S01]  /*203a0*/  STL [R1+0x2778], R6 ;  /* 0x0027780601007387 */ /* 0x0003e20000100800 */
[----:B--2---:R-:W-:-:S02]  /*203b0*/  LOP3.LUT R3, R5, 0x20, RZ, 0x3c, !PT ;  /* 0x0000002005037812 */ /* 0x004fc400078e3cff */
[C---:B0-----:R-:W-:Y:S02]  /*203c0*/  LOP3.LUT R2, R5.reuse, 0x40, RZ, 0x3c, !PT ;  /* 0x0000004005027812 */ /* 0x041fe400078e3cff */
[----:B-1----:R-:W-:Y:S01]  /*203d0*/  LOP3.LUT R6, R5, 0x60, RZ, 0x3c, !PT ;  /* 0x0000006005067812 */ /* 0x002fe200078e3cff */
[----:B------:R-:W-:Y:S01]  /*203e0*/  STL [R1+0x1734], R3 ;  /* 0x0017340301007387 */ /* 0x000fe20000100800 */
[----:B------:R-:W-:-:S03]  /*203f0*/  SHF.L.U32 R5, R4, 0x1, RZ ;  /* 0x0000000104057819 */ /* 0x000fc600000006ff */
[----:B------:R0:W-:Y:S01]  /*20400*/  STL [R1+0x1730], R2 ;  /* 0x0017300201007387 */ /* 0x0001e20000100800 */
[----:B------:R-:W-:-:S03]  /*20410*/  IMAD.WIDE R8, R4, 0x2, R12 ;  /* 0x0000000204087825 */ /* 0x000fc600078e020c */
[----:B------:R1:W-:Y:S01]  /*20420*/  STL [R1+0x172c], R6 ;  /* 0x00172c0601007387 */ /* 0x0003e20000100800 */
[----:B0-----:R-:W-:-:S05]  /*20430*/  IMAD.WIDE R2, R4, 0x2, R14 ;  /* 0x0000000204027825 */ /* 0x001fca00078e020e */
[----:B------:R0:W-:Y:S01]  /*20440*/  STL.64 [R1+0x3768], R2 ;  /* 0x0037680201007387 */ /* 0x0001e20000100a00 */
[----:B-1----:R-:W-:-:S03]  /*20450*/  IMAD R6, R4, 0x3, RZ ;  /* 0x0000000304067824 */ /* 0x002fc600078e02ff */
[----:B------:R1:W-:Y:S01]  /*20460*/  STL.64 [R1+0x3760], R8 ;  /* 0x0037600801007387 */ /* 0x0003e20000100a00 */
[----:B0-----:R-:W-:-:S04]  /*20470*/  IMAD.WIDE R2, R5, 0x2, R14 ;  /* 0x0000000205027825 */ /* 0x001fc800078e020e */
[----:B-1----:R-:W-:Y:S01]  /*20480*/  IMAD.WIDE R8, R5, 0x2, R12 ;  /* 0x0000000205087825 */ /* 0x002fe200078e020c */
[----:B------:R0:W-:Y:S01]  /*20490*/  STL.64 [R1+0x3748], R2 ;  /* 0x0037480201007387 */ /* 0x0001e20000100a00 */
[----:B------:R-:W-:-:S03]  /*204a0*/  SHF.L.U32 R5, R4, 0x2, RZ ;  /* 0x0000000204057819 */ /* 0x000fc600000006ff */
[----:B------:R1:W-:Y:S01]  /*204b0*/  STL.64 [R1+0x3740], R8 ;  /* 0x0037400801007387 */ /* 0x0003e20000100a00 */
[----:B0-----:R-:W-:-:S04]  /*204c0*/  IMAD.WIDE R2, R6, 0x2, R14 ;  /* 0x0000000206027825 */ /* 0x001fc800078e020e */
[----:B-1----:R-:W-:Y:S01]  /*204d0*/  IMAD.WIDE R8, R6, 0x2, R12 ;  /* 0x0000000206087825 */ /* 0x002fe200078e020c */
[----:B------:R0:W-:Y:S03]  /*204e0*/  STL.64 [R1+0x3730], R2 ;  /* 0x0037300201007387 */ /* 0x0001e60000100a00 */
[----:B------:R-:W-:Y:S01]  /*204f0*/  IMAD R6, R4, 0x5, RZ ;  /* 0x0000000504067824 */ /* 0x000fe200078e02ff */
        /* <DEDUP_REMOVED lines=337> */
[----:B------:R-:W-:Y:S01]  /*21a10*/  IMAD.WIDE R6, R6, 0x2, R12 ;  /* 0x0000000206067825 */ /* 0x000fe200078e020c */
[----:B------:R0:W-:Y:S03]  /*21a20*/  STL.64 [R1+0x30d0], R2 ;  /* 0x0030d00201007387 */ /* 0x0001e60000100a00 */
[C---:B-1----:R-:W-:Y:S01]  /*21a30*/  IMAD R9, R4.reuse, 0x49, RZ ;  /* 0x0000004904097824 */ /* 0x042fe200078e02ff */
[----:B------:R1:W-:Y:S01]  /*21a40*/  STL.64 [R1+0x30c8], R6 ;  /* 0x0030c80601007387 */ /* 0x0003e20000100a00 */
[----:B------:R-:W-:Y:S02]  /*21a50*/  IMAD R8, R4, 0x4a, RZ ;  /* 0x0000004a04087824 */ /* 0x000fe400078e02ff */
[----:B------:R-:W-:-:S04]  /*21a60*/  IMAD.WIDE R10, R9, 0x2, R14 ;  /* 0x00000002090a7825 */ /* 0x000fc800078e020e */
[----:B0-----:R-:W-:-:S04]  /*21a70*/  IMAD.WIDE R2, R5, 0x2, R14 ;  /* 0x0000000205027825 */ /* 0x001fc800078e020e */
[--C-:B-1----:R-:W-:Y:S01]  /*21a80*/  IMAD.WIDE R6, R5, 0x2, R12.reuse ;  /* 0x0000000205067825 */ /* 0x102fe200078e020c */
[----:B------:R0:W-:Y:S04]  /*21a90*/  STL.64 [R1+0x30b8], R2 ;  /* 0x0030b80201007387 */ /* 0x0001e80000100a00 */
[----:B------:R1:W-:Y:S04]  /*21aa0*/  STL.64 [R1+0x30b0], R6 ;  /* 0x0030b00601007387 */ /* 0x0003e80000100a00 */
[----:B------:R2:W-:Y:S01]  /*21ab0*/  STL.64 [R1+0x30a0], R10 ;  /* 0x0030a00a01007387 */ /* 0x0005e20000100a00 */
[----:B0-----:R-:W-:-:S04]  /*21ac0*/  IMAD.WIDE R2, R9, 0x2, R12 ;  /* 0x0000000209027825 */ /* 0x001fc800078e020c */
[----:B-1----:R-:W-:Y:S02]  /*21ad0*/  IMAD R6, R4, 0x4b, RZ ;  /* 0x0000004b04067824 */ /* 0x002fe400078e02ff */
[----:B--2---:R-:W-:Y:S01]  /*21ae0*/  IMAD.WIDE R10, R8, 0x2, R14 ;  /* 0x00000002080a7825 */ /* 0x004fe200078e020e */
[----:B------:R0:W-:Y:S04]  /*21af0*/  STL.64 [R1+0x3098], R2 ;  /* 0x0030980201007387 */ /* 0x0001e80000100a00 */
[----:B------:R1:W-:Y:S01]  /*21b00*/  STL.64 [R1+0x3088], R10 ;  /* 0x0030880a01007387 */ /* 0x0003e20000100a00 */
[----:B------:R-:W-:Y:S02]  /*21b10*/  IMAD R5, R4, 0x4c, RZ ;  /* 0x0000004c04057824 */ /* 0x000fe400078e02ff */
[----:B0-----:R-:W-:-:S04]  /*21b20*/  IMAD.WIDE R2, R8, 0x2, R12 ;  /* 0x0000000208027825 */ /* 0x001fc800078e020c */
[C---:B-1----:R-:W-:Y:S01]  /*21b30*/  IMAD.WIDE R10, R6.reuse, 0x2, R14 ;  /* 0x00000002060a7825 */ /* 0x042fe200078e020e */
[----:B------:R0:W-:Y:S04]  /*21b40*/  STL.64 [R1+0x3080], R2 ;  /* 0x0030800201007387 */ /* 0x0001e80000100a00 */
[----:B------:R1:W-:Y:S01]  /*21b50*/  STL.64 [R1+0x3070], R10 ;  /* 0x0030700a01007387 */ /* 0x0003e20000100a00 */
[----:B0-----:R-:W-:-:S04]  /*21b60*/  IMAD.WIDE R2, R6, 0x2, R12 ;  /* 0x0000000206027825 */ /* 0x001fc800078e020c */
[C---:B-1----:R-:W-:Y:S01]  /*21b70*/  IMAD.WIDE R10, R5.reuse, 0x2, R14 ;  /* 0x00000002050a7825 */ /* 0x042fe200078e020e */
        /* <DEDUP_REMOVED lines=46> */
[C---:B------:R-:W-:Y:S01]  /*21e60*/  IMAD R5, R4.reuse, 0x56, RZ ;  /* 0x0000005604057824 */ /* 0x040fe200078e02ff */
[----:B------:R1:W-:Y:S01]  /*21e70*/  STL.64 [R1+0x2f80], R10 ;  /* 0x002f800a01007387 */ /* 0x0003e20000100a00 */
[----:B------:R-:W-:Y:S02]  /*21e80*/  IMAD R7, R4, 0x57, RZ ;  /* 0x0000005704077824 */ /* 0x000fe400078e02ff */
[----:B0-----:R-:W-:-:S04]  /*21e90*/  IMAD.WIDE R2, R6, 0x2, R12 ;  /* 0x0000000206027825 */ /* 0x001fc800078e020c */
[C---:B-1----:R-:W-:Y:S01]  /*21ea0*/  IMAD.WIDE R10, R5.reuse, 0x2, R14 ;  /* 0x00000002050a7825 */ /* 0x042fe200078e020e */
[----:B------:R0:W-:Y:S03]  /*21eb0*/  STL.64 [R1+0x2f78], R2 ;  /* 0x002f780201007387 */ /* 0x0001e60000100a00 */
[----:B------:R-:W-:Y:S01]  /*21ec0*/  IMAD.WIDE R16, R5, 0x2, R12 ;  /* 0x0000000205107825 */ /* 0x000fe200078e020c */
[----:B------:R1:W-:Y:S04]  /*21ed0*/  STL.64 [R1+0x2f68], R10 ;  /* 0x002f680a01007387 */ /* 0x0003e80000100a00 */
[----:B------:R2:W-:Y:S01]  /*21ee0*/  STL.64 [R1+0x2f60], R16 ;  /* 0x002f601001007387 */ /* 0x0005e20000100a00 */
[----:B0-----:R-:W-:-:S02]  /*21ef0*/  IMAD R2, R4, 0x58, RZ ;  /* 0x0000005804027824 */ /* 0x001fc400078e02ff */
[----:B-1----:R-:W-:-:S04]  /*21f00*/  IMAD.WIDE R10, R7, 0x2, R14 ;  /* 0x00000002070a7825 */ /* 0x002fc800078e020e */
[--C-:B--2---:R-:W-:Y:S01]  /*21f10*/  IMAD.WIDE R16, R7, 0x2, R12.reuse ;  /* 0x0000000207107825 */ /* 0x104fe200078e020c */
[----:B------:R0:W-:Y:S03]  /*21f20*/  STL.64 [R1+0x2f50], R10 ;  /* 0x002f500a01007387 */ /* 0x0001e60000100a00 */
[----:B------:R-:W-:Y:S01]  /*21f30*/  IMAD R3, R4, 0x59, RZ ;  /* 0x0000005904037824 */ /* 0x000fe200078e02ff */
[----:B------:R1:W-:Y:S01]  /*21f40*/  STL.64 [R1+0x2f48], R16 ;  /* 0x002f481001007387 */ /* 0x0003e20000100a00 */
[----:B------:R-:W-:-:S04]  /*21f50*/  IMAD.WIDE R18, R2, 0x2, R12 ;  /* 0x0000000202127825 */ /* 0x000fc800078e020c */
[----:B0-----:R-:W-:-:S05]  /*21f60*/  IMAD.WIDE R10, R2, 0x2, R14 ;  /* 0x00000002020a7825 */ /* 0x001fca00078e020e */
[----:B------:R0:W-:Y:S01]  /*21f70*/  STL.64 [R1+0x2f38], R10 ;  /* 0x002f380a01007387 */ /* 0x0001e20000100a00 */
[----:B------:R-:W-:-:S03]  /*21f80*/  IMAD R29, R4, 0x5a, RZ ;  /* 0x0000005a041d7824 */ /* 0x000fc600078e02ff */
[----:B------:R-:W-:Y:S01]  /*21f90*/  STL.64 [R1+0x2f30], R18 ;  /* 0x002f301201007387 */ /* 0x000fe20000100a00 */
[----:B-1----:R-:W-:-:S03]  /*21fa0*/  IMAD.WIDE R16, R3, 0x2, R12 ;  /* 0x0000000203107825 */ /* 0x002fc600078e020c */
[----:B------:R-:W-:Y:S01]  /*21fb0*/  STL.64 [R1+0x37a0], R2 ;  /* 0x0037a00201007387 */ /* 0x000fe20000100a00 */
[----:B0-----:R-:W-:-:S05]  /*21fc0*/  IMAD.WIDE R10, R3, 0x2, R14 ;  /* 0x00000002030a7825 */ /* 0x001fca00078e020e */
[----:B------:R0:W-:Y:S04]  /*21fd0*/  STL.64 [R1+0x2f20], R10 ;  /* 0x002f200a01007387 */ /* 0x0001e80000100a00 */
[----:B------:R-:W-:Y:S01]  /*21fe0*/  STL.64 [R1+0x2f18], R16 ;  /* 0x002f181001007387 */ /* 0x000fe20000100a00 */
[----:B0-----:R-:W-:-:S05]  /*21ff0*/  IMAD.WIDE R10, R29, 0x2, R14 ;  /* 0x000000021d0a7825 */ /* 0x001fca00078e020e */
[----:B------:R0:W-:Y:S04]  /*22000*/  STL.64 [R1+0x2f08], R10 ;  /* 0x002f080a01007387 */ /* 0x0001e80000100a00 */
[----:B0-----:R-:W2:Y:S01]  /*22010*/  LDL.64 R10, [R1+0xde8] ;  /* 0x000de800010a7983 */ /* 0x001ea20000100a00 */
[----:B------:R-:W-:-:S04]  /*22020*/  IMAD.WIDE R2, R29, 0x2, R12 ;  /* 0x000000021d027825 */ /* 0x000fc800078e020c */
[C---:B------:R-:W-:Y:S01]  /*22030*/  IMAD R28, R4.reuse, 0x5b, RZ ;  /* 0x0000005b041c7824 */ /* 0x040fe200078e02ff */
[----:B------:R0:W-:Y:S01]  /*22040*/  STL.64 [R1+0x2f00], R2 ;  /* 0x002f000201007387 */ /* 0x0001e20000100a00 */
[----:B------:R-:W-:Y:S02]  /*22050*/  IMAD R27, R4, 0x5c, RZ ;  /* 0x0000005c041b7824 */ /* 0x000fe400078e02ff */
[----:B------:R-:W-:-:S05]  /*22060*/  IMAD.WIDE R16, R28, 0x2, R14 ;  /* 0x000000021c107825 */ /* 0x000fca00078e020e */
[----:B------:R1:W-:Y:S01]  /*22070*/  STL.64 [R1+0x2ef0], R16 ;  /* 0x002ef01001007387 */ /* 0x0003e20000100a00 */
[----:B0-----:R-:W-:-:S05]  /*22080*/  IMAD.WIDE R2, R28, 0x2, R12 ;  /* 0x000000021c027825 */ /* 0x001fca00078e020c */
[----:B------:R0:W-:Y:S01]  /*22090*/  STL.64 [R1+0x2ee8], R2 ;  /* 0x002ee80201007387 */ /* 0x0001e20000100a00 */
[----:B------:R-:W-:Y:S02]  /*220a0*/  IMAD R26, R4, 0x5d, RZ ;  /* 0x0000005d041a7824 */ /* 0x000fe400078e02ff */
[----:B-1----:R-:W-:-:S05]  /*220b0*/  IMAD.WIDE R16, R27, 0x2, R14 ;  /* 0x000000021b107825 */ /* 0x002fca00078e020e */
        /* <DEDUP_REMOVED lines=38> */
[----:B-1----:R-:W-:-:S04]  /*22320*/  IMAD.WIDE R16, R19, 0x2, R14 ;  /* 0x0000000213107825 */ /* 0x002fc800078e020e */
[----:B------:R-:W-:Y:S01]  /*22330*/  IMAD R18, R4, 0x65, RZ ;  /* 0x0000006504127824 */ /* 0x000fe200078e02ff */
[----:B------:R1:W-:Y:S01]  /*22340*/  STL.64 [R1+0x2e18], R16 ;  /* 0x002e181001007387 */ /* 0x0003e20000100a00 */
[----:B0-----:R-:W-:-:S05]  /*22350*/  IMAD.WIDE R2, R19, 0x2, R12 ;  /* 0x0000000213027825 */ /* 0x001fca00078e020c */
[----:B------:R0:W-:Y:S01]  /*22360*/  STL.64 [R1+0x2e10], R2 ;  /* 0x002e100201007387 */ /* 0x0001e20000100a00 */
[----:B-1----:R-:W-:Y:S02]  /*22370*/  IMAD R17, R4, 0x66, RZ ;  /* 0x0000006604117824 */ /* 0x002fe400078e02ff */
[----:B0-----:R-:W-:-:S05]  /*22380*/  IMAD.WIDE R2, R18, 0x2, R14 ;  /* 0x0000000212027825 */ /* 0x001fca00078e020e */
[----:B------:R0:W-:Y:S02]  /*22390*/  STL.64 [R1+0x2e00], R2 ;  /* 0x002e000201007387 */ /* 0x0001e40000100a00 */
[----:B0-----:R-:W-:-:S05]  /*223a0*/  IMAD.WIDE R2, R18, 0x2, R12 ;  /* 0x0000000212027825 */ /* 0x001fca00078e020c */
[----:B------:R0:W-:Y:S01]  /*223b0*/  STL.64 [R1+0x2df8], R2 ;  /* 0x002df80201007387 */ /* 0x0001e20000100a00 */
[----:B------:R-:W-:Y:S02]  /*223c0*/  IMAD R6, R4, 0x67, RZ ;  /* 0x0000006704067824 */ /* 0x000fe400078e02ff */
        /* <DEDUP_REMOVED lines=13> */
[----:B------:R0:W-:Y:S04]  /*224a0*/  STL.64 [R1+0x2db0], R2 ;  /* 0x002db00201007387 */ /* 0x0001e80000100a00 */
[----:B------:R1:W-:Y:S01]  /*224b0*/  STL.64 [R1+0x3778], R14 ;  /* 0x0037780e01007387 */ /* 0x0003e20000100a00 */
[----:B0-----:R-:W-:-:S05]  /*224c0*/  IMAD.WIDE R2, R5, 0x2, R14 ;  /* 0x0000000205027825 */ /* 0x001fca00078e020e */
[----:B------:R0:W-:Y:S01]  /*224d0*/  STL.64 [R1+0x2da0], R2 ;  /* 0x002da00201007387 */ /* 0x0001e20000100a00 */
[----:B-1----:R-:W-:-:S03]  /*224e0*/  SHF.L.U32 R15, R4, 0x1, RZ ;  /* 0x00000001040f7819 */ /* 0x002fc600000006ff */
[----:B------:R1:W-:Y:S02]  /*224f0*/  STL.64 [R1+0x3780], R12 ;  /* 0x0037800c01007387 */ /* 0x0003e40000100a00 */
[----:B--2---:R-:W-:-:S04]  /*22500*/  IMAD.WIDE R14, R15, 0x2, R10 ;  /* 0x000000020f0e7825 */ /* 0x004fc800078e020a */
[----:B0-----:R-:W-:-:S04]  /*22510*/  IMAD.WIDE R2, R5, 0x2, R12 ;  /* 0x0000000205027825 */ /* 0x001fc800078e020c */
[C-C-:B-1----:R-:W-:Y:S01]  /*22520*/  IMAD.WIDE R12, R4.reuse, 0x2, R10.reuse ;  /* 0x00000002040c7825 */ /* 0x142fe200078e020a */
[----:B------:R0:W-:Y:S04]  /*22530*/  STL.64 [R1+0x2d98], R2 ;  /* 0x002d980201007387 */ /* 0x0001e80000100a00 */
[----:B------:R1:W-:Y:S01]  /*22540*/  STL.64 [R1+0x3758], R12 ;  /* 0x0037580c01007387 */ /* 0x0003e20000100a00 */
[C---:B0-----:R-:W-:Y:S01]  /*22550*/  IMAD R2, R4.reuse, 0x3, RZ ;  /* 0x0000000304027824 */ /* 0x041fe200078e02ff */
[----:B------:R-:W-:Y:S02]  /*22560*/  SHF.L.U32 R3, R4, 0x2, RZ ;  /* 0x0000000204037819 */ /* 0x000fe400000006ff */
[----:B------:R0:W-:Y:S01]  /*22570*/  STL.64 [R1+0x3738], R14 ;  /* 0x0037380e01007387 */ /* 0x0001e20000100a00 */
[----:B-1----:R-:W-:-:S04]  /*22580*/  IMAD.WIDE R12, R2, 0x2, R10 ;  /* 0x00000002020c7825 */ /* 0x002fc800078e020a */
[--C-:B------:R-:W-:Y:S01]  /*22590*/  IMAD.WIDE R2, R3, 0x2, R10.reuse ;  /* 0x0000000203027825 */ /* 0x100fe200078e020a */
[----:B------:R1:W-:Y:S03]  /*225a0*/  STL.64 [R1+0x3720], R12 ;  /* 0x0037200c01007387 */ /* 0x0003e60000100a00 */
[C---:B0-----:R-:W-:Y:S02]  /*225b0*/  IMAD R14, R4.reuse, 0x5, RZ ;  /* 0x00000005040e7824 */ /* 0x041fe400078e02ff */
[----:B------:R-:W-:Y:S01]  /*225c0*/  IMAD R15, R4, 0x6, RZ ;  /* 0x00000006040f7824 */ /* 0x000fe200078e02ff */
[----:B------:R0:W-:Y:S01]  /*225d0*/  STL.64 [R1+0x3708], R2 ;  /* 0x0037080201007387 */ /* 0x0001e20000100a00 */
[----:B-1----:R-:W-:-:S04]  /*225e0*/  IMAD.WIDE R12, R14, 0x2, R10 ;  /* 0x000000020e0c7825 */ /* 0x002fc800078e020a */
[--C-:B------:R-:W-:Y:S01]  /*225f0*/  IMAD.WIDE R14, R15, 0x2, R10.reuse ;  /* 0x000000020f0e7825 */ /* 0x100fe200078e020a */
[----:B------:R1:W-:Y:S03]  /*22600*/  STL.64 [R1+0x36f0], R12 ;  /* 0x0036f00c01007387 */ /* 0x0003e60000100a00 */
[C---:B0-----:R-:W-:Y:S01]  /*22610*/  IMAD R2, R4.reuse, 0x7, RZ ;  /* 0x0000000704027824 */ /* 0x041fe200078e02ff */
[----:B------:R-:W-:Y:S01]  /*22620*/  SHF.L.U32 R3, R4, 0x3, RZ ;  /* 0x0000000304037819 */ /* 0x000fe200000006ff */
[----:B------:R0:W-:Y:S02]  /*22630*/  STL.64 [R1+0x36d8], R14 ;  /* 0x0036d80e01007387 */ /* 0x0001e40000100a00 */
        /* <DEDUP_REMOVED lines=19> */
[----:B------:R-:W-:Y:S01]  /*22770*/  IMAD.WIDE R14, R15, 0x2, R10 ;  /* 0x000000020f0e7825 */ /* 0x000fe200078e020a */
[----:B0-----:R-:W-:-:S03]  /*22780*/  SHF.L.U32 R3, R4, 0x4, RZ ;  /* 0x0000000404037819 */ /* 0x001fc600000006ff */
[----:B------:R-:W-:Y:S01]  /*22790*/  IMAD R2, R4, 0xf, RZ ;  /* 0x0000000f04027824 */ /* 0x000fe200078e02ff */
[----:B------:R0:W-:Y:S04]  /*227a0*/  STL.64 [R1+0x3630], R12 ;  /* 0x0036300c01007387 */ /* 0x0001e80000100a00 */
[----:B------:R1:W-:Y:S01]  /*227b0*/  STL.64 [R1+0x3618], R14 ;  /* 0x0036180e01007387 */ /* 0x0003e20000100a00 */
[----:B0-----:R-:W-:-:S04]  /*227c0*/  IMAD.WIDE R12, R2, 0x2, R10 ;  /* 0x00000002020c7825 */ /* 0x001fc800078e020a */
[--C-:B------:R-:W-:Y:S01]  /*227d0*/  IMAD.WIDE R2, R3, 0x2, R10.reuse ;  /* 0x0000000203027825 */ /* 0x100fe200078e020a */
[----:B------:R0:W-:Y:S03]  /*227e0*/  STL.64 [R1+0x3600], R12 ;  /* 0x0036000c01007387 */ /* 0x0001e60000100a00 */
[C---:B-1----:R-:W-:Y:S02]  /*227f0*/  IMAD R14, R4.reuse, 0x11, RZ ;  /* 0x00000011040e7824 */ /* 0x042fe400078e02ff */
[----:B------:R-:W-:Y:S01]  /*22800*/  IMAD R15, R4, 0x12, RZ ;  /* 0x00000012040f7824 */ /* 0x000fe200078e02ff */
        /* <DEDUP_REMOVED lines=41> */
[----:B------:R-:W-:Y:S01]  /*22aa0*/  IMAD.SHL.U32 R3, R4, 0x20, RZ ;  /* 0x0000002004037824 */ /* 0x000fe200078e00ff */
        /* <DEDUP_REMOVED lines=92> */
[----:B------:R-:W-:Y:S01]  /*23070*/  IMAD.WIDE R14, R15, 0x2, R10 ;  /* 0x000000020f0e7825 */ /* 0x000fe200078e020a */
[----:B-1----:R-:W-:-:S03]  /*23080*/  SHF.L.U32 R3, R4, 0x6, RZ ;  /* 0x0000000604037819 */ /* 0x002fc600000006ff */
        /* <DEDUP_REMOVED lines=28> */
[--C-:B-1----:R-:W-:Y:S01]  /*23250*/  IMAD.WIDE R14, R3, 0x2, R10.reuse ;  /* 0x00000002030e7825 */ /* 0x102fe200078e020a */
[----:B------:R0:W-:Y:S03]  /*23260*/  STL.64 [R1+0x30c0], R12 ;  /* 0x0030c00c01007387 */ /* 0x0001e60000100a00 */
[--C-:B------:R-:W-:Y:S01]  /*23270*/  IMAD.WIDE R2, R8, 0x2, R10.reuse ;  /* 0x0000000208027825 */ /* 0x100fe200078e020a */
[----:B------:R1:W-:Y:S03]  /*23280*/  STL.64 [R1+0x30a8], R14 ;  /* 0x0030a80e01007387 */ /* 0x0003e60000100a00 */
[----:B0-----:R-:W-:Y:S02]  /*23290*/  IMAD.WIDE R12, R9, 0x2, R10 ;  /* 0x00000002090c7825 */ /* 0x001fe400078e020a */
[----:B------:R-:W2:Y:S02]  /*232a0*/  LDL.64 R8, [R1+0xde0] ;  /* 0x000de00001087983 */ /* 0x000ea40000100a00 */
[----:B-1----:R-:W-:-:S02]  /*232b0*/  IMAD R14, R4, 0x4b, RZ ;  /* 0x0000004b040e7824 */ /* 0x002fc400078e02ff */
[----:B------:R-:W-:Y:S01]  /*232c0*/  IMAD R15, R4, 0x4c, RZ ;  /* 0x0000004c040f7824 */ /* 0x000fe200078e02ff */
[----:B------:R0:W-:Y:S04]  /*232d0*/  STL.64 [R1+0x3090], R12 ;  /* 0x0030900c01007387 */ /* 0x0001e80000100a00 */
[----:B------:R1:W-:Y:S01]  /*232e0*/  STL.64 [R1+0x3078], R2 ;  /* 0x0030780201007387 */ /* 0x0003e20000100a00 */
[----:B0-----:R-:W-:-:S04]  /*232f0*/  IMAD.WIDE R12, R14, 0x2, R10 ;  /* 0x000000020e0c7825 */ /* 0x001fc800078e020a */
[C---:B-1----:R-:W-:Y:S02]  /*23300*/  IMAD R2, R4.reuse, 0x4d, RZ ;  /* 0x0000004d04027824 */ /* 0x042fe400078e02ff */
[--C-:B------:R-:W-:Y:S01]  /*23310*/  IMAD.WIDE R14, R15, 0x2, R10.reuse ;  /* 0x000000020f0e7825 */ /* 0x100fe200078e020a */
[----:B------:R0:W-:Y:S03]  /*23320*/  STL.64 [R1+0x3060], R12 ;  /* 0x0030600c01007387 */ /* 0x0001e60000100a00 */
[----:B------:R-:W-:Y:S01]  /*23330*/  IMAD R3, R4, 0x4e, RZ ;  /* 0x0000004e04037824 */ /* 0x000fe200078e02ff */
[----:B------:R1:W-:Y:S01]  /*23340*/  STL.64 [R1+0x3048], R14 ;  /* 0x0030480e01007387 */ /* 0x0003e20000100a00 */
[----:B0-----:R-:W-:-:S04]  /*23350*/  IMAD.WIDE R12, R2, 0x2, R10 ;  /* 0x00000002020c7825 */ /* 0x001fc800078e020a */
[----:B-1----:R-:W-:Y:S01]  /*23360*/  IMAD R14, R4, 0x4f, RZ ;  /* 0x0000004f040e7824 */ /* 0x002fe200078e02ff */
[----:B------:R0:W-:Y:S01]  /*23370*/  STL.64 [R1+0x3030], R12 ;  /* 0x0030300c01007387 */ /* 0x0001e20000100a00 */
[----:B------:R-:W-:-:S04]  /*23380*/  IMAD.WIDE R2, R3, 0x2, R10 ;  /* 0x0000000203027825 */ /* 0x000fc800078e020a */
[----:B------:R-:W-:Y:S01]  /*23390*/  IMAD R15, R4, 0x50, RZ ;  /* 0x00000050040f7824 */ /* 0x000fe200078e02ff */
[----:B------:R1:W-:Y:S01]  /*233a0*/  STL.64 [R1+0x3018], R2 ;  /* 0x0030180201007387 */ /* 0x0003e20000100a00 */
[----:B0-----:R-:W-:-:S05]  /*233b0*/  IMAD.WIDE R12, R14, 0x2, R10 ;  /* 0x000000020e0c7825 */ /* 0x001fca00078e020a */
[----:B------:R0:W-:Y:S01]  /*233c0*/  STL.64 [R1+0x3000], R12 ;  /* 0x0030000c01007387 */ /* 0x0001e20000100a00 */
[C---:B-1----:R-:W-:Y:S02]  /*233d0*/  IMAD R2, R4.reuse, 0x51, RZ ;  /* 0x0000005104027824 */ /* 0x042fe400078e02ff */
[----:B------:R-:W-:Y:S02]  /*233e0*/  IMAD R3, R4, 0x52, RZ ;  /* 0x0000005204037824 */ /* 0x000fe400078e02ff */
[----:B0-----:R-:W-:-:S04]  /*233f0*/  IMAD.WIDE R12, R15, 0x2, R10 ;  /* 0x000000020f0c7825 */ /* 0x001fc800078e020a */
[--C-:B------:R-:W-:Y:S01]  /*23400*/  IMAD.WIDE R14, R2, 0x2, R10.reuse ;  /* 0x00000002020e7825 */ /* 0x100fe200078e020a */
[----:B------:R0:W-:Y:S03]  /*23410*/  STL.64 [R1+0x2fe8], R12 ;  /* 0x002fe80c01007387 */ /* 0x0001e60000100a00 */
[----:B------:R-:W-:Y:S01]  /*23420*/  IMAD.WIDE R2, R3, 0x2, R10 ;  /* 0x0000000203027825 */ /* 0x000fe200078e020a */
[----:B------:R-:W-:Y:S04]  /*23430*/  STL.64 [R1+0x2fd0], R14 ;  /* 0x002fd00e01007387 */ /* 0x000fe80000100a00 */
[----:B------:R1:W-:Y:S01]  /*23440*/  STL.64 [R1+0x2fb8], R2 ;  /* 0x002fb80201007387 */ /* 0x0003e20000100a00 */
[----:B0-----:R-:W-:-:S02]  /*23450*/  IMAD R12, R4, 0x53, RZ ;  /* 0x00000053040c7824 */ /* 0x001fc400078e02ff */
[----:B------:R-:W-:Y:S02]  /*23460*/  IMAD R13, R4, 0x54, RZ ;  /* 0x00000054040d7824 */ /* 0x000fe400078e02ff */
[----:B-1----:R-:W-:-:S05]  /*23470*/  IMAD.WIDE R2, R12, 0x2, R10 ;  /* 0x000000020c027825 */ /* 0x002fca00078e020a */
[----:B------:R0:W-:Y:S02]  /*23480*/  STL.64 [R1+0x2fa0], R2 ;  /* 0x002fa00201007387 */ /* 0x0001e40000100a00 */
[----:B0-----:R-:W-:-:S05]  /*23490*/  IMAD.WIDE R2, R13, 0x2, R10 ;  /* 0x000000020d027825 */ /* 0x001fca00078e020a */
[----:B------:R0:W-:Y:S04]  /*234a0*/  STL.64 [R1+0x2f88], R2 ;  /* 0x002f880201007387 */ /* 0x0001e80000100a00 */
[----:B0-----:R-:W3:Y:S01]  /*234b0*/  LDL.LU.64 R2, [R1+0x37a0] ;  /* 0x0037a00001027983 */ /* 0x001ee20000300a00 */
[----:B------:R-:W-:-:S03]  /*234c0*/  IMAD R14, R4, 0x55, RZ ;  /* 0x00000055040e7824 */ /* 0x000fc600078e02ff */
[----:B------:R-:W-:Y:S01]  /*234d0*/  STL [R1+0x3788], R13 ;  /* 0x0037880d01007387 */ /* 0x000fe20000100800 */
[----:B------:R-:W-:-:S03]  /*234e0*/  IMAD R15, R4, 0x56, RZ ;  /* 0x00000056040f7824 */ /* 0x000fc600078e02ff */
[----:B------:R0:W-:Y:S02]  /*234f0*/  STL [R1+0x378c], R12 ;  /* 0x00378c0c01007387 */ /* 0x0001e40000100800 */
[----:B0-----:R-:W-:-:S05]  /*23500*/  IMAD.WIDE R12, R14, 0x2, R10 ;  /* 0x000000020e0c7825 */ /* 0x001fca00078e020a */
[----:B------:R0:W-:Y:S04]  /*23510*/  STL.64 [R1+0x2f70], R12 ;  /* 0x002f700c01007387 */ /* 0x0001e80000100a00 */
[----:B------:R-:W-:Y:S01]  /*23520*/  STL.64 [R1+0x3790], R14 ;  /* 0x0037900e01007387 */ /* 0x000fe20000100a00 */
[----:B0-----:R-:W-:-:S05]  /*23530*/  IMAD.WIDE R12, R15, 0x2, R10 ;  /* 0x000000020f0c7825 */ /* 0x001fca00078e020a */
[----:B------:R0:W-:Y:S02]  /*23540*/  STL.64 [R1+0x2f58], R12 ;  /* 0x002f580c01007387 */ /* 0x0001e40000100a00 */
[----:B0-----:R-:W-:-:S05]  /*23550*/  IMAD.WIDE R12, R7, 0x2, R10 ;  /* 0x00000002070c7825 */ /* 0x001fca00078e020a */
[----:B------:R0:W-:Y:S01]  /*23560*/  STL.64 [R1+0x2f40], R12 ;  /* 0x002f400c01007387 */ /* 0x0001e20000100a00 */
[----:B---3--:R-:W-:-:S03]  /*23570*/  IMAD.WIDE R14, R2, 0x2, R10 ;  /* 0x00000002020e7825 */ /* 0x008fc600078e020a */
[----:B------:R1:W-:Y:S01]  /*23580*/  STL.64 [R1+0x3798], R2 ;  /* 0x0037980201007387 */ /* 0x0003e20000100a00 */
[----:B0-----:R-:W-:-:S03]  /*23590*/  IMAD.WIDE R12, R3, 0x2, R10 ;  /* 0x00000002030c7825 */ /* 0x001fc600078e020a */
[----:B------:R0:W-:Y:S04]  /*235a0*/  STL.64 [R1+0x2f28], R14 ;  /* 0x002f280e01007387 */ /* 0x0001e80000100a00 */
[----:B------:R3:W-:Y:S01]  /*235b0*/  STL.64 [R1+0x2f10], R12 ;  /* 0x002f100c01007387 */ /* 0x0007e20000100a00 */
[----:B-1----:R-:W-:-:S04]  /*235c0*/  IMAD.WIDE R2, R29, 0x2, R10 ;  /* 0x000000021d027825 */ /* 0x002fc800078e020a */
[----:B0-----:R-:W-:-:S04]  /*235d0*/  IMAD.WIDE R14, R27, 0x2, R10 ;  /* 0x000000021b0e7825 */ /* 0x001fc800078e020a */
[--C-:B---3--:R-:W-:Y:S01]  /*235e0*/  IMAD.WIDE R12, R28, 0x2, R10.reuse ;  /* 0x000000021c0c7825 */ /* 0x108fe200078e020a */
[----:B------:R0:W-:Y:S04]  /*235f0*/  STL.64 [R1+0x2ef8], R2 ;  /* 0x002ef80201007387 */ /* 0x0001e80000100a00 */
[----:B------:R1:W-:Y:S04]  /*23600*/  STL.64 [R1+0x2ee0], R12 ;  /* 0x002ee00c01007387 */ /* 0x0003e80000100a00 */
[----:B------:R3:W-:Y:S01]  /*23610*/  STL.64 [R1+0x2ec8], R14 ;  /* 0x002ec80e01007387 */ /* 0x0007e20000100a00 */
[----:B0-----:R-:W-:-:S04]  /*23620*/  IMAD.WIDE R2, R26, 0x2, R10 ;  /* 0x000000021a027825 */ /* 0x001fc800078e020a */
[--C-:B-1----:R-:W-:Y:S01]  /*23630*/  IMAD.WIDE R12, R25, 0x2, R10.reuse ;  /* 0x00000002190c7825 */ /* 0x102fe200078e020a */
[----:B------:R0:W-:Y:S03]  /*23640*/  STL.64 [R1+0x2eb0], R2 ;  /* 0x002eb00201007387 */ /* 0x0001e60000100a00 */
[--C-:B---3--:R-:W-:Y:S01]  /*23650*/  IMAD.WIDE R14, R24, 0x2, R10.reuse ;  /* 0x00000002180e7825 */ /* 0x108fe200078e020a */
        /* <DEDUP_REMOVED lines=12> */
[----:B------:R-:W-:Y:S04]  /*23720*/  STL.64 [R1+0x2e08], R12 ;  /* 0x002e080c01007387 */ /* 0x000fe80000100a00 */
[----:B------:R1:W-:Y:S01]  /*23730*/  STL.64 [R1+0x2df0], R14 ;  /* 0x002df00e01007387 */ /* 0x0003e20000100a00 */
[----:B0-----:R-:W-:-:S04]  /*23740*/  IMAD.WIDE R2, R17, 0x2, R10 ;  /* 0x0000000211027825 */ /* 0x001fc800078e020a */
[--C-:B-1----:R-:W-:Y:S01]  /*23750*/  IMAD.WIDE R14, R6, 0x2, R10.reuse ;  /* 0x00000002060e7825 */ /* 0x102fe200078e020a */
[----:B------:R0:W-:Y:S04]  /*23760*/  STL.64 [R1+0x2dd8], R2 ;  /* 0x002dd80201007387 */ /* 0x0001e80000100a00 */
[----:B------:R2:W-:Y:S01]  /*23770*/  STL.64 [R1+0x2dc0], R14 ;  /* 0x002dc00e01007387 */ /* 0x0005e20000100a00 */
[----:B------:R-:W-:Y:S01]  /*23780*/  SHF.L.U32 R13, R4, 0x1, RZ ;  /* 0x00000001040d7819 */ /* 0x000fe200000006ff */
[----:B0-----:R-:W-:-:S04]  /*23790*/  IMAD.WIDE R2, R16, 0x2, R10 ;  /* 0x0000000210027825 */ /* 0x001fc800078e020a */
[--C-:B--2---:R-:W-:Y:S01]  /*237a0*/  IMAD.WIDE R14, R4, 0x2, R8.reuse ;  /* 0x00000002040e7825 */ /* 0x104fe200078e0208 */
[----:B------:R0:W-:Y:S04]  /*237b0*/  STL.64 [R1+0x2da8], R2 ;  /* 0x002da80201007387 */ /* 0x0001e80000100a00 */
[----:B------:R1:W-:Y:S01]  /*237c0*/  STL.64 [R1+0x3750], R14 ;  /* 0x0037500e01007387 */ /* 0x0003e20000100a00 */
[----:B------:R-:W-:Y:S01]  /*237d0*/  MOV R12, c[0x0][0x1a4] ;  /* 0x00006900000c7a02 */ /* 0x000fe20000000f00 */
[----:B0-----:R-:W-:Y:S01]  /*237e0*/  IMAD.WIDE R2, R13, 0x2, R8 ;  /* 0x000000020d027825 */ /* 0x001fe200078e0208 */
[----:B-1----:R-:W-:Y:S02]  /*237f0*/  MOV R14, c[0x0][0x1a4] ;  /* 0x00006900000e7a02 */ /* 0x002fe40000000f00 */
[----:B------:R-:W-:-:S03]  /*23800*/  MOV R15, c[0x0][0x1a4] ;  /* 0x00006900000f7a02 */ /* 0x000fc60000000f00 */
[----:B------:R-:W-:Y:S01]  /*23810*/  IMAD R14, R14, 0x3, RZ ;  /* 0x000000030e0e7824 */ /* 0x000fe200078e02ff */
[----:B------:R0:W-:Y:S01]  /*23820*/  STL.64 [R1+0x2d90], R2 ;  /* 0x002d900201007387 */ /* 0x0001e20000100a00 */
[----:B------:R-:W-:Y:S01]  /*23830*/  SHF.L.U32 R15, R15, 0x2, RZ ;  /* 0x000000020f0f7819 */ /* 0x000fe200000006ff */
[----:B------:R-:W-:Y:S01]  /*23840*/  IMAD R12, R12, 0x5, RZ ;  /* 0x000000050c0c7824 */ /* 0x000fe200078e02ff */
[----:B------:R-:W-:Y:S01]  /*23850*/  MOV R13, c[0x0][0x1a4] ;  /* 0x00006900000d7a02 */ /* 0x000fe20000000f00 */
[----:B0-----:R-:W-:-:S05]  /*23860*/  IMAD.WIDE R2, R14, 0x2, R8 ;  /* 0x000000020e027825 */ /* 0x001fca00078e0208 */
[----:B------:R0:W-:Y:S01]  /*23870*/  STL.64 [R1+0x2d88], R2 ;  /* 0x002d880201007387 */ /* 0x0001e20000100a00 */
[----:B------:R-:W-:Y:S02]  /*23880*/  IMAD R13, R13, 0x6, RZ ;  /* 0x000000060d0d7824 */ /* 0x000fe400078e02ff */
[----:B0-----:R-:W-:-:S04]  /*23890*/  IMAD.WIDE R2, R15, 0x2, R8 ;  /* 0x000000020f027825 */ /* 0x001fc800078e0208 */
[--C-:B------:R-:W-:Y:S01]  /*238a0*/  IMAD.WIDE R14, R12, 0x2, R8.reuse ;  /* 0x000000020c0e7825 */ /* 0x100fe200078e0208 */
        /* <DEDUP_REMOVED lines=24> */
[----:B------:R-:W-:Y:S02]  /*23a30*/  IMAD R15, R15, 0xc, RZ ;  /* 0x0000000c0f0f7824 */ /* 0x000fe400078e02ff */
[----:B------:R-:W-:Y:S02]  /*23a40*/  IMAD R12, R12, 0xd, RZ ;  /* 0x0000000d0c0c7824 */ /* 0x000fe400078e02ff */
[----:B0-----:R-:W-:-:S05]  /*23a50*/  IMAD.WIDE R2, R14, 0x2, R8 ;  /* 0x000000020e027825 */ /* 0x001fca00078e0208 */
[----:B------:R0:W-:Y:S01]  /*23a60*/  STL.64 [R1+0x2d48], R2 ;  /* 0x002d480201007387 */ /* 0x0001e20000100a00 */
[----:B------:R-:W-:-:S04]  /*23a70*/  IMAD.MOV.U32 R13, RZ, RZ, c[0x0][0x1a4] ;  /* 0x00006900ff0d7624 */ /* 0x000fc800078e00ff */
        /* <DEDUP_REMOVED lines=133> */
[----:B------:R-:W-:Y:S02]  /*242d0*/  IMAD.MOV.U32 R12, RZ, RZ, c[0x0][0x1a4] ;  /* 0x00006900ff0c7624 */ /* 0x000fe400078e00ff */
        /* <DEDUP_REMOVED lines=49> */
[----:B-1----:R-:W-:-:S03]  /*245f0*/  MOV R14, c[0x0][0x1a4] ;  /* 0x00006900000e7a02 */ /* 0x002fc60000000f00 */
[----:B------:R-:W-:Y:S01]  /*24600*/  IMAD.MOV.U32 R15, RZ, RZ, c[0x0][0x1a4] ;  /* 0x00006900ff0f7624 */ /* 0x000fe200078e00ff */
[----:B------:R0:W-:Y:S01]  /*24610*/  STL.64 [R1+0x2bd0], R2 ;  /* 0x002bd00201007387 */ /* 0x0001e20000100a00 */
[----:B------:R-:W-:Y:S02]  /*24620*/  IMAD R14, R14, 0x3b, RZ ;  /* 0x0000003b0e0e7824 */ /* 0x000fe400078e02ff */
[----:B------:R-:W-:Y:S02]  /*24630*/  IMAD R15, R15, 0x3c, RZ ;  /* 0x0000003c0f0f7824 */ /* 0x000fe400078e02ff */
[----:B------:R-:W-:Y:S02]  /*24640*/  IMAD R12, R12, 0x3d, RZ ;  /* 0x0000003d0c0c7824 */ /* 0x000fe400078e02ff */
[----:B0-----:R-:W-:Y:S01]  /*24650*/  IMAD.WIDE R2, R14, 0x2, R8 ;  /* 0x000000020e027825 */ /* 0x001fe200078e0208 */
[----:B------:R-:W-:-:S04]  /*24660*/  MOV R13, c[0x0][0x1a4] ;  /* 0x00006900000d7a02 */ /* 0x000fc80000000f00 */
        /* <DEDUP_REMOVED lines=76> */
[----:B------:R-:W-:Y:S01]  /*24b30*/  IMAD R15, R15, 0x50, RZ ;  /* 0x000000500f0f7824 */ /* 0x000fe200078e02ff */
[----:B------:R-:W-:Y:S01]  /*24b40*/  MOV R13, c[0x0][0x1a4] ;  /* 0x00006900000d7a02 */ /* 0x000fe20000000f00 */
[----:B------:R-:W-:Y:S02]  /*24b50*/  IMAD R12, R12, 0x51, RZ ;  /* 0x000000510c0c7824 */ /* 0x000fe400078e02ff */
[----:B0-----:R-:W-:-:S04]  /*24b60*/  IMAD.WIDE R2, R14, 0x2, R8 ;  /* 0x000000020e027825 */ /* 0x001fc800078e0208 */
[--C-:B------:R-:W-:Y:S01]  /*24b70*/  IMAD.WIDE R14, R15, 0x2, R8.reuse ;  /* 0x000000020f0e7825 */ /* 0x100fe200078e0208 */
[----:B------:R0:W-:Y:S03]  /*24b80*/  STL.64 [R1+0x2b28], R2 ;  /* 0x002b280201007387 */ /* 0x0001e60000100a00 */
[----:B------:R-:W-:Y:S01]  /*24b90*/  IMAD R13, R13, 0x52, RZ ;  /* 0x000000520d0d7824 */ /* 0x000fe200078e02ff */
[----:B0-----:R-:W2:Y:S04]  /*24ba0*/  LDL.LU.64 R2, [R1+0x3798] ;  /* 0x0037980001027983 */ /* 0x001ea80000300a00 */
[----:B------:R0:W-:Y:S02]  /*24bb0*/  STL.64 [R1+0x2b20], R14 ;  /* 0x002b200e01007387 */ /* 0x0001e40000100a00 */
[----:B0-----:R-:W-:-:S04]  /*24bc0*/  IMAD.WIDE R14, R12, 0x2, R8 ;  /* 0x000000020c0e7825 */ /* 0x001fc800078e0208 */
[--C-:B------:R-:W-:Y:S01]  /*24bd0*/  IMAD.WIDE R12, R13, 0x2, R8.reuse ;  /* 0x000000020d0c7825 */ /* 0x100fe200078e0208 */
[----:B------:R0:W-:Y:S04]  /*24be0*/  STL.64 [R1+0x2b18], R14 ;  /* 0x002b180e01007387 */ /* 0x0001e80000100a00 */
[----:B0-----:R-:W3:Y:S04]  /*24bf0*/  LDL.LU.64 R14, [R1+0x3790] ;  /* 0x00379000010e7983 */ /* 0x001ee80000300a00 */
[----:B------:R0:W-:Y:S04]  /*24c00*/  STL.64 [R1+0x2b10], R12 ;  /* 0x002b100c01007387 */ /* 0x0001e80000100a00 */
[----:B0-----:R-:W4:Y:S02]  /*24c10*/  LDL.LU R12, [R1+0x378c] ;  /* 0x00378c00010c7983 */ /* 0x001f240000300800 */
[----:B----4-:R-:W-:-:S05]  /*24c20*/  IMAD.WIDE R12, R12, 0x2, R8 ;  /* 0x000000020c0c7825 */ /* 0x010fca00078e0208 */
[----:B------:R0:W-:Y:S04]  /*24c30*/  STL.64 [R1+0x2b08], R12 ;  /* 0x002b080c01007387 */ /* 0x0001e80000100a00 */
[----:B0-----:R-:W4:Y:S02]  /*24c40*/  LDL.LU R13, [R1+0x3788] ;  /* 0x00378800010d7983 */ /* 0x001f240000300800 */
[----:B----4-:R-:W-:-:S05]  /*24c50*/  IMAD.WIDE R12, R13, 0x2, R8 ;  /* 0x000000020d0c7825 */ /* 0x010fca00078e0208 */
[----:B------:R3:W-:Y:S02]  /*24c60*/  STL.64 [R1+0x2b00], R12 ;  /* 0x002b000c01007387 */ /* 0x0007e40000100a00 */
[----:B---3--:R-:W-:-:S04]  /*24c70*/  IMAD.WIDE R12, R14, 0x2, R8 ;  /* 0x000000020e0c7825 */ /* 0x008fc800078e0208 */
[--C-:B------:R-:W-:Y:S01]  /*24c80*/  IMAD.WIDE R14, R15, 0x2, R8.reuse ;  /* 0x000000020f0e7825 */ /* 0x100fe200078e0208 */
[----:B------:R0:W-:Y:S04]  /*24c90*/  STL.64 [R1+0x2af8], R12 ;  /* 0x002af80c01007387 */ /* 0x0001e80000100a00 */
[----:B0-----:R-:W3:Y:S04]  /*24ca0*/  LDL.LU.64 R12, [R1+0x3780] ;  /* 0x00378000010c7983 */ /* 0x001ee80000300a00 */
[----:B------:R0:W-:Y:S02]  /*24cb0*/  STL.64 [R1+0x2af0], R14 ;  /* 0x002af00e01007387 */ /* 0x0001e40000100a00 */
[----:B0-----:R-:W-:-:S05]  /*24cc0*/  IMAD.WIDE R14, R7, 0x2, R8 ;  /* 0x00000002070e7825 */ /* 0x001fca00078e0208 */
[----:B------:R2:W-:Y:S02]  /*24cd0*/  STL.64 [R1+0x2ae8], R14 ;  /* 0x002ae80e01007387 */ /* 0x0005e40000100a00 */
[----:B--2---:R-:W-:-:S05]  /*24ce0*/  IMAD.WIDE R14, R2, 0x2, R8 ;  /* 0x00000002020e7825 */ /* 0x004fca00078e0208 */
[----:B------:R0:W-:Y:S04]  /*24cf0*/  STL.64 [R1+0x2ae0], R14 ;  /* 0x002ae00e01007387 */ /* 0x0001e80000100a00 */
[----:B0-----:R-:W2:Y:S01]  /*24d00*/  LDL.LU.64 R14, [R1+0x3778] ;  /* 0x00377800010e7983 */ /* 0x001ea20000300a00 */
[----:B------:R-:W-:-:S05]  /*24d10*/  IMAD.WIDE R2, R3, 0x2, R8 ;  /* 0x0000000203027825 */ /* 0x000fca00078e0208 */
[----:B------:R0:W-:Y:S02]  /*24d20*/  STL.64 [R1+0x2ad8], R2 ;  /* 0x002ad80201007387 */ /* 0x0001e40000100a00 */
[----:B0-----:R-:W-:-:S04]  /*24d30*/  IMAD.WIDE R2, R29, 0x2, R8 ;  /* 0x000000021d027825 */ /* 0x001fc800078e0208 */
[--C-:B------:R-:W-:Y:S01]  /*24d40*/  IMAD.WIDE R28, R28, 0x2, R8.reuse ;  /* 0x000000021c1c7825 */ /* 0x100fe200078e0208 */
[----:B------:R0:W-:Y:S04]  /*24d50*/  STL.64 [R1+0x2ad0], R2 ;  /* 0x002ad00201007387 */ /* 0x0001e80000100a00 */
[----:B0-----:R0:W5:Y:S04]  /*24d60*/  LDL.LU R2, [R1+0x3774] ;  /* 0x0037740001027983 */ /* 0x0011680000300800 */
[----:B------:R1:W-:Y:S02]  /*24d70*/  STL.64 [R1+0x2ac8], R28 ;  /* 0x002ac81c01007387 */ /* 0x0003e40000100a00 */
[----:B-1----:R-:W-:-:S05]  /*24d80*/  IMAD.WIDE R28, R27, 0x2, R8 ;  /* 0x000000021b1c7825 */ /* 0x002fca00078e0208 */
[----:B------:R1:W-:Y:S02]  /*24d90*/  STL.64 [R1+0x2ac0], R28 ;  /* 0x002ac01c01007387 */ /* 0x0003e40000100a00 */
[----:B-1----:R-:W-:-:S04]  /*24da0*/  IMAD.WIDE R28, R26, 0x2, R8 ;  /* 0x000000021a1c7825 */ /* 0x002fc800078e0208 */
[--C-:B------:R-:W-:Y:S01]  /*24db0*/  IMAD.WIDE R26, R25, 0x2, R8.reuse ;  /* 0x00000002191a7825 */ /* 0x100fe200078e0208 */
[----:B------:R1:W-:Y:S04]  /*24dc0*/  STL.64 [R1+0x2ab8], R28 ;  /* 0x002ab81c01007387 */ /* 0x0003e80000100a00 */
[----:B------:R4:W-:Y:S01]  /*24dd0*/  STL.64 [R1+0x2ab0], R26 ;  /* 0x002ab01a01007387 */ /* 0x0009e20000100a00 */
[----:B-1----:R-:W-:-:S04]  /*24de0*/  IMAD.WIDE R28, R24, 0x2, R8 ;  /* 0x00000002181c7825 */ /* 0x002fc800078e0208 */
[--C-:B----4-:R-:W-:Y:S01]  /*24df0*/  IMAD.WIDE R26, R23, 0x2, R8.reuse ;  /* 0x00000002171a7825 */ /* 0x110fe200078e0208 */
[----:B------:R-:W-:Y:S03]  /*24e00*/  STL.64 [R1+0x2aa8], R28 ;  /* 0x002aa81c01007387 */ /* 0x000fe60000100a00 */
[--C-:B------:R-:W-:Y:S01]  /*24e10*/  IMAD.WIDE R24, R22, 0x2, R8.reuse ;  /* 0x0000000216187825 */ /* 0x100fe200078e0208 */
[----:B------:R-:W-:Y:S03]  /*24e20*/  STL.64 [R1+0x2aa0], R26 ;  /* 0x002aa01a01007387 */ /* 0x000fe60000100a00 */
[--C-:B------:R-:W-:Y:S01]  /*24e30*/  IMAD.WIDE R22, R21, 0x2, R8.reuse ;  /* 0x0000000215167825 */ /* 0x100fe200078e0208 */
[----:B------:R1:W-:Y:S03]  /*24e40*/  STL.64 [R1+0x2a98], R24 ;  /* 0x002a981801007387 */ /* 0x0003e60000100a00 */
[--C-:B------:R-:W-:Y:S01]  /*24e50*/  IMAD.WIDE R20, R20, 0x2, R8.reuse ;  /* 0x0000000214147825 */ /* 0x100fe200078e0208 */
[----:B------:R4:W-:Y:S04]  /*24e60*/  STL.64 [R1+0x2a90], R22 ;  /* 0x002a901601007387 */ /* 0x0009e80000100a00 */
[----:B------:R0:W-:Y:S01]  /*24e70*/  STL.64 [R1+0x2a88], R20 ;  /* 0x002a881401007387 */ /* 0x0001e20000100a00 */
[----:B-1----:R-:W-:-:S04]  /*24e80*/  IMAD.WIDE R24, R19, 0x2, R8 ;  /* 0x0000000213187825 */ /* 0x002fc800078e0208 */
[----:B----4-:R-:W-:-:S04]  /*24e90*/  IMAD.WIDE R22, R18, 0x2, R8 ;  /* 0x0000000212167825 */ /* 0x010fc800078e0208 */
[----:B------:R-:W-:Y:S01]  /*24ea0*/  IMAD.WIDE R18, R6, 0x2, R8 ;  /* 0x0000000206127825 */ /* 0x000fe200078e0208 */
[----:B------:R-:W-:-:S03]  /*24eb0*/  MOV R6, c[0x0][0x1a4] ;  /* 0x0000690000067a02 */ /* 0x000fc60000000f00 */
[--C-:B0-----:R-:W-:Y:S01]  /*24ec0*/  IMAD.WIDE R20, R17, 0x2, R8.reuse ;  /* 0x0000000211147825 */ /* 0x101fe200078e0208 */
[----:B------:R-:W-:Y:S03]  /*24ed0*/  STL.64 [R1+0x2a80], R24 ;  /* 0x002a801801007387 */ /* 0x000fe60000100a00 */
[----:B------:R-:W-:Y:S01]  /*24ee0*/  IMAD.WIDE R16, R16, 0x2, R8 ;  /* 0x0000000210107825 */ /* 0x000fe200078e0208 */
[----:B------:R-:W-:Y:S03]  /*24ef0*/  STL.64 [R1+0x2a78], R22 ;  /* 0x002a781601007387 */ /* 0x000fe60000100a00 */
[----:B------:R-:W-:Y:S01]  /*24f00*/  IMAD R6, R6, 0x6a, RZ ;  /* 0x0000006a06067824 */ /* 0x000fe200078e02ff */
[----:B------:R0:W-:Y:S04]  /*24f10*/  STL.64 [R1+0x2a70], R20 ;  /* 0x002a701401007387 */ /* 0x0001e80000100a00 */
[----:B------:R1:W-:Y:S04]  /*24f20*/  STL.64 [R1+0x2a68], R18 ;  /* 0x002a681201007387 */ /* 0x0003e80000100a00 */
[----:B------:R-:W-:Y:S01]  /*24f30*/  STL.64 [R1+0x2a60], R16 ;  /* 0x002a601001007387 */ /* 0x000fe20000100a00 */
[----:B0-----:R-:W-:-:S04]  /*24f40*/  IMAD.WIDE R20, R5, 0x2, R10 ;  /* 0x0000000205147825 */ /* 0x001fc800078e020a */
[----:B-1----:R-:W-:Y:S01]  /*24f50*/  IMAD.WIDE R18, R5, 0x2, R8 ;  /* 0x0000000205127825 */ /* 0x002fe200078e0208 */
[----:B------:R0:W-:Y:S01]  /*24f60*/  STL.64 [R1+0x2a58], R20 ;  /* 0x002a581401007387 */ /* 0x0001e20000100a00 */
[----:B------:R-:W-:-:S03]  /*24f70*/  MOV R5, c[0x0][0x1a4] ;  /* 0x0000690000057a02 */ /* 0x000fc60000000f00 */
[----:B------:R1:W-:Y:S02]  /*24f80*/  STL.64 [R1+0x2a50], R18 ;  /* 0x002a501201007387 */ /* 0x0003e40000100a00 */
[----:B------:R-:W-:Y:S02]  /*24f90*/  IMAD R5, R5, 0x6b, RZ ;  /* 0x0000006b05057824 */ /* 0x000fe400078e02ff */
[----:B0-----:R-:W-:-:S04]  /*24fa0*/  IMAD.WIDE R20, R6, 0x2, R10 ;  /* 0x0000000206147825 */ /* 0x001fc800078e020a */
[----:B-1----:R-:W-:-:S04]  /*24fb0*/  IMAD.WIDE R18, R6, 0x2, R8 ;  /* 0x0000000206127825 */ /* 0x002fc800078e0208 */
[----:B--2---:R-:W-:-:S05]  /*24fc0*/  IMAD.WIDE R16, R6, 0x2, R14 ;  /* 0x0000000206107825 */ /* 0x004fca00078e020e */
[----:B------:R3:W-:Y:S02]  /*24fd0*/  STL.64 [R1+0x2a48], R16 ;  /* 0x002a481001007387 */ /* 0x0007e40000100a00 */
[----:B---3--:R-:W-:Y:S01]  /*24fe0*/  IMAD.WIDE R16, R6, 0x2, R12 ;  /* 0x0000000206107825 */ /* 0x008fe200078e020c */
[----:B------:R-:W-:-:S04]  /*24ff0*/  MOV R6, c[0x0][0x1a4] ;  /* 0x0000690000067a02 */ /* 0x000fc80000000f00 */
[----:B------:R0:W-:Y:S04]  /*25000*/  STL.64 [R1+0x2a40], R16 ;  /* 0x002a401001007387 */ /* 0x0001e80000100a00 */
[----:B------:R1:W-:Y:S04]  /*25010*/  STL.64 [R1+0x2a38], R20 ;  /* 0x002a381401007387 */ /* 0x0003e80000100a00 */
[----:B------:R2:W-:Y:S01]  /*25020*/  STL.64 [R1+0x2a30], R18 ;  /* 0x002a301201007387 */ /* 0x0005e20000100a00 */
[----:B0-----:R-:W-:-:S05]  /*25030*/  IMAD.WIDE R16, R5, 0x2, R14 ;  /* 0x0000000205107825 */ /* 0x001fca00078e020e */
[----:B------:R0:W-:Y:S01]  /*25040*/  STL.64 [R1+0x2a28], R16 ;  /* 0x002a281001007387 */ /* 0x0001e20000100a00 */
[----:B------:R-:W-:Y:S02]  /*25050*/  IMAD R6, R6, 0x6c, RZ ;  /* 0x0000006c06067824 */ /* 0x000fe400078e02ff */
[----:B-1----:R-:W-:-:S04]  /*25060*/  IMAD.WIDE R20, R5, 0x2, R10 ;  /* 0x0000000205147825 */ /* 0x002fc800078e020a */
[----:B--2---:R-:W-:-:S04]  /*25070*/  IMAD.WIDE R18, R5, 0x2, R8 ;  /* 0x0000000205127825 */ /* 0x004fc800078e0208 */
[----:B0-----:R-:W-:-:S05]  /*25080*/  IMAD.WIDE R16, R5, 0x2, R12 ;  /* 0x0000000205107825 */ /* 0x001fca00078e020c */
[----:B------:R0:W-:Y:S01]  /*25090*/  STL.64 [R1+0x2a20], R16 ;  /* 0x002a201001007387 */ /* 0x0001e20000100a00 */
[----:B------:R-:W-:-:S03]  /*250a0*/  IMAD.MOV.U32 R5, RZ, RZ, c[0x0][0x1a4] ;  /* 0x00006900ff057624 */ /* 0x000fc600078e00ff */
[----:B------:R1:W-:Y:S04]  /*250b0*/  STL.64 [R1+0x2a18], R20 ;  /* 0x002a181401007387 */ /* 0x0003e80000100a00 */
[----:B------:R2:W-:Y:S01]  /*250c0*/  STL.64 [R1+0x2a10], R18 ;  /* 0x002a101201007387 */ /* 0x0005e20000100a00 */
[----:B0-----:R-:W-:-:S05]  /*250d0*/  IMAD.WIDE R16, R6, 0x2, R14 ;  /* 0x0000000206107825 */ /* 0x001fca00078e020e */
[----:B------:R0:W-:Y:S01]  /*250e0*/  STL.64 [R1+0x2a08], R16 ;  /* 0x002a081001007387 */ /* 0x0001e20000100a00 */
[----:B------:R-:W-:Y:S02]  /*250f0*/  IMAD R5, R5, 0x6d, RZ ;  /* 0x0000006d05057824 */ /* 0x000fe400078e02ff */
[----:B-1----:R-:W-:-:S04]  /*25100*/  IMAD.WIDE R20, R6, 0x2, R10 ;  /* 0x0000000206147825 */ /* 0x002fc800078e020a */
[----:B--2---:R-:W-:-:S04]  /*25110*/  IMAD.WIDE R18, R6, 0x2, R8 ;  /* 0x0000000206127825 */ /* 0x004fc800078e0208 */
[----:B0-----:R-:W-:Y:S01]  /*25120*/  IMAD.WIDE R16, R6, 0x2, R12 ;  /* 0x0000000206107825 */ /* 0x001fe200078e020c */
        /* <DEDUP_REMOVED lines=172> */
[----:B------:R-:W-:Y:S04]  /*25bf0*/  STL.64 [R1+0x27d8], R20 ;  /* 0x0027d81401007387 */ /* 0x000fe80000100a00 */
[----:B------:R1:W-:Y:S01]  /*25c00*/  STL.64 [R1+0x27d0], R18 ;  /* 0x0027d01201007387 */ /* 0x0003e20000100a00 */
[----:B0-----:R-:W-:-:S05]  /*25c10*/  IMAD.WIDE R16, R6, 0x2, R14 ;  /* 0x0000000206107825 */ /* 0x001fca00078e020e */
[----:B------:R0:W-:Y:S01]  /*25c20*/  STL.64 [R1+0x27c8], R16 ;  /* 0x0027c81001007387 */ /* 0x0001e20000100a00 */
[----:B-1----:R-:W-:-:S04]  /*25c30*/  IMAD.WIDE R18, R6, 0x2, R12 ;  /* 0x0000000206127825 */ /* 0x002fc800078e020c */
[----:B------:R-:W-:Y:S01]  /*25c40*/  IMAD R5, R5, 0x7f, RZ ;  /* 0x0000007f05057824 */ /* 0x000fe200078e02ff */
[----:B------:R-:W-:Y:S01]  /*25c50*/  STL.64 [R1+0x27c0], R18 ;  /* 0x0027c01201007387 */ /* 0x000fe20000100a00 */
[----:B0-----:R-:W-:-:S04]  /*25c60*/  IMAD.WIDE R16, R6, 0x2, R10 ;  /* 0x0000000206107825 */ /* 0x001fc800078e020a */
[----:B------:R-:W-:Y:S01]  /*25c70*/  IMAD.WIDE R6, R6, 0x2, R8 ;  /* 0x0000000206067825 */ /* 0x000fe200078e0208 */
[----:B------:R-:W-:Y:S03]  /*25c80*/  STL.64 [R1+0x27b8], R16 ;  /* 0x0027b81001007387 */ /* 0x000fe60000100a00 */
[C---:B------:R-:W-:Y:S01]  /*25c90*/  IMAD.WIDE R14, R5.reuse, 0x2, R14 ;  /* 0x00000002050e7825 */ /* 0x040fe200078e020e */
[----:B------:R0:W-:Y:S03]  /*25ca0*/  STL.64 [R1+0x27b0], R6 ;  /* 0x0027b00601007387 */ /* 0x0001e60000100a00 */
[C---:B------:R-:W-:Y:S01]  /*25cb0*/  IMAD.WIDE R12, R5.reuse, 0x2, R12 ;  /* 0x00000002050c7825 */ /* 0x040fe200078e020c */
[----:B------:R1:W-:Y:S03]  /*25cc0*/  STL.64 [R1+0x27a8], R14 ;  /* 0x0027a80e01007387 */ /* 0x0003e60000100a00 */
[----:B0-----:R-:W-:-:S04]  /*25cd0*/  IMAD.WIDE R6, R5, 0x2, R10 ;  /* 0x0000000205067825 */ /* 0x001fc800078e020a */
[----:B------:R-:W-:Y:S01]  /*25ce0*/  IMAD.WIDE R4, R5, 0x2, R8 ;  /* 0x0000000205047825 */ /* 0x000fe200078e0208 */
[----:B------:R1:W-:Y:S04]  /*25cf0*/  STL.64 [R1+0x27a0], R12 ;  /* 0x0027a00c01007387 */ /* 0x0003e80000100a00 */
[----:B------:R1:W-:Y:S04]  /*25d00*/  STL.64 [R1+0x2790], R4 ;  /* 0x0027900401007387 */ /* 0x0003e80000100a00 */
[----:B------:R1:W-:Y:S02]  /*25d10*/  STL.64 [R1+0x2798], R6 ;  /* 0x0027980601007387 */ /* 0x0003e40000100a00 */
.L_x_1:
[----:B01----:R-:W2:Y:S04]  /*25d20*/  LDL.64 R4, [R1+0xdf8] ;  /* 0x000df80001047983 */ /* 0x003ea80000100a00 */
[----:B------:R-:W3:Y:S04]  /*25d30*/  LDL.64 R6, [R1+0xdf0] ;  /* 0x000df00001067983 */ /* 0x000ee80000100a00 */
[----:B------:R-:W4:Y:S04]  /*25d40*/  LDL.64 R16, [R1+0xde0] ;  /* 0x000de00001107983 */ /* 0x000f280000100a00 */
[----:B------:R-:W4:Y:S04]  /*25d50*/  LDL.64 R8, [R1+0xde8] ;  /* 0x000de80001087983 */ /* 0x000f280000100a00 */
[----:B------:R-:W4:Y:S04]  /*25d60*/  LDL.64 R18, [R1+0x3768] ;  /* 0x0037680001127983 */ /* 0x000f280000100a00 */
[----:B------:R-:W4:Y:S04]  /*25d70*/  LDL.64 R14, [R1+0x3760] ;  /* 0x00376000010e7983 */ /* 0x000f280000100a00 */
[----:B------:R-:W4:Y:S04]  /*25d80*/  LDL.64 R10, [R1+0x3758] ;  /* 0x00375800010a7983 */ /* 0x000f280000100a00 */
[----:B------:R-:W4:Y:S04]  /*25d90*/  LDL.64 R12, [R1+0x3750] ;  /* 0x00375000010c7983 */ /* 0x000f280000100a00 */
[----:B------:R0:W-:Y:S04]  /*25da0*/  STL [R1+0x378c], R0 ;  /* 0x00378c0001007387 */ /* 0x0001e80000100800 */
[----:B------:R-:W4:Y:S04]  /*25db0*/  LDL.64 R20, [R1+0x3748] ;  /* 0x0037480001147983 */ /* 0x000f280000100a00 */
[----:B------:R-:W4:Y:S04]  /*25dc0*/  LDL.64 R22, [R1+0x3740] ;  /* 0x0037400001167983 */ /* 0x000f280000100a00 */
[----:B------:R-:W4:Y:S01]  /*25dd0*/  LDL.64 R26, [R1+0x2d90] ;  /* 0x002d9000011a7983 */ /* 0x000f220000100a00 */
[----:B--2--5:R-:W-:-:S04]  /*25de0*/  IMAD.WIDE R4, R2, 0x2, R4 ;  /* 0x0000000202047825 */ /* 0x024fc800078e0204 */
[C---:B---3--:R-:W-:Y:S01]  /*25df0*/  IMAD.WIDE R6, R2.reuse, 0x2, R6 ;  /* 0x0000000202067825 */ /* 0x048fe200078e0206 */
[----:B------:R1:W2:Y:S04]  /*25e00*/  LDG.E.U16 R28, [R4.64] ;  /* 0x00000004041c7981 */ /* 0x0002a8000c1e1500 */
[----:B------:R3:W2:Y:S01]  /*25e10*/  LDG.E.U16 R29, [R6.64] ;  /* 0x00000004061d7981 */ /* 0x0006a2000c1e1500 */
[----:B----4-:R-:W-:-:S04]  /*25e20*/  IMAD.WIDE R8, R2, 0x2, R8 ;  /* 0x0000000202087825 */ /* 0x010fc800078e0208 */
[C---:B-1----:R-:W-:Y:S01]  /*25e30*/  IMAD.WIDE R4, R2.reuse, 0x2, R16 ;  /* 0x0000000202047825 */ /* 0x042fe200078e0210 */
[----:B------:R1:W4:Y:S04]  /*25e40*/  LDG.E.U16 R24, [R8.64] ;  /* 0x0000000408187981 */ /* 0x000328000c1e1500 */
[----:B------:R0:W4:Y:S01]  /*25e50*/  LDG.E.U16 R25, [R4.64] ;  /* 0x0000000404197981 */ /* 0x000122000c1e1500 */
[----:B---3--:R-:W-:-:S03]  /*25e60*/  IMAD.WIDE R6, R2, 0x2, R18 ;  /* 0x0000000202067825 */ /* 0x008fc600078e0212 */
[----:B------:R-:W3:Y:S01]  /*25e70*/  LDL.64 R16, [R1+0x3738] ;  /* 0x0037380001107983 */ /* 0x000ee20000100a00 */
[----:B-1----:R-:W-:-:S03]  /*25e80*/  IMAD.WIDE R8, R2, 0x2, R14 ;  /* 0x0000000202087825 */ /* 0x002fc600078e020e */
[----:B------:R1:W3:Y:S04]  /*25e90*/  LDG.E.U16 R3, [R6.64] ;  /* 0x0000000406037981 */ /* 0x0002e8000c1e1500 */
[----:B0-----:R3:W3:Y:S01]  /*25ea0*/  LDG.E.U16 R0, [R8.64] ;  /* 0x0000000408007981 */ /* 0x0016e2000c1e1500 */
[----:B------:R-:W-:-:S03]  /*25eb0*/  IMAD.WIDE R10, R2, 0x2, R10 ;  /* 0x00000002020a7825 */ /* 0x000fc600078e020a */
[----:B------:R-:W3:Y:S01]  /*25ec0*/  LDL.64 R18, [R1+0x3730] ;  /* 0x0037300001127983 */ /* 0x000ee20000100a00 */
[----:B------:R-:W-:-:S04]  /*25ed0*/  IMAD.WIDE R12, R2, 0x2, R12 ;  /* 0x00000002020c7825 */ /* 0x000fc800078e020c */
[----:B------:R-:W-:-:S04]  /*25ee0*/  IMAD.WIDE R4, R2, 0x2, R20 ;  /* 0x0000000202047825 */ /* 0x000fc800078e0214 */
[C---:B-1----:R-:W-:Y:S01]  /*25ef0*/  IMAD.WIDE R6, R2.reuse, 0x2, R22 ;  /* 0x0000000202067825 */ /* 0x042fe200078e0216 */
[----:B--2---:R0:W-:Y:S04]  /*25f00*/  STL [R1+0x794], R28 ;  /* 0x0007941c01007387 */ /* 0x0041e80000100800 */
[----:B------:R-:W2:Y:S04]  /*25f10*/  LDL.64 R14, [R1+0x3728] ;  /* 0x00372800010e7983 */ /* 0x000ea80000100a00 */
[----:B------:R1:W-:Y:S04]  /*25f20*/  STL [R1+0x790], R29 ;  /* 0x0007901d01007387 */ /* 0x0003e80000100800 */
[----:B0-----:R0:W2:Y:S04]  /*25f30*/  LDG.E.U16 R28, [R10.64] ;  /* 0x000000040a1c7981 */ /* 0x0010a8000c1e1500 */
[----:B----4-:R-:W-:Y:S04]  /*25f40*/  STL [R1+0x788], R25 ;  /* 0x0007881901007387 */ /* 0x010fe80000100800 */
[----:B-1----:R1:W4:Y:S01]  /*25f50*/  LDG.E.U16 R29, [R12.64] ;  /* 0x000000040c1d7981 */ /* 0x002322000c1e1500 */
[----:B0-----:R-:W-:-:S03]  /*25f60*/  IMAD.WIDE R10, R2, 0x2, R26 ;  /* 0x00000002020a7825 */ /* 0x001fc600078e021a */
[----:B------:R0:W-:Y:S04]  /*25f70*/  STL [R1+0x78c], R24 ;  /* 0x00078c1801007387 */ /* 0x0001e80000100800 */
[----:B------:R-:W4:Y:S04]  /*25f80*/  LDL.64 R22, [R1+0x3718] ;  /* 0x0037180001167983 */ /* 0x000f280000100a00 */
[----:B------:R2:W4:Y:S04]  /*25f90*/  LDG.E.U16 R27, [R4.64] ;  /* 0x00000004041b7981 */ /* 0x000528000c1e1500 */
[----:B0-----:R-:W4:Y:S01]  /*25fa0*/  LDL.64 R24, [R1+0x3720] ;  /* 0x0037200001187983 */ /* 0x001f220000100a00 */
[----:B---3--:R-:W-:-:S03]  /*25fb0*/  IMAD.WIDE R8, R2, 0x2, R16 ;  /* 0x0000000202087825 */ /* 0x008fc600078e0210 */
[----:B------:R-:W3:Y:S04]  /*25fc0*/  LDL.64 R20, [R1+0x2d88] ;  /* 0x002d880001147983 */ /* 0x000ee80000100a00 */
[----:B------:R-:W3:Y:S04]  /*25fd0*/  LDL.64 R16, [R1+0x3710] ;  /* 0x0037100001107983 */ /* 0x000ee80000100a00 */
[----:B------:R0:W-:Y:S04]  /*25fe0*/  STL [R1+0x784], R3 ;  /* 0x0007840301007387 */ /* 0x0001e80000100800 */
[----:B------:R1:W-:Y:S04]  /*25ff0*/  STL [R1+0x780], R0 ;  /* 0x0007800001007387 */ /* 0x0003e80000100800 */
[----:B0-----:R0:W3:Y:S04]  /*26000*/  LDG.E.U16 R3, [R6.64] ;  /* 0x0000000406037981 */ /* 0x0010e8000c1e1500 */
[----:B-1----:R3:W3:Y:S01]  /*26010*/  LDG.E.U16 R0, [R8.64] ;  /* 0x0000000408007981 */ /* 0x0026e2000c1e1500 */
[----:B------:R-:W-:-:S04]  /*26020*/  IMAD.WIDE R12, R2, 0x2, R18 ;  /* 0x00000002020c7825 */ /* 0x000fc800078e0212 */
[C---:B--2---:R-:W-:Y:S01]  /*26030*/  IMAD.WIDE R4, R2.reuse, 0x2, R14 ;  /* 0x0000000202047825 */ /* 0x044fe200078e020e */
[----:B------:R1:W-:Y:S04]  /*26040*/  STL [R1+0x77c], R28 ;  /* 0x00077c1c01007387 */ /* 0x0003e80000100800 */
[----:B------:R-:W2:Y:S04]  /*26050*/  LDL.64 R18, [R1+0x3708] ;  /* 0x0037080001127983 */ /* 0x000ea80000100a00 */
[----:B----4-:R4:W-:Y:S04]  /*26060*/  STL [R1+0x778], R29 ;  /* 0x0007781d01007387 */ /* 0x0109e80000100800 */
[----:B-1----:R1:W2:Y:S04]  /*26070*/  LDG.E.U16 R28, [R10.64] ;  /* 0x000000040a1c7981 */ /* 0x0022a8000c1e1500 */
[----:B----4-:R4:W2:Y:S04]  /*26080*/  LDG.E.U16 R29, [R12.64] ;  /* 0x000000040c1d7981 */ /* 0x0108a8000c1e1500 */
[----:B------:R4:W-:Y:S01]  /*26090*/  STL [R1+0x774], R27 ;  /* 0x0007741b01007387 */ /* 0x0009e20000100800 */
[----:B-1----:R-:W-:-:S03]  /*260a0*/  IMAD.WIDE R10, R2, 0x2, R22 ;  /* 0x00000002020a7825 */ /* 0x002fc600078e0216 */
[----:B------:R2:W2:Y:S01]  /*260b0*/  LDG.E.U16 R23, [R4.64] ;  /* 0x0000000404177981 */ /* 0x0004a2000c1e1500 */
[----:B0-----:R-:W-:-:S03]  /*260c0*/  IMAD.WIDE R6, R2, 0x2, R24 ;  /* 0x0000000202067825 */ /* 0x001fc600078e0218 */
[----:B------:R-:W2:Y:S04]  /*260d0*/  LDL.64 R24, [R1+0x36f8] ;  /* 0x0036f80001187983 */ /* 0x000ea80000100a00 */
[----:B----4-:R-:W4:Y:S01]  /*260e0*/  LDL.64 R26, [R1+0x2d80] ;  /* 0x002d8000011a7983 */ /* 0x010f220000100a00 */
        /* <DEDUP_REMOVED lines=11> */
[----:B------:R1:W-:Y:S04]  /*261a0*/  STL [R1+0x764], R29 ;  /* 0x0007641d01007387 */ /* 0x0003e80000100800 */
[----:B0-----:R0:W2:Y:S04]  /*261b0*/  LDG.E.U16 R28, [R10.64] ;  /* 0x000000040a1c7981 */ /* 0x0010a8000c1e1500 */
[----:B------:R0:W-:Y:S04]  /*261c0*/  STL [R1+0x760], R23 ;  /* 0x0007601701007387 */ /* 0x0001e80000100800 */
[----:B-1----:R1:W2:Y:S01]  /*261d0*/  LDG.E.U16 R29, [R12.64] ;  /* 0x000000040c1d7981 */ /* 0x0022a2000c1e1500 */
[----:B----4-:R-:W-:-:S03]  /*261e0*/  IMAD.WIDE R6, R2, 0x2, R26 ;  /* 0x0000000202067825 */ /* 0x010fc600078e021a */
[----:B------:R-:W4:Y:S01]  /*261f0*/  LDL.64 R26, [R1+0x36d8] ;  /* 0x0036d800011a7983 */ /* 0x000f220000100a00 */
[----:B0-----:R-:W-:-:S03]  /*26200*/  IMAD.WIDE R10, R2, 0x2, R24 ;  /* 0x00000002020a7825 */ /* 0x001fc600078e0218 */
[----:B------:R-:W4:Y:S04]  /*26210*/  LDL.64 R22, [R1+0x36e8] ;  /* 0x0036e80001167983 */ /* 0x000f280000100a00 */
[----:B------:R2:W4:Y:S01]  /*26220*/  LDG.E.U16 R25, [R4.64] ;  /* 0x0000000404197981 */ /* 0x000522000c1e1500 */
        /* <DEDUP_REMOVED lines=12> */
[----:B0-----:R0:W2:Y:S01]  /*262f0*/  LDG.E.U16 R28, [R10.64] ;  /* 0x000000040a1c7981 */ /* 0x0010a2000c1e1500 */
[----:B----4-:R-:W-:-:S03]  /*26300*/  IMAD.WIDE R6, R2, 0x2, R22 ;  /* 0x0000000202067825 */ /* 0x010fc600078e0216 */
[----:B-1----:R1:W4:Y:S04]  /*26310*/  LDG.E.U16 R29, [R12.64] ;  /* 0x000000040c1d7981 */ /* 0x002328000c1e1500 */
[----:B------:R1:W-:Y:S01]  /*26320*/  STL [R1+0x74c], R25 ;  /* 0x00074c1901007387 */ /* 0x0003e20000100800 */
[----:B0-----:R-:W-:-:S03]  /*26330*/  IMAD.WIDE R10, R2, 0x2, R26 ;  /* 0x00000002020a7825 */ /* 0x001fc600078e021a */
[----:B------:R-:W4:Y:S04]  /*26340*/  LDL.64 R22, [R1+0x2d68] ;  /* 0x002d680001167983 */ /* 0x000f280000100a00 */
[----:B------:R2:W4:Y:S04]  /*26350*/  LDG.E.U16 R27, [R4.64] ;  /* 0x00000004041b7981 */ /* 0x000528000c1e1500 */
[----:B-1----:R-:W4:Y:S01]  /*26360*/  LDL.64 R24, [R1+0x36c8] ;  /* 0x0036c80001187983 */ /* 0x002f220000100a00 */
        /* <DEDUP_REMOVED lines=15> */
[----:B0-----:R-:W-:-:S03]  /*26460*/  IMAD.WIDE R6, R2, 0x2, R24 ;  /* 0x0000000202067825 */ /* 0x001fc600078e0218 */
[----:B------:R-:W2:Y:S01]  /*26470*/  LDL.64 R24, [R1+0x36a0] ;  /* 0x0036a00001187983 */ /* 0x000ea20000100a00 */
[----:B-1----:R-:W-:-:S03]  /*26480*/  IMAD.WIDE R10, R2, 0x2, R22 ;  /* 0x00000002020a7825 */ /* 0x002fc600078e0216 */
[----:B------:R2:W2:Y:S04]  /*26490*/  LDG.E.U16 R23, [R4.64] ;  /* 0x0000000404177981 */ /* 0x0004a8000c1e1500 */
        /* <DEDUP_REMOVED lines=14> */
[----:B-1----:R1:W2:Y:S04]  /*26580*/  LDG.E.U16 R29, [R12.64] ;  /* 0x000000040c1d7981 */ /* 0x0022a8000c1e1500 */
[----:B------:R1:W-:Y:S01]  /*26590*/  STL [R1+0x724], R23 ;  /* 0x0007241701007387 */ /* 0x0003e20000100800 */
[----:B----4-:R-:W-:-:S03]  /*265a0*/  IMAD.WIDE R6, R2, 0x2, R26 ;  /* 0x0000000202067825 */ /* 0x010fc600078e021a */
[----:B------:R-:W4:Y:S01]  /*265b0*/  LDL.64 R26, [R1+0x3680] ;  /* 0x00368000011a7983 */ /* 0x000f220000100a00 */
[----:B0-----:R-:W-:-:S03]  /*265c0*/  IMAD.WIDE R10, R2, 0x2, R24 ;  /* 0x00000002020a7825 */ /* 0x001fc600078e0218 */
        /* <DEDUP_REMOVED lines=14> */
[----:B-1----:R1:W2:Y:S04]  /*266b0*/  LDG.E.U16 R28, [R10.64] ;  /* 0x000000040a1c7981 */ /* 0x0022a8000c1e1500 */
[----:B0-----:R0:W2:Y:S04]  /*266c0*/  LDG.E.U16 R29, [R12.64] ;  /* 0x000000040c1d7981 */ /* 0x0010a8000c1e1500 */
[----:B----4-:R4:W-:Y:S01]  /*266d0*/  STL [R1+0x710], R25 ;  /* 0x0007101901007387 */ /* 0x0109e20000100800 */
[----:B------:R-:W-:-:S03]  /*266e0*/  IMAD.WIDE R6, R2, 0x2, R22 ;  /* 0x0000000202067825 */ /* 0x000fc600078e0216 */
        /* <DEDUP_REMOVED lines=9> */
[----:B-1----:R4:W3:Y:S04]  /*26780*/  LDG.E.U16 R3, [R6.64] ;  /* 0x0000000406037981 */ /* 0x0028e8000c1e1500 */
[----:B0-----:R3:W3:Y:S01]  /*26790*/  LDG.E.U16 R0, [R8.64] ;  /* 0x0000000408007981 */ /* 0x0016e2000c1e1500 */
        /* <DEDUP_REMOVED lines=1031> */
[----:B------:R2:W2:Y:S01]  /*2a810*/  LDG.E.U16 R23, [R4.64] ;  /* 0x0000000404177981 */ /* 0x0004a2000c1e1500 */
[----:B---3--:R-:W-:-:S03]  /*2a820*/  IMAD.WIDE R8, R2, 0x2, R14 ;  /* 0x0000000202087825 */ /* 0x008fc600078e020e */
[----:B----4-:R-:W3:Y:S04]  /*2a830*/  LDL.64 R26, [R1+0x3058] ;  /* 0x00305800011a7983 */ /* 0x010ee80000100a00 */
[----:B------:R-:W4:Y:S04]  /*2a840*/  LDL.64 R18, [R1+0x3050] ;  /* 0x0030500001127983 */ /* 0x000f280000100a00 */
[----:B------:R-:W4:Y:S04]  /*2a850*/  LDL.64 R14, [R1+0x2b40] ;  /* 0x002b4000010e7983 */ /* 0x000f280000100a00 */
[----:B------:R1:W-:Y:S04]  /*2a860*/  STL [R1+0x2fc], R3 ;  /* 0x0002fc0301007387 */ /* 0x0003e80000100800 */
[----:B------:R0:W-:Y:S04]  /*2a870*/  STL [R1+0x2f8], R0 ;  /* 0x0002f80001007387 */ /* 0x0001e80000100800 */
[----:B-1----:R3:W4:Y:S04]  /*2a880*/  LDG.E.U16 R3, [R6.64] ;  /* 0x0000000406037981 */ /* 0x002728000c1e1500 */
[----:B0-----:R4:W4:Y:S01]  /*2a890*/  LDG.E.U16 R0, [R8.64] ;  /* 0x0000000408007981 */ /* 0x001922000c1e1500 */
        /* <DEDUP_REMOVED lines=8> */
[----:B0-----:R-:W-:-:S03]  /*2a920*/  IMAD.WIDE R10, R2, 0x2, R24 ;  /* 0x00000002020a7825 */ /* 0x001fc600078e0218 */
[----:B------:R-:W2:Y:S01]  /*2a930*/  LDG.E.U16 R25, [R4.64] ;  /* 0x0000000404197981 */ /* 0x000ea2000c1e1500 */
[----:B---3--:R-:W-:-:S03]  /*2a940*/  IMAD.WIDE R6, R2, 0x2, R26 ;  /* 0x0000000202067825 */ /* 0x008fc600078e021a */
[----:B------:R-:W3:Y:S04]  /*2a950*/  LDL.64 R26, [R1+0x2b38] ;  /* 0x002b3800011a7983 */ /* 0x000ee80000100a00 */
[----:B-1----:R-:W3:Y:S01]  /*2a960*/  LDL.64 R22, [R1+0x3038] ;  /* 0x0030380001167983 */ /* 0x002ee20000100a00 */
[----:B----4-:R-:W-:-:S03]  /*2a970*/  IMAD.WIDE R8, R2, 0x2, R18 ;  /* 0x0000000202087825 */ /* 0x010fc600078e0212 */
[----:B------:R-:W4:Y:S04]  /*2a980*/  LDL.64 R16, [R1+0x3030] ;  /* 0x0030300001107983 */ /* 0x000f280000100a00 */
[----:B------:R-:W4:Y:S04]  /*2a990*/  LDL.64 R18, [R1+0x3028] ;  /* 0x0030280001127983 */ /* 0x000f280000100a00 */
[----:B------:R0:W-:Y:S04]  /*2a9a0*/  STL [R1+0x2e8], R3 ;  /* 0x0002e80301007387 */ /* 0x0001e80000100800 */
[----:B------:R1:W-:Y:S04]  /*2a9b0*/  STL [R1+0x2e4], R0 ;  /* 0x0002e40001007387 */ /* 0x0003e80000100800 */
[----:B0-----:R3:W4:Y:S04]  /*2a9c0*/  LDG.E.U16 R3, [R6.64] ;  /* 0x0000000406037981 */ /* 0x001728000c1e1500 */
[----:B-1----:R4:W4:Y:S01]  /*2a9d0*/  LDG.E.U16 R0, [R8.64] ;  /* 0x0000000408007981 */ /* 0x002922000c1e1500 */
[----:B------:R-:W-:-:S03]  /*2a9e0*/  IMAD.WIDE R12, R2, 0x2, R14 ;  /* 0x00000002020c7825 */ /* 0x000fc600078e020e */
[----:B--2---:R0:W-:Y:S04]  /*2a9f0*/  STL [R1+0x2e0], R28 ;  /* 0x0002e01c01007387 */ /* 0x0041e80000100800 */
[----:B------:R-:W2:Y:S04]  /*2aa00*/  LDL.64 R14, [R1+0x3020] ;  /* 0x00302000010e7983 */ /* 0x000ea80000100a00 */
[----:B------:R1:W-:Y:S04]  /*2aa10*/  STL [R1+0x2dc], R29 ;  /* 0x0002dc1d01007387 */ /* 0x0003e80000100800 */
[----:B0-----:R0:W2:Y:S04]  /*2aa20*/  LDG.E.U16 R28, [R10.64] ;  /* 0x000000040a1c7981 */ /* 0x0010a8000c1e1500 */
[----:B------:R0:W-:Y:S04]  /*2aa30*/  STL [R1+0x2d8], R25 ;  /* 0x0002d81901007387 */ /* 0x0001e80000100800 */
[----:B-1----:R1:W2:Y:S01]  /*2aa40*/  LDG.E.U16 R29, [R12.64] ;  /* 0x000000040c1d7981 */ /* 0x0022a2000c1e1500 */
[----:B---3--:R-:W-:-:S03]  /*2aa50*/  IMAD.WIDE R6, R2, 0x2, R22 ;  /* 0x0000000202067825 */ /* 0x008fc600078e0216 */
[----:B------:R-:W3:Y:S01]  /*2aa60*/  LDL.64 R22, [R1+0x3010] ;  /* 0x0030100001167983 */ /* 0x000ee20000100a00 */
[----:B------:R-:W-:-:S03]  /*2aa70*/  IMAD.WIDE R4, R2, 0x2, R20 ;  /* 0x0000000202047825 */ /* 0x000fc600078e0214 */
[----:B0-----:R-:W3:Y:S01]  /*2aa80*/  LDL.64 R24, [R1+0x3018] ;  /* 0x0030180001187983 */ /* 0x001ee20000100a00 */
[----:B------:R-:W-:-:S03]  /*2aa90*/  IMAD.WIDE R10, R2, 0x2, R26 ;  /* 0x00000002020a7825 */ /* 0x000fc600078e021a */
[----:B------:R2:W3:Y:S01]  /*2aaa0*/  LDG.E.U16 R27, [R4.64] ;  /* 0x00000004041b7981 */ /* 0x0004e2000c1e1500 */
[----:B----4-:R-:W-:-:S03]  /*2aab0*/  IMAD.WIDE R8, R2, 0x2, R16 ;  /* 0x0000000202087825 */ /* 0x010fc600078e0210 */
[----:B------:R-:W4:Y:S04]  /*2aac0*/  LDL.64 R20, [R1+0x2b30] ;  /* 0x002b300001147983 */ /* 0x000f280000100a00 */
[----:B------:R-:W4:Y:S04]  /*2aad0*/  LDL.64 R16, [R1+0x3008] ;  /* 0x0030080001107983 */ /* 0x000f280000100a00 */
[----:B------:R0:W-:Y:S04]  /*2aae0*/  STL [R1+0x2d4], R3 ;  /* 0x0002d40301007387 */ /* 0x0001e80000100800 */
[----:B------:R1:W-:Y:S04]  /*2aaf0*/  STL [R1+0x2d0], R0 ;  /* 0x0002d00001007387 */ /* 0x0003e80000100800 */
[----:B0-----:R0:W4:Y:S04]  /*2ab00*/  LDG.E.U16 R3, [R6.64] ;  /* 0x0000000406037981 */ /* 0x001128000c1e1500 */
[----:B-1----:R4:W4:Y:S01]  /*2ab10*/  LDG.E.U16 R0, [R8.64] ;  /* 0x0000000408007981 */ /* 0x002922000c1e1500 */
[----:B------:R-:W-:-:S04]  /*2ab20*/  IMAD.WIDE R12, R2, 0x2, R18 ;  /* 0x00000002020c7825 */ /* 0x000fc800078e0212 */
[C---:B--2---:R-:W-:Y:S01]  /*2ab30*/  IMAD.WIDE R4, R2.reuse, 0x2, R14 ;  /* 0x0000000202047825 */ /* 0x044fe200078e020e */
[----:B------:R1:W-:Y:S04]  /*2ab40*/  STL [R1+0x2cc], R28 ;  /* 0x0002cc1c01007387 */ /* 0x0003e80000100800 */
[----:B------:R-:W2:Y:S04]  /*2ab50*/  LDL.64 R18, [R1+0x3000] ;  /* 0x0030000001127983 */ /* 0x000ea80000100a00 */
[----:B------:R0:W-:Y:S04]  /*2ab60*/  STL [R1+0x2c8], R29 ;  /* 0x0002c81d01007387 */ /* 0x0001e80000100800 */
[----:B-1----:R3:W2:Y:S04]  /*2ab70*/  LDG.E.U16 R28, [R10.64] ;  /* 0x000000040a1c7981 */ /* 0x0026a8000c1e1500 */
[----:B0-----:R0:W2:Y:S01]  /*2ab80*/  LDG.E.U16 R29, [R12.64] ;  /* 0x000000040c1d7981 */ /* 0x0010a2000c1e1500 */
[----:B---3--:R-:W-:-:S03]  /*2ab90*/  IMAD.WIDE R10, R2, 0x2, R22 ;  /* 0x00000002020a7825 */ /* 0x008fc600078e0216 */
[----:B------:R-:W3:Y:S01]  /*2aba0*/  LDG.E.U16 R23, [R4.64] ;  /* 0x0000000404177981 */ /* 0x000ee2000c1e1500 */
[----:B------:R-:W-:-:S03]  /*2abb0*/  IMAD.WIDE R6, R2, 0x2, R24 ;  /* 0x0000000202067825 */ /* 0x000fc600078e0218 */
[----:B------:R1:W-:Y:S01]  /*2abc0*/  STL [R1+0x2c4], R27 ;  /* 0x0002c41b01007387 */ /* 0x0003e20000100800 */
[----:B----4-:R-:W-:-:S03]  /*2abd0*/  IMAD.WIDE R8, R2, 0x2, R20 ;  /* 0x0000000202087825 */ /* 0x010fc600078e0214 */
[----:B------:R-:W4:Y:S04]  /*2abe0*/  LDL.64 R14, [R1+0x2ff8] ;  /* 0x002ff800010e7983 */ /* 0x000f280000100a00 */
[----:B------:R-:W4:Y:S04]  /*2abf0*/  LDL.64 R24, [R1+0x2ff0] ;  /* 0x002ff00001187983 */ /* 0x000f280000100a00 */
[----:B-1----:R-:W4:Y:S04]  /*2ac00*/  LDL.64 R26, [R1+0x2b28] ;  /* 0x002b2800011a7983 */ /* 0x002f280000100a00 */
[----:B------:R-:W4:Y:S04]  /*2ac10*/  LDL.64 R20, [R1+0x2fe8] ;  /* 0x002fe80001147983 */ /* 0x000f280000100a00 */
[----:B------:R1:W-:Y:S04]  /*2ac20*/  STL [R1+0x2c0], R3 ;  /* 0x0002c00301007387 */ /* 0x0003e80000100800 */
[----:B------:R0:W-:Y:S04]  /*2ac30*/  STL [R1+0x2bc], R0 ;  /* 0x0002bc0001007387 */ /* 0x0001e80000100800 */
[----:B-1----:R4:W4:Y:S04]  /*2ac40*/  LDG.E.U16 R3, [R6.64] ;  /* 0x0000000406037981 */ /* 0x002928000c1e1500 */
[----:B0-----:R0:W4:Y:S01]  /*2ac50*/  LDG.E.U16 R0, [R8.64] ;  /* 0x0000000408007981 */ /* 0x001122000c1e1500 */
[----:B------:R-:W-:-:S03]  /*2ac60*/  IMAD.WIDE R12, R2, 0x2, R16 ;  /* 0x00000002020c7825 */ /* 0x000fc600078e0210 */
[----:B--2---:R1:W-:Y:S04]  /*2ac70*/  STL [R1+0x2b8], R28 ;  /* 0x0002b81c01007387 */ /* 0x0043e80000100800 */
[----:B------:R-:W2:Y:S04]  /*2ac80*/  LDL.64 R16, [R1+0x2b20] ;  /* 0x002b200001107983 */ /* 0x000ea80000100a00 */
[----:B------:R0:W-:Y:S04]  /*2ac90*/  STL [R1+0x2b4], R29 ;  /* 0x0002b41d01007387 */ /* 0x0001e80000100800 */
[----:B-1----:R1:W2:Y:S04]  /*2aca0*/  LDG.E.U16 R28, [R10.64] ;  /* 0x000000040a1c7981 */ /* 0x0022a8000c1e1500 */
[----:B---3--:R3:W-:Y:S04]  /*2acb0*/  STL [R1+0x2b0], R23 ;  /* 0x0002b01701007387 */ /* 0x0087e80000100800 */
[----:B0-----:R0:W2:Y:S04]  /*2acc0*/  LDG.E.U16 R29, [R12.64] ;  /* 0x000000040c1d7981 */ /* 0x0010a8000c1e1500 */
[----:B---3--:R-:W3:Y:S01]  /*2acd0*/  LDL.64 R22, [R1+0x2fe0] ;  /* 0x002fe00001167983 */ /* 0x008ee20000100a00 */
[----:B------:R-:W-:-:S03]  /*2ace0*/  IMAD.WIDE R4, R2, 0x2, R18 ;  /* 0x0000000202047825 */ /* 0x000fc600078e0212 */
[----:B------:R-:W3:Y:S01]  /*2acf0*/  LDL.64 R18, [R1+0x2fd8] ;  /* 0x002fd80001127983 */ /* 0x000ee20000100a00 */
[----:B----4-:R-:W-:-:S03]  /*2ad00*/  IMAD.WIDE R6, R2, 0x2, R26 ;  /* 0x0000000202067825 */ /* 0x010fc600078e021a */
[----:B------:R-:W4:Y:S01]  /*2ad10*/  LDL.64 R26, [R1+0x2fd0] ;  /* 0x002fd000011a7983 */ /* 0x000f220000100a00 */
[----:B------:R-:W-:-:S03]  /*2ad20*/  IMAD.WIDE R8, R2, 0x2, R14 ;  /* 0x0000000202087825 */ /* 0x000fc600078e020e */
[----:B------:R-:W4:Y:S04]  /*2ad30*/  LDL.64 R14, [R1+0x2b18] ;  /* 0x002b1800010e7983 */ /* 0x000f280000100a00 */
[----:B------:R-:W4:Y:S04]  /*2ad40*/  LDG.E.U16 R5, [R4.64] ;  /* 0x0000000404057981 */ /* 0x000f28000c1e1500 */
[----:B------:R0:W-:Y:S04]  /*2ad50*/  STL [R1+0x2ac], R3 ;  /* 0x0002ac0301007387 */ /* 0x0001e80000100800 */
[----:B------:R1:W-:Y:S04]  /*2ad60*/  STL [R1+0x2a8], R0 ;  /* 0x0002a80001007387 */ /* 0x0003e80000100800 */
[----:B0-----:R2:W4:Y:S04]  /*2ad70*/  LDG.E.U16 R3, [R6.64] ;  /* 0x0000000406037981 */ /* 0x001528000c1e1500 */
[----:B-1----:R3:W4:Y:S01]  /*2ad80*/  LDG.E.U16 R0, [R8.64] ;  /* 0x0000000408007981 */ /* 0x002722000c1e1500 */
[----:B------:R-:W-:-:S04]  /*2ad90*/  IMAD.WIDE R10, R2, 0x2, R24 ;  /* 0x00000002020a7825 */ /* 0x000fc800078e0218 */
[----:B------:R-:W-:-:S04]  /*2ada0*/  IMAD.WIDE R12, R2, 0x2, R20 ;  /* 0x00000002020c7825 */ /* 0x000fc800078e0214 */
[----:B--2---:R-:W-:-:S06]  /*2adb0*/  IMAD.WIDE R6, R2, 0x2, R16 ;  /* 0x0000000202067825 */ /* 0x004fcc00078e0210 */
[----:B------:R-:W2:Y:S04]  /*2adc0*/  LDG.E.U16 R7, [R6.64] ;  /* 0x0000000406077981 */ /* 0x000ea8000c1e1500 */
[----:B------:R0:W-:Y:S04]  /*2add0*/  STL [R1+0x2a4], R28 ;  /* 0x0002a41c01007387 */ /* 0x0001e80000100800 */
[----:B------:R-:W2:Y:S04]  /*2ade0*/  LDL.64 R20, [R1+0x2fc8] ;  /* 0x002fc80001147983 */ /* 0x000ea80000100a00 */
[----:B------:R1:W-:Y:S04]  /*2adf0*/  STL [R1+0x2a0], R29 ;  /* 0x0002a01d01007387 */ /* 0x0003e80000100800 */
[----:B0-----:R0:W2:Y:S01]  /*2ae00*/  LDG.E.U16 R28, [R10.64] ;  /* 0x000000040a1c7981 */ /* 0x0010a2000c1e1500 */
[----:B---3--:R-:W-:-:S03]  /*2ae10*/  IMAD.WIDE R8, R2, 0x2, R22 ;  /* 0x0000000202087825 */ /* 0x008fc600078e0216 */
[----:B------:R-:W3:Y:S04]  /*2ae20*/  LDL.64 R24, [R1+0x2fc0] ;  /* 0x002fc00001187983 */ /* 0x000ee80000100a00 */
[----:B-1----:R1:W3:Y:S04]  /*2ae30*/  LDG.E.U16 R29, [R12.64] ;  /* 0x000000040c1d7981 */ /* 0x0022e8000c1e1500 */
[----:B------:R-:W3:Y:S04]  /*2ae40*/  LDL.64 R16, [R1+0x2fb8] ;  /* 0x002fb80001107983 */ /* 0x000ee80000100a00 */
[----:B------:R-:W3:Y:S01]  /*2ae50*/  LDL.64 R22, [R1+0x2b10] ;  /* 0x002b100001167983 */ /* 0x000ee20000100a00 */
[----:B0-----:R-:W-:-:S03]  /*2ae60*/  IMAD.WIDE R10, R2, 0x2, R18 ;  /* 0x00000002020a7825 */ /* 0x001fc600078e0212 */
[----:B------:R-:W3:Y:S04]  /*2ae70*/  LDL.64 R18, [R1+0x2fb0] ;  /* 0x002fb00001127983 */ /* 0x000ee80000100a00 */
[----:B----4-:R-:W-:Y:S04]  /*2ae80*/  STL [R1+0x29c], R5 ;  /* 0x00029c0501007387 */ /* 0x010fe80000100800 */
[----:B------:R0:W-:Y:S04]  /*2ae90*/  STL [R1+0x298], R3 ;  /* 0x0002980301007387 */ /* 0x0001e80000100800 */
[----:B------:R4:W-:Y:S04]  /*2aea0*/  STL [R1+0x294], R0 ;  /* 0x0002940001007387 */ /* 0x0009e80000100800 */
[----:B0-----:R0:W3:Y:S04]  /*2aeb0*/  LDG.E.U16 R3, [R8.64] ;  /* 0x0000000408037981 */ /* 0x0010e8000c1e1500 */
[----:B----4-:R3:W4:Y:S01]  /*2aec0*/  LDG.E.U16 R0, [R10.64] ;  /* 0x000000040a007981 */ /* 0x010722000c1e1500 */
[----:B-1----:R-:W-:-:S04]  /*2aed0*/  IMAD.WIDE R12, R2, 0x2, R26 ;  /* 0x00000002020c7825 */ /* 0x002fc800078e021a */
[C---:B------:R-:W-:Y:S01]  /*2aee0*/  IMAD.WIDE R4, R2.reuse, 0x2, R14 ;  /* 0x0000000202047825 */ /* 0x040fe200078e020e */
[----:B--2---:R1:W-:Y:S04]  /*2aef0*/  STL [R1+0x290], R28 ;  /* 0x0002901c01007387 */ /* 0x0043e80000100800 */
[----:B------:R-:W2:Y:S01]  /*2af00*/  LDL.64 R14, [R1+0x2fa8] ;  /* 0x002fa800010e7983 */ /* 0x000ea20000100a00 */
[----:B---3--:R-:W-:-:S03]  /*2af10*/  IMAD.WIDE R10, R2, 0x2, R24 ;  /* 0x00000002020a7825 */ /* 0x008fc600078e0218 */
[----:B------:R3:W-:Y:S04]  /*2af20*/  STL [R1+0x28c], R29 ;  /* 0x00028c1d01007387 */ /* 0x0007e80000100800 */
[----:B-1----:R1:W2:Y:S01]  /*2af30*/  LDG.E.U16 R28, [R12.64] ;  /* 0x000000040c1c7981 */ /* 0x0022a2000c1e1500 */
[----:B0-----:R-:W-:-:S03]  /*2af40*/  IMAD.WIDE R8, R2, 0x2, R16 ;  /* 0x0000000202087825 */ /* 0x001fc600078e0210 */
[----:B------:R-:W2:Y:S04]  /*2af50*/  LDL.64 R26, [R1+0x2fa0] ;  /* 0x002fa000011a7983 */ /* 0x000ea80000100a00 */
[----:B------:R-:W2:Y:S01]  /*2af60*/  LDL.64 R24, [R1+0x2f98] ;  /* 0x002f980001187983 */ /* 0x000ea20000100a00 */
[----:B-1----:R-:W-:-:S03]  /*2af70*/  IMAD.WIDE R12, R2, 0x2, R20 ;  /* 0x00000002020c7825 */ /* 0x002fc600078e0214 */
[----:B------:R-:W2:Y:S04]  /*2af80*/  LDL.64 R20, [R1+0x2b08] ;  /* 0x002b080001147983 */ /* 0x000ea80000100a00 */
[----:B------:R-:W2:Y:S04]  /*2af90*/  LDL.64 R16, [R1+0x2f90] ;  /* 0x002f900001107983 */ /* 0x000ea80000100a00 */
[----:B------:R0:W-:Y:S04]  /*2afa0*/  STL [R1+0x288], R7 ;  /* 0x0002880701007387 */ /* 0x0001e80000100800 */
[----:B---3--:R1:W3:Y:S01]  /*2afb0*/  LDG.E.U16 R29, [R4.64] ;  /* 0x00000004041d7981 */ /* 0x0082e2000c1e1500 */
[----:B0-----:R-:W-:-:S03]  /*2afc0*/  IMAD.WIDE R6, R2, 0x2, R22 ;  /* 0x0000000202067825 */ /* 0x001fc600078e0216 */
[----:B------:R2:W3:Y:S04]  /*2afd0*/  LDG.E.U16 R23, [R12.64] ;  /* 0x000000040c177981 */ /* 0x0004e8000c1e1500 */
[----:B------:R0:W-:Y:S04]  /*2afe0*/  STL [R1+0x284], R3 ;  /* 0x0002840301007387 */ /* 0x0001e80000100800 */
[----:B----4-:R4:W-:Y:S04]  /*2aff0*/  STL [R1+0x280], R0 ;  /* 0x0002800001007387 */ /* 0x0109e80000100800 */
[----:B0-----:R0:W3:Y:S04]  /*2b000*/  LDG.E.U16 R3, [R10.64] ;  /* 0x000000040a037981 */ /* 0x0010e8000c1e1500 */
[----:B----4-:R4:W3:Y:S01]  /*2b010*/  LDG.E.U16 R0, [R8.64] ;  /* 0x0000000408007981 */ /* 0x0108e2000c1e1500 */
[----:B-1----:R-:W-:-:S04]  /*2b020*/  IMAD.WIDE R4, R2, 0x2, R18 ;  /* 0x0000000202047825 */ /* 0x002fc800078e0212 */
[C---:B--2---:R-:W-:Y:S01]  /*2b030*/  IMAD.WIDE R12, R2.reuse, 0x2, R14 ;  /* 0x00000002020c7825 */ /* 0x044fe200078e020e */
[----:B------:R1:W-:Y:S04]  /*2b040*/  STL [R1+0x27c], R28 ;  /* 0x00027c1c01007387 */ /* 0x0003e80000100800 */
[----:B------:R-:W2:Y:S01]  /*2b050*/  LDL.64 R18, [R1+0x2f88] ;  /* 0x002f880001127983 */ /* 0x000ea20000100a00 */
[----:B0-----:R-:W-:-:S03]  /*2b060*/  IMAD.WIDE R10, R2, 0x2, R26 ;  /* 0x00000002020a7825 */ /* 0x001fc600078e021a */
[----:B-1----:R0:W2:Y:S02]  /*2b070*/  LDG.E.U16 R28, [R6.64] ;  /* 0x00000004061c7981 */ /* 0x0020a4000c1e1500 */
[C---:B0-----:R-:W-:Y:S02]  /*2b080*/  IMAD.WIDE R6, R2.reuse, 0x2, R24 ;  /* 0x0000000202067825 */ /* 0x041fe400078e0218 */
[----:B------:R2:W2:Y:S04]  /*2b090*/  LDG.E.U16 R25, [R12.64] ;  /* 0x000000040c197981 */ /* 0x0004a8000c1e1500 */
[----:B---3--:R0:W-:Y:S04]  /*2b0a0*/  STL [R1+0x278], R29 ;  /* 0x0002781d01007387 */ /* 0x0081e80000100800 */
[----:B------:R1:W-:Y:S04]  /*2b0b0*/  STL [R1+0x274], R23 ;  /* 0x0002741701007387 */ /* 0x0003e80000100800 */
[----:B0-----:R0:W3:Y:S04]  /*2b0c0*/  LDG.E.U16 R29, [R4.64] ;  /* 0x00000004041d7981 */ /* 0x0010e8000c1e1500 */
[----:B------:R-:W3:Y:S04]  /*2b0d0*/  LDL.64 R26, [R1+0x2f78] ;  /* 0x002f7800011a7983 */ /* 0x000ee80000100a00 */
[----:B-1----:R-:W3:Y:S01]  /*2b0e0*/  LDL.64 R22, [R1+0x2b00] ;  /* 0x002b000001167983 */ /* 0x002ee20000100a00 */
[----:B----4-:R-:W-:-:S03]  /*2b0f0*/  IMAD.WIDE R8, R2, 0x2, R20 ;  /* 0x0000000202087825 */ /* 0x010fc600078e0214 */
        /* <DEDUP_REMOVED lines=10> */
[----:B0-----:R0:W2:Y:S04]  /*2b1a0*/  LDG.E.U16 R28, [R6.64] ;  /* 0x00000004061c7981 */ /* 0x0010a8000c1e1500 */
[----:B---3--:R3:W-:Y:S04]  /*2b1b0*/  STL [R1+0x264], R29 ;  /* 0x0002641d01007387 */ /* 0x0087e80000100800 */
[----:B------:R3:W-:Y:S01]  /*2b1c0*/  STL [R1+0x260], R25 ;  /* 0x0002601901007387 */ /* 0x0007e20000100800 */
[----:B0-----:R-:W-:-:S03]  /*2b1d0*/  IMAD.WIDE R6, R2, 0x2, R26 ;  /* 0x0000000202067825 */ /* 0x001fc600078e021a */
[----:B------:R2:W2:Y:S01]  /*2b1e0*/  LDG.E.U16 R27, [R12.64] ;  /* 0x000000040c1b7981 */ /* 0x0004a2000c1e1500 */
[----:B-1----:R-:W-:-:S03]  /*2b1f0*/  IMAD.WIDE R10, R2, 0x2, R22 ;  /* 0x00000002020a7825 */ /* 0x002fc600078e0216 */
[----:B---3--:R0:W3:Y:S04]  /*2b200*/  LDG.E.U16 R29, [R4.64] ;  /* 0x00000004041d7981 */ /* 0x0080e8000c1e1500 */
[----:B------:R-:W3:Y:S04]  /*2b210*/  LDL.64 R24, [R1+0x2f68] ;  /* 0x002f680001187983 */ /* 0x000ee80000100a00 */
[----:B------:R-:W3:Y:S01]  /*2b220*/  LDL.64 R22, [R1+0x2f58] ;  /* 0x002f580001167983 */ /* 0x000ee20000100a00 */
        /* <DEDUP_REMOVED lines=14> */
[----:B-1----:R-:W-:-:S03]  /*2b310*/  IMAD.WIDE R10, R2, 0x2, R24 ;  /* 0x00000002020a7825 */ /* 0x002fc600078e0218 */
[----:B------:R-:W2:Y:S01]  /*2b320*/  LDL.64 R24, [R1+0x2ae8] ;  /* 0x002ae80001187983 */ /* 0x000ea20000100a00 */
[----:B0-----:R-:W-:-:S03]  /*2b330*/  IMAD.WIDE R6, R2, 0x2, R22 ;  /* 0x0000000202067825 */ /* 0x001fc600078e0216 */
[----:B---3--:R0:W3:Y:S04]  /*2b340*/  LDG.E.U16 R29, [R4.64] ;  /* 0x00000004041d7981 */ /* 0x0080e8000c1e1500 */
[----:B------:R-:W3:Y:S04]  /*2b350*/  LDL.64 R26, [R1+0x2f48] ;  /* 0x002f4800011a7983 */ /* 0x000ee80000100a00 */
[----:B------:R2:W3:Y:S01]  /*2b360*/  LDG.E.U16 R23, [R12.64] ;  /* 0x000000040c177981 */ /* 0x0004e2000c1e1500 */
        /* <DEDUP_REMOVED lines=11> */
[----:B0-----:R0:W2:Y:S02]  /*2b420*/  LDG.E.U16 R28, [R6.64] ;  /* 0x00000004061c7981 */ /* 0x0010a4000c1e1500 */
[----:B0-----:R-:W-:-:S02]  /*2b430*/  IMAD.WIDE R6, R2, 0x2, R24 ;  /* 0x0000000202067825 */ /* 0x001fc400078e0218 */
[----:B------:R2:W2:Y:S04]  /*2b440*/  LDG.E.U16 R25, [R12.64] ;  /* 0x000000040c197981 */ /* 0x0004a8000c1e1500 */
[----:B---3--:R0:W-:Y:S01]  /*2b450*/  STL [R1+0x23c], R29 ;  /* 0x00023c1d01007387 */ /* 0x0081e20000100800 */
[----:B-1----:R-:W-:-:S03]  /*2b460*/  IMAD.WIDE R10, R2, 0x2, R26 ;  /* 0x00000002020a7825 */ /* 0x002fc600078e021a */
        /* <DEDUP_REMOVED lines=123> */
[----:B------:R-:W3:Y:S01]  /*2bc20*/  LDL.64 R18, [R1+0x2e70] ;  /* 0x002e700001127983 */ /* 0x000ee20000100a00 */
[----:B----4-:R-:W-:-:S03]  /*2bc30*/  IMAD.WIDE R8, R2, 0x2, R14 ;  /* 0x0000000202087825 */ /* 0x010fc600078e020e */
[----:B-1----:R-:W4:Y:S04]  /*2bc40*/  LDL.64 R22, [R1+0x2e78] ;  /* 0x002e780001167983 */ /* 0x002f280000100a00 */
        /* <DEDUP_REMOVED lines=9> */
[----:B-1----:R1:W2:Y:S04]  /*2bce0*/  LDG.E.U16 R28, [R6.64] ;  /* 0x00000004061c7981 */ /* 0x0022a8000c1e1500 */
[----:B---3--:R3:W-:Y:S04]  /*2bcf0*/  STL [R1+0x1b0], R29 ;  /* 0x0001b01d01007387 */ /* 0x0087e80000100800 */
[----:B------:R0:W-:Y:S01]  /*2bd00*/  STL [R1+0x1ac], R25 ;  /* 0x0001ac1901007387 */ /* 0x0001e20000100800 */
[----:B-1----:R-:W-:-:S03]  /*2bd10*/  IMAD.WIDE R6, R2, 0x2, R26 ;  /* 0x0000000202067825 */ /* 0x002fc600078e021a */
[----:B------:R2:W2:Y:S04]  /*2bd20*/  LDG.E.U16 R27, [R12.64] ;  /* 0x000000040c1b7981 */ /* 0x0004a8000c1e1500 */
[----:B---3--:R1:W3:Y:S04]  /*2bd30*/  LDG.E.U16 R29, [R4.64] ;  /* 0x00000004041d7981 */ /* 0x0082e8000c1e1500 */
[----:B0-----:R-:W3:Y:S01]  /*2bd40*/  LDL.64 R24, [R1+0x2e58] ;  /* 0x002e580001187983 */ /* 0x001ee20000100a00 */
[----:B------:R-:W-:-:S03]  /*2bd50*/  IMAD.WIDE R8, R2, 0x2, R18 ;  /* 0x0000000202087825 */ /* 0x000fc600078e0212 */
[----:B------:R-:W3:Y:S01]  /*2bd60*/  LDL.64 R18, [R1+0x2e48] ;  /* 0x002e480001127983 */ /* 0x000ee20000100a00 */
        /* <DEDUP_REMOVED lines=11> */
[----:B-1----:R1:W2:Y:S04]  /*2be20*/  LDG.E.U16 R28, [R6.64] ;  /* 0x00000004061c7981 */ /* 0x0022a8000c1e1500 */
[----:B---3--:R3:W-:Y:S04]  /*2be30*/  STL [R1+0x19c], R29 ;  /* 0x00019c1d01007387 */ /* 0x0087e80000100800 */
[----:B------:R1:W-:Y:S01]  /*2be40*/  STL [R1+0x198], R27 ;  /* 0x0001981b01007387 */ /* 0x0003e20000100800 */
[----:B0-----:R-:W-:-:S03]  /*2be50*/  IMAD.WIDE R10, R2, 0x2, R24 ;  /* 0x00000002020a7825 */ /* 0x001fc600078e0218 */
[----:B------:R-:W2:Y:S04]  /*2be60*/  LDL.64 R24, [R1+0x2e30] ;  /* 0x002e300001187983 */ /* 0x000ea80000100a00 */
[----:B---3--:R0:W3:Y:S01]  /*2be70*/  LDG.E.U16 R29, [R4.64] ;  /* 0x00000004041d7981 */ /* 0x0080e2000c1e1500 */
[----:B----4-:R-:W-:-:S03]  /*2be80*/  IMAD.WIDE R8, R2, 0x2, R16 ;  /* 0x0000000202087825 */ /* 0x010fc600078e0210 */
[----:B------:R-:W4:Y:S04]  /*2be90*/  LDL.64 R20, [R1+0x2a90] ;  /* 0x002a900001147983 */ /* 0x000f280000100a00 */
[----:B-1----:R-:W4:Y:S01]  /*2bea0*/  LDL.64 R26, [R1+0x2e38] ;  /* 0x002e3800011a7983 */ /* 0x002f220000100a00 */
[----:B0-----:R-:W-:-:S03]  /*2beb0*/  IMAD.WIDE R4, R2, 0x2, R18 ;  /* 0x0000000202047825 */ /* 0x001fc600078e0212 */
[----:B------:R2:W4:Y:S04]  /*2bec0*/  LDG.E.U16 R19, [R12.64] ;  /* 0x000000040c137981 */ /* 0x000528000c1e1500 */
        /* <DEDUP_REMOVED lines=9> */
[----:B-1----:R1:W2:Y:S02]  /*2bf60*/  LDG.E.U16 R28, [R6.64] ;  /* 0x00000004061c7981 */ /* 0x0022a4000c1e1500 */
[----:B-1----:R-:W-:-:S02]  /*2bf70*/  IMAD.WIDE R6, R2, 0x2, R24 ;  /* 0x0000000202067825 */ /* 0x002fc400078e0218 */
[----:B------:R2:W2:Y:S04]  /*2bf80*/  LDG.E.U16 R25, [R12.64] ;  /* 0x000000040c197981 */ /* 0x0004a8000c1e1500 */
[----:B---3--:R1:W-:Y:S01]  /*2bf90*/  STL [R1+0x188], R29 ;  /* 0x0001881d01007387 */ /* 0x0083e20000100800 */
[----:B----4-:R-:W-:-:S03]  /*2bfa0*/  IMAD.WIDE R8, R2, 0x2, R20 ;  /* 0x0000000202087825 */ /* 0x010fc600078e0214 */
[----:B-1----:R1:W3:Y:S04]  /*2bfb0*/  LDG.E.U16 R29, [R4.64] ;  /* 0x00000004041d7981 */ /* 0x0022e8000c1e1500 */
[----:B------:R4:W-:Y:S01]  /*2bfc0*/  STL [R1+0x184], R19 ;  /* 0x0001841301007387 */ /* 0x0009e20000100800 */
[----:B0-----:R-:W-:-:S03]  /*2bfd0*/  IMAD.WIDE R10, R2, 0x2, R26 ;  /* 0x00000002020a7825 */ /* 0x001fc600078e021a */
[----:B------:R-:W3:Y:S04]  /*2bfe0*/  LDL.64 R14, [R1+0x2e18] ;  /* 0x002e1800010e7983 */ /* 0x000ee80000100a00 */
[----:B------:R-:W3:Y:S04]  /*2bff0*/  LDL.64 R20, [R1+0x2e08] ;  /* 0x002e080001147983 */ /* 0x000ee80000100a00 */
[----:B----4-:R-:W4:Y:S04]  /*2c000*/  LDL.64 R18, [R1+0x2a88] ;  /* 0x002a880001127983 */ /* 0x010f280000100a00 */
[----:B------:R-:W4:Y:S04]  /*2c010*/  LDL.64 R26, [R1+0x2e10] ;  /* 0x002e1000011a7983 */ /* 0x000f280000100a00 */
[----:B------:R0:W-:Y:S04]  /*2c020*/  STL [R1+0x180], R3 ;  /* 0x0001800301007387 */ /* 0x0001e80000100800 */
[----:B------:R1:W-:Y:S04]  /*2c030*/  STL [R1+0x17c], R0 ;  /* 0x00017c0001007387 */ /* 0x0003e80000100800 */
[----:B0-----:R4:W4:Y:S04]  /*2c040*/  LDG.E.U16 R3, [R10.64] ;  /* 0x000000040a037981 */ /* 0x001928000c1e1500 */
[----:B-1----:R0:W4:Y:S01]  /*2c050*/  LDG.E.U16 R0, [R8.64] ;  /* 0x0000000408007981 */ /* 0x002122000c1e1500 */
[----:B------:R-:W-:-:S03]  /*2c060*/  IMAD.WIDE R4, R2, 0x2, R16 ;  /* 0x0000000202047825 */ /* 0x000fc600078e0210 */
[----:B------:R-:W4:Y:S01]  /*2c070*/  LDL.64 R16, [R1+0x2a80] ;  /* 0x002a800001107983 */ /* 0x000f220000100a00 */
[----:B--2---:R-:W-:-:S03]  /*2c080*/  IMAD.WIDE R12, R2, 0x2, R22 ;  /* 0x00000002020c7825 */ /* 0x004fc600078e0216 */
[----:B------:R1:W-:Y:S04]  /*2c090*/  STL [R1+0x178], R28 ;  /* 0x0001781c01007387 */ /* 0x0003e80000100800 */
[----:B-1----:R1:W2:Y:S04]  /*2c0a0*/  LDG.E.U16 R28, [R6.64] ;  /* 0x00000004061c7981 */ /* 0x0022a8000c1e1500 */
[----:B---3--:R3:W-:Y:S04]  /*2c0b0*/  STL [R1+0x174], R29 ;  /* 0x0001741d01007387 */ /* 0x0087e80000100800 */
[----:B------:R1:W-:Y:S04]  /*2c0c0*/  STL [R1+0x170], R25 ;  /* 0x0001701901007387 */ /* 0x0003e80000100800 */
[----:B------:R-:W2:Y:S01]  /*2c0d0*/  LDL.64 R22, [R1+0x2df8] ;  /* 0x002df80001167983 */ /* 0x000ea20000100a00 */
[----:B0-----:R-:W-:-:S03]  /*2c0e0*/  IMAD.WIDE R8, R2, 0x2, R14 ;  /* 0x0000000202087825 */ /* 0x001fc600078e020e */
[----:B---3--:R0:W3:Y:S04]  /*2c0f0*/  LDG.E.U16 R29, [R4.64] ;  /* 0x00000004041d7981 */ /* 0x0080e8000c1e1500 */
[----:B-1----:R-:W3:Y:S01]  /*2c100*/  LDL.64 R24, [R1+0x2e00] ;  /* 0x002e000001187983 */ /* 0x002ee20000100a00 */
[----:B----4-:R-:W-:-:S03]  /*2c110*/  IMAD.WIDE R10, R2, 0x2, R18 ;  /* 0x00000002020a7825 */ /* 0x010fc600078e0212 */
[----:B------:R-:W4:Y:S01]  /*2c120*/  LDL.64 R18, [R1+0x2df0] ;  /* 0x002df00001127983 */ /* 0x000f220000100a00 */
[----:B0-----:R-:W-:-:S03]  /*2c130*/  IMAD.WIDE R4, R2, 0x2, R20 ;  /* 0x0000000202047825 */ /* 0x001fc600078e0214 */
[----:B------:R0:W4:Y:S01]  /*2c140*/  LDG.E.U16 R21, [R12.64] ;  /* 0x000000040c157981 */ /* 0x000122000c1e1500 */
[----:B------:R-:W-:-:S03]  /*2c150*/  IMAD.WIDE R6, R2, 0x2, R26 ;  /* 0x0000000202067825 */ /* 0x000fc600078e021a */
[----:B------:R2:W4:Y:S04]  /*2c160*/  LDG.E.U16 R27, [R8.64] ;  /* 0x00000004081b7981 */ /* 0x000528000c1e1500 */
[----:B------:R1:W4:Y:S04]  /*2c170*/  LDG.E.U16 R26, [R10.64] ;  /* 0x000000040a1a7981 */ /* 0x000328000c1e1500 */
[----:B------:R-:W4:Y:S04]  /*2c180*/  LDL.64 R14, [R1+0x2a78] ;  /* 0x002a7800010e7983 */ /* 0x000f280000100a00 */
[----:B------:R0:W-:Y:S04]  /*2c190*/  STL [R1+0x16c], R3 ;  /* 0x00016c0301007387 */ /* 0x0001e80000100800 */
[----:B------:R1:W-:Y:S04]  /*2c1a0*/  STL [R1+0x168], R0 ;  /* 0x0001680001007387 */ /* 0x0003e80000100800 */
[----:B0-----:R4:W4:Y:S04]  /*2c1b0*/  LDG.E.U16 R3, [R6.64] ;  /* 0x0000000406037981 */ /* 0x001928000c1e1500 */
[----:B-1----:R0:W4:Y:S01]  /*2c1c0*/  LDG.E.U16 R0, [R4.64] ;  /* 0x0000000404007981 */ /* 0x002122000c1e1500 */
[----:B------:R-:W-:-:S06]  /*2c1d0*/  IMAD.WIDE R12, R2, 0x2, R16 ;  /* 0x00000002020c7825 */ /* 0x000fcc00078e0210 */
[----:B------:R-:W4:Y:S01]  /*2c1e0*/  LDG.E.U16 R13, [R12.64] ;  /* 0x000000040c0d7981 */ /* 0x000f22000c1e1500 */
[----:B--2---:R-:W-:-:S03]  /*2c1f0*/  IMAD.WIDE R8, R2, 0x2, R22 ;  /* 0x0000000202087825 */ /* 0x004fc600078e0216 */
[----:B---3--:R-:W-:Y:S01]  /*2c200*/  STL [R1+0x160], R29 ;  /* 0x0001601d01007387 */ /* 0x008fe20000100800 */
[----:B------:R-:W-:-:S03]  /*2c210*/  IMAD.WIDE R10, R2, 0x2, R24 ;  /* 0x00000002020a7825 */ /* 0x000fc600078e0218 */
[----:B------:R1:W-:Y:S04]  /*2c220*/  STL [R1+0x164], R28 ;  /* 0x0001641c01007387 */ /* 0x0003e80000100800 */
[----:B------:R-:W2:Y:S04]  /*2c230*/  LDG.E.U16 R9, [R8.64] ;  /* 0x0000000408097981 */ /* 0x000ea8000c1e1500 */
[----:B------:R-:W3:Y:S04]  /*2c240*/  LDG.E.U16 R11, [R10.64] ;  /* 0x000000040a0b7981 */ /* 0x000ee8000c1e1500 */
[----:B-1----:R-:W2:Y:S01]  /*2c250*/  LDL.64 R28, [R1+0x2de8] ;  /* 0x002de800011c7983 */ /* 0x002ea20000100a00 */
[----:B----4-:R-:W-:-:S03]  /*2c260*/  IMAD.WIDE R6, R2, 0x2, R18 ;  /* 0x0000000202067825 */ /* 0x010fc600078e0212 */
[----:B------:R1:W-:Y:S04]  /*2c270*/  STL [R1+0x15c], R21 ;  /* 0x00015c1501007387 */ /* 0x0003e80000100800 */
[----:B------:R-:W4:Y:S04]  /*2c280*/  LDL.64 R16, [R1+0x2dd8] ;  /* 0x002dd80001107983 */ /* 0x000f280000100a00 */
[----:B-1----:R-:W4:Y:S04]  /*2c290*/  LDL.64 R20, [R1+0x2de0] ;  /* 0x002de00001147983 */ /* 0x002f280000100a00 */
[----:B------:R-:W-:Y:S04]  /*2c2a0*/  STL [R1+0x154], R27 ;  /* 0x0001541b01007387 */ /* 0x000fe80000100800 */
[----:B------:R1:W-:Y:S01]  /*2c2b0*/  STL [R1+0x158], R26 ;  /* 0x0001581a01007387 */ /* 0x0003e20000100800 */
[----:B0-----:R-:W-:-:S03]  /*2c2c0*/  IMAD.WIDE R4, R2, 0x2, R14 ;  /* 0x0000000202047825 */ /* 0x001fc600078e020e */
[----:B------:R-:W4:Y:S04]  /*2c2d0*/  LDL.64 R24, [R1+0x2dd0] ;  /* 0x002dd00001187983 */ /* 0x000f280000100a00 */
[----:B------:R-:W4:Y:S04]  /*2c2e0*/  LDL.64 R18, [R1+0x2dc8] ;  /* 0x002dc80001127983 */ /* 0x000f280000100a00 */
[----:B-1----:R-:W4:Y:S04]  /*2c2f0*/  LDL.64 R26, [R1+0x2a70] ;  /* 0x002a7000011a7983 */ /* 0x002f280000100a00 */
[----:B------:R0:W-:Y:S04]  /*2c300*/  STL [R1+0x150], R3 ;  /* 0x0001500301007387 */ /* 0x0001e80000100800 */
[----:B------:R1:W-:Y:S04]  /*2c310*/  STL [R1+0x14c], R0 ;  /* 0x00014c0001007387 */ /* 0x0003e80000100800 */
[----:B------:R-:W4:Y:S04]  /*2c320*/  LDL.64 R22, [R1+0x2dc0] ;  /* 0x002dc00001167983 */ /* 0x000f280000100a00 */
[----:B0-----:R0:W4:Y:S04]  /*2c330*/  LDG.E.U16 R3, [R6.64] ;  /* 0x0000000406037981 */ /* 0x001128000c1e1500 */
[----:B-1----:R1:W4:Y:S04]  /*2c340*/  LDG.E.U16 R0, [R4.64] ;  /* 0x0000000404007981 */ /* 0x002328000c1e1500 */
[----:B------:R-:W4:Y:S04]  /*2c350*/  LDL.64 R14, [R1+0x2a68] ;  /* 0x002a6800010e7983 */ /* 0x000f280000100a00 */
[----:B------:R2:W-:Y:S04]  /*2c360*/  STL [R1+0x148], R13 ;  /* 0x0001480d01007387 */ /* 0x0005e80000100800 */
[----:B---3--:R-:W-:Y:S01]  /*2c370*/  STL [R1+0x144], R11 ;  /* 0x0001440b01007387 */ /* 0x008fe20000100800 */
[----:B--2---:R-:W-:-:S03]  /*2c380*/  IMAD.WIDE R12, R2, 0x2, R28 ;  /* 0x00000002020c7825 */ /* 0x004fc600078e021c */
[----:B------:R4:W-:Y:S04]  /*2c390*/  STL [R1+0x140], R9 ;  /* 0x0001400901007387 */ /* 0x0009e80000100800 */
[----:B------:R2:W3:Y:S01]  /*2c3a0*/  LDG.E.U16 R29, [R12.64] ;  /* 0x000000040c1d7981 */ /* 0x0004e2000c1e1500 */
[----:B----4-:R-:W-:-:S03]  /*2c3b0*/  IMAD.WIDE R8, R2, 0x2, R16 ;  /* 0x0000000202087825 */ /* 0x010fc600078e0210 */
[----:B------:R-:W4:Y:S01]  /*2c3c0*/  LDL.64 R16, [R1+0x2db0] ;  /* 0x002db00001107983 */ /* 0x000f220000100a00 */
[----:B------:R-:W-:-:S03]  /*2c3d0*/  IMAD.WIDE R10, R2, 0x2, R20 ;  /* 0x00000002020a7825 */ /* 0x000fc600078e0214 */
[----:B------:R-:W4:Y:S01]  /*2c3e0*/  LDL.64 R20, [R1+0x2db8] ;  /* 0x002db80001147983 */ /* 0x000f220000100a00 */
[----:B-1----:R-:W-:-:S04]  /*2c3f0*/  IMAD.WIDE R4, R2, 0x2, R24 ;  /* 0x0000000202047825 */ /* 0x002fc800078e0218 */
[----:B--2---:R-:W-:-:S04]  /*2c400*/  IMAD.WIDE R12, R2, 0x2, R18 ;  /* 0x00000002020c7825 */ /* 0x004fc800078e0212 */
[C---:B0-----:R-:W-:Y:S02]  /*2c410*/  IMAD.WIDE R6, R2.reuse, 0x2, R26 ;  /* 0x0000000202067825 */ /* 0x041fe400078e021a */
[----:B------:R0:W2:Y:S04]  /*2c420*/  LDG.E.U16 R27, [R8.64] ;  /* 0x00000004081b7981 */ /* 0x0000a8000c1e1500 */
[----:B------:R1:W2:Y:S04]  /*2c430*/  LDG.E.U16 R26, [R10.64] ;  /* 0x000000040a1a7981 */ /* 0x0002a8000c1e1500 */
[----:B------:R-:W2:Y:S04]  /*2c440*/  LDG.E.U16 R13, [R12.64] ;  /* 0x000000040c0d7981 */ /* 0x000ea8000c1e1500 */
[----:B------:R0:W-:Y:S01]  /*2c450*/  STL [R1+0x13c], R3 ;  /* 0x00013c0301007387 */ /* 0x0001e20000100800 */
[----:B-1----:R-:W-:-:S03]  /*2c460*/  IMAD.WIDE R10, R2, 0x2, R22 ;  /* 0x00000002020a7825 */ /* 0x002fc600078e0216 */
[----:B------:R1:W-:Y:S04]  /*2c470*/  STL [R1+0x138], R0 ;  /* 0x0001380001007387 */ /* 0x0003e80000100800 */
[----:B------:R-:W2:Y:S04]  /*2c480*/  LDG.E.U16 R11, [R10.64] ;  /* 0x000000040a0b7981 */ /* 0x000ea8000c1e1500 */
[----:B0-----:R4:W2:Y:S04]  /*2c490*/  LDG.E.U16 R3, [R6.64] ;  /* 0x0000000406037981 */ /* 0x0018a8000c1e1500 */
[----:B-1----:R0:W2:Y:S04]  /*2c4a0*/  LDG.E.U16 R0, [R4.64] ;  /* 0x0000000404007981 */ /* 0x0020a8000c1e1500 */
[----:B------:R-:W2:Y:S04]  /*2c4b0*/  LDL.64 R18, [R1+0x2a60] ;  /* 0x002a600001127983 */ /* 0x000ea80000100a00 */
[----:B------:R-:W2:Y:S01]  /*2c4c0*/  LDL.64 R24, [R1+0x2da8] ;  /* 0x002da80001187983 */ /* 0x000ea20000100a00 */
[----:B------:R-:W-:-:S06]  /*2c4d0*/  IMAD.WIDE R8, R2, 0x2, R14 ;  /* 0x0000000202087825 */ /* 0x000fcc00078e020e */
[----:B------:R-:W2:Y:S04]  /*2c4e0*/  LDG.E.U16 R9, [R8.64] ;  /* 0x0000000408097981 */ /* 0x000ea8000c1e1500 */
[----:B---3--:R1:W-:Y:S04]  /*2c4f0*/  STL [R1+0x134], R29 ;  /* 0x0001341d01007387 */ /* 0x0083e80000100800 */
[----:B-1----:R-:W3:Y:S01]  /*2c500*/  LDL.64 R28, [R1+0x2da0] ;  /* 0x002da000011c7983 */ /* 0x002ee20000100a00 */
[----:B----4-:R-:W-:-:S04]  /*2c510*/  IMAD.WIDE R6, R2, 0x2, R20 ;  /* 0x0000000202067825 */ /* 0x010fc800078e0214 */
[C---:B0-----:R-:W-:Y:S01]  /*2c520*/  IMAD.WIDE R4, R2.reuse, 0x2, R16 ;  /* 0x0000000202047825 */ /* 0x041fe200078e0210 */
[----:B--2---:R-:W-:Y:S04]  /*2c530*/  STL [R1+0x12c], R27 ;  /* 0x00012c1b01007387 */ /* 0x004fe80000100800 */
[----:B------:R0:W-:Y:S04]  /*2c540*/  STL [R1+0x130], R26 ;  /* 0x0001301a01007387 */ /* 0x0001e80000100800 */
[----:B------:R-:W2:Y:S04]  /*2c550*/  LDL.64 R14, [R1+0x2a58] ;  /* 0x002a5800010e7983 */ /* 0x000ea80000100a00 */
[----:B0-----:R-:W4:Y:S04]  /*2c560*/  LDL.64 R26, [R1+0x2d98] ;  /* 0x002d9800011a7983 */ /* 0x001f280000100a00 */
[----:B------:R0:W-:Y:S04]  /*2c570*/  STL [R1+0x128], R3 ;  /* 0x0001280301007387 */ /* 0x0001e80000100800 */
[----:B------:R-:W4:Y:S04]  /*2c580*/  LDL.64 R22, [R1+0x2a50] ;  /* 0x002a500001167983 */ /* 0x000f280000100a00 */
[----:B------:R-:W4:Y:S04]  /*2c590*/  LDL.64 R20, [R1+0x2a48] ;  /* 0x002a480001147983 */ /* 0x000f280000100a00 */
[----:B0-----:R4:W4:Y:S04]  /*2c5a0*/  LDG.E.U16 R3, [R6.64] ;  /* 0x0000000406037981 */ /* 0x001928000c1e1500 */
[----:B------:R-:W4:Y:S04]  /*2c5b0*/  LDL.64 R16, [R1+0x2a40] ;  /* 0x002a400001107983 */ /* 0x000f280000100a00 */
[----:B------:R0:W-:Y:S04]  /*2c5c0*/  STL [R1+0x124], R0 ;  /* 0x0001240001007387 */ /* 0x0001e80000100800 */
[----:B------:R-:W-:Y:S04]  /*2c5d0*/  STL [R1+0x120], R13 ;  /* 0x0001200d01007387 */ /* 0x000fe80000100800 */
[----:B------:R1:W-:Y:S04]  /*2c5e0*/  STL [R1+0x11c], R11 ;  /* 0x00011c0b01007387 */ /* 0x0003e80000100800 */
[----:B0-----:R2:W4:Y:S01]  /*2c5f0*/  LDG.E.U16 R0, [R4.64] ;  /* 0x0000000404007981 */ /* 0x001522000c1e1500 */
[----:B-1----:R-:W-:-:S03]  /*2c600*/  IMAD.WIDE R10, R2, 0x2, R18 ;  /* 0x00000002020a7825 */ /* 0x002fc600078e0212 */
[----:B------:R-:W4:Y:S01]  /*2c610*/  LDL.64 R18, [R1+0x2a30] ;  /* 0x002a300001127983 */ /* 0x000f220000100a00 */
[----:B------:R-:W-:-:S03]  /*2c620*/  IMAD.WIDE R12, R2, 0x2, R24 ;  /* 0x00000002020c7825 */ /* 0x000fc600078e0218 */
[----:B------:R-:W4:Y:S04]  /*2c630*/  LDL.64 R24, [R1+0x2a38] ;  /* 0x002a380001187983 */ /* 0x000f280000100a00 */
[----:B------:R3:W-:Y:S02]  /*2c640*/  STL [R1+0x118], R9 ;  /* 0x0001180901007387 */ /* 0x0007e40000100800 */
[C---:B---3--:R-:W-:Y:S02]  /*2c650*/  IMAD.WIDE R8, R2.reuse, 0x2, R28 ;  /* 0x0000000202087825 */ /* 0x048fe400078e021c */
[----:B------:R0:W3:Y:S04]  /*2c660*/  LDG.E.U16 R28, [R10.64] ;  /* 0x000000040a1c7981 */ /* 0x0000e8000c1e1500 */
[----:B------:R1:W3:Y:S01]  /*2c670*/  LDG.E.U16 R29, [R8.64] ;  /* 0x00000004081d7981 */ /* 0x0002e2000c1e1500 */
[----:B--2---:R-:W-:-:S04]  /*2c680*/  IMAD.WIDE R4, R2, 0x2, R14 ;  /* 0x0000000202047825 */ /* 0x004fc800078e020e */
[C---:B----4-:R-:W-:Y:S02]  /*2c690*/  IMAD.WIDE R6, R2.reuse, 0x2, R26 ;  /* 0x0000000202067825 */ /* 0x050fe400078e021a */
[----:B------:R2:W4:Y:S04]  /*2c6a0*/  LDG.E.U16 R27, [R4.64] ;  /* 0x00000004041b7981 */ /* 0x000528000c1e1500 */
[----:B------:R0:W3:Y:S02]  /*2c6b0*/  LDG.E.U16 R26, [R6.64] ;  /* 0x00000004061a7981 */ /* 0x0000e4000c1e1500 */
[C---:B0-----:R-:W-:Y:S02]  /*2c6c0*/  IMAD.WIDE R10, R2.reuse, 0x2, R20 ;  /* 0x00000002020a7825 */ /* 0x041fe400078e0214 */
[----:B------:R0:W-:Y:S02]  /*2c6d0*/  STL [R1+0x114], R3 ;  /* 0x0001140301007387 */ /* 0x0001e40000100800 */
[----:B-1----:R-:W-:-:S02]  /*2c6e0*/  IMAD.WIDE R8, R2, 0x2, R16 ;  /* 0x0000000202087825 */ /* 0x002fc400078e0210 */
[----:B------:R-:W3:Y:S04]  /*2c6f0*/  LDL.64 R14, [R1+0x2a28] ;  /* 0x002a2800010e7983 */ /* 0x000ee80000100a00 */
[----:B------:R-:W4:Y:S04]  /*2c700*/  LDL.64 R20, [R1+0x2a10] ;  /* 0x002a100001147983 */ /* 0x000f280000100a00 */
[----:B0-----:R0:W4:Y:S04]  /*2c710*/  LDG.E.U16 R3, [R12.64] ;  /* 0x000000040c037981 */ /* 0x001128000c1e1500 */
[----:B------:R-:W4:Y:S04]  /*2c720*/  LDG.E.U16 R9, [R8.64] ;  /* 0x0000000408097981 */ /* 0x000f28000c1e1500 */
[----:B------:R-:W4:Y:S01]  /*2c730*/  LDL.64 R16, [R1+0x2a08] ;  /* 0x002a080001107983 */ /* 0x000f220000100a00 */
[----:B0-----:R-:W-:-:S03]  /*2c740*/  IMAD.WIDE R12, R2, 0x2, R22 ;  /* 0x00000002020c7825 */ /* 0x001fc600078e0216 */
[----:B------:R-:W4:Y:S01]  /*2c750*/  LDL.64 R22, [R1+0x2a18] ;  /* 0x002a180001167983 */ /* 0x000f220000100a00 */
[----:B--2---:R-:W-:-:S03]  /*2c760*/  IMAD.WIDE R4, R2, 0x2, R18 ;  /* 0x0000000202047825 */ /* 0x004fc600078e0212 */
[----:B------:R0:W2:Y:S04]  /*2c770*/  LDG.E.U16 R19, [R10.64] ;  /* 0x000000040a137981 */ /* 0x0000a8000c1e1500 */
[----:B------:R3:W2:Y:S04]  /*2c780*/  LDG.E.U16 R18, [R12.64] ;  /* 0x000000040c127981 */ /* 0x0006a8000c1e1500 */
[----:B0-----:R-:W2:Y:S01]  /*2c790*/  LDL.64 R10, [R1+0x2a20] ;  /* 0x002a2000010a7983 */ /* 0x001ea20000100a00 */
[----:B------:R-:W-:-:S03]  /*2c7a0*/  IMAD.WIDE R6, R2, 0x2, R24 ;  /* 0x0000000202067825 */ /* 0x000fc600078e0218 */
[----:B------:R0:W-:Y:S04]  /*2c7b0*/  STL [R1+0x110], R0 ;  /* 0x0001100001007387 */ /* 0x0001e80000100800 */
[----:B0-----:R0:W2:Y:S01]  /*2c7c0*/  LDG.E.U16 R0, [R6.64] ;  /* 0x0000000406007981 */ /* 0x0010a2000c1e1500 */
[----:B---3--:R-:W-:-:S06]  /*2c7d0*/  IMAD.WIDE R12, R2, 0x2, R14 ;  /* 0x00000002020c7825 */ /* 0x008fcc00078e020e */
[----:B------:R-:W3:Y:S04]  /*2c7e0*/  LDG.E.U16 R13, [R12.64] ;  /* 0x000000040c0d7981 */ /* 0x000ee8000c1e1500 */
[----:B----4-:R1:W-:Y:S04]  /*2c7f0*/  STL [R1+0x10c], R3 ;  /* 0x00010c0301007387 */ /* 0x0103e80000100800 */
[----:B------:R-:W-:Y:S04]  /*2c800*/  STL [R1+0x104], R29 ;  /* 0x0001041d01007387 */ /* 0x000fe80000100800 */
[----:B------:R4:W-:Y:S04]  /*2c810*/  STL [R1+0x108], R28 ;  /* 0x0001081c01007387 */ /* 0x0009e80000100800 */
[----:B-1----:R1:W3:Y:S04]  /*2c820*/  LDG.E.U16 R3, [R4.64] ;  /* 0x0000000404037981 */ /* 0x0022e8000c1e1500 */
[----:B----4-:R-:W4:Y:S04]  /*2c830*/  LDL.64 R28, [R1+0x2a00] ;  /* 0x002a0000011c7983 */ /* 0x010f280000100a00 */
[----:B------:R-:W-:Y:S04]  /*2c840*/  STL [R1+0xfc], R27 ;  /* 0x0000fc1b01007387 */ /* 0x000fe80000100800 */
[----:B------:R0:W-:Y:S04]  /*2c850*/  STL [R1+0x100], R26 ;  /* 0x0001001a01007387 */ /* 0x0001e80000100800 */
[----:B------:R-:W4:Y:S01]  /*2c860*/  LDL.64 R24, [R1+0x29f0] ;  /* 0x0029f00001187983 */ /* 0x000f220000100a00 */
[----:B--2---:R-:W-:-:S03]  /*2c870*/  IMAD.WIDE R10, R2, 0x2, R10 ;  /* 0x00000002020a7825 */ /* 0x004fc600078e020a */
[----:B0-----:R-:W2:Y:S04]  /*2c880*/  LDL.64 R26, [R1+0x29f8] ;  /* 0x0029f800011a7983 */ /* 0x001ea80000100a00 */
[----:B------:R-:W-:Y:S04]  /*2c890*/  STL [R1+0xf4], R19 ;  /* 0x0000f41301007387 */ /* 0x000fe80000100800 */
[----:B------:R0:W-:Y:S04]  /*2c8a0*/  STL [R1+0xf8], R18 ;  /* 0x0000f81201007387 */ /* 0x0001e80000100800 */
[----:B------:R-:W2:Y:S01]  /*2c8b0*/  LDL.64 R14, [R1+0x29e0] ;  /* 0x0029e000010e7983 */ /* 0x000ea20000100a00 */
[----:B------:R-:W-:-:S03]  /*2c8c0*/  IMAD.WIDE R6, R2, 0x2, R20 ;  /* 0x0000000202067825 */ /* 0x000fc600078e0214 */
[----:B------:R-:W2:Y:S04]  /*2c8d0*/  LDG.E.U16 R11, [R10.64] ;  /* 0x000000040a0b7981 */ /* 0x000ea8000c1e1500 */
[----:B0-----:R-:W2:Y:S04]  /*2c8e0*/  LDL.64 R18, [R1+0x29e8] ;  /* 0x0029e80001127983 */ /* 0x001ea80000100a00 */
[----:B------:R0:W-:Y:S02]  /*2c8f0*/  STL [R1+0xf0], R9 ;  /* 0x0000f00901007387 */ /* 0x0001e40000100800 */
[----:B0-----:R-:W-:-:S02]  /*2c900*/  IMAD.WIDE R8, R2, 0x2, R22 ;  /* 0x0000000202087825 */ /* 0x001fc400078e0216 */
[----:B------:R0:W-:Y:S04]  /*2c910*/  STL [R1+0xec], R0 ;  /* 0x0000ec0001007387 */ /* 0x0001e80000100800 */
[----:B------:R-:W2:Y:S04]  /*2c920*/  LDG.E.U16 R9, [R8.64] ;  /* 0x0000000408097981 */ /* 0x000ea8000c1e1500 */
[----:B0-----:R0:W2:Y:S01]  /*2c930*/  LDG.E.U16 R0, [R6.64] ;  /* 0x0000000406007981 */ /* 0x0010a2000c1e1500 */
[----:B-1----:R-:W-:-:S03]  /*2c940*/  IMAD.WIDE R4, R2, 0x2, R16 ;  /* 0x0000000202047825 */ /* 0x002fc600078e0210 */
[----:B------:R-:W2:Y:S04]  /*2c950*/  LDL.64 R16, [R1+0x29d8] ;  /* 0x0029d80001107983 */ /* 0x000ea80000100a00 */
[----:B---3--:R1:W-:Y:S04]  /*2c960*/  STL [R1+0xe8], R3 ;  /* 0x0000e80301007387 */ /* 0x0083e80000100800 */
[----:B------:R-:W3:Y:S04]  /*2c970*/  LDL.64 R20, [R1+0x29c8] ;  /* 0x0029c80001147983 */ /* 0x000ee80000100a00 */
[----:B------:R-:W3:Y:S04]  /*2c980*/  LDL.64 R22, [R1+0x29d0] ;  /* 0x0029d00001167983 */ /* 0x000ee80000100a00 */
[----:B------:R4:W-:Y:S04]  /*2c990*/  STL [R1+0xe4], R13 ;  /* 0x0000e40d01007387 */ /* 0x0009e80000100800 */
[----:B-1----:R2:W3:Y:S01]  /*2c9a0*/  LDG.E.U16 R3, [R4.64] ;  /* 0x0000000404037981 */ /* 0x0024e2000c1e1500 */
[----:B----4-:R-:W-:-:S04]  /*2c9b0*/  IMAD.WIDE R12, R2, 0x2, R28 ;  /* 0x00000002020c7825 */ /* 0x010fc800078e021c */
[C---:B--2---:R-:W-:Y:S01]  /*2c9c0*/  IMAD.WIDE R4, R2.reuse, 0x2, R14 ;  /* 0x0000000202047825 */ /* 0x044fe200078e020e */
[----:B------:R1:W-:Y:S03]  /*2c9d0*/  STL [R1+0xe0], R11 ;  /* 0x0000e00b01007387 */ /* 0x0003e60000100800 */
[----:B0-----:R-:W-:-:S04]  /*2c9e0*/  IMAD.WIDE R6, R2, 0x2, R18 ;  /* 0x0000000202067825 */ /* 0x001fc800078e0212 */
[C---:B-1----:R-:W-:Y:S02]  /*2c9f0*/  IMAD.WIDE R10, R2.reuse, 0x2, R26 ;  /* 0x00000002020a7825 */ /* 0x042fe400078e021a */
[----:B------:R3:W2:Y:S04]  /*2ca00*/  LDG.E.U16 R26, [R4.64] ;  /* 0x00000004041a7981 */ /* 0x0006a8000c1e1500 */
[----:B------:R0:W4:Y:S04]  /*2ca10*/  LDG.E.U16 R29, [R10.64] ;  /* 0x000000040a1d7981 */ /* 0x000128000c1e1500 */
[----:B------:R1:W2:Y:S04]  /*2ca20*/  LDG.E.U16 R27, [R6.64] ;  /* 0x00000004061b7981 */ /* 0x0002a8000c1e1500 */
[----:B------:R0:W-:Y:S04]  /*2ca30*/  STL [R1+0xdc], R9 ;  /* 0x0000dc0901007387 */ /* 0x0001e80000100800 */
[----:B------:R-:W2:Y:S04]  /*2ca40*/  LDL.64 R14, [R1+0x29c0] ;  /* 0x0029c000010e7983 */ /* 0x000ea80000100a00 */
[----:B------:R1:W-:Y:S04]  /*2ca50*/  STL [R1+0xd8], R0 ;  /* 0x0000d80001007387 */ /* 0x0003e80000100800 */
[----:B------:R-:W4:Y:S01]  /*2ca60*/  LDL.64 R18, [R1+0x29b8] ;  /* 0x0029b80001127983 */ /* 0x000f220000100a00 */
[----:B0-----:R-:W-:-:S03]  /*2ca70*/  IMAD.WIDE R8, R2, 0x2, R24 ;  /* 0x0000000202087825 */ /* 0x001fc600078e0218 */
[----:B------:R-:W4:Y:S04]  /*2ca80*/  LDL.64 R10, [R1+0x29b0] ;  /* 0x0029b000010a7983 */ /* 0x000f280000100a00 */
[----:B-1----:R0:W4:Y:S04]  /*2ca90*/  LDG.E.U16 R0, [R12.64] ;  /* 0x000000040c007981 */ /* 0x002128000c1e1500 */
[----:B------:R1:W4:Y:S04]  /*2caa0*/  LDG.E.U16 R28, [R8.64] ;  /* 0x00000004081c7981 */ /* 0x000328000c1e1500 */
[----:B0-----:R-:W4:Y:S01]  /*2cab0*/  LDL.64 R12, [R1+0x2998] ;  /* 0x00299800010c7983 */ /* 0x001f220000100a00 */
[----:B-1----:R-:W-:-:S03]  /*2cac0*/  IMAD.WIDE R8, R2, 0x2, R16 ;  /* 0x0000000202087825 */ /* 0x002fc600078e0210 */
[----:B------:R-:W4:Y:S04]  /*2cad0*/  LDL.64 R16, [R1+0x29a8] ;  /* 0x0029a80001107983 */ /* 0x000f280000100a00 */
[----:B------:R0:W4:Y:S01]  /*2cae0*/  LDG.E.U16 R25, [R8.64] ;  /* 0x0000000408197981 */ /* 0x000122000c1e1500 */
[----:B---3--:R-:W-:-:S03]  /*2caf0*/  IMAD.WIDE R4, R2, 0x2, R20 ;  /* 0x0000000202047825 */ /* 0x008fc600078e0214 */
[----:B------:R-:W3:Y:S01]  /*2cb00*/  LDL.64 R20, [R1+0x29a0] ;  /* 0x0029a00001147983 */ /* 0x000ee20000100a00 */
[----:B------:R-:W-:-:S03]  /*2cb10*/  IMAD.WIDE R6, R2, 0x2, R22 ;  /* 0x0000000202067825 */ /* 0x000fc600078e0216 */
[----:B------:R4:W3:Y:S04]  /*2cb20*/  LDG.E.U16 R23, [R4.64] ;  /* 0x0000000404177981 */ /* 0x0008e8000c1e1500 */
[----:B------:R2:W3:Y:S02]  /*2cb30*/  LDG.E.U16 R24, [R6.64] ;  /* 0x0000000406187981 */ /* 0x0004e4000c1e1500 */
[C---:B--2---:R-:W-:Y:S02]  /*2cb40*/  IMAD.WIDE R6, R2.reuse, 0x2, R14 ;  /* 0x0000000202067825 */ /* 0x044fe400078e020e */
[----:B------:R-:W2:Y:S04]  /*2cb50*/  LDL.64 R14, [R1+0x2990] ;  /* 0x00299000010e7983 */ /* 0x000ea80000100a00 */
[----:B------:R1:W-:Y:S01]  /*2cb60*/  STL [R1+0xd4], R3 ;  /* 0x0000d40301007387 */ /* 0x0003e20000100800 */
[----:B----4-:R-:W-:-:S03]  /*2cb70*/  IMAD.WIDE R4, R2, 0x2, R18 ;  /* 0x0000000202047825 */ /* 0x010fc600078e0212 */
[----:B------:R-:W4:Y:S04]  /*2cb80*/  LDL.64 R18, [R1+0x2988] ;  /* 0x0029880001127983 */ /* 0x000f280000100a00 */
[----:B------:R0:W4:Y:S04]  /*2cb90*/  LDG.E.U16 R22, [R4.64] ;  /* 0x0000000404167981 */ /* 0x000128000c1e1500 */
[----:B-1----:R1:W4:Y:S01]  /*2cba0*/  LDG.E.U16 R3, [R6.64] ;  /* 0x0000000406037981 */ /* 0x002322000c1e1500 */
[----:B0-----:R-:W-:-:S03]  /*2cbb0*/  IMAD.WIDE R4, R2, 0x2, R10 ;  /* 0x0000000202047825 */ /* 0x001fc600078e020a */
[----:B------:R-:W4:Y:S04]  /*2cbc0*/  LDL.64 R10, [R1+0x2980] ;  /* 0x00298000010a7983 */ /* 0x000f280000100a00 */
[----:B------:R0:W-:Y:S04]  /*2cbd0*/  STL [R1+0xd0], R0 ;  /* 0x0000d00001007387 */ /* 0x0001e80000100800 */
[----:B0-----:R0:W4:Y:S02]  /*2cbe0*/  LDG.E.U16 R0, [R4.64] ;  /* 0x0000000404007981 */ /* 0x001124000c1e1500 */
[----:B0-----:R-:W-:-:S02]  /*2cbf0*/  IMAD.WIDE R4, R2, 0x2, R16 ;  /* 0x0000000202047825 */ /* 0x001fc400078e0210 */
[----:B------:R-:W4:Y:S04]  /*2cc00*/  LDL.64 R16, [R1+0x2978] ;  /* 0x0029780001107983 */ /* 0x000f280000100a00 */
[----:B------:R0:W-:Y:S04]  /*2cc10*/  STL [R1+0xcc], R29 ;  /* 0x0000cc1d01007387 */ /* 0x0001e80000100800 */
[----:B------:R-:W4:Y:S04]  /*2cc20*/  LDL.64 R8, [R1+0x2970] ;  /* 0x0029700001087983 */ /* 0x000f280000100a00 */
[----:B0-----:R3:W4:Y:S04]  /*2cc30*/  LDG.E.U16 R29, [R4.64] ;  /* 0x00000004041d7981 */ /* 0x001728000c1e1500 */
[----:B------:R0:W-:Y:S01]  /*2cc40*/  STL [R1+0xc8], R28 ;  /* 0x0000c81c01007387 */ /* 0x0001e20000100800 */
[----:B---3--:R-:W-:-:S05]  /*2cc50*/  IMAD.WIDE R4, R2, 0x2, R20 ;  /* 0x0000000202047825 */ /* 0x008fca00078e0214 */
[----:B0-----:R0:W3:Y:S02]  /*2cc60*/  LDG.E.U16 R28, [R4.64] ;  /* 0x00000004041c7981 */ /* 0x0010e4000c1e1500 */
[C---:B0-----:R-:W-:Y:S02]  /*2cc70*/  IMAD.WIDE R4, R2.reuse, 0x2, R12 ;  /* 0x0000000202047825 */ /* 0x041fe400078e020c */
[----:B------:R-:W3:Y:S04]  /*2cc80*/  LDL.64 R12, [R1+0x2968] ;  /* 0x00296800010c7983 */ /* 0x000ee80000100a00 */
[----:B------:R0:W-:Y:S04]  /*2cc90*/  STL [R1+0xc4], R27 ;  /* 0x0000c41b01007387 */ /* 0x0001e80000100800 */
[----:B0-----:R2:W3:Y:S02]  /*2cca0*/  LDG.E.U16 R27, [R4.64] ;  /* 0x00000004041b7981 */ /* 0x0014e4000c1e1500 */
[----:B--2---:R-:W-:-:S02]  /*2ccb0*/  IMAD.WIDE R4, R2, 0x2, R14 ;  /* 0x0000000202047825 */ /* 0x004fc400078e020e */
[----:B------:R-:W2:Y:S04]  /*2ccc0*/  LDL.64 R14, [R1+0x2960] ;  /* 0x00296000010e7983 */ /* 0x000ea80000100a00 */
[----:B------:R4:W2:Y:S04]  /*2ccd0*/  LDG.E.U16 R20, [R4.64] ;  /* 0x0000000404147981 */ /* 0x0008a8000c1e1500 */
[----:B------:R0:W-:Y:S04]  /*2cce0*/  STL [R1+0xc0], R26 ;  /* 0x0000c01a01007387 */ /* 0x0001e80000100800 */
[----:B-1----:R-:W2:Y:S01]  /*2ccf0*/  LDL.64 R6, [R1+0x2958] ;  /* 0x0029580001067983 */ /* 0x002ea20000100a00 */
[----:B----4-:R-:W-:-:S05]  /*2cd00*/  IMAD.WIDE R4, R2, 0x2, R18 ;  /* 0x0000000202047825 */ /* 0x010fca00078e0212 */
[----:B0-----:R0:W4:Y:S02]  /*2cd10*/  LDG.E.U16 R26, [R4.64] ;  /* 0x00000004041a7981 */ /* 0x001124000c1e1500 */
[C---:B0-----:R-:W-:Y:S02]  /*2cd20*/  IMAD.WIDE R4, R2.reuse, 0x2, R10 ;  /* 0x0000000202047825 */ /* 0x041fe400078e020a */
[----:B------:R-:W4:Y:S04]  /*2cd30*/  LDL.64 R10, [R1+0x2950] ;  /* 0x00295000010a7983 */ /* 0x000f280000100a00 */
[----:B------:R0:W-:Y:S04]  /*2cd40*/  STL [R1+0xbc], R25 ;  /* 0x0000bc1901007387 */ /* 0x0001e80000100800 */
[----:B------:R1:W-:Y:S04]  /*2cd50*/  STL [R1+0xb8], R24 ;  /* 0x0000b81801007387 */ /* 0x0003e80000100800 */
[----:B0-----:R0:W4:Y:S02]  /*2cd60*/  LDG.E.U16 R25, [R4.64] ;  /* 0x0000000404197981 */ /* 0x001124000c1e1500 */
[----:B0-----:R-:W-:-:S02]  /*2cd70*/  IMAD.WIDE R4, R2, 0x2, R16 ;  /* 0x0000000202047825 */ /* 0x001fc400078e0210 */
[----:B------:R-:W4:Y:S04]  /*2cd80*/  LDL.64 R16, [R1+0x2948] ;  /* 0x0029480001107983 */ /* 0x000f280000100a00 */
[----:B-1----:R0:W4:Y:S04]  /*2cd90*/  LDG.E.U16 R24, [R4.64] ;  /* 0x0000000404187981 */ /* 0x002128000c1e1500 */
[----:B------:R1:W-:Y:S01]  /*2cda0*/  STL [R1+0xb4], R23 ;  /* 0x0000b41701007387 */ /* 0x0003e20000100800 */
[----:B0-----:R-:W-:-:S03]  /*2cdb0*/  IMAD.WIDE R4, R2, 0x2, R8 ;  /* 0x0000000202047825 */ /* 0x001fc600078e0208 */
[----:B------:R-:W4:Y:S04]  /*2cdc0*/  LDL.64 R8, [R1+0x2940] ;  /* 0x0029400001087983 */ /* 0x000f280000100a00 */
[----:B-1----:R3:W4:Y:S04]  /*2cdd0*/  LDG.E.U16 R23, [R4.64] ;  /* 0x0000000404177981 */ /* 0x002728000c1e1500 */
[----:B------:R0:W-:Y:S01]  /*2cde0*/  STL [R1+0xb0], R3 ;  /* 0x0000b00301007387 */ /* 0x0001e20000100800 */
[----:B---3--:R-:W-:-:S03]  /*2cdf0*/  IMAD.WIDE R4, R2, 0x2, R12 ;  /* 0x0000000202047825 */ /* 0x008fc600078e020c */
[----:B------:R-:W3:Y:S04]  /*2ce00*/  LDL.64 R12, [R1+0x2938] ;  /* 0x00293800010c7983 */ /* 0x000ee80000100a00 */
[----:B0-----:R2:W3:Y:S04]  /*2ce10*/  LDG.E.U16 R3, [R4.64] ;  /* 0x0000000404037981 */ /* 0x0014e8000c1e1500 */
[----:B------:R0:W-:Y:S01]  /*2ce20*/  STL [R1+0xac], R22 ;  /* 0x0000ac1601007387 */ /* 0x0001e20000100800 */
[----:B--2---:R-:W-:-:S03]  /*2ce30*/  IMAD.WIDE R4, R2, 0x2, R14 ;  /* 0x0000000202047825 */ /* 0x004fc600078e020e */
[----:B------:R-:W2:Y:S04]  /*2ce40*/  LDL.64 R14, [R1+0x2930] ;  /* 0x00293000010e7983 */ /* 0x000ea80000100a00 */
[----:B0-----:R0:W2:Y:S04]  /*2ce50*/  LDG.E.U16 R22, [R4.64] ;  /* 0x0000000404167981 */ /* 0x0010a8000c1e1500 */
[----:B------:R1:W-:Y:S01]  /*2ce60*/  STL [R1+0xa8], R0 ;  /* 0x0000a80001007387 */ /* 0x0003e20000100800 */
[----:B0-----:R-:W-:-:S03]  /*2ce70*/  IMAD.WIDE R4, R2, 0x2, R6 ;  /* 0x0000000202047825 */ /* 0x001fc600078e0206 */
[----:B------:R-:W2:Y:S04]  /*2ce80*/  LDL.64 R6, [R1+0x2928] ;  /* 0x0029280001067983 */ /* 0x000ea80000100a00 */
[----:B-1----:R4:W2:Y:S04]  /*2ce90*/  LDG.E.U16 R0, [R4.64] ;  /* 0x0000000404007981 */ /* 0x0028a8000c1e1500 */
[----:B------:R-:W-:Y:S01]  /*2cea0*/  STL [R1+0xa4], R29 ;  /* 0x0000a41d01007387 */ /* 0x000fe20000100800 */
[----:B----4-:R-:W-:-:S03]  /*2ceb0*/  IMAD.WIDE R4, R2, 0x2, R10 ;  /* 0x0000000202047825 */ /* 0x010fc600078e020a */
[----:B------:R-:W4:Y:S04]  /*2cec0*/  LDL.64 R10, [R1+0x2920] ;  /* 0x00292000010a7983 */ /* 0x000f280000100a00 */
[----:B------:R0:W4:Y:S04]  /*2ced0*/  LDG.E.U16 R21, [R4.64] ;  /* 0x0000000404157981 */ /* 0x000128000c1e1500 */
[----:B------:R-:W-:Y:S01]  /*2cee0*/  STL [R1+0xa0], R28 ;  /* 0x0000a01c01007387 */ /* 0x000fe20000100800 */
[----:B0-----:R-:W-:-:S03]  /*2cef0*/  IMAD.WIDE R4, R2, 0x2, R16 ;  /* 0x0000000202047825 */ /* 0x001fc600078e0210 */
[----:B------:R-:W4:Y:S04]  /*2cf00*/  LDL.64 R16, [R1+0x2918] ;  /* 0x0029180001107983 */ /* 0x000f280000100a00 */
[----:B------:R0:W4:Y:S04]  /*2cf10*/  LDG.E.U16 R19, [R4.64] ;  /* 0x0000000404137981 */ /* 0x000128000c1e1500 */
[----:B------:R-:W-:Y:S01]  /*2cf20*/  STL [R1+0x9c], R27 ;  /* 0x00009c1b01007387 */ /* 0x000fe20000100800 */
[----:B0-----:R-:W-:-:S03]  /*2cf30*/  IMAD.WIDE R4, R2, 0x2, R8 ;  /* 0x0000000202047825 */ /* 0x001fc600078e0208 */
[----:B------:R-:W4:Y:S04]  /*2cf40*/  LDL.64 R8, [R1+0x2910] ;  /* 0x0029100001087983 */ /* 0x000f280000100a00 */
[----:B------:R3:W4:Y:S04]  /*2cf50*/  LDG.E.U16 R18, [R4.64] ;  /* 0x0000000404127981 */ /* 0x000728000c1e1500 */
[----:B------:R0:W-:Y:S01]  /*2cf60*/  STL [R1+0x98], R20 ;  /* 0x0000981401007387 */ /* 0x0001e20000100800 */
[----:B---3--:R-:W-:-:S03]  /*2cf70*/  IMAD.WIDE R4, R2, 0x2, R12 ;  /* 0x0000000202047825 */ /* 0x008fc600078e020c */
[----:B------:R-:W3:Y:S04]  /*2cf80*/  LDL.64 R12, [R1+0x2908] ;  /* 0x00290800010c7983 */ /* 0x000ee80000100a00 */
[----:B0-----:R2:W3:Y:S04]  /*2cf90*/  LDG.E.U16 R20, [R4.64] ;  /* 0x0000000404147981 */ /* 0x0014e8000c1e1500 */
[----:B------:R0:W-:Y:S01]  /*2cfa0*/  STL [R1+0x94], R26 ;  /* 0x0000941a01007387 */ /* 0x0001e20000100800 */
[----:B--2---:R-:W-:-:S03]  /*2cfb0*/  IMAD.WIDE R4, R2, 0x2, R14 ;  /* 0x0000000202047825 */ /* 0x004fc600078e020e */
[----:B------:R-:W2:Y:S04]  /*2cfc0*/  LDL.64 R14, [R1+0x2900] ;  /* 0x00290000010e7983 */ /* 0x000ea80000100a00 */
[----:B------:R1:W2:Y:S04]  /*2cfd0*/  LDG.E.U16 R28, [R4.64] ;  /* 0x00000004041c7981 */ /* 0x0002a8000c1e1500 */
[----:B------:R0:W-:Y:S01]  /*2cfe0*/  STL [R1+0x90], R25 ;  /* 0x0000901901007387 */ /* 0x0001e20000100800 */
[----:B-1----:R-:W-:-:S03]  /*2cff0*/  IMAD.WIDE R4, R2, 0x2, R6 ;  /* 0x0000000202047825 */ /* 0x002fc600078e0206 */
[----:B------:R-:W2:Y:S04]  /*2d000*/  LDL.64 R6, [R1+0x28f8] ;  /* 0x0028f80001067983 */ /* 0x000ea80000100a00 */
[----:B------:R4:W2:Y:S04]  /*2d010*/  LDG.E.U16 R27, [R4.64] ;  /* 0x00000004041b7981 */ /* 0x0008a8000c1e1500 */
[----:B------:R-:W-:Y:S01]  /*2d020*/  STL [R1+0x8c], R24 ;  /* 0x00008c1801007387 */ /* 0x000fe20000100800 */
[----:B----4-:R-:W-:-:S03]  /*2d030*/  IMAD.WIDE R4, R2, 0x2, R10 ;  /* 0x0000000202047825 */ /* 0x010fc600078e020a */
[----:B------:R-:W4:Y:S04]  /*2d040*/  LDL.64 R10, [R1+0x28f0] ;  /* 0x0028f000010a7983 */ /* 0x000f280000100a00 */
[----:B0-----:R0:W4:Y:S04]  /*2d050*/  LDG.E.U16 R26, [R4.64] ;  /* 0x00000004041a7981 */ /* 0x001128000c1e1500 */
[----:B------:R-:W-:Y:S01]  /*2d060*/  STL [R1+0x88], R23 ;  /* 0x0000881701007387 */ /* 0x000fe20000100800 */
[----:B0-----:R-:W-:-:S03]  /*2d070*/  IMAD.WIDE R4, R2, 0x2, R16 ;  /* 0x0000000202047825 */ /* 0x001fc600078e0210 */
[----:B------:R-:W4:Y:S04]  /*2d080*/  LDL.64 R16, [R1+0x2888] ;  /* 0x0028880001107983 */ /* 0x000f280000100a00 */
[----:B------:R0:W4:Y:S04]  /*2d090*/  LDG.E.U16 R25, [R4.64] ;  /* 0x0000000404197981 */ /* 0x000128000c1e1500 */
[----:B------:R1:W-:Y:S01]  /*2d0a0*/  STL [R1+0x84], R3 ;  /* 0x0000840301007387 */ /* 0x0003e20000100800 */
[----:B0-----:R-:W-:-:S03]  /*2d0b0*/  IMAD.WIDE R4, R2, 0x2, R8 ;  /* 0x0000000202047825 */ /* 0x001fc600078e0208 */
[----:B------:R-:W4:Y:S04]  /*2d0c0*/  LDL.64 R8, [R1+0x2880] ;  /* 0x0028800001087983 */ /* 0x000f280000100a00 */
[----:B-1----:R3:W4:Y:S04]  /*2d0d0*/  LDG.E.U16 R3, [R4.64] ;  /* 0x0000000404037981 */ /* 0x002728000c1e1500 */
[----:B------:R-:W-:Y:S01]  /*2d0e0*/  STL [R1+0x80], R22 ;  /* 0x0000801601007387 */ /* 0x000fe20000100800 */
[----:B---3--:R-:W-:-:S03]  /*2d0f0*/  IMAD.WIDE R4, R2, 0x2, R12 ;  /* 0x0000000202047825 */ /* 0x008fc600078e020c */
[----:B------:R-:W3:Y:S04]  /*2d100*/  LDL.64 R12, [R1+0x2878] ;  /* 0x00287800010c7983 */ /* 0x000ee80000100a00 */
[----:B------:R2:W3:Y:S04]  /*2d110*/  LDG.E.U16 R24, [R4.64] ;  /* 0x0000000404187981 */ /* 0x0004e8000c1e1500 */
[----:B------:R0:W-:Y:S01]  /*2d120*/  STL [R1+0x7c], R0 ;  /* 0x00007c0001007387 */ /* 0x0001e20000100800 */
[----:B--2---:R-:W-:-:S03]  /*2d130*/  IMAD.WIDE R4, R2, 0x2, R14 ;  /* 0x0000000202047825 */ /* 0x004fc600078e020e */
[----:B------:R-:W2:Y:S04]  /*2d140*/  LDL.64 R14, [R1+0x2870] ;  /* 0x00287000010e7983 */ /* 0x000ea80000100a00 */
[----:B0-----:R0:W2:Y:S04]  /*2d150*/  LDG.E.U16 R0, [R4.64] ;  /* 0x0000000404007981 */ /* 0x0010a8000c1e1500 */
[----:B------:R-:W-:Y:S01]  /*2d160*/  STL [R1+0x78], R21 ;  /* 0x0000781501007387 */ /* 0x000fe20000100800 */
[----:B0-----:R-:W-:-:S03]  /*2d170*/  IMAD.WIDE R4, R2, 0x2, R6 ;  /* 0x0000000202047825 */ /* 0x001fc600078e0206 */
[----:B------:R-:W2:Y:S04]  /*2d180*/  LDL.64 R6, [R1+0x28e8] ;  /* 0x0028e80001067983 */ /* 0x000ea80000100a00 */
[----:B------:R4:W2:Y:S04]  /*2d190*/  LDG.E.U16 R23, [R4.64] ;  /* 0x0000000404177981 */ /* 0x0008a8000c1e1500 */
[----:B------:R-:W-:Y:S01]  /*2d1a0*/  STL [R1+0x74], R19 ;  /* 0x0000741301007387 */ /* 0x000fe20000100800 */
[----:B----4-:R-:W-:-:S03]  /*2d1b0*/  IMAD.WIDE R4, R2, 0x2, R10 ;  /* 0x0000000202047825 */ /* 0x010fc600078e020a */
[----:B------:R-:W4:Y:S04]  /*2d1c0*/  LDL.64 R10, [R1+0x28e0] ;  /* 0x0028e000010a7983 */ /* 0x000f280000100a00 */
[----:B------:R0:W4:Y:S04]  /*2d1d0*/  LDG.E.U16 R22, [R4.64] ;  /* 0x0000000404167981 */ /* 0x000128000c1e1500 */
[----:B------:R1:W-:Y:S04]  /*2d1e0*/  STL [R1+0x70], R18 ;  /* 0x0000701201007387 */ /* 0x0003e80000100800 */
[----:B-1----:R-:W4:Y:S01]  /*2d1f0*/  LDL.64 R18, [R1+0x28d8] ;  /* 0x0028d80001127983 */ /* 0x002f220000100a00 */
[----:B0-----:R-:W-:-:S03]  /*2d200*/  IMAD.WIDE R4, R2, 0x2, R16 ;  /* 0x0000000202047825 */ /* 0x001fc600078e0210 */
[----:B------:R0:W-:Y:S04]  /*2d210*/  STL [R1+0x6c], R20 ;  /* 0x00006c1401007387 */ /* 0x0001e80000100800 */
[----:B------:R1:W4:Y:S02]  /*2d220*/  LDG.E.U16 R21, [R4.64] ;  /* 0x0000000404157981 */ /* 0x000324000c1e1500 */
[C---:B-1----:R-:W-:Y:S02]  /*2d230*/  IMAD.WIDE R4, R2.reuse, 0x2, R8 ;  /* 0x0000000202047825 */ /* 0x042fe400078e0208 */
[----:B------:R-:W4:Y:S04]  /*2d240*/  LDL.64 R8, [R1+0x28d0] ;  /* 0x0028d00001087983 */ /* 0x000f280000100a00 */
[----:B0-----:R3:W4:Y:S04]  /*2d250*/  LDG.E.U16 R20, [R4.64] ;  /* 0x0000000404147981 */ /* 0x001728000c1e1500 */
[----:B------:R0:W-:Y:S04]  /*2d260*/  STL [R1+0x68], R28 ;  /* 0x0000681c01007387 */ /* 0x0001e80000100800 */
[----:B------:R-:W4:Y:S04]  /*2d270*/  LDL.64 R16, [R1+0x28c8] ;  /* 0x0028c80001107983 */ /* 0x000f280000100a00 */
[----:B------:R1:W-:Y:S01]  /*2d280*/  STL [R1+0x64], R27 ;  /* 0x0000641b01007387 */ /* 0x0003e20000100800 */
[----:B---3--:R-:W-:-:S03]  /*2d290*/  IMAD.WIDE R4, R2, 0x2, R12 ;  /* 0x0000000202047825 */ /* 0x008fc600078e020c */
[----:B------:R-:W3:Y:S04]  /*2d2a0*/  LDL.64 R12, [R1+0x28c0] ;  /* 0x0028c000010c7983 */ /* 0x000ee80000100a00 */
[----:B0-----:R2:W3:Y:S04]  /*2d2b0*/  LDG.E.U16 R28, [R4.64] ;  /* 0x00000004041c7981 */ /* 0x0014e8000c1e1500 */
[----:B------:R0:W-:Y:S01]  /*2d2c0*/  STL [R1+0x60], R26 ;  /* 0x0000601a01007387 */ /* 0x0001e20000100800 */
[----:B--2---:R-:W-:-:S03]  /*2d2d0*/  IMAD.WIDE R4, R2, 0x2, R14 ;  /* 0x0000000202047825 */ /* 0x004fc600078e020e */
[----:B------:R-:W2:Y:S04]  /*2d2e0*/  LDL.64 R14, [R1+0x28b8] ;  /* 0x0028b800010e7983 */ /* 0x000ea80000100a00 */
[----:B-1----:R1:W2:Y:S04]  /*2d2f0*/  LDG.E.U16 R27, [R4.64] ;  /* 0x00000004041b7981 */ /* 0x0022a8000c1e1500 */
[----:B------:R0:W-:Y:S01]  /*2d300*/  STL [R1+0x5c], R25 ;  /* 0x00005c1901007387 */ /* 0x0001e20000100800 */
[----:B-1----:R-:W-:-:S03]  /*2d310*/  IMAD.WIDE R4, R2, 0x2, R6 ;  /* 0x0000000202047825 */ /* 0x002fc600078e0206 */
[----:B------:R-:W2:Y:S04]  /*2d320*/  LDL.64 R6, [R1+0x2868] ;  /* 0x0028680001067983 */ /* 0x000ea80000100a00 */
[----:B0-----:R4:W2:Y:S04]  /*2d330*/  LDG.E.U16 R26, [R4.64] ;  /* 0x00000004041a7981 */ /* 0x0018a8000c1e1500 */
[----:B------:R0:W-:Y:S01]  /*2d340*/  STL [R1+0x58], R3 ;  /* 0x0000580301007387 */ /* 0x0001e20000100800 */
[----:B----4-:R-:W-:-:S03]  /*2d350*/  IMAD.WIDE R4, R2, 0x2, R10 ;  /* 0x0000000202047825 */ /* 0x010fc600078e020a */
[----:B------:R-:W4:Y:S04]  /*2d360*/  LDL.64 R10, [R1+0x2860] ;  /* 0x00286000010a7983 */ /* 0x000f280000100a00 */
[----:B------:R1:W4:Y:S04]  /*2d370*/  LDG.E.U16 R25, [R4.64] ;  /* 0x0000000404197981 */ /* 0x000328000c1e1500 */
[----:B------:R-:W-:Y:S01]  /*2d380*/  STL [R1+0x54], R24 ;  /* 0x0000541801007387 */ /* 0x000fe20000100800 */
[----:B-1----:R-:W-:-:S05]  /*2d390*/  IMAD.WIDE R4, R2, 0x2, R18 ;  /* 0x0000000202047825 */ /* 0x002fca00078e0212 */
[----:B0-----:R0:W4:Y:S02]  /*2d3a0*/  LDG.E.U16 R3, [R4.64] ;  /* 0x0000000404037981 */ /* 0x001124000c1e1500 */
[C---:B0-----:R-:W-:Y:S02]  /*2d3b0*/  IMAD.WIDE R4, R2.reuse, 0x2, R8 ;  /* 0x0000000202047825 */ /* 0x041fe400078e0208 */
[----:B------:R-:W4:Y:S04]  /*2d3c0*/  LDL.64 R8, [R1+0x2858] ;  /* 0x0028580001087983 */ /* 0x000f280000100a00 */
[----:B------:R0:W-:Y:S04]  /*2d3d0*/  STL [R1+0x50], R0 ;  /* 0x0000500001007387 */ /* 0x0001e80000100800 */
[----:B0-----:R0:W4:Y:S02]  /*2d3e0*/  LDG.E.U16 R0, [R4.64] ;  /* 0x0000000404007981 */ /* 0x001124000c1e1500 */
[----:B0-----:R-:W-:-:S05]  /*2d3f0*/  IMAD.WIDE R4, R2, 0x2, R16 ;  /* 0x0000000202047825 */ /* 0x001fca00078e0210 */
[----:B------:R3:W4:Y:S04]  /*2d400*/  LDG.E.U16 R24, [R4.64] ;  /* 0x0000000404187981 */ /* 0x000728000c1e1500 */
[----:B------:R0:W-:Y:S01]  /*2d410*/  STL [R1+0x4c], R23 ;  /* 0x00004c1701007387 */ /* 0x0001e20000100800 */
[----:B---3--:R-:W-:-:S03]  /*2d420*/  IMAD.WIDE R4, R2, 0x2, R12 ;  /* 0x0000000202047825 */ /* 0x008fc600078e020c */
[----:B------:R-:W3:Y:S04]  /*2d430*/  LDL.64 R12, [R1+0x2850] ;  /* 0x00285000010c7983 */ /* 0x000ee80000100a00 */
[----:B0-----:R2:W3:Y:S04]  /*2d440*/  LDG.E.U16 R23, [R4.64] ;  /* 0x0000000404177981 */ /* 0x0014e8000c1e1500 */
[----:B------:R0:W-:Y:S04]  /*2d450*/  STL [R1+0x48], R22 ;  /* 0x0000481601007387 */ /* 0x0001e80000100800 */
[----:B------:R-:W3:Y:S04]  /*2d460*/  LDL.64 R18, [R1+0x28b0] ;  /* 0x0028b00001127983 */ /* 0x000ee80000100a00 */
[----:B------:R1:W-:Y:S01]  /*2d470*/  STL [R1+0x14], R21 ;  /* 0x0000141501007387 */ /* 0x0003e20000100800 */
[----:B--2---:R-:W-:-:S05]  /*2d480*/  IMAD.WIDE R4, R2, 0x2, R14 ;  /* 0x0000000202047825 */ /* 0x004fca00078e020e */
[----:B0-----:R0:W2:Y:S02]  /*2d490*/  LDG.E.U16 R22, [R4.64] ;  /* 0x0000000404167981 */ /* 0x0010a4000c1e1500 */
[C---:B0-----:R-:W-:Y:S02]  /*2d4a0*/  IMAD.WIDE R4, R2.reuse, 0x2, R6 ;  /* 0x0000000202047825 */ /* 0x041fe400078e0206 */
[----:B------:R-:W2:Y:S04]  /*2d4b0*/  LDL.64 R6, [R1+0x28a8] ;  /* 0x0028a80001067983 */ /* 0x000ea80000100a00 */
[----:B-1----:R4:W2:Y:S04]  /*2d4c0*/  LDG.E.U16 R21, [R4.64] ;  /* 0x0000000404157981 */ /* 0x0028a8000c1e1500 */
[----:B------:R0:W-:Y:S04]  /*2d4d0*/  STL [R1+0x10], R20 ;  /* 0x0000101401007387 */ /* 0x0001e80000100800 */
[----:B------:R-:W2:Y:S01]  /*2d4e0*/  LDL.64 R16, [R1+0x28a0] ;  /* 0x0028a00001107983 */ /* 0x000ea20000100a00 */
[----:B----4-:R-:W-:-:S03]  /*2d4f0*/  IMAD.WIDE R4, R2, 0x2, R10 ;  /* 0x0000000202047825 */ /* 0x010fc600078e020a */
[----:B------:R-:W4:Y:S04]  /*2d500*/  LDL.64 R14, [R1+0x2898] ;  /* 0x00289800010e7983 */ /* 0x000f280000100a00 */
[----:B0-----:R0:W2:Y:S04]  /*2d510*/  LDG.E.U16 R20, [R4.64] ;  /* 0x0000000404147981 */ /* 0x0010a8000c1e1500 */
[----:B------:R1:W-:Y:S04]  /*2d520*/  STL [R1+0xc], R28 ;  /* 0x00000c1c01007387 */ /* 0x0003e80000100800 */
[----:B------:R-:W2:Y:S01]  /*2d530*/  LDL.64 R10, [R1+0x2848] ;  /* 0x00284800010a7983 */ /* 0x000ea20000100a00 */
[----:B0-----:R-:W-:-:S03]  /*2d540*/  IMAD.WIDE R4, R2, 0x2, R8 ;  /* 0x0000000202047825 */ /* 0x001fc600078e0208 */
[----:B------:R-:W2:Y:S04]  /*2d550*/  LDL.64 R8, [R1+0x2890] ;  /* 0x0028900001087983 */ /* 0x000ea80000100a00 */
[----:B-1----:R3:W2:Y:S04]  /*2d560*/  LDG.E.U16 R28, [R4.64] ;  /* 0x00000004041c7981 */ /* 0x0026a8000c1e1500 */
[----:B------:R-:W-:Y:S01]  /*2d570*/  STL [R1+0x8], R27 ;  /* 0x0000081b01007387 */ /* 0x000fe20000100800 */
[----:B---3--:R-:W-:-:S03]  /*2d580*/  IMAD.WIDE R4, R2, 0x2, R12 ;  /* 0x0000000202047825 */ /* 0x008fc600078e020c */
[----:B--2---:R-:W-:Y:S04]  /*2d590*/  STL [R1+0x79c0], R28 ;  /* 0x0079c01c01007387 */ /* 0x004fe80000100800 */
[----:B------:R0:W-:Y:S04]  /*2d5a0*/  STL [R1+0x44], R26 ;  /* 0x0000441a01007387 */ /* 0x0001e80000100800 */
[----:B------:R-:W2:Y:S04]  /*2d5b0*/  LDL.64 R12, [R1+0x2840] ;  /* 0x00284000010c7983 */ /* 0x000ea80000100a00 */
[----:B0-----:R0:W3:Y:S02]  /*2d5c0*/  LDG.E.U16 R26, [R4.64] ;  /* 0x00000004041a7981 */ /* 0x0010e4000c1e1500 */
[----:B0-----:R-:W-:-:S05]  /*2d5d0*/  IMAD.WIDE R4, R2, 0x2, R18 ;  /* 0x0000000202047825 */ /* 0x001fca00078e0212 */
[----:B------:R0:W2:Y:S02]  /*2d5e0*/  LDG.E.U16 R19, [R4.64] ;  /* 0x0000000404137981 */ /* 0x0000a4000c1e1500 */
[C---:B0-----:R-:W-:Y:S02]  /*2d5f0*/  IMAD.WIDE R4, R2.reuse, 0x2, R6 ;  /* 0x0000000202047825 */ /* 0x041fe400078e0206 */
[----:B---3--:R-:W-:Y:S04]  /*2d600*/  STL [R1+0x79c4], R26 ;  /* 0x0079c41a01007387 */ /* 0x008fe80000100800 */
[----:B------:R-:W-:Y:S04]  /*2d610*/  STL [R1+0x40], R25 ;  /* 0x0000401901007387 */ /* 0x000fe80000100800 */
[----:B------:R0:W-:Y:S04]  /*2d620*/  STL [R1+0x3c], R3 ;  /* 0x00003c0301007387 */ /* 0x0001e80000100800 */
[----:B------:R-:W3:Y:S04]  /*2d630*/  LDL.64 R6, [R1+0x2838] ;  /* 0x0028380001067983 */ /* 0x000ee80000100a00 */
[----:B0-----:R0:W2:Y:S04]  /*2d640*/  LDG.E.U16 R3, [R4.64] ;  /* 0x0000000404037981 */ /* 0x0010a8000c1e1500 */
[----:B------:R1:W-:Y:S01]  /*2d650*/  STL [R1+0x38], R0 ;  /* 0x0000380001007387 */ /* 0x0003e20000100800 */
[----:B0-----:R-:W-:-:S05]  /*2d660*/  IMAD.WIDE R4, R2, 0x2, R16 ;  /* 0x0000000202047825 */ /* 0x001fca00078e0210 */
[----:B-1----:R4:W2:Y:S02]  /*2d670*/  LDG.E.U16 R0, [R4.64] ;  /* 0x0000000404007981 */ /* 0x0028a4000c1e1500 */
[----:B----4-:R-:W-:-:S05]  /*2d680*/  IMAD.WIDE R4, R2, 0x2, R14 ;  /* 0x0000000202047825 */ /* 0x010fca00078e020e */
[----:B------:R0:W4:Y:S02]  /*2d690*/  LDG.E.U16 R17, [R4.64] ;  /* 0x0000000404117981 */ /* 0x000124000c1e1500 */
[C---:B0-----:R-:W-:Y:S02]  /*2d6a0*/  IMAD.WIDE R4, R2.reuse, 0x2, R8 ;  /* 0x0000000202047825 */ /* 0x041fe400078e0208 */
[----:B--2---:R0:W-:Y:S04]  /*2d6b0*/  STL [R1+0x78f4], R0 ;  /* 0x0078f40001007387 */ /* 0x0041e80000100800 */
[----:B------:R1:W-:Y:S04]  /*2d6c0*/  STL [R1+0x34], R24 ;  /* 0x0000341801007387 */ /* 0x0003e80000100800 */
[----:B------:R-:W2:Y:S04]  /*2d6d0*/  LDL.64 R14, [R1+0x2830] ;  /* 0x00283000010e7983 */ /* 0x000ea80000100a00 */
[----:B0-----:R0:W2:Y:S02]  /*2d6e0*/  LDG.E.U16 R0, [R4.64] ;  /* 0x0000000404007981 */ /* 0x0010a4000c1e1500 */
[----:B0-----:R-:W-:-:S05]  /*2d6f0*/  IMAD.WIDE R4, R2, 0x2, R10 ;  /* 0x0000000202047825 */ /* 0x001fca00078e020a */
[----:B-1----:R0:W2:Y:S04]  /*2d700*/  LDG.E.U16 R24, [R4.64] ;  /* 0x0000000404187981 */ /* 0x0020a8000c1e1500 */
[----:B------:R-:W-:Y:S04]  /*2d710*/  STL [R1+0x30], R23 ;  /* 0x0000301701007387 */ /* 0x000fe80000100800 */
[----:B------:R1:W-:Y:S04]  /*2d720*/  STL [R1+0x2c], R22 ;  /* 0x00002c1601007387 */ /* 0x0003e80000100800 */
[----:B------:R-:W4:Y:S01]  /*2d730*/  LDL.64 R8, [R1+0x2828] ;  /* 0x0028280001087983 */ /* 0x000f220000100a00 */
[----:B0-----:R-:W-:-:S03]  /*2d740*/  IMAD.WIDE R4, R2, 0x2, R12 ;  /* 0x0000000202047825 */ /* 0x001fc600078e020c */
[----:B------:R-:W4:Y:S04]  /*2d750*/  LDL.64 R10, [R1+0x2820] ;  /* 0x00282000010a7983 */ /* 0x000f280000100a00 */
[----:B-1----:R3:W4:Y:S04]  /*2d760*/  LDG.E.U16 R22, [R4.64] ;  /* 0x0000000404167981 */ /* 0x002728000c1e1500 */
[----:B------:R-:W-:Y:S01]  /*2d770*/  STL [R1+0x4], R21 ;  /* 0x0000041501007387 */ /* 0x000fe20000100800 */
[----:B---3--:R-:W-:-:S03]  /*2d780*/  IMAD.WIDE R4, R2, 0x2, R6 ;  /* 0x0000000202047825 */ /* 0x008fc600078e0206 */
[----:B--2---:R-:W-:Y:S04]  /*2d790*/  STL [R1+0x79a0], R24 ;  /* 0x0079a01801007387 */ /* 0x004fe80000100800 */
[----:B------:R-:W2:Y:S04]  /*2d7a0*/  LDL.64 R12, [R1+0x2818] ;  /* 0x00281800010c7983 */ /* 0x000ea80000100a00 */
[----:B------:R0:W-:Y:S04]  /*2d7b0*/  STL [R1], R20 ;  /* 0x0000001401007387 */ /* 0x0001e80000100800 */
[----:B0-----:R0:W3:Y:S02]  /*2d7c0*/  LDG.E.U16 R20, [R4.64] ;  /* 0x0000000404147981 */ /* 0x0010e4000c1e1500 */
[----:B0-----:R-:W-:-:S05]  /*2d7d0*/  IMAD.WIDE R4, R2, 0x2, R14 ;  /* 0x0000000202047825 */ /* 0x001fca00078e020e */
[----:B------:R4:W2:Y:S02]  /*2d7e0*/  LDG.E.U16 R18, [R4.64] ;  /* 0x0000000404127981 */ /* 0x0008a4000c1e1500 */
[----:B----4-:R-:W-:-:S05]  /*2d7f0*/  IMAD.WIDE R4, R2, 0x2, R8 ;  /* 0x0000000202047825 */ /* 0x010fca00078e0208 */
[----:B------:R0:W4:Y:S04]  /*2d800*/  LDG.E.U16 R16, [R4.64] ;  /* 0x0000000404107981 */ /* 0x000128000c1e1500 */
[----:B------:R-:W-:Y:S04]  /*2d810*/  STL [R1+0x79a4], R22 ;  /* 0x0079a41601007387 */ /* 0x000fe80000100800 */
[----:B------:R-:W4:Y:S04]  /*2d820*/  LDL.64 R6, [R1+0x2810] ;  /* 0x0028100001067983 */ /* 0x000f280000100a00 */
[----:B---3--:R1:W-:Y:S04]  /*2d830*/  STL [R1+0x79a8], R20 ;  /* 0x0079a81401007387 */ /* 0x0083e80000100800 */
[----:B------:R-:W3:Y:S04]  /*2d840*/  LDL.64 R14, [R1+0x2808] ;  /* 0x00280800010e7983 */ /* 0x000ee80000100a00 */
[----:B--2---:R-:W-:Y:S04]  /*2d850*/  STL [R1+0x79ac], R18 ;  /* 0x0079ac1201007387 */ /* 0x004fe80000100800 */
[----:B------:R-:W2:Y:S01]  /*2d860*/  LDL.64 R8, [R1+0x2800] ;  /* 0x0028000001087983 */ /* 0x000ea20000100a00 */
[----:B0-----:R-:W-:-:S03]  /*2d870*/  IMAD.WIDE R4, R2, 0x2, R10 ;  /* 0x0000000202047825 */ /* 0x001fc600078e020a */
[----:B------:R-:W-:Y:S04]  /*2d880*/  STL [R1+0x28], R19 ;  /* 0x0000281301007387 */ /* 0x000fe80000100800 */
[----:B----4-:R-:W-:Y:S04]  /*2d890*/  STL [R1+0x7980], R16 ;  /* 0x0079801001007387 */ /* 0x010fe80000100800 */
[----:B------:R0:W-:Y:S01]  /*2d8a0*/  STL [R1+0x24], R3 ;  /* 0x0000240301007387 */ /* 0x0001e20000100800 */
[----:B------:R-:W-:-:S03]  /*2d8b0*/  IMAD.WIDE R6, R2, 0x2, R6 ;  /* 0x0000000202067825 */ /* 0x000fc600078e0206 */
[----:B-1----:R-:W4:Y:S04]  /*2d8c0*/  LDL.64 R20, [R1+0x27f8] ;  /* 0x0027f80001147983 */ /* 0x002f280000100a00 */
[----:B------:R-:W4:Y:S04]  /*2d8d0*/  LDL.64 R10, [R1+0x27f0] ;  /* 0x0027f000010a7983 */ /* 0x000f280000100a00 */
[----:B0-----:R0:W4:Y:S02]  /*2d8e0*/  LDG.E.U16 R3, [R4.64] ;  /* 0x0000000404037981 */ /* 0x001124000c1e1500 */
[----:B0-----:R-:W-:-:S06]  /*2d8f0*/  IMAD.WIDE R4, R2, 0x2, R12 ;  /* 0x0000000202047825 */ /* 0x001fcc00078e020c */
[----:B------:R0:W4:Y:S04]  /*2d900*/  LDG.E.U16 R4, [R4.64] ;  /* 0x0000000404047981 */ /* 0x000128000c1e1500 */
[----:B0-----:R3:W4:Y:S02]  /*2d910*/  LDG.E.U16 R5, [R6.64] ;  /* 0x0000000406057981 */ /* 0x001724000c1e1500 */
[----:B---3--:R-:W-:-:S06]  /*2d920*/  IMAD.WIDE R6, R2, 0x2, R14 ;  /* 0x0000000202067825 */ /* 0x008fcc00078e020e */
[----:B------:R0:W3:Y:S01]  /*2d930*/  LDG.E.U16 R6, [R6.64] ;  /* 0x0000000406067981 */ /* 0x0000e2000c1e1500 */
[----:B--2---:R-:W-:-:S05]  /*2d940*/  IMAD.WIDE R8, R2, 0x2, R8 ;  /* 0x0000000202087825 */ /* 0x004fca00078e0208 */
[----:B0-----:R0:W2:Y:S04]  /*2d950*/  LDG.E.U16 R7, [R8.64] ;  /* 0x0000000408077981 */ /* 0x0010a8000c1e1500 */
[----:B----4-:R-:W-:Y:S04]  /*2d960*/  STL [R1+0x7984], R3 ;  /* 0x0079840301007387 */ /* 0x010fe80000100800 */
[----:B------:R-:W4:Y:S04]  /*2d970*/  LDL.64 R18, [R1+0x27e8] ;  /* 0x0027e80001127983 */ /* 0x000f280000100a00 */
[----:B------:R1:W-:Y:S04]  /*2d980*/  STL [R1+0x1c], R17 ;  /* 0x00001c1101007387 */ /* 0x0003e80000100800 */
[----:B------:R-:W4:Y:S04]  /*2d990*/  LDL.64 R12, [R1+0x27e0] ;  /* 0x0027e000010c7983 */ /* 0x000f280000100a00 */
[----:B------:R-:W-:Y:S04]  /*2d9a0*/  STL [R1+0x18], R0 ;  /* 0x0000180001007387 */ /* 0x000fe80000100800 */
[----:B------:R-:W-:Y:S04]  /*2d9b0*/  STL [R1+0x7988], R4 ;  /* 0x0079880401007387 */ /* 0x000fe80000100800 */
[----:B-1----:R-:W4:Y:S04]  /*2d9c0*/  LDL.64 R16, [R1+0x27d8] ;  /* 0x0027d80001107983 */ /* 0x002f280000100a00 */
[----:B------:R-:W-:Y:S04]  /*2d9d0*/  STL [R1+0x798c], R5 ;  /* 0x00798c0501007387 */ /* 0x000fe80000100800 */
[----:B------:R-:W4:Y:S01]  /*2d9e0*/  LDL.64 R14, [R1+0x27d0] ;  /* 0x0027d000010e7983 */ /* 0x000f220000100a00 */
[----:B0-----:R-:W-:-:S06]  /*2d9f0*/  IMAD.WIDE R8, R2, 0x2, R20 ;  /* 0x0000000202087825 */ /* 0x001fcc00078e0214 */
[----:B------:R0:W4:Y:S04]  /*2da00*/  LDG.E.U16 R8, [R8.64] ;  /* 0x0000000408087981 */ /* 0x000128000c1e1500 */
[----:B---3--:R-:W-:Y:S04]  /*2da10*/  STL [R1+0x795c], R6 ;  /* 0x00795c0601007387 */ /* 0x008fe80000100800 */
[----:B--2---:R1:W-:Y:S04]  /*2da20*/  STL [R1+0x7960], R7 ;  /* 0x0079600701007387 */ /* 0x0043e80000100800 */
[----:B-1----:R-:W2:Y:S01]  /*2da30*/  LDL.64 R6, [R1+0x27c8] ;  /* 0x0027c80001067983 */ /* 0x002ea20000100a00 */
[----:B------:R-:W-:-:S05]  /*2da40*/  IMAD.WIDE R10, R2, 0x2, R10 ;  /* 0x00000002020a7825 */ /* 0x000fca00078e020a */
[----:B0-----:R4:W3:Y:S02]  /*2da50*/  LDG.E.U16 R9, [R10.64] ;  /* 0x000000040a097981 */ /* 0x0018e4000c1e1500 */
[----:B----4-:R-:W-:-:S06]  /*2da60*/  IMAD.WIDE R10, R2, 0x2, R18 ;  /* 0x00000002020a7825 */ /* 0x010fcc00078e0212 */
[----:B------:R0:W4:Y:S01]  /*2da70*/  LDG.E.U16 R10, [R10.64] ;  /* 0x000000040a0a7981 */ /* 0x000122000c1e1500 */
[----:B------:R-:W-:-:S05]  /*2da80*/  IMAD.WIDE R12, R2, 0x2, R12 ;  /* 0x00000002020c7825 */ /* 0x000fca00078e020c */
[----:B0-----:R0:W4:Y:S02]  /*2da90*/  LDG.E.U16 R11, [R12.64] ;  /* 0x000000040c0b7981 */ /* 0x001124000c1e1500 */
[----:B0-----:R-:W-:-:S04]  /*2daa0*/  IMAD.WIDE R12, R2, 0x2, R16 ;  /* 0x00000002020c7825 */ /* 0x001fc800078e0210 */
[C---:B------:R-:W-:Y:S02]  /*2dab0*/  IMAD.WIDE R14, R2.reuse, 0x2, R14 ;  /* 0x00000002020e7825 */ /* 0x040fe400078e020e */
[----:B------:R0:W4:Y:S04]  /*2dac0*/  LDG.E.U16 R12, [R12.64] ;  /* 0x000000040c0c7981 */ /* 0x000128000c1e1500 */
[----:B0-----:R2:W4:Y:S04]  /*2dad0*/  LDG.E.U16 R13, [R14.64] ;  /* 0x000000040e0d7981 */ /* 0x001528000c1e1500 */
[----:B------:R-:W-:Y:S04]  /*2dae0*/  STL [R1+0x7964], R8 ;  /* 0x0079640801007387 */ /* 0x000fe80000100800 */
[----:B------:R-:W4:Y:S01]  /*2daf0*/  LDL.64 R4, [R1+0x27c0] ;  /* 0x0027c00001047983 */ /* 0x000f220000100a00 */
[----:B--2---:R-:W-:-:S05]  /*2db00*/  IMAD.WIDE R14, R2, 0x2, R6 ;  /* 0x00000002020e7825 */ /* 0x004fca00078e0206 */
[----:B------:R0:W2:Y:S04]  /*2db10*/  LDG.E.U16 R17, [R14.64] ;  /* 0x000000040e117981 */ /* 0x0000a8000c1e1500 */
[----:B---3--:R-:W-:Y:S04]  /*2db20*/  STL [R1+0x7968], R9 ;  /* 0x0079680901007387 */ /* 0x008fe80000100800 */
[----:B----4-:R-:W-:Y:S04]  /*2db30*/  STL [R1+0x7930], R10 ;  /* 0x0079300a01007387 */ /* 0x010fe80000100800 */
[----:B------:R1:W-:Y:S04]  /*2db40*/  STL [R1+0x7934], R11 ;  /* 0x0079340b01007387 */ /* 0x0003e80000100800 */
[----:B------:R-:W3:Y:S04]  /*2db50*/  LDL.64 R20, [R1+0x27b8] ;  /* 0x0027b80001147983 */ /* 0x000ee80000100a00 */
[----:B------:R-:W-:Y:S04]  /*2db60*/  STL [R1+0x7938], R12 ;  /* 0x0079380c01007387 */ /* 0x000fe80000100800 */
[----:B------:R-:W4:Y:S04]  /*2db70*/  LDL.64 R24, [R1+0x27b0] ;  /* 0x0027b00001187983 */ /* 0x000f280000100a00 */
[----:B------:R-:W-:Y:S04]  /*2db80*/  STL [R1+0x793c], R13 ;  /* 0x00793c0d01007387 */ /* 0x000fe80000100800 */
[----:B-1----:R-:W4:Y:S04]  /*2db90*/  LDL.64 R10, [R1+0x27a8] ;  /* 0x0027a800010a7983 */ /* 0x002f280000100a00 */
[----:B------:R-:W4:Y:S01]  /*2dba0*/  LDL.64 R8, [R1+0x27a0] ;  /* 0x0027a00001087983 */ /* 0x000f220000100a00 */
[----:B0-----:R-:W-:-:S05]  /*2dbb0*/  IMAD.WIDE R14, R2, 0x2, R4 ;  /* 0x00000002020e7825 */ /* 0x001fca00078e0204 */
[----:B------:R3:W4:Y:S04]  /*2dbc0*/  LDG.E.U16 R19, [R14.64] ;  /* 0x000000040e137981 */ /* 0x000728000c1e1500 */
[----:B--2---:R-:W-:Y:S04]  /*2dbd0*/  STL [R1+0x7904], R17 ;  /* 0x0079041101007387 */ /* 0x004fe80000100800 */
[----:B------:R-:W2:Y:S04]  /*2dbe0*/  LDL.64 R6, [R1+0x2798] ;  /* 0x0027980001067983 */ /* 0x000ea80000100a00 */
[----:B------:R-:W2:Y:S04]  /*2dbf0*/  LDL.64 R4, [R1+0x2790] ;  /* 0x0027900001047983 */ /* 0x000ea80000100a00 */
[----:B------:R-:W2:Y:S04]  /*2dc00*/  LDL.LU R22, [R1+0x794] ;  /* 0x0007940001167983 */ /* 0x000ea80000300800 */
[----:B------:R-:W2:Y:S01]  /*2dc10*/  LDL.LU R26, [R1+0x790] ;  /* 0x00079000011a7983 */ /* 0x000ea20000300800 */
[----:B---3--:R-:W-:-:S05]  /*2dc20*/  IMAD.WIDE R14, R2, 0x2, R20 ;  /* 0x00000002020e7825 */ /* 0x008fca00078e0214 */
[----:B------:R4:W3:Y:S02]  /*2dc30*/  LDG.E.U16 R21, [R14.64] ;  /* 0x000000040e157981 */ /* 0x0008e4000c1e1500 */
[----:B----4-:R-:W-:-:S05]  /*2dc40*/  IMAD.WIDE R14, R2, 0x2, R24 ;  /* 0x00000002020e7825 */ /* 0x010fca00078e0218 */
[----:B------:R0:W4:Y:S02]  /*2dc50*/  LDG.E.U16 R23, [R14.64] ;  /* 0x000000040e177981 */ /* 0x000124000c1e1500 */
[----:B0-----:R-:W-:-:S05]  /*2dc60*/  IMAD.WIDE R14, R2, 0x2, R10 ;  /* 0x00000002020e7825 */ /* 0x001fca00078e020a */
[----:B------:R0:W4:Y:S02]  /*2dc70*/  LDG.E.U16 R25, [R14.64] ;  /* 0x000000040e197981 */ /* 0x000124000c1e1500 */
[----:B0-----:R-:W-:-:S05]  /*2dc80*/  IMAD.WIDE R14, R2, 0x2, R8 ;  /* 0x00000002020e7825 */ /* 0x001fca00078e0208 */
[----:B------:R2:W4:Y:S02]  /*2dc90*/  LDG.E.U16 R27, [R14.64] ;  /* 0x000000040e1b7981 */ /* 0x000524000c1e1500 */
[----:B--2---:R-:W-:-:S05]  /*2dca0*/  IMAD.WIDE R14, R2, 0x2, R6 ;  /* 0x00000002020e7825 */ /* 0x004fca00078e0206 */
[----:B------:R0:W2:Y:S02]  /*2dcb0*/  LDG.E.U16 R29, [R14.64] ;  /* 0x000000040e1d7981 */ /* 0x0000a4000c1e1500 */
[----:B0-----:R-:W-:-:S06]  /*2dcc0*/  IMAD.WIDE R14, R2, 0x2, R4 ;  /* 0x00000002020e7825 */ /* 0x001fcc00078e0204 */
[----:B------:R-:W2:Y:S04]  /*2dcd0*/  LDG.E.U16 R14, [R14.64] ;  /* 0x000000040e0e7981 */ /* 0x000ea8000c1e1500 */
[----:B------:R-:W0:Y:S04]  /*2dce0*/  S2R R10, SR_TID.X ;  /* 0x00000000000a7919 */ /* 0x000e280000002100 */
[----:B------:R-:W-:Y:S04]  /*2dcf0*/  STL [R1+0x7908], R19 ;  /* 0x0079081301007387 */ /* 0x000fe80000100800 */
[----:B---3--:R-:W-:Y:S04]  /*2dd00*/  STL [R1+0x790c], R21 ;  /* 0x00790c1501007387 */ /* 0x008fe80000100800 */
[----:B----4-:R-:W-:Y:S01]  /*2dd10*/  STL [R1+0x7910], R23 ;  /* 0x0079101701007387 */ /* 0x010fe20000100800 */
[----:B0-----:R-:W-:-:S03]  /*2dd20*/  LOP3.LUT R0, R10, 0x7f, RZ, 0xc0, !PT ;  /* 0x0000007f0a007812 */ /* 0x001fc600078ec0ff */
[----:B------:R-:W-:Y:S04]  /*2dd30*/  STL [R1+0x78f8], R25 ;  /* 0x0078f81901007387 */ /* 0x000fe80000100800 */
[----:B------:R-:W-:Y:S04]  /*2dd40*/  STL [R1+0x78fc], R27 ;  /* 0x0078fc1b01007387 */ /* 0x000fe80000100800 */
[----:B------:R-:W-:Y:S04]  /*2dd50*/  STL [R1+0x796c], R10 ;  /* 0x00796c0a01007387 */ /* 0x000fe80000100800 */
[----:B------:R-:W-:Y:S06]  /*2dd60*/  BAR.SYNC.DEFER_BLOCKING 0x0 ;  /* 0x0000000000007b1d */ /* 0x000fec0000010000 */
[----:B--2---:R-:W-:Y:S04]  /*2dd70*/  STL [R1+0x7900], R29 ;  /* 0x0079001d01007387 */ /* 0x004fe80000100800 */
[----:B------:R-:W2:Y:S04]  /*2dd80*/  LDL.LU R28, [R1+0x78c] ;  /* 0x00078c00011c7983 */ /* 0x000ea80000300800 */
[----:B------:R-:W3:Y:S04]  /*2dd90*/  LDL.LU R24, [R1+0x788] ;  /* 0x0007880001187983 */ /* 0x000ee80000300800 */
[----:B------:R-:W-:Y:S04]  /*2dda0*/  STL [R1+0x7940], R0 ;  /* 0x0079400001007387 */ /* 0x000fe80000100800 */
[----:B------:R-:W-:Y:S04]  /*2ddb0*/  STL [R1+0x3774], R2 ;  /* 0x0037740201007387 */ /* 0x000fe80000100800 */
[----:B------:R0:W-:Y:S04]  /*2ddc0*/  STL [R1+0x7914], R14 ;  /* 0x0079140e01007387 */ /* 0x0001e80000100800 */
[----:B0-----:R-:W4:Y:S01]  /*2ddd0*/  LDL.LU R14, [R1+0x710] ;  /* 0x00071000010e7983 */ /* 0x001f220000300800 */
[----:B------:R-:W-:-:S05]  /*2dde0*/  SHF.L.U32 R27, R0, 0x1, RZ ;  /* 0x00000001001b7819 */ /* 0x000fca00000006ff */
[----:B------:R-:W-:Y:S04]  /*2ddf0*/  STS.U16 [R27+0x20000], R22 ;  /* 0x020000161b007388 */ /* 0x000fe80000000400 */
        /* <DEDUP_REMOVED lines=18> */
[----:B------:R0:W-:Y:S04]  /*2df20*/  STS.U16 [R27+0x20100], R26 ;  /* 0x0201001a1b007388 */ /* 0x0001e80000000400 */
[----:B------:R-:W4:Y:S04]  /*2df30*/  LDL.LU R6, [R1+0x50c] ;  /* 0x00050c0001067983 */ /* 0x000f280000300800 */
[----:B0-----:R-:W4:Y:S04]  /*2df40*/  LDL.LU R26, [R1+0x508] ;  /* 0x00050800011a7983 */ /* 0x001f280000300800 */
[----:B------:R-:W4:Y:S04]  /*2df50*/  LDL.LU R5, [R1+0x494] ;  /* 0x0004940001057983 */ /* 0x000f280000300800 */
[----:B------:R-:W4:Y:S04]  /*2df60*/  LDL.LU R4, [R1+0x490] ;  /* 0x0004900001047983 */ /* 0x000f280000300800 */
[----:B--2---:R0:W-:Y:S04]  /*2df70*/  STS.U16 [R27+0x20200], R28 ;  /* 0x0202001c1b007388 */ /* 0x0041e80000000400 */
[----:B------:R-:W2:Y:S04]  /*2df80*/  LDL.LU R3, [R1+0x48c] ;  /* 0x00048c0001037983 */ /* 0x000ea80000300800 */
[----:B0-----:R-:W2:Y:S04]  /*2df90*/  LDL.LU R28, [R1+0x488] ;  /* 0x00048800011c7983 */ /* 0x001ea80000300800 */
[----:B------:R-:W2:Y:S04]  /*2dfa0*/  LDL.LU R16, [R1+0x414] ;  /* 0x0004140001107983 */ /* 0x000ea80000300800 */
[----:B------:R-:W2:Y:S04]  /*2dfb0*/  LDL.LU R18, [R1+0x410] ;  /* 0x0004100001127983 */ /* 0x000ea80000300800 */
[----:B------:R-:W2:Y:S04]  /*2dfc0*/  LDL.LU R20, [R1+0x40c] ;  /* 0x00040c0001147983 */ /* 0x000ea80000300800 */
[----:B---3--:R0:W-:Y:S04]  /*2dfd0*/  STS.U16 [R27+0x20300], R24 ;  /* 0x020300181b007388 */ /* 0x0081e80000000400 */
[----:B------:R-:W3:Y:S04]  /*2dfe0*/  LDL.LU R22, [R1+0x408] ;  /* 0x0004080001167983 */ /* 0x000ee80000300800 */
[----:B0-----:R-:W2:Y:S04]  /*2dff0*/  LDL.LU R24, [R1+0x394] ;  /* 0x0003940001187983 */ /* 0x001ea80000300800 */
[----:B----4-:R0:W-:Y:S04]  /*2e000*/  STS.U16 [R27+0x22000], R14 ;  /* 0x0220000e1b007388 */ /* 0x0101e80000000400 */
[----:B0-----:R-:W4:Y:S04]  /*2e010*/  LDL.LU R14, [R1+0x79d4] ;  /* 0x0079d400010e7983 */ /* 0x001f280000300800 */
        /* <DEDUP_REMOVED lines=21> */
[----:B--2---:R-:W-:Y:S04]  /*2e170*/  STS.U16 [R27+0x2c200], R3 ;  /* 0x02c200031b007388 */ /* 0x004fe80000000400 */
[----:B0-----:R-:W2:Y:S04]  /*2e180*/  LDL.LU R26, [R1+0x390] ;  /* 0x00039000011a7983 */ /* 0x001ea80000300800 */
[----:B------:R0:W-:Y:S04]  /*2e190*/  STS.U16 [R27+0x2c300], R28 ;  /* 0x02c3001c1b007388 */ /* 0x0001e80000000400 */
[----:B0-----:R-:W4:Y:S04]  /*2e1a0*/  LDL.LU R28, [R1+0x38c] ;  /* 0x00038c00011c7983 */ /* 0x001f280000300800 */
[----:B------:R-:W2:Y:S04]  /*2e1b0*/  LDL.LU R14, [R1+0x314] ;  /* 0x00031400010e7983 */ /* 0x000ea80000300800 */
[----:B------:R-:W-:Y:S04]  /*2e1c0*/  STS.U16 [R27+0x2e000], R16 ;  /* 0x02e000101b007388 */ /* 0x000fe80000000400 */
[----:B------:R-:W-:Y:S04]  /*2e1d0*/  STS.U16 [R27+0x2e100], R18 ;  /* 0x02e100121b007388 */ /* 0x000fe80000000400 */
[----:B--2---:R0:W-:Y:S04]  /*2e1e0*/  STL [R1+0x79d0], R14 ;  /* 0x0079d00e01007387 */ /* 0x0041e80000100800 */
        /* <DEDUP_REMOVED lines=15> */
[----:B------:R-:W-:Y:S04]  /*2e2e0*/  STS.U16 [R27+0x2e200], R20 ;  /* 0x02e200141b007388 */ /* 0x000fe80000000400 */
[----:B------:R-:W2:Y:S04]  /*2e2f0*/  LDL.LU R8, [R1+0x188] ;  /* 0x0001880001087983 */ /* 0x000ea80000300800 */
[----:B---3--:R0:W-:Y:S04]  /*2e300*/  STS.U16 [R27+0x2e300], R22 ;  /* 0x02e300161b007388 */ /* 0x0081e80000000400 */
[----:B------:R-:W3:Y:S04]  /*2e310*/  LDL.LU R7, [R1+0x114] ;  /* 0x0001140001077983 */ /* 0x000ee80000300800 */
[----:B------:R-:W-:Y:S04]  /*2e320*/  STS.U16 [R27+0x30000], R24 ;  /* 0x030000181b007388 */ /* 0x000fe80000000400 */
[----:B0-----:R-:W3:Y:S04]  /*2e330*/  LDL.LU R22, [R1+0x110] ;  /* 0x0001100001167983 */ /* 0x001ee80000300800 */
[----:B------:R-:W3:Y:S04]  /*2e340*/  LDL.LU R6, [R1+0x10c] ;  /* 0x00010c0001067983 */ /* 0x000ee80000300800 */
[----:B------:R-:W3:Y:S04]  /*2e350*/  LDL.LU R5, [R1+0x108] ;  /* 0x0001080001057983 */ /* 0x000ee80000300800 */
[----:B------:R0:W-:Y:S04]  /*2e360*/  STS.U16 [R27+0x30100], R26 ;  /* 0x0301001a1b007388 */ /* 0x0001e80000000400 */
[----:B------:R-:W3:Y:S04]  /*2e370*/  LDL.LU R4, [R1+0x94] ;  /* 0x0000940001047983 */ /* 0x000ee80000300800 */
[----:B0-----:R-:W3:Y:S04]  /*2e380*/  LDL.LU R26, [R1+0x90] ;  /* 0x00009000011a7983 */ /* 0x001ee80000300800 */
[----:B------:R-:W3:Y:S04]  /*2e390*/  LDL.LU R3, [R1+0x8c] ;  /* 0x00008c0001037983 */ /* 0x000ee80000300800 */
[----:B------:R-:W3:Y:S04]  /*2e3a0*/  LDL.LU R16, [R1+0x88] ;  /* 0x0000880001107983 */ /* 0x000ee80000300800 */
[----:B------:R-:W3:Y:S04]  /*2e3b0*/  LDL.LU R18, [R1+0x14] ;  /* 0x0000140001127983 */ /* 0x000ee80000300800 */
[----:B------:R-:W3:Y:S04]  /*2e3c0*/  LDL.LU R20, [R1+0x10] ;  /* 0x0000100001147983 */ /* 0x000ee80000300800 */
[----:B----4-:R0:W-:Y:S04]  /*2e3d0*/  STS.U16 [R27+0x30200], R28 ;  /* 0x0302001c1b007388 */ /* 0x0101e80000000400 */
[----:B------:R-:W4:Y:S04]  /*2e3e0*/  LDL.LU R24, [R1+0xc] ;  /* 0x00000c0001187983 */ /* 0x000f280000300800 */
[----:B0-----:R-:W3:Y:S04]  /*2e3f0*/  LDL.LU R28, [R1+0x8] ;  /* 0x00000800011c7983 */ /* 0x001ee80000300800 */
[----:B--2---:R0:W-:Y:S04]  /*2e400*/  STS.U16 [R27+0x30300], R14 ;  /* 0x0303000e1b007388 */ /* 0x0041e80000000400 */
[----:B0-----:R-:W2:Y:S04]  /*2e410*/  LDL.LU R14, [R1+0x79d0] ;  /* 0x0079d000010e7983 */ /* 0x001ea80000300800 */
[----:B--2---:R-:W-:Y:S04]  /*2e420*/  STS.U16 [R27+0x32000], R14 ;  /* 0x0320000e1b007388 */ /* 0x004fe80000000400 */
        /* <DEDUP_REMOVED lines=15> */
[----:B---3--:R-:W-:Y:S04]  /*2e520*/  STS.U16 [R27+0x3a000], R7 ;  /* 0x03a000071b007388 */ /* 0x008fe80000000400 */
[----:B------:R-:W-:Y:S04]  /*2e530*/  STS.U16 [R27+0x3a100], R22 ;  /* 0x03a100161b007388 */ /* 0x000fe80000000400 */
[----:B------:R-:W-:Y:S04]  /*2e540*/  STS.U16 [R27+0x3a200], R6 ;  /* 0x03a200061b007388 */ /* 0x000fe80000000400 */
[----:B------:R-:W-:Y:S04]  /*2e550*/  STS.U16 [R27+0x3a300], R5 ;  /* 0x03a300051b007388 */ /* 0x000fe80000000400 */
[----:B------:R-:W-:Y:S04]  /*2e560*/  STS.U16 [R27+0x3c000], R4 ;  /* 0x03c000041b007388 */ /* 0x000fe80000000400 */
[----:B------:R0:W-:Y:S04]  /*2e570*/  STS.U16 [R27+0x3c100], R26 ;  /* 0x03c1001a1b007388 */ /* 0x0001e80000000400 */
[----:B------:R-:W-:Y:S04]  /*2e580*/  STS.U16 [R27+0x3c200], R3 ;  /* 0x03c200031b007388 */ /* 0x000fe80000000400 */
[----:B------:R-:W-:Y:S04]  /*2e590*/  STS.U16 [R27+0x3c300], R16 ;  /* 0x03c300101b007388 */ /* 0x000fe80000000400 */
[----:B------:R-:W-:Y:S04]  /*2e5a0*/  STS.U16 [R27+0x3e000], R18 ;  /* 0x03e000121b007388 */ /* 0x000fe80000000400 */
[----:B------:R-:W-:Y:S04]  /*2e5b0*/  STS.U16 [R27+0x3e100], R20 ;  /* 0x03e100141b007388 */ /* 0x000fe80000000400 */
[----:B----4-:R-:W-:Y:S04]  /*2e5c0*/  STS.U16 [R27+0x3e200], R24 ;  /* 0x03e200181b007388 */ /* 0x010fe80000000400 */
[----:B0-----:R-:W2:Y:S04]  /*2e5d0*/  LDL.LU R26, [R1+0x784] ;  /* 0x00078400011a7983 */ /* 0x001ea80000300800 */
[----:B------:R0:W-:Y:S04]  /*2e5e0*/  STS.U16 [R27+0x3e300], R28 ;  /* 0x03e3001c1b007388 */ /* 0x0001e80000000400 */
[----:B0-----:R-:W3:Y:S04]  /*2e5f0*/  LDL.LU R28, [R1+0x778] ;  /* 0x00077800011c7983 */ /* 0x001ee80000300800 */
[----:B------:R-:W0:Y:S04]  /*2e600*/  S2R R22, SR_TID.X ;  /* 0x0000000000167919 */ /* 0x000e280000002100 */
[----:B---3--:R1:W-:Y:S04]  /*2e610*/  STL [R1+0x79cc], R28 ;  /* 0x0079cc1c01007387 */ /* 0x0083e80000100800 */
[----:B-1----:R-:W3:Y:S04]  /*2e620*/  LDL.LU R28, [R1+0x780] ;  /* 0x00078000011c7983 */ /* 0x002ee80000300800 */
        /* <DEDUP_REMOVED lines=9> */
[----:B------:R-:W4:Y:S01]  /*2e6c0*/  LDL.LU R17, [R1+0x600] ;  /* 0x0006000001117983 */ /* 0x000f220000300800 */
[----:B0-----:R-:W-:-:S03]  /*2e6d0*/  LOP3.LUT R22, R22, 0x7f, RZ, 0xc0, !PT ;  /* 0x0000007f16167812 */ /* 0x001fc600078ec0ff */
[----:B------:R-:W4:Y:S04]  /*2e6e0*/  LDL.LU R13, [R1+0x5fc] ;  /* 0x0005fc00010d7983 */ /* 0x000f280000300800 */
[----:B------:R-:W4:Y:S04]  /*2e6f0*/  LDL.LU R12, [R1+0x5f8] ;  /* 0x0005f800010c7983 */ /* 0x000f280000300800 */
[----:B------:R-:W4:Y:S04]  /*2e700*/  LDL.LU R11, [R1+0x584] ;  /* 0x00058400010b7983 */ /* 0x000f280000300800 */
[----:B------:R-:W4:Y:S01]  /*2e710*/  LDL.LU R9, [R1+0x580] ;  /* 0x0005800001097983 */ /* 0x000f220000300800 */
[----:B------:R-:W-:-:S03]  /*2e720*/  SHF.L.U32 R22, R22, 0x1, RZ ;  /* 0x0000000116167819 */ /* 0x000fc600000006ff */
[----:B------:R-:W4:Y:S04]  /*2e730*/  LDL.LU R8, [R1+0x57c] ;  /* 0x00057c0001087983 */ /* 0x000f280000300800 */
[----:B------:R-:W4:Y:S04]  /*2e740*/  LDL.LU R7, [R1+0x578] ;  /* 0x0005780001077983 */ /* 0x000f280000300800 */
[----:B------:R-:W4:Y:S04]  /*2e750*/  LDL.LU R6, [R1+0x504] ;  /* 0x0005040001067983 */ /* 0x000f280000300800 */
[----:B------:R-:W4:Y:S01]  /*2e760*/  LDL.LU R20, [R1+0x500] ;  /* 0x0005000001147983 */ /* 0x000f220000300800 */
[----:B------:R-:W-:-:S03]  /*2e770*/  LOP3.LUT R0, R22, 0x10, RZ, 0x3c, !PT ;  /* 0x0000001016007812 */ /* 0x000fc600078e3cff */
[----:B------:R0:W-:Y:S04]  /*2e780*/  STL [R1+0x7944], R27 ;  /* 0x0079441b01007387 */ /* 0x0001e80000100800 */
[----:B0-----:R-:W4:Y:S04]  /*2e790*/  LDL.LU R27, [R1+0x77c] ;  /* 0x00077c00011b7983 */ /* 0x001f280000300800 */
[----:B------:R-:W4:Y:S04]  /*2e7a0*/  LDL.LU R5, [R1+0x4fc] ;  /* 0x0004fc0001057983 */ /* 0x000f280000300800 */
[----:B------:R-:W4:Y:S04]  /*2e7b0*/  LDL.LU R4, [R1+0x4f8] ;  /* 0x0004f80001047983 */ /* 0x000f280000300800 */
[----:B------:R-:W4:Y:S04]  /*2e7c0*/  LDL.LU R3, [R1+0x484] ;  /* 0x0004840001037983 */ /* 0x000f280000300800 */
[----:B------:R-:W4:Y:S04]  /*2e7d0*/  LDL.LU R16, [R1+0x480] ;  /* 0x0004800001107983 */ /* 0x000f280000300800 */
[----:B------:R-:W4:Y:S04]  /*2e7e0*/  LDL.LU R18, [R1+0x47c] ;  /* 0x00047c0001127983 */ /* 0x000f280000300800 */
[----:B------:R-:W4:Y:S04]  /*2e7f0*/  LDL.LU R22, [R1+0x478] ;  /* 0x0004780001167983 */ /* 0x000f280000300800 */
[----:B--2---:R0:W-:Y:S04]  /*2e800*/  STS.U16 [R0+0x20400], R26 ;  /* 0x0204001a00007388 */ /* 0x0041e80000000400 */
[----:B------:R-:W2:Y:S04]  /*2e810*/  LDL.LU R24, [R1+0x404] ;  /* 0x0004040001187983 */ /* 0x000ea80000300800 */
[----:B0-----:R-:W2:Y:S04]  /*2e820*/  LDL.LU R26, [R1+0x400] ;  /* 0x00040000011a7983 */ /* 0x001ea80000300800 */
[----:B---3--:R0:W-:Y:S04]  /*2e830*/  STS.U16 [R0+0x20500], R28 ;  /* 0x0205001c00007388 */ /* 0x0081e80000000400 */
[----:B0-----:R-:W3:Y:S04]  /*2e840*/  LDL.LU R28, [R1+0x79cc] ;  /* 0x0079cc00011c7983 */ /* 0x001ee80000300800 */
[----:B----4-:R-:W-:Y:S04]  /*2e850*/  STS.U16 [R0+0x20600], R27 ;  /* 0x0206001b00007388 */ /* 0x010fe80000000400 */
[----:B---3--:R0:W-:Y:S04]  /*2e860*/  STS.U16 [R0+0x20700], R28 ;  /* 0x0207001c00007388 */ /* 0x0081e80000000400 */
        /* <DEDUP_REMOVED lines=22> */
[----:B------:R-:W-:Y:S04]  /*2e9d0*/  STS.U16 [R0+0x2c600], R18 ;  /* 0x02c6001200007388 */ /* 0x000fe80000000400 */
[----:B0-----:R-:W3:Y:S04]  /*2e9e0*/  LDL.LU R28, [R1+0x3fc] ;  /* 0x0003fc00011c7983 */ /* 0x001ee80000300800 */
[----:B------:R-:W-:Y:S04]  /*2e9f0*/  STS.U16 [R0+0x2c700], R22 ;  /* 0x02c7001600007388 */ /* 0x000fe80000000400 */
[----:B-1----:R-:W4:Y:S04]  /*2ea00*/  LDL.LU R20, [R1+0x3f8] ;  /* 0x0003f80001147983 */ /* 0x002f280000300800 */
[----:B--2---:R0:W-:Y:S04]  /*2ea10*/  STS.U16 [R0+0x2e400], R24 ;  /* 0x02e4001800007388 */ /* 0x0041e80000000400 */
[----:B0-----:R-:W2:Y:S04]  /*2ea20*/  LDL.LU R24, [R1+0x380] ;  /* 0x0003800001187983 */ /* 0x001ea80000300800 */
[----:B------:R-:W-:Y:S04]  /*2ea30*/  STS.U16 [R0+0x2e500], R26 ;  /* 0x02e5001a00007388 */ /* 0x000fe80000000400 */
[----:B--2---:R0:W-:Y:S04]  /*2ea40*/  STL [R1+0x79c8], R24 ;  /* 0x0079c81801007387 */ /* 0x0041e80000100800 */
[----:B0-----:R-:W2:Y:S04]  /*2ea50*/  LDL.LU R24, [R1+0x384] ;  /* 0x0003840001187983 */ /* 0x001ea80000300800 */
[----:B---3--:R0:W-:Y:S04]  /*2ea60*/  STS.U16 [R0+0x2e600], R28 ;  /* 0x02e6001c00007388 */ /* 0x0081e80000000400 */
[----:B------:R-:W3:Y:S04]  /*2ea70*/  LDL.LU R26, [R1+0x37c] ;  /* 0x00037c00011a7983 */ /* 0x000ee80000300800 */
[----:B0-----:R-:W3:Y:S04]  /*2ea80*/  LDL.LU R28, [R1+0x378] ;  /* 0x00037800011c7983 */ /* 0x001ee80000300800 */
        /* <DEDUP_REMOVED lines=28> */
[----:B--2---:R0:W-:Y:S04]  /*2ec50*/  STS.U16 [R0+0x30500], R24 ;  /* 0x0305001800007388 */ /* 0x0041e80000000400 */
[----:B---3--:R-:W-:Y:S04]  /*2ec60*/  STS.U16 [R0+0x30600], R26 ;  /* 0x0306001a00007388 */ /* 0x008fe80000000400 */
        /* <DEDUP_REMOVED lines=17> */
[----:B0-----:R-:W2:Y:S04]  /*2ed80*/  LDL.LU R24, [R1] ;  /* 0x0000000001187983 */ /* 0x001ea80000300800 */
[----:B-1----:R-:W0:Y:S04]  /*2ed90*/  S2R R22, SR_TID.X ;  /* 0x0000000000167919 */ /* 0x002e280000002100 */
[----:B------:R-:W-:Y:S04]  /*2eda0*/  STS.U16 [R0+0x3a400], R8 ;  /* 0x03a4000800007388 */ /* 0x000fe80000000400 */
[----:B------:R-:W-:Y:S04]  /*2edb0*/  STS.U16 [R0+0x3a500], R7 ;  /* 0x03a5000700007388 */ /* 0x000fe80000000400 */
[----:B------:R-:W-:Y:S04]  /*2edc0*/  STS.U16 [R0+0x3a600], R6 ;  /* 0x03a6000600007388 */ /* 0x000fe80000000400 */
[----:B------:R-:W-:Y:S04]  /*2edd0*/  STS.U16 [R0+0x3a700], R5 ;  /* 0x03a7000500007388 */ /* 0x000fe80000000400 */
[----:B------:R-:W-:Y:S01]  /*2ede0*/  STS.U16 [R0+0x3c400], R4 ;  /* 0x03c4000400007388 */ /* 0x000fe20000000400 */
[----:B0-----:R-:W-:-:S03]  /*2edf0*/  LOP3.LUT R22, R22, 0x7f, RZ, 0xc0, !PT ;  /* 0x0000007f16167812 */ /* 0x001fc600078ec0ff */
[----:B------:R-:W-:Y:S01]  /*2ee00*/  STS.U16 [R0+0x3c500], R3 ;  /* 0x03c5000300007388 */ /* 0x000fe20000000400 */
[----:B------:R-:W-:-:S03]  /*2ee10*/  SHF.L.U32 R22, R22, 0x1, RZ ;  /* 0x0000000116167819 */ /* 0x000fc600000006ff */
[----:B------:R-:W-:Y:S04]  /*2ee20*/  STS.U16 [R0+0x3c600], R16 ;  /* 0x03c6001000007388 */ /* 0x000fe80000000400 */
[----:B----4-:R-:W-:Y:S04]  /*2ee30*/  STS.U16 [R0+0x3c700], R18 ;  /* 0x03c7001200007388 */ /* 0x010fe80000000400 */
[----:B------:R0:W-:Y:S04]  /*2ee40*/  STS.U16 [R0+0x3e400], R20 ;  /* 0x03e4001400007388 */ /* 0x0001e80000000400 */
[----:B------:R-:W3:Y:S04]  /*2ee50*/  LDL.LU R26, [R1+0x79c4] ;  /* 0x0079c400011a7983 */ /* 0x000ee80000300800 */
[----:B------:R-:W4:Y:S01]  /*2ee60*/  LDL.LU R28, [R1+0x79c0] ;  /* 0x0079c000011c7983 */ /* 0x000f220000300800 */
[----:B0-----:R-:W-:-:S05]  /*2ee70*/  LOP3.LUT R0, R22, 0x20, RZ, 0x3c, !PT ;  /* 0x0000002016007812 */ /* 0x001fca00078e3cff */
[----:B------:R0:W-:Y:S04]  /*2ee80*/  STL [R1+0x79bc], R0 ;  /* 0x0079bc0001007387 */ /* 0x0001e80000100800 */
[----:B------:R-:W3:Y:S01]  /*2ee90*/  LDL.LU R27, [R1+0x768] ;  /* 0x00076800011b7983 */ /* 0x000ee20000300800 */
[----:B0-----:R-:W-:-:S05]  /*2eea0*/  LOP3.LUT R0, R22, 0x10, RZ, 0x3c, !PT ;  /* 0x0000001016007812 */ /* 0x001fca00078e3cff */
[----:B--2---:R-:W-:Y:S04]  /*2eeb0*/  STS.U16 [R0+0x3e500], R24 ;  /* 0x03e5001800007388 */ /* 0x004fe80000000400 */
[----:B---3--:R0:W-:Y:S04]  /*2eec0*/  STL [R1+0x79b8], R27 ;  /* 0x0079b81b01007387 */ /* 0x0081e80000100800 */
[----:B0-----:R-:W2:Y:S04]  /*2eed0*/  LDL.LU R27, [R1+0x774] ;  /* 0x00077400011b7983 */ /* 0x001ea80000300800 */
[----:B------:R-:W3:Y:S04]  /*2eee0*/  LDL.LU R14, [R1+0x6f4] ;  /* 0x0006f400010e7983 */ /* 0x000ee80000300800 */
        /* <DEDUP_REMOVED lines=24> */
[----:B----4-:R0:W-:Y:S04]  /*2f070*/  STS.U16 [R0+0x3e600], R28 ;  /* 0x03e6001c00007388 */ /* 0x0101e80000000400 */
[----:B------:R1:W-:Y:S04]  /*2f080*/  STS.U16 [R0+0x3e700], R26 ;  /* 0x03e7001a00007388 */ /* 0x0003e80000000400 */
[----:B0-----:R-:W4:Y:S04]  /*2f090*/  LDL.LU R28, [R1+0x76c] ;  /* 0x00076c00011c7983 */ /* 0x001f280000300800 */
[----:B-1----:R-:W2:Y:S04]  /*2f0a0*/  LDL.LU R0, [R1+0x79bc] ;  /* 0x0079bc0001007983 */ /* 0x002ea80000300800 */
[----:B------:R-:W3:Y:S04]  /*2f0b0*/  LDL.LU R26, [R1+0x770] ;  /* 0x00077000011a7983 */ /* 0x000ee80000300800 */
[----:B--2---:R0:W-:Y:S04]  /*2f0c0*/  STS.U16 [R0+0x20800], R27 ;  /* 0x0208001b00007388 */ /* 0x0041e80000000400 */
[----:B0-----:R-:W2:Y:S04]  /*2f0d0*/  LDL.LU R27, [R1+0x79b8] ;  /* 0x0079b800011b7983 */ /* 0x001ea80000300800 */
[----:B---3--:R-:W-:Y:S04]  /*2f0e0*/  STS.U16 [R0+0x20900], R26 ;  /* 0x0209001a00007388 */ /* 0x008fe80000000400 */
[----:B----4-:R-:W-:Y:S04]  /*2f0f0*/  STS.U16 [R0+0x20a00], R28 ;  /* 0x020a001c00007388 */ /* 0x010fe80000000400 */
        /* <DEDUP_REMOVED lines=22> */
[----:B0-----:R-:W2:Y:S04]  /*2f260*/  LDL.LU R3, [R1+0x3f0] ;  /* 0x0003f00001037983 */ /* 0x001ea80000300800 */
[----:B------:R0:W-:Y:S04]  /*2f270*/  STS.U16 [R0+0x2c900], R18 ;  /* 0x02c9001200007388 */ /* 0x0001e80000000400 */
[----:B0-----:R-:W3:Y:S04]  /*2f280*/  LDL.LU R18, [R1+0x374] ;  /* 0x0003740001127983 */ /* 0x001ee80000300800 */
[----:B---3--:R0:W-:Y:S04]  /*2f290*/  STL [R1+0x79b0], R18 ;  /* 0x0079b01201007387 */ /* 0x0081e80000100800 */
[----:B0-----:R-:W3:Y:S04]  /*2f2a0*/  LDL.LU R18, [R1+0x3e8] ;  /* 0x0003e80001127983 */ /* 0x001ee80000300800 */
[----:B------:R-:W-:Y:S04]  /*2f2b0*/  STS.U16 [R0+0x2ca00], R20 ;  /* 0x02ca001400007388 */ /* 0x000fe80000000400 */
[----:B------:R-:W-:Y:S04]  /*2f2c0*/  STS.U16 [R0+0x2cb00], R22 ;  /* 0x02cb001600007388 */ /* 0x000fe80000000400 */
[----:B------:R-:W-:Y:S04]  /*2f2d0*/  STS.U16 [R0+0x2e800], R24 ;  /* 0x02e8001800007388 */ /* 0x000fe80000000400 */
[----:B---3--:R0:W-:Y:S04]  /*2f2e0*/  STL [R1+0x79b4], R18 ;  /* 0x0079b41201007387 */ /* 0x0081e80000100800 */
[----:B0-----:R-:W3:Y:S04]  /*2f2f0*/  LDL.LU R18, [R1+0x3ec] ;  /* 0x0003ec0001127983 */ /* 0x001ee80000300800 */
        /* <DEDUP_REMOVED lines=30> */
[----:B---3--:R0:W-:Y:S04]  /*2f4e0*/  STS.U16 [R0+0x2eb00], R18 ;  /* 0x02eb001200007388 */ /* 0x0081e80000000400 */
[----:B0-----:R-:W3:Y:S04]  /*2f4f0*/  LDL.LU R18, [R1+0x79b0] ;  /* 0x0079b00001127983 */ /* 0x001ee80000300800 */
[----:B---3--:R0:W-:Y:S04]  /*2f500*/  STS.U16 [R0+0x30800], R18 ;  /* 0x0308001200007388 */ /* 0x0081e80000000400 */
[----:B----4-:R1:W-:Y:S04]  /*2f510*/  STS.U16 [R0+0x30900], R20 ;  /* 0x0309001400007388 */ /* 0x0103e80000000400 */
[----:B------:R3:W-:Y:S04]  /*2f520*/  STS.U16 [R0+0x30a00], R22 ;  /* 0x030a001600007388 */ /* 0x0007e80000000400 */
[----:B0-----:R-:W4:Y:S04]  /*2f530*/  LDL.LU R18, [R1+0x79ac] ;  /* 0x0079ac0001127983 */ /* 0x001f280000300800 */
[----:B-1----:R-:W4:Y:S04]  /*2f540*/  LDL.LU R20, [R1+0x79a8] ;  /* 0x0079a80001147983 */ /* 0x002f280000300800 */
[----:B---3--:R-:W3:Y:S04]  /*2f550*/  LDL.LU R22, [R1+0x79a4] ;  /* 0x0079a40001167983 */ /* 0x008ee80000300800 */
[----:B------:R0:W-:Y:S04]  /*2f560*/  STS.U16 [R0+0x30b00], R24 ;  /* 0x030b001800007388 */ /* 0x0001e80000000400 */
[----:B0-----:R-:W3:Y:S04]  /*2f570*/  LDL.LU R24, [R1+0x79a0] ;  /* 0x0079a00001187983 */ /* 0x001ee80000300800 */
        /* <DEDUP_REMOVED lines=25> */
[----:B--2---:R-:W-:Y:S04]  /*2f710*/  STS.U16 [R0+0x3ca00], R4 ;  /* 0x03ca000400007388 */ /* 0x004fe80000000400 */
[----:B------:R-:W-:Y:S04]  /*2f720*/  STS.U16 [R0+0x3cb00], R3 ;  /* 0x03cb000300007388 */ /* 0x000fe80000000400 */
[----:B---3--:R0:W-:Y:S02]  /*2f730*/  STS.U16 [R0+0x3e800], R24 ;  /* 0x03e8001800007388 */ /* 0x0081e40000000400 */
[----:B0-----:R-:W-:-:S05]  /*2f740*/  LOP3.LUT R0, R16, 0x30, RZ, 0x3c, !PT ;  /* 0x0000003010007812 */ /* 0x001fca00078e3cff */
[----:B------:R0:W-:Y:S04]  /*2f750*/  STL [R1+0x799c], R0 ;  /* 0x00799c0001007387 */ /* 0x0001e80000100800 */
[----:B------:R-:W2:Y:S01]  /*2f760*/  LDL.LU R24, [R1+0x6e4] ;  /* 0x0006e40001187983 */ /* 0x000ea20000300800 */
[----:B0-----:R-:W-:-:S05]  /*2f770*/  LOP3.LUT R0, R16, 0x20, RZ, 0x3c, !PT ;  /* 0x0000002010007812 */ /* 0x001fca00078e3cff */
[----:B------:R-:W-:Y:S04]  /*2f780*/  STS.U16 [R0+0x3e900], R22 ;  /* 0x03e9001600007388 */ /* 0x000fe80000000400 */
[----:B----4-:R-:W-:Y:S04]  /*2f790*/  STS.U16 [R0+0x3ea00], R20 ;  /* 0x03ea001400007388 */ /* 0x010fe80000000400 */
[----:B------:R-:W-:Y:S04]  /*2f7a0*/  STS.U16 [R0+0x3eb00], R18 ;  /* 0x03eb001200007388 */ /* 0x000fe80000000400 */
[----:B--2---:R0:W-:Y:S04]  /*2f7b0*/  STL [R1+0x7998], R24 ;  /* 0x0079981801007387 */ /* 0x0041e80000100800 */
[----:B0-----:R-:W2:Y:S04]  /*2f7c0*/  LDL.LU R24, [R1+0x764] ;  /* 0x0007640001187983 */ /* 0x001ea80000300800 */
        /* <DEDUP_REMOVED lines=27> */
[----:B------:R-:W3:Y:S04]  /*2f980*/  LDL.LU R18, [R1+0x760] ;  /* 0x0007600001127983 */ /* 0x000ee80000300800 */
[----:B--2---:R0:W-:Y:S04]  /*2f990*/  STS.U16 [R0+0x20c00], R24 ;  /* 0x020c001800007388 */ /* 0x0041e80000000400 */
[----:B0-----:R-:W2:Y:S04]  /*2f9a0*/  LDL.LU R24, [R1+0x7998] ;  /* 0x0079980001187983 */ /* 0x001ea80000300800 */
[----:B---3--:R-:W-:Y:S04]  /*2f9b0*/  STS.U16 [R0+0x20d00], R18 ;  /* 0x020d001200007388 */ /* 0x008fe80000000400 */
[----:B------:R-:W-:Y:S04]  /*2f9c0*/  STS.U16 [R0+0x20e00], R20 ;  /* 0x020e001400007388 */ /* 0x000fe80000000400 */
[----:B------:R-:W-:Y:S04]  /*2f9d0*/  STS.U16 [R0+0x20f00], R22 ;  /* 0x020f001600007388 */ /* 0x000fe80000000400 */
[----:B--2---:R-:W-:Y:S04]  /*2f9e0*/  STS.U16 [R0+0x22c00], R24 ;  /* 0x022c001800007388 */ /* 0x004fe80000000400 */
[----:B------:R-:W-:Y:S04]  /*2f9f0*/  STS.U16 [R0+0x22d00], R26 ;  /* 0x022d001a00007388 */ /* 0x000fe80000000400 */
        /* <DEDUP_REMOVED lines=160> */
[----:B0-----:R-:W2:Y:S04]  /*30400*/  LDL.LU R11, [R1+0x3d0] ;  /* 0x0003d000010b7983 */ /* 0x001ea80000300800 */
[----:B------:R-:W3:Y:S04]  /*30410*/  LDL.LU R10, [R1+0x354] ;  /* 0x00035400010a7983 */ /* 0x000ee80000300800 */
[----:B---3--:R0:W-:Y:S04]  /*30420*/  STL [R1+0x7970], R10 ;  /* 0x0079700a01007387 */ /* 0x0081e80000100800 */
[----:B0-----:R-:W3:Y:S04]  /*30430*/  LDL.LU R10, [R1+0x3c8] ;  /* 0x0003c800010a7983 */ /* 0x001ee80000300800 */
[----:B------:R-:W-:Y:S04]  /*30440*/  STS.U16 [R0+0x2d100], R9 ;  /* 0x02d1000900007388 */ /* 0x000fe80000000400 */
        /* <DEDUP_REMOVED lines=38> */
[----:B0-----:R-:W3:Y:S04]  /*306b0*/  LDL.LU R10, [R1+0x796c] ;  /* 0x00796c00010a7983 */ /* 0x001ee80000300800 */
[----:B----4-:R0:W-:Y:S04]  /*306c0*/  STS.U16 [R0+0x31100], R9 ;  /* 0x0311000900007388 */ /* 0x0101e80000000400 */
[----:B------:R1:W-:Y:S04]  /*306d0*/  STS.U16 [R0+0x31200], R8 ;  /* 0x0312000800007388 */ /* 0x0003e80000000400 */
[----:B------:R4:W-:Y:S04]  /*306e0*/  STS.U16 [R0+0x31300], R7 ;  /* 0x0313000700007388 */ /* 0x0009e80000000400 */
[----:B0-----:R-:W3:Y:S04]  /*306f0*/  LDL.LU R9, [R1+0x7968] ;  /* 0x0079680001097983 */ /* 0x001ee80000300800 */
[----:B-1----:R-:W3:Y:S04]  /*30700*/  LDL.LU R8, [R1+0x7964] ;  /* 0x0079640001087983 */ /* 0x002ee80000300800 */
[----:B----4-:R-:W4:Y:S04]  /*30710*/  LDL.LU R7, [R1+0x7960] ;  /* 0x0079600001077983 */ /* 0x010f280000300800 */
[----:B------:R0:W-:Y:S04]  /*30720*/  STS.U16 [R0+0x33000], R6 ;  /* 0x0330000600007388 */ /* 0x0001e80000000400 */
[----:B0-----:R-:W4:Y:S04]  /*30730*/  LDL.LU R6, [R1+0x795c] ;  /* 0x00795c0001067983 */ /* 0x001f280000300800 */
        /* <DEDUP_REMOVED lines=21> */
[----:B--2---:R-:W-:Y:S04]  /*30890*/  STS.U16 [R0+0x3d200], R12 ;  /* 0x03d2000c00007388 */ /* 0x004fe80000000400 */
[----:B------:R-:W-:Y:S01]  /*308a0*/  STS.U16 [R0+0x3d300], R11 ;  /* 0x03d3000b00007388 */ /* 0x000fe20000000400 */
[----:B---3--:R-:W-:-:S04]  /*308b0*/  LOP3.LUT R10, R10, 0x7f, RZ, 0xc0, !PT ;  /* 0x0000007f0a0a7812 */ /* 0x008fc800078ec0ff */
[----:B------:R-:W-:-:S04]  /*308c0*/  SHF.L.U32 R10, R10, 0x1, RZ ;  /* 0x000000010a0a7819 */ /* 0x000fc800000006ff */
[----:B0-----:R-:W-:-:S05]  /*308d0*/  LOP3.LUT R2, R10, 0x50, RZ, 0x3c, !PT ;  /* 0x000000500a027812 */ /* 0x001fca00078e3cff */
[----:B------:R-:W-:Y:S04]  /*308e0*/  STL [R1+0x7958], R2 ;  /* 0x0079580201007387 */ /* 0x000fe80000100800 */
[----:B----4-:R0:W-:Y:S04]  /*308f0*/  STS.U16 [R0+0x3f000], R6 ;  /* 0x03f0000600007388 */ /* 0x0101e80000000400 */
[----:B0-----:R-:W2:Y:S01]  /*30900*/  LDL.LU R6, [R1+0x6c4] ;  /* 0x0006c40001067983 */ /* 0x001ea20000300800 */
[----:B------:R-:W-:-:S05]  /*30910*/  LOP3.LUT R2, R10, 0x40, RZ, 0x3c, !PT ;  /* 0x000000400a027812 */ /* 0x000fca00078e3cff */
[----:B------:R-:W-:Y:S04]  /*30920*/  STS.U16 [R2+0x3f100], R7 ;  /* 0x03f1000702007388 */ /* 0x000fe80000000400 */
[----:B------:R-:W-:Y:S04]  /*30930*/  STS.U16 [R2+0x3f200], R8 ;  /* 0x03f2000802007388 */ /* 0x000fe80000000400 */
        /* <DEDUP_REMOVED lines=49> */
[----:B--2---:R0:W-:Y:S04]  /*30c50*/  STL [R1+0x7948], R27 ;  /* 0x0079481b01007387 */ /* 0x0041e80000100800 */
[----:B0-----:R-:W2:Y:S04]  /*30c60*/  LDL.LU R27, [R1+0x3b8] ;  /* 0x0003b800011b7983 */ /* 0x001ea80000300800 */
[----:B--2---:R0:W-:Y:S04]  /*30c70*/  STL [R1+0x794c], R27 ;  /* 0x00794c1b01007387 */ /* 0x0041e80000100800 */
[----:B0-----:R-:W2:Y:S04]  /*30c80*/  LDL.LU R27, [R1+0x3bc] ;  /* 0x0003bc00011b7983 */ /* 0x001ea80000300800 */
[----:B------:R-:W-:Y:S04]  /*30c90*/  STS.U16 [R2+0x29400], R14 ;  /* 0x0294000e02007388 */ /* 0x000fe80000000400 */
[----:B------:R-:W-:Y:S04]  /*30ca0*/  STS.U16 [R2+0x29500], R15 ;  /* 0x0295000f02007388 */ /* 0x000fe80000000400 */
[----:B------:R-:W-:Y:S04]  /*30cb0*/  STS.U16 [R2+0x29600], R0 ;  /* 0x0296000002007388 */ /* 0x000fe80000000400 */
[----:B------:R-:W-:Y:S04]  /*30cc0*/  STS.U16 [R2+0x29700], R29 ;  /* 0x0297001d02007388 */ /* 0x000fe80000000400 */
[----:B------:R-:W-:Y:S04]  /*30cd0*/  STS.U16 [R2+0x2b400], R25 ;  /* 0x02b4001902007388 */ /* 0x000fe80000000400 */
[----:B------:R-:W-:Y:S04]  /*30ce0*/  STS.U16 [R2+0x2b500], R23 ;  /* 0x02b5001702007388 */ /* 0x000fe80000000400 */
[----:B------:R-:W-:Y:S04]  /*30cf0*/  STS.U16 [R2+0x2b600], R21 ;  /* 0x02b6001502007388 */ /* 0x000fe80000000400 */
[----:B--2---:R0:W-:Y:S04]  /*30d00*/  STL [R1+0x7950], R27 ;  /* 0x0079501b01007387 */ /* 0x0041e80000100800 */
[----:B0-----:R-:W2:Y:S04]  /*30d10*/  LDL.LU R27, [R1+0x3c0] ;  /* 0x0003c000011b7983 */ /* 0x001ea80000300800 */
[----:B------:R-:W-:Y:S04]  /*30d20*/  STS.U16 [R2+0x2b700], R19 ;  /* 0x02b7001302007388 */ /* 0x000fe80000000400 */
[----:B------:R-:W-:Y:S04]  /*30d30*/  STS.U16 [R2+0x2d400], R17 ;  /* 0x02d4001102007388 */ /* 0x000fe80000000400 */
[----:B------:R0:W-:Y:S04]  /*30d40*/  STS.U16 [R2+0x2d500], R13 ;  /* 0x02d5000d02007388 */ /* 0x0001e80000000400 */
[----:B------:R-:W3:Y:S04]  /*30d50*/  LDL.LU R0, [R1+0x340] ;  /* 0x0003400001007983 */ /* 0x000ee80000300800 */
[----:B------:R1:W-:Y:S04]  /*30d60*/  STS.U16 [R2+0x2d600], R12 ;  /* 0x02d6000c02007388 */ /* 0x0003e80000000400 */
[----:B0-----:R-:W4:Y:S04]  /*30d70*/  LDL.LU R13, [R1+0x33c] ;  /* 0x00033c00010d7983 */ /* 0x001f280000300800 */
[----:B------:R0:W-:Y:S04]  /*30d80*/  STS.U16 [R2+0x2d700], R11 ;  /* 0x02d7000b02007388 */ /* 0x0001e80000000400 */
[----:B-1----:R-:W3:Y:S04]  /*30d90*/  LDL.LU R12, [R1+0x338] ;  /* 0x00033800010c7983 */ /* 0x002ee80000300800 */
        /* <DEDUP_REMOVED lines=30> */
[----:B0-----:R-:W2:Y:S04]  /*30f80*/  LDL.LU R27, [R1+0x7948] ;  /* 0x00794800011b7983 */ /* 0x001ea80000300800 */
[----:B--2---:R0:W-:Y:S04]  /*30f90*/  STS.U16 [R2+0x31400], R27 ;  /* 0x0314001b02007388 */ /* 0x0041e80000000400 */
[----:B---3--:R1:W-:Y:S04]  /*30fa0*/  STS.U16 [R2+0x31500], R0 ;  /* 0x0315000002007388 */ /* 0x0083e80000000400 */
[----:B----4-:R2:W-:Y:S04]  /*30fb0*/  STS.U16 [R2+0x31600], R13 ;  /* 0x0316000d02007388 */ /* 0x0105e80000000400 */
[----:B0-----:R-:W3:Y:S04]  /*30fc0*/  LDL.LU R27, [R1+0x7944] ;  /* 0x00794400011b7983 */ /* 0x001ee80000300800 */
[----:B-1----:R-:W4:Y:S04]  /*30fd0*/  LDL.LU R0, [R1+0x7940] ;  /* 0x0079400001007983 */ /* 0x002f280000300800 */
[----:B--2---:R-:W2:Y:S04]  /*30fe0*/  LDL.LU R13, [R1+0x793c] ;  /* 0x00793c00010d7983 */ /* 0x004ea80000300800 */
        /* <DEDUP_REMOVED lines=8> */
[----:B------:R-:W-:Y:S04]  /*31070*/  STS.U16 [R2+0x33700], R8 ;  /* 0x0337000802007388 */ /* 0x000fe80000000400 */
        /* <DEDUP_REMOVED lines=15> */
[----:B------:R-:W-:Y:S01]  /*31170*/  STS.U16 [R2+0x3b500], R15 ;  /* 0x03b5000f02007388 */ /* 0x000fe20000000400 */
[----:B----4-:R-:W-:-:S03]  /*31180*/  SHF.L.U32 R0, R0, 0x1, RZ ;  /* 0x0000000100007819 */ /* 0x010fc600000006ff */
[----:B------:R-:W-:Y:S04]  /*31190*/  STS.U16 [R2+0x3b600], R29 ;  /* 0x03b6001d02007388 */ /* 0x000fe80000000400 */
[----:B------:R3:W-:Y:S04]  /*311a0*/  STS.U16 [R2+0x3b700], R25 ;  /* 0x03b7001902007388 */ /* 0x0007e80000000400 */
[----:B------:R-:W-:Y:S04]  /*311b0*/  STS.U16 [R2+0x3d400], R23 ;  /* 0x03d4001702007388 */ /* 0x000fe80000000400 */
[----:B------:R-:W-:Y:S04]  /*311c0*/  STS.U16 [R2+0x3d500], R21 ;  /* 0x03d5001502007388 */ /* 0x000fe80000000400 */
[----:B------:R-:W-:Y:S04]  /*311d0*/  STS.U16 [R2+0x3d600], R19 ;  /* 0x03d6001302007388 */ /* 0x000fe80000000400 */
[----:B------:R-:W-:Y:S01]  /*311e0*/  STS.U16 [R2+0x3d700], R17 ;  /* 0x03d7001102007388 */ /* 0x000fe20000000400 */
[----:B---3--:R-:W-:-:S03]  /*311f0*/  LOP3.LUT R25, R27, 0x60, RZ, 0x3c, !PT ;  /* 0x000000601b197812 */ /* 0x008fc600078e3cff */
        /* <DEDUP_REMOVED lines=25> */
[----:B------:R-:W-:Y:S04]  /*31390*/  STS.U16 [R9+0x3f500], R11 ;  /* 0x03f5000b09007388 */ /* 0x000fe80000000400 */
[----:B0-----:R-:W2:Y:S04]  /*313a0*/  LDL.LU R10, [R1+0x6b0] ;  /* 0x0006b000010a7983 */ /* 0x001ea80000300800 */
[----:B------:R0:W-:Y:S04]  /*313b0*/  STL [R1+0x7918], R27 ;  /* 0x0079181b01007387 */ /* 0x0001e80000100800 */
[----:B------:R1:W-:Y:S04]  /*313c0*/  STS.U16 [R9+0x3f600], R12 ;  /* 0x03f6000c09007388 */ /* 0x0003e80000000400 */
[----:B------:R1:W-:Y:S04]  /*313d0*/  STS.U16 [R9+0x3f700], R13 ;  /* 0x03f7000d09007388 */ /* 0x0003e80000000400 */
[----:B0-----:R-:W2:Y:S04]  /*313e0*/  LDL.LU R27, [R1+0x6b4] ;  /* 0x0006b400011b7983 */ /* 0x001ea80000300800 */
[----:B------:R-:W2:Y:S04]  /*313f0*/  LDL.LU R11, [R1+0x728] ;  /* 0x00072800010b7983 */ /* 0x000ea80000300800 */
[----:B-1----:R-:W2:Y:S04]  /*31400*/  LDL.LU R12, [R1+0x72c] ;  /* 0x00072c00010c7983 */ /* 0x002ea80000300800 */
[----:B------:R-:W2:Y:S04]  /*31410*/  LDL.LU R9, [R1+0x792c] ;  /* 0x00792c0001097983 */ /* 0x000ea80000300800 */
[----:B------:R-:W3:Y:S04]  /*31420*/  LDL.LU R13, [R1+0x730] ;  /* 0x00073000010d7983 */ /* 0x000ee80000300800 */
[----:B--2---:R0:W-:Y:S04]  /*31430*/  STS.U16 [R25+0x21800], R9 ;  /* 0x0218000919007388 */ /* 0x0041e80000000400 */
[----:B---3--:R-:W-:Y:S04]  /*31440*/  STS.U16 [R25+0x21900], R13 ;  /* 0x0219000d19007388 */ /* 0x008fe80000000400 */
[----:B------:R-:W-:Y:S04]  /*31450*/  STS.U16 [R25+0x21a00], R12 ;  /* 0x021a000c19007388 */ /* 0x000fe80000000400 */
[----:B------:R-:W-:Y:S04]  /*31460*/  STS.U16 [R25+0x21b00], R11 ;  /* 0x021b000b19007388 */ /* 0x000fe80000000400 */
[----:B0-----:R-:W2:Y:S04]  /*31470*/  LDL.LU R9, [R1+0x7928] ;  /* 0x0079280001097983 */ /* 0x001ea80000300800 */
[----:B------:R0:W-:Y:S04]  /*31480*/  STS.U16 [R25+0x23800], R27 ;  /* 0x0238001b19007388 */ /* 0x0001e80000000400 */
[----:B0-----:R-:W3:Y:S04]  /*31490*/  LDL.LU R27, [R1+0x334] ;  /* 0x00033400011b7983 */ /* 0x001ee80000300800 */
[----:B---3--:R0:W-:Y:S04]  /*314a0*/  STL [R1+0x791c], R27 ;  /* 0x00791c1b01007387 */ /* 0x0081e80000100800 */
[----:B0-----:R-:W3:Y:S04]  /*314b0*/  LDL.LU R27, [R1+0x3a8] ;  /* 0x0003a800011b7983 */ /* 0x001ee80000300800 */
[----:B---3--:R0:W-:Y:S04]  /*314c0*/  STL [R1+0x7920], R27 ;  /* 0x0079201b01007387 */ /* 0x0081e80000100800 */
[----:B0-----:R-:W3:Y:S04]  /*314d0*/  LDL.LU R27, [R1+0x3ac] ;  /* 0x0003ac00011b7983 */ /* 0x001ee80000300800 */
[----:B------:R-:W-:Y:S04]  /*314e0*/  STS.U16 [R25+0x23900], R10 ;  /* 0x0239000a19007388 */ /* 0x000fe80000000400 */
[----:B--2---:R-:W-:Y:S04]  /*314f0*/  STS.U16 [R25+0x23a00], R9 ;  /* 0x023a000919007388 */ /* 0x004fe80000000400 */
[----:B------:R-:W-:Y:S04]  /*31500*/  STS.U16 [R25+0x23b00], R8 ;  /* 0x023b000819007388 */ /* 0x000fe80000000400 */
[----:B------:R-:W-:Y:S04]  /*31510*/  STS.U16 [R25+0x25800], R7 ;  /* 0x0258000719007388 */ /* 0x000fe80000000400 */
[----:B----4-:R-:W-:Y:S04]  /*31520*/  STS.U16 [R25+0x25900], R6 ;  /* 0x0259000619007388 */ /* 0x010fe80000000400 */
[----:B------:R-:W-:Y:S04]  /*31530*/  STS.U16 [R25+0x25a00], R5 ;  /* 0x025a000519007388 */ /* 0x000fe80000000400 */
[----:B------:R-:W-:Y:S04]  /*31540*/  STS.U16 [R25+0x25b00], R4 ;  /* 0x025b000419007388 */ /* 0x000fe80000000400 */
[----:B------:R-:W-:Y:S04]  /*31550*/  STS.U16 [R25+0x27800], R3 ;  /* 0x0278000319007388 */ /* 0x000fe80000000400 */
[----:B------:R-:W-:Y:S04]  /*31560*/  STS.U16 [R25+0x27900], R16 ;  /* 0x0279001019007388 */ /* 0x000fe80000000400 */
[----:B---3--:R0:W-:Y:S04]  /*31570*/  STL [R1+0x7924], R27 ;  /* 0x0079241b01007387 */ /* 0x0081e80000100800 */
[----:B0-----:R-:W2:Y:S04]  /*31580*/  LDL.LU R27, [R1+0x3b0] ;  /* 0x0003b000011b7983 */ /* 0x001ea80000300800 */
        /* <DEDUP_REMOVED lines=10> */
[----:B------:R1:W-:Y:S04]  /*31630*/  STS.U16 [R25+0x2d800], R23 ;  /* 0x02d8001719007388 */ /* 0x0003e80000000400 */
[----:B0-----:R-:W3:Y:S04]  /*31640*/  LDL.LU R14, [R1+0x330] ;  /* 0x00033000010e7983 */ /* 0x001ee80000300800 */
[----:B------:R0:W-:Y:S04]  /*31650*/  STS.U16 [R25+0x2d900], R21 ;  /* 0x02d9001519007388 */ /* 0x0001e80000000400 */
[----:B-1----:R-:W4:Y:S04]  /*31660*/  LDL.LU R23, [R1+0x32c] ;  /* 0x00032c0001177983 */ /* 0x002f280000300800 */
[----:B------:R1:W-:Y:S04]  /*31670*/  STS.U16 [R25+0x2da00], R19 ;  /* 0x02da001319007388 */ /* 0x0003e80000000400 */
[----:B0-----:R-:W3:Y:S04]  /*31680*/  LDL.LU R21, [R1+0x328] ;  /* 0x0003280001157983 */ /* 0x001ee80000300800 */
[----:B------:R0:W-:Y:S04]  /*31690*/  STS.U16 [R25+0x2db00], R17 ;  /* 0x02db001119007388 */ /* 0x0001e80000000400 */
[----:B-1----:R-:W3:Y:S04]  /*316a0*/  LDL.LU R19, [R1+0x2b4] ;  /* 0x0002b40001137983 */ /* 0x002ee80000300800 */
        /* <DEDUP_REMOVED lines=21> */
[----:B------:R0:W-:Y:S04]  /*31800*/  STS.U16 [R25+0x2f800], R0 ;  /* 0x02f8000019007388 */ /* 0x0001e80000000400 */
[----:B------:R-:W3:Y:S04]  /*31810*/  LDL.LU R29, [R1+0x2c] ;  /* 0x00002c00011d7983 */ /* 0x000ee80000300800 */
[----:B0-----:R-:W3:Y:S04]  /*31820*/  LDL.LU R0, [R1+0x28] ;  /* 0x0000280001007983 */ /* 0x001ee80000300800 */
        /* <DEDUP_REMOVED lines=40> */
[----:B0-----:R-:W4:Y:S01]  /*31ab0*/  LDL.LU R0, [R1+0x724] ;  /* 0x0007240001007983 */ /* 0x001f220000300800 */
[----:B---3--:R-:W-:-:S03]  /*31ac0*/  LOP3.LUT R2, R27, 0x70, RZ, 0x3c, !PT ;  /* 0x000000701b027812 */ /* 0x008fc600078e3cff */
[----:B--2---:R0:W-:Y:S04]  /*31ad0*/  STS.U16 [R25+0x3f800], R17 ;  /* 0x03f8001119007388 */ /* 0x0041e80000000400 */
        /* <DEDUP_REMOVED lines=23> */
[----:B------:R1:W-:Y:S04]  /*31c50*/  STS.U16 [R25+0x3fa00], R21 ;  /* 0x03fa001519007388 */ /* 0x0003e80000000400 */
[----:B------:R4:W-:Y:S04]  /*31c60*/  STS.U16 [R25+0x3fb00], R23 ;  /* 0x03fb001719007388 */ /* 0x0009e80000000400 */
[----:B0-----:R-:W2:Y:S04]  /*31c70*/  LDL.LU R19, [R1+0x718] ;  /* 0x0007180001137983 */ /* 0x001ea80000300800 */
[----:B-1----:R-:W2:Y:S04]  /*31c80*/  LDL.LU R21, [R1+0x71c] ;  /* 0x00071c0001157983 */ /* 0x002ea80000300800 */
[----:B----4-:R-:W4:Y:S04]  /*31c90*/  LDL.LU R23, [R1+0x720] ;  /* 0x0007200001177983 */ /* 0x010f280000300800 */
[----:B------:R0:W-:Y:S04]  /*31ca0*/  STS.U16 [R2+0x21c00], R0 ;  /* 0x021c000002007388 */ /* 0x0001e80000000400 */
[----:B------:R-:W3:Y:S04]  /*31cb0*/  LDL.LU R25, [R1+0x41c] ;  /* 0x00041c0001197983 */ /* 0x000ee80000300800 */
[----:B0-----:R-:W3:Y:S04]  /*31cc0*/  LDL.LU R0, [R1+0x418] ;  /* 0x0004180001007983 */ /* 0x001ee80000300800 */
[----:B----4-:R-:W-:Y:S04]  /*31cd0*/  STS.U16 [R2+0x21d00], R23 ;  /* 0x021d001702007388 */ /* 0x010fe80000000400 */
[----:B--2---:R-:W-:Y:S04]  /*31ce0*/  STS.U16 [R2+0x21e00], R21 ;  /* 0x021e001502007388 */ /* 0x004fe80000000400 */
[----:B------:R-:W-:Y:S04]  /*31cf0*/  STS.U16 [R2+0x21f00], R19 ;  /* 0x021f001302007388 */ /* 0x000fe80000000400 */
[----:B------:R-:W-:Y:S04]  /*31d00*/  STS.U16 [R2+0x23c00], R17 ;  /* 0x023c001102007388 */ /* 0x000fe80000000400 */
        /* <DEDUP_REMOVED lines=16> */
[----:B------:R0:W-:Y:S04]  /*31e10*/  STS.U16 [R2+0x2bc00], R24 ;  /* 0x02bc001802007388 */ /* 0x0001e80000000400 */
[----:B------:R-:W-:Y:S04]  /*31e20*/  STS.U16 [R2+0x2bd00], R22 ;  /* 0x02bd001602007388 */ /* 0x000fe80000000400 */
[----:B------:R1:W-:Y:S04]  /*31e30*/  STS.U16 [R2+0x2be00], R26 ;  /* 0x02be001a02007388 */ /* 0x0003e80000000400 */
[----:B0-----:R-:W3:Y:S04]  /*31e40*/  LDL.LU R24, [R1+0x3a0] ;  /* 0x0003a00001187983 */ /* 0x001ee80000300800 */
[----:B------:R0:W-:Y:S04]  /*31e50*/  STS.U16 [R2+0x2bf00], R15 ;  /* 0x02bf000f02007388 */ /* 0x0001e80000000400 */
[----:B-1----:R-:W4:Y:S04]  /*31e60*/  LDL.LU R26, [R1+0x39c] ;  /* 0x00039c00011a7983 */ /* 0x002f280000300800 */
[----:B------:R1:W-:Y:S04]  /*31e70*/  STS.U16 [R2+0x2dc00], R29 ;  /* 0x02dc001d02007388 */ /* 0x0003e80000000400 */
[----:B0-----:R-:W4:Y:S04]  /*31e80*/  LDL.LU R15, [R1+0x398] ;  /* 0x00039800010f7983 */ /* 0x001f280000300800 */
[----:B------:R0:W-:Y:S04]  /*31e90*/  STS.U16 [R2+0x2dd00], R27 ;  /* 0x02dd001b02007388 */ /* 0x0001e80000000400 */
[----:B-1----:R-:W4:Y:S04]  /*31ea0*/  LDL.LU R29, [R1+0x324] ;  /* 0x00032400011d7983 */ /* 0x002f280000300800 */
[----:B------:R1:W-:Y:S04]  /*31eb0*/  STS.U16 [R2+0x2de00], R25 ;  /* 0x02de001902007388 */ /* 0x0003e80000000400 */
[----:B0-----:R-:W4:Y:S04]  /*31ec0*/  LDL.LU R27, [R1+0x320] ;  /* 0x00032000011b7983 */ /* 0x001f280000300800 */
        /* <DEDUP_REMOVED lines=24> */
[----:B------:R-:W3:Y:S04]  /*32050*/  LDL.LU R22, [R1+0x98] ;  /* 0x0000980001167983 */ /* 0x000ee80000300800 */
[----:B----4-:R1:W-:Y:S04]  /*32060*/  STS.U16 [R2+0x2fe00], R26 ;  /* 0x02fe001a02007388 */ /* 0x0103e80000000400 */
[----:B0-----:R-:W4:Y:S04]  /*32070*/  LDL.LU R24, [R1+0x24] ;  /* 0x0000240001187983 */ /* 0x001f280000300800 */
        /* <DEDUP_REMOVED lines=26> */
[----:B0-----:R-:W4:Y:S04]  /*32220*/  LDL R3, [R1+0xca0] ;  /* 0x000ca00001037983 */ /* 0x001f280000100800 */
[----:B--2---:R0:W-:Y:S04]  /*32230*/  STS.U16 [R2+0x39f00], R28 ;  /* 0x039f001c02007388 */ /* 0x0041e80000000400 */
[----:B0-----:R-:W2:Y:S04]  /*32240*/  LDL R28, [R1+0xe04] ;  /* 0x000e0400011c7983 */ /* 0x001ea80000100800 */
[----:B------:R-:W-:Y:S04]  /*32250*/  STS.U16 [R2+0x3bc00], R16 ;  /* 0x03bc001002007388 */ /* 0x000fe80000000400 */
[----:B------:R-:W-:Y:S04]  /*32260*/  STS.U16 [R2+0x3bd00], R18 ;  /* 0x03bd001202007388 */ /* 0x000fe80000000400 */
[----:B------:R-:W-:Y:S04]  /*32270*/  STS.U16 [R2+0x3be00], R20 ;  /* 0x03be001402007388 */ /* 0x000fe80000000400 */
[----:B---3--:R-:W-:Y:S04]  /*32280*/  STS.U16 [R2+0x3bf00], R22 ;  /* 0x03bf001602007388 */ /* 0x008fe80000000400 */
[----:B----4-:R-:W-:Y:S04]  /*32290*/  STS.U16 [R2+0x3dc00], R24 ;  /* 0x03dc001802007388 */ /* 0x010fe80000000400 */
[----:B------:R0:W-:Y:S04]  /*322a0*/  STS.U16 [R2+0x3dd00], R0 ;  /* 0x03dd000002007388 */ /* 0x0001e80000000400 */
[----:B------:R-:W-:Y:S04]  /*322b0*/  STS.U16 [R2+0x3de00], R26 ;  /* 0x03de001a02007388 */ /* 0x000fe80000000400 */
[----:B------:R-:W-:Y:S04]  /*322c0*/  STS.U16 [R2+0x3df00], R15 ;  /* 0x03df000f02007388 */ /* 0x000fe80000000400 */
[----:B------:R-:W-:Y:S04]  /*322d0*/  STS.U16 [R2+0x3fc00], R25 ;  /* 0x03fc001902007388 */ /* 0x000fe80000000400 */
[----:B------:R-:W-:Y:S04]  /*322e0*/  STS.U16 [R2+0x3fd00], R27 ;  /* 0x03fd001b02007388 */ /* 0x000fe80000000400 */
[----:B------:R1:W-:Y:S04]  /*322f0*/  STS.U16 [R2+0x3fe00], R29 ;  /* 0x03fe001d02007388 */ /* 0x0003e80000000400 */
[----:B------:R-:W-:Y:S04]  /*32300*/  STS.U16 [R2+0x3ff00], R14 ;  /* 0x03ff000e02007388 */ /* 0x000fe80000000400 */
[----:B------:R-:W-:Y:S06]  /*32310*/  BAR.SYNC.DEFER_BLOCKING 0x0 ;  /* 0x0000000000007b1d */ /* 0x000fec0000010000 */
[----:B0-----:R-:W3:Y:S04]  /*32320*/  LDL R0, [R1+0x1730] ;  /* 0x0017300001007983 */ /* 0x001ee80000100800 */
[----:B-1----:R-:W4:Y:S04]  /*32330*/  LDL R29, [R1+0x172c] ;  /* 0x00172c00011d7983 */ /* 0x002f280000100800 */
[----:B------:R-:W0:Y:S02]  /*32340*/  LDSM.16.MT88.4 R4, [R3] ;  /* 0x000000000304783b */ /* 0x000e240000004200 */
[----:B0-----:R-:W-:Y:S01]  /*32350*/  IMAD.MOV.U32 R26, RZ, RZ, R4 ;  /* 0x000000ffff1a7224 */ /* 0x001fe200078e0004 */
[----:B------:R-:W-:-:S02]  /*32360*/  MOV R25, R5 ;  /* 0x0000000500197202 */ /* 0x000fc40000000f00 */
[----:B------:R-:W-:Y:S02]  /*32370*/  MOV R24, R6 ;  /* 0x0000000600187202 */ /* 0x000fe40000000f00 */
[----:B------:R-:W-:Y:S02]  /*32380*/  MOV R2, R7 ;  /* 0x0000000700027202 */ /* 0x000fe40000000f00 */
[----:B--2---:R-:W0:Y:S04]  /*32390*/  LDSM.16.M88.4 R4, [R28+0x20000] ;  /* 0x020000001c04783b */ /* 0x004e280000000200 */
[----:B------:R-:W1:Y:S04]  /*323a0*/  LDSM.16.M88.4 R8, [R28+0x28000] ;  /* 0x028000001c08783b */ /* 0x000e680000000200 */
[----:B------:R-:W2:Y:S04]  /*323b0*/  LDSM.16.M88.4 R12, [R28+0x30000] ;  /* 0x030000001c0c783b */ /* 0x000ea80000000200 */
[----:B------:R-:W1:Y:S04]  /*323c0*/  LDSM.16.M88.4 R16, [R28+0x38000] ;  /* 0x038000001c10783b */ /* 0x000e680000000200 */
[----:B0-----:R0:W-:Y:S04]  /*323d0*/  STL [R1+0x77b4], R6 ;  /* 0x0077b40601007387 */ /* 0x0011e80000100800 */
[----:B0-----:R-:W4:Y:S04]  /*323e0*/  LDL R6, [R1+0x1734] ;  /* 0x0017340001067983 */ /* 0x001f280000100800 */
[----:B------:R-:W-:Y:S04]  /*323f0*/  STL [R1+0x77b0], R7 ;  /* 0x0077b00701007387 */ /* 0x000fe80000100800 */
[----:B-1----:R-:W-:Y:S04]  /*32400*/  STL [R1+0x78ec], R8 ;  /* 0x0078ec0801007387 */ /* 0x002fe80000100800 */
[----:B------:R-:W-:Y:S04]  /*32410*/  STL [R1+0x78e8], R9 ;  /* 0x0078e80901007387 */ /* 0x000fe80000100800 */
[----:B------:R-:W-:Y:S04]  /*32420*/  STL [R1+0x78e4], R10 ;  /* 0x0078e40a01007387 */ /* 0x000fe80000100800 */
[----:B------:R-:W-:Y:S04]  /*32430*/  STL [R1+0x78e0], R11 ;  /* 0x0078e00b01007387 */ /* 0x000fe80000100800 */
[----:B--2---:R-:W-:Y:S04]  /*32440*/  STL [R1+0x78f0], R12 ;  /* 0x0078f00c01007387 */ /* 0x004fe80000100800 */
[----:B------:R-:W-:Y:S04]  /*32450*/  STL [R1+0x78dc], R13 ;  /* 0x0078dc0d01007387 */ /* 0x000fe80000100800 */
[----:B------:R-:W-:Y:S04]  /*32460*/  STL [R1+0x7808], R14 ;  /* 0x0078080e01007387 */ /* 0x000fe80000100800 */
[----:B------:R-:W-:Y:S04]  /*32470*/  STL [R1+0x77b8], R15 ;  /* 0x0077b80f01007387 */ /* 0x000fe80000100800 */
[----:B---3--:R-:W0:Y:S04]  /*32480*/  LDSM.16.MT88.4 R20, [R0] ;  /* 0x000000000014783b */ /* 0x008e280000004200 */
[----:B------:R-:W-:Y:S04]  /*32490*/  STL [R1+0x7784], R18 ;  /* 0x0077841201007387 */ /* 0x000fe80000100800 */
[----:B------:R-:W-:Y:S04]  /*324a0*/  STL [R1+0x7780], R19 ;  /* 0x0077801301007387 */ /* 0x000fe80000100800 */
[----:B------:R1:W-:Y:S01]  /*324b0*/  STL [R1+0x7250], R28 ;  /* 0x0072501c01007387 */ /* 0x0003e20000100800 */
[----:B0-----:R-:W-:-:S02]  /*324c0*/  MOV R11, R20 ;  /* 0x00000014000b7202 */ /* 0x001fc40000000f00 */
[----:B-1----:R-:W-:Y:S02]  /*324d0*/  MOV R28, R22 ;  /* 0x00000016001c7202 */ /* 0x002fe40000000f00 */
[----:B------:R-:W-:Y:S01]  /*324e0*/  MOV R19, R23 ;  /* 0x0000001700137202 */ /* 0x000fe20000000f00 */
[----:B----4-:R-:W0:Y:S04]  /*324f0*/  LDSM.16.MT88.4 R12, [R6] ;  /* 0x00000000060c783b */ /* 0x010e280000004200 */
[----:B0-----:R0:W-:Y:S04]  /*32500*/  STL.64 [R1+0x20], R12 ;  /* 0x0000200c01007387 */ /* 0x0011e80000100a00 */
[----:B------:R-:W-:Y:S04]  /*32510*/  STL.64 [R1+0x28], R14 ;  /* 0x0000280e01007387 */ /* 0x000fe80000100a00 */
[----:B------:R-:W-:Y:S01]  /*32520*/  STL.64 [R1+0x10], R20 ;  /* 0x0000101401007387 */ /* 0x000fe20000100a00 */
[----:B0-----:R-:W-:-:S03]  /*32530*/  MOV R13, R21 ;  /* 0x00000015000d7202 */ /* 0x001fc60000000f00 */
[----:B------:R-:W-:Y:S04]  /*32540*/  STL.64 [R1+0x18], R22 ;  /* 0x0000181601007387 */ /* 0x000fe80000100a00 */
[----:B------:R-:W0:Y:S04]  /*32550*/  LDSM.16.MT88.4 R20, [R29] ;  /* 0x000000001d14783b */ /* 0x000e280000004200 */
[----:B0-----:R0:W-:Y:S04]  /*32560*/  STL.64 [R1+0x78b8], R22 ;  /* 0x0078b81601007387 */ /* 0x0011e80000100a00 */
[----:B------:R1:W-:Y:S01]  /*32570*/  STL.64 [R1+0x78b0], R20 ;  /* 0x0078b01401007387 */ /* 0x0003e20000100a00 */
[----:B0-----:R-:W-:-:S02]  /*32580*/  MOV R22, R24 ;  /* 0x0000001800167202 */ /* 0x001fc40000000f00 */
[----:B-1----:R-:W-:Y:S02]  /*32590*/  MOV R20, R26 ;  /* 0x0000001a00147202 */ /* 0x002fe40000000f00 */
[----:B------:R-:W-:Y:S02]  /*325a0*/  MOV R21, R25 ;  /* 0x0000001900157202 */ /* 0x000fe40000000f00 */
[----:B------:R-:W0:Y:S04]  /*325b0*/  LDSM.16.MT88.4 R24, [R3+0x80] ;  /* 0x000080000318783b */ /* 0x000e280000004200 */
[----:B0-----:R-:W-:Y:S01]  /*325c0*/  STL.64 [R1+0x50], R24 ;  /* 0x0000501801007387 */ /* 0x001fe20000100a00 */
[----:B------:R-:W-:Y:S01]  /*325d0*/  MOV R12, R24 ;  /* 0x00000018000c7202 */ /* 0x000fe20000000f00 */
[----:B------:R-:W-:Y:S01]  /*325e0*/  IMAD.MOV.U32 R8, RZ, RZ, R25 ;  /* 0x000000ffff087224 */ /* 0x000fe200078e0019 */
[----:B------:R-:W-:Y:S01]  /*325f0*/  MOV R9, R26 ;  /* 0x0000001a00097202 */ /* 0x000fe20000000f00 */
[----:B------:R-:W-:Y:S01]  /*32600*/  STL.64 [R1+0x58], R26 ;  /* 0x0000581a01007387 */ /* 0x000fe20000100a00 */
[----:B------:R-:W-:-:S03]  /*32610*/  MOV R10, R27 ;  /* 0x0000001b000a7202 */ /* 0x000fc60000000f00 */
[----:B------:R-:W0:Y:S01]  /*32620*/  LDSM.16.MT88.4 R24, [R6+0x80] ;  /* 0x000080000618783b */ /* 0x000e220000004200 */
[----:B------:R-:W-:-:S03]  /*32630*/  MOV R23, R2 ;  /* 0x0000000200177202 */ /* 0x000fc60000000f00 */
[----:B0-----:R-:W-:Y:S01]  /*32640*/  STL.64 [R1+0x40], R24 ;  /* 0x0000401801007387 */ /* 0x001fe20000100a00 */
[----:B------:R-:W-:Y:S02]  /*32650*/  MOV R18, R24 ;  /* 0x0000001800127202 */ /* 0x000fe40000000f00 */
[----:B------:R-:W-:Y:S01]  /*32660*/  MOV R14, R25 ;  /* 0x00000019000e7202 */ /* 0x000fe20000000f00 */
[----:B------:R-:W-:Y:S01]  /*32670*/  STL.64 [R1+0x48], R26 ;  /* 0x0000481a01007387 */ /* 0x000fe20000100a00 */
[----:B------:R-:W-:Y:S02]  /*32680*/  MOV R7, R26 ;  /* 0x0000001a00077202 */ /* 0x000fe40000000f00 */
[----:B------:R-:W-:Y:S02]  /*32690*/  MOV R2, R27 ;  /* 0x0000001b00027202 */ /* 0x000fe40000000f00 */
[----:B------:R-:W0:Y:S04]  /*326a0*/  LDSM.16.MT88.4 R24, [R0+0x80] ;  /* 0x000080000018783b */ /* 0x000e280000004200 */
[----:B------:R-:W-:Y:S04]  /*326b0*/  STL [R1+0x78d8], R18 ;  /* 0x0078d81201007387 */ /* 0x000fe80000100800 */
[----:B------:R-:W-:Y:S04]  /*326c0*/  STL.64 [R1+0x78d0], R16 ;  /* 0x0078d01001007387 */ /* 0x000fe80000100a00 */
[----:B------:R-:W-:Y:S04]  /*326d0*/  STL [R1+0x780c], R0 ;  /* 0x00780c0001007387 */ /* 0x000fe80000100800 */
[----:B0-----:R-:W-:Y:S04]  /*326e0*/  STL.64 [R1], R24 ;  /* 0x0000001801007387 */ /* 0x001fe80000100a00 */
[----:B------:R-:W-:Y:S04]  /*326f0*/  STL.64 [R1+0x8], R26 ;  /* 0x0000081a01007387 */ /* 0x000fe80000100a00 */
[----:B------:R-:W0:Y:S04]  /*32700*/  LDSM.16.MT88.4 R24, [R29+0x80] ;  /* 0x000080001d18783b */ /* 0x000e280000004200 */
[----:B0-----:R-:W-:Y:S04]  /*32710*/  STL.64 [R1+0x7898], R26 ;  /* 0x0078981a01007387 */ /* 0x001fe80000100a00 */
[----:B------:R0:W-:Y:S02]  /*32720*/  STL.64 [R1+0x7890], R24 ;  /* 0x0078901801007387 */ /* 0x0001e40000100a00 */
[----:B0-----:R-:W-:Y:S02]  /*32730*/  HMMA.16816.F32.BF16 R24, R20, R4, RZ ;  /* 0x000000041418723c */ /* 0x001fe400000418ff */
[----:B------:R-:W-:Y:S11]  /*32740*/  STL [R1+0x7810], R29 ;  /* 0x0078101d01007387 */ /* 0x000ff60000100800 */
[----:B------:R-:W-:Y:S10]  /*32750*/  @!UPT UIADD3 URZ, URZ, URZ, URZ ;  /* 0x0000003f3f3ff290 */ /* 0x000ff4000fffe03f */
[----:B------:R0:W-:Y:S01]  /*32760*/  STL [R1+0xf4], R25 ;  /* 0x0000f41901007387 */ /* 0x0001e20000100800 */
[----:B------:R-:W-:Y:S02]  /*32770*/  MOV R15, R24 ;  /* 0x00000018000f7202 */ /* 0x000fe40000000f00 */
[----:B------:R-:W-:Y:S01]  /*32780*/  MOV R24, R12 ;  /* 0x0000000c00187202 */ /* 0x000fe20000000f00 */
[----:B------:R1:W-:Y:S04]  /*32790*/  STL.64 [R1+0xf8], R26 ;  /* 0x0000f81a01007387 */ /* 0x0003e80000100a00 */
[----:B------:R-:W2:Y:S01]  /*327a0*/  LDL.LU R12, [R1+0x78f0] ;  /* 0x0078f000010c7983 */ /* 0x000ea20000300800 */
[----:B0-----:R-:W-:-:S03]  /*327b0*/  MOV R25, R8 ;  /* 0x0000000800197202 */ /* 0x001fc60000000f00 */
[----:B------:R-:W3:Y:S01]  /*327c0*/  LDL.LU R8, [R1+0x78ec] ;  /* 0x0078ec0001087983 */ /* 0x000ee20000300800 */
[----:B-1----:R-:W-:-:S03]  /*327d0*/  MOV R26, R9 ;  /* 0x00000009001a7202 */ /* 0x002fc60000000f00 */
[----:B------:R-:W3:Y:S01]  /*327e0*/  LDL.LU R9, [R1+0x78e8] ;  /* 0x0078e80001097983 */ /* 0x000ee20000300800 */
[----:B------:R-:W-:-:S03]  /*327f0*/  MOV R27, R10 ;  /* 0x0000000a001b7202 */ /* 0x000fc60000000f00 */
[----:B------:R-:W4:Y:S04]  /*32800*/  LDL.LU R10, [R1+0x78e4] ;  /* 0x0078e400010a7983 */ /* 0x000f280000300800 */
[----:B------:R-:W-:Y:S04]  /*32810*/  STL.64 [R1+0x78a8], R26 ;  /* 0x0078a81a01007387 */ /* 0x000fe80000100a00 */
[----:B------:R0:W-:Y:S02]  /*32820*/  STL.64 [R1+0x78a0], R24 ;  /* 0x0078a01801007387 */ /* 0x0001e40000100a00 */
[----:B0-----:R-:W-:-:S02]  /*32830*/  MOV R24, R11 ;  /* 0x0000000b00187202 */ /* 0x001fc40000000f00 */
[----:B------:R-:W4:Y:S01]  /*32840*/  LDL.LU R11, [R1+0x78e0] ;  /* 0x0078e000010b7983 */ /* 0x000f220000300800 */
[----:B------:R-:W-:-:S03]  /*32850*/  IMAD.MOV.U32 R25, RZ, RZ, R13 ;  /* 0x000000ffff197224 */ /* 0x000fc600078e000d */
[----:B------:R-:W2:Y:S01]  /*32860*/  LDL.LU R13, [R1+0x78dc] ;  /* 0x0078dc00010d7983 */ /* 0x000ea20000300800 */
[----:B------:R-:W-:Y:S02]  /*32870*/  MOV R27, R19 ;  /* 0x00000013001b7202 */ /* 0x000fe40000000f00 */
[----:B------:R-:W-:-:S05]  /*32880*/  MOV R26, R28 ;  /* 0x0000001c001a7202 */ /* 0x000fca0000000f00 */
[----:B------:R0:W-:Y:S04]  /*32890*/  STL.64 [R1+0x78c8], R26 ;  /* 0x0078c81a01007387 */ /* 0x0001e80000100a00 */
[----:B------:R1:W-:Y:S04]  /*328a0*/  STL.64 [R1+0x78c0], R24 ;  /* 0x0078c01801007387 */ /* 0x0003e80000100a00 */
[----:B0-----:R-:W2:Y:S04]  /*328b0*/  LDL.64 R26, [R1+0x28] ;  /* 0x00002800011a7983 */ /* 0x001ea80000100a00 */
[----:B-1----:R-:W2:Y:S04]  /*328c0*/  LDL.64 R24, [R1+0x20] ;  /* 0x0000200001187983 */ /* 0x002ea80000100a00 */
[----:B------:R-:W-:Y:S01]  /*328d0*/  STL [R1+0x7814], R15 ;  /* 0x0078140f01007387 */ /* 0x000fe20000100800 */
[C---:B---3--:R-:W-:Y:S03]  /*328e0*/  HMMA.16816.F32.BF16 R16, R20.reuse, R8, RZ ;  /* 0x000000081410723c */ /* 0x048fe600000418ff */
[----:B----4-:R-:W-:Y:S04]  /*328f0*/  STL.64 [R1+0x7888], R10 ;  /* 0x0078880a01007387 */ /* 0x010fe80000100a00 */
[----:B------:R0:W-:Y:S11]  /*32900*/  STL.64 [R1+0x7880], R8 ;  /* 0x0078800801007387 */ /* 0x0001f60000100a00 */
[----:B------:R-:W-:Y:S05]  /*32910*/  @!UPT UIADD3 URZ, URZ, URZ, URZ ;  /* 0x0000003f3f3ff290 */ /* 0x000fea000fffe03f */
[----:B------:R-:W-:Y:S04]  /*32920*/  STL.64 [R1+0x140], R16 ;  /* 0x0001401001007387 */ /* 0x000fe80000100a00 */
[----:B------:R2:W-:Y:S04]  /*32930*/  STL.64 [R1+0x148], R18 ;  /* 0x0001481201007387 */ /* 0x0005e80000100a00 */
[----:B0-----:R-:W3:Y:S04]  /*32940*/  LDL.64 R8, [R1] ;  /* 0x0000000001087983 */ /* 0x001ee80000100a00 */
[----:B------:R-:W3:Y:S01]  /*32950*/  LDL.64 R10, [R1+0x8] ;  /* 0x00000800010a7983 */ /* 0x000ee20000100a00 */
[----:B--2---:R-:W-:Y:S11]  /*32960*/  HMMA.16816.F32.BF16 R16, R20, R12, RZ ;  /* 0x0000000c1410723c */ /* 0x004ff600000418ff */
[----:B------:R-:W-:Y:S11]  /*32970*/  @!UPT UIADD3 URZ, URZ, URZ, URZ ;  /* 0x0000003f3f3ff290 */ /* 0x000ff6000fffe03f */
[----:B------:R-:W-:Y:S01]  /*32980*/  @!UPT UIADD3 URZ, URZ, URZ, URZ ;  /* 0x0000003f3f3ff290 */ /* 0x000fe2000fffe03f */
[----:B------:R-:W-:Y:S04]  /*32990*/  STL.64 [R1+0x130], R16 ;  /* 0x0001301001007387 */ /* 0x000fe80000100a00 */
[----:B------:R0:W-:Y:S04]  /*329a0*/  STL.64 [R1+0x138], R18 ;  /* 0x0001381201007387 */ /* 0x0001e80000100a00 */
[----:B0-----:R-:W2:Y:S04]  /*329b0*/  LDL.LU R18, [R1+0x78d8] ;  /* 0x0078d80001127983 */ /* 0x001ea80000300800 */
[----:B------:R-:W4:Y:S04]  /*329c0*/  LDL.LU.64 R16, [R1+0x78d0] ;  /* 0x0078d00001107983 */ /* 0x000f280000300a00 */
[----:B------:R0:W-:Y:S01]  /*329d0*/  STL.64 [R1+0x7858], R12 ;  /* 0x0078580c01007387 */ /* 0x0001e20000100a00 */
[----:B------:R-:W-:-:S02]  /*329e0*/  MOV R15, R2 ;  /* 0x00000002000f7202 */ /* 0x000fc40000000f00 */
[----:B------:R-:W-:Y:S02]  /*329f0*/  MOV R2, R26 ;  /* 0x0000001a00027202 */ /* 0x000fe40000000f00 */
[----:B------:R-:W-:Y:S02]  /*32a00*/  MOV R0, R27 ;  /* 0x0000001b00007202 */ /* 0x000fe40000000f00 */
[----:B0-----:R-:W-:Y:S02]  /*32a10*/  MOV R13, R14 ;  /* 0x0000000e000d7202 */ /* 0x001fe40000000f00 */
[----:B------:R-:W-:Y:S02]  /*32a20*/  MOV R14, R7 ;  /* 0x00000007000e7202 */ /* 0x000fe40000000f00 */
[----:B------:R-:W-:Y:S01]  /*32a30*/  MOV R7, R25 ;  /* 0x0000001900077202 */ /* 0x000fe20000000f00 */
[----:B----4-:R-:W-:Y:S01]  /*32a40*/  HMMA.16816.F32.BF16 R20, R20, R16, RZ ;  /* 0x000000101414723c */ /* 0x010fe200000418ff */
[----:B------:R0:W-:Y:S04]  /*32a50*/  STL [R1+0x781c], R16 ;  /* 0x00781c1001007387 */ /* 0x0001e80000100800 */
[----:B------:R-:W-:Y:S02]  /*32a60*/  STL [R1+0x7818], R17 ;  /* 0x0078181101007387 */ /* 0x000fe40000100800 */
[----:B0-----:R-:W-:Y:S11]  /*32a70*/  MOV R16, R24 ;  /* 0x0000001800107202 */ /* 0x001ff60000000f00 */
[----:B------:R-:W-:Y:S05]  /*32a80*/  @!UPT UIADD3 URZ, URZ, URZ, URZ ;  /* 0x0000003f3f3ff290 */ /* 0x000fea000fffe03f */
[----:B------:R-:W-:Y:S04]  /*32a90*/  STL.64 [R1+0xe0], R20 ;  /* 0x0000e01401007387 */ /* 0x000fe80000100a00 */
[----:B------:R0:W-:Y:S02]  /*32aa0*/  STL.64 [R1+0xe8], R22 ;  /* 0x0000e81601007387 */ /* 0x0001e40000100a00 */
[-C--:B0-----:R-:W-:Y:S02]  /*32ab0*/  HMMA.16816.F32.BF16 R20, R24, R4.reuse, RZ ;  /* 0x000000041814723c */ /* 0x081fe400000418ff */
[----:B------:R-:W4:Y:S04]  /*32ac0*/  LDL.LU.64 R26, [R1+0x78c8] ;  /* 0x0078c800011a7983 */ /* 0x000f280000300a00 */
[----:B------:R-:W4:Y:S01]  /*32ad0*/  LDL.LU.64 R24, [R1+0x78c0] ;  /* 0x0078c00001187983 */ /* 0x000f220000300a00 */
[----:B--2---:R-:W-:Y:S11]  /*32ae0*/  MOV R12, R18 ;  /* 0x00000012000c7202 */ /* 0x004ff60000000f00 */
[----:B------:R-:W-:Y:S05]  /*32af0*/  @!UPT UIADD3 URZ, URZ, URZ, URZ ;  /* 0x0000003f3f3ff290 */ /* 0x000fea000fffe03f */
[----:B------:R0:W-:Y:S01]  /*32b00*/  STL.64 [R1+0xd0], R20 ;  /* 0x0000d01401007387 */ /* 0x0001e20000100a00 */
[----:B------:R-:W-:Y:S02]  /*32b10*/  MOV R18, R22 ;  /* 0x0000001600127202 */ /* 0x000fe40000000f00 */
[----:B------:R-:W-:Y:S02]  /*32b20*/  MOV R19, R23 ;  /* 0x0000001700137202 */ /* 0x000fe40000000f00 */
[----:B------:R-:W2:Y:S04]  /*32b30*/  LDL.LU.64 R22, [R1+0x78b8] ;  /* 0x0078b80001167983 */ /* 0x000ea80000300a00 */
[----:B0-----:R-:W2:Y:S04]  /*32b40*/  LDL.LU.64 R20, [R1+0x78b0] ;  /* 0x0078b00001147983 */ /* 0x001ea80000300a00 */
[----:B------:R-:W-:Y:S04]  /*32b50*/  STL [R1+0x778c], R18 ;  /* 0x00778c1201007387 */ /* 0x000fe80000100800 */
[----:B------:R-:W-:Y:S01]  /*32b60*/  STL [R1+0x7788], R19 ;  /* 0x0077881301007387 */ /* 0x000fe20000100800 */
[-C--:B----4-:R-:W-:Y:S11]  /*32b70*/  HMMA.16816.F32.BF16 R24, R24, R4.reuse, RZ ;  /* 0x000000041818723c */ /* 0x090ff600000418ff */
[----:B------:R-:W-:Y:S11]  /*32b80*/  @!UPT UIADD3 URZ, URZ, URZ, URZ ;  /* 0x0000003f3f3ff290 */ /* 0x000ff6000fffe03f */
[----:B------:R-:W-:Y:S01]  /*32b90*/  @!UPT UIADD3 URZ, URZ, URZ, URZ ;  /* 0x0000003f3f3ff290 */ /* 0x000fe2000fffe03f */
[----:B------:R-:W-:Y:S04]  /*32ba0*/  STL.64 [R1+0x120], R24 ;  /* 0x0001201801007387 */ /* 0x000fe80000100a00 */
[----:B------:R2:W-:Y:S02]  /*32bb0*/  STL.64 [R1+0x128], R26 ;  /* 0x0001281a01007387 */ /* 0x0005e40000100a00 */
[-C--:B--2---:R-:W-:Y:S11]  /*32bc0*/  HMMA.16816.F32.BF16 R24, R20, R4.reuse, RZ ;  /* 0x000000041418723c */ /* 0x084ff600000418ff */
[----:B------:R-:W-:Y:S11]  /*32bd0*/  @!UPT UIADD3 URZ, URZ, URZ, URZ ;  /* 0x0000003f3f3ff290 */ /* 0x000ff6000fffe03f */
[----:B------:R-:W-:Y:S01]  /*32be0*/  @!UPT UIADD3 URZ, URZ, URZ, URZ ;  /* 0x0000003f3f3ff290 */ /* 0x000fe2000fffe03f */
[----:B------:R-:W-:Y:S04]  /*32bf0*/  STL.64 [R1+0x180], R24 ;  /* 0x0001801801007387 */ /* 0x000fe80000100a00 */
[----:B------:R0:W-:Y:S04]  /*32c00*/  STL.64 [R1+0x188], R26 ;  /* 0x0001881a01007387 */ /* 0x0001e80000100a00 */
[----:B0-----:R-:W2:Y:S04]  /*32c10*/  LDL.LU.64 R26, [R1+0x78a8] ;  /* 0x0078a800011a7983 */ /* 0x001ea80000300a00 */
[----:B------:R-:W2:Y:S04]  /*32c20*/  LDL.LU.64 R24, [R1+0x78a0] ;  /* 0x0078a00001187983 */ /* 0x000ea80000300a00 */
[----:B------:R-:W-:Y:S04]  /*32c30*/  STL.64 [R1+0x7878], R22 ;  /* 0x0078781601007387 */ /* 0x000fe80000100a00 */
[----:B------:R0:W-:Y:S04]  /*32c40*/  STL.64 [R1+0x7870], R20 ;  /* 0x0078701401007387 */ /* 0x0001e80000100a00 */
[----:B0-----:R-:W4:Y:S04]  /*32c50*/  LDL.LU.64 R20, [R1+0x10] ;  /* 0x0000100001147983 */ /* 0x001f280000300a00 */
[----:B------:R-:W4:Y:S01]  /*32c60*/  LDL.LU.64 R22, [R1+0x18] ;  /* 0x0000180001167983 */ /* 0x000f220000300a00 */
[-C--:B--2---:R-:W-:Y:S11]  /*32c70*/  HMMA.16816.F32.BF16 R24, R24, R4.reuse, RZ ;  /* 0x000000041818723c */ /* 0x084ff600000418ff */
[----:B------:R-:W-:Y:S11]  /*32c80*/  @!UPT UIADD3 URZ, URZ, URZ, URZ ;  /* 0x0000003f3f3ff290 */ /* 0x000ff6000fffe03f */
[----:B------:R-:W-:Y:S01]  /*32c90*/  @!UPT UIADD3 URZ, URZ, URZ, URZ ;  /* 0x0000003f3f3ff290 */ /* 0x000fe2000fffe03f */
[----:B------:R-:W-:Y:S04]  /*32ca0*/  STL.64 [R1+0x150], R24 ;  /* 0x0001501801007387 */ /* 0x000fe80000100a00 */
[----:B------:R0:W-:Y:S02]  /*32cb0*/  STL.64 [R1+0x158], R26 ;  /* 0x0001581a01007387 */ /* 0x0001e40000100a00 */
[-C--:B0-----:R-:W-:Y:S11]  /*32cc0*/  HMMA.16816.F32.BF16 R24, R12, R4.reuse, RZ ;  /* 0x000000040c18723c */ /* 0x081ff600000418ff */
[----:B------:R-:W-:Y:S11]  /*32cd0*/  @!UPT UIADD3 URZ, URZ, URZ, URZ ;  /* 0x0000003f3f3ff290 */ /* 0x000ff6000fffe03f */
[----:B------:R-:W-:Y:S01]  /*32ce0*/  @!UPT UIADD3 URZ, URZ, URZ, URZ ;  /* 0x0000003f3f3ff290 */ /* 0x000fe2000fffe03f */
[----:B------:R-:W-:Y:S04]  /*32cf0*/  STL.64 [R1+0x1c0], R24 ;  /* 0x0001c01801007387 */ /* 0x000fe80000100a00 */
[----:B------:R0:W-:Y:S04]  /*32d00*/  STL.64 [R1+0x1c8], R26 ;  /* 0x0001c81a01007387 */ /* 0x0001e80000100a00 */
[----:B0-----:R-:W2:Y:S04]  /*32d10*/  LDL.LU.64 R26, [R1+0x7898] ;  /* 0x00789800011a7983 */ /* 0x001ea80000300a00 */
[----:B------:R-:W2:Y:S04]  /*32d20*/  LDL.LU.64 R24, [R1+0x7890] ;  /* 0x0078900001187983 */ /* 0x000ea80000300a00 */
[----:B------:R-:W-:Y:S04]  /*32d30*/  STL.64 [R1+0x7868], R14 ;  /* 0x0078680e01007387 */ /* 0x000fe80000100a00 */
[----:B------:R3:W-:Y:S02]  /*32d40*/  STL.64 [R1+0x7860], R12 ;  /* 0x0078600c01007387 */ /* 0x0007e40000100a00 */
[----:B---3--:R-:W-:Y:S01]  /*32d50*/  HMMA.16816.F32.BF16 R12, R8, R4, RZ ;  /* 0x00000004080c723c */ /* 0x008fe200000418ff */
[----:B------:R-:W-:-:S02]  /*32d60*/  MOV R18, R2 ;  /* 0x0000000200127202 */ /* 0x000fc40000000f00 */
[----:B------:R-:W-:Y:S02]  /*32d70*/  MOV R19, R0 ;  /* 0x0000000000137202 */ /* 0x000fe40000000f00 */
[----:B------:R-:W-:Y:S02]  /*32d80*/  MOV R2, R10 ;  /* 0x0000000a00027202 */ /* 0x000fe40000000f00 */
[----:B------:R-:W-:Y:S11]  /*32d90*/  MOV R0, R11 ;  /* 0x0000000b00007202 */ /* 0x000ff60000000f00 */
[----:B------:R-:W-:Y:S05]  /*32da0*/  @!UPT UIADD3 URZ, URZ, URZ, URZ ;  /* 0x0000003f3f3ff290 */ /* 0x000fea000fffe03f */
[----:B------:R0:W-:Y:S02]  /*32db0*/  STL.64 [R1+0x200], R12 ;  /* 0x0002000c01007387 */ /* 0x0001e40000100a00 */
[----:B0-----:R-:W-:Y:S02]  /*32dc0*/  MOV R13, R8 ;  /* 0x00000008000d7202 */ /* 0x001fe40000000f00 */
[----:B------:R-:W-:Y:S01]  /*32dd0*/  MOV R12, R9 ;  /* 0x00000009000c7202 */ /* 0x000fe20000000f00 */
[----:B------:R-:W-:Y:S01]  /*32de0*/  STL.64 [R1+0x208], R14 ;  /* 0x0002080e01007387 */ /* 0x000fe20000100a00 */
[----:B--2---:R-:W-:Y:S11]  /*32df0*/  HMMA.16816.F32.BF16 R8, R24, R4, RZ ;  /* 0x000000041808723c */ /* 0x004ff600000418ff */
[----:B------:R-:W-:Y:S11]  /*32e00*/  @!UPT UIADD3 URZ, URZ, URZ, URZ ;  /* 0x0000003f3f3ff290 */ /* 0x000ff6000fffe03f */
[----:B------:R-:W-:Y:S01]  /*32e10*/  @!UPT UIADD3 URZ, URZ, URZ, URZ ;  /* 0x0000003f3f3ff290 */ /* 0x000fe2000fffe03f */
[----:B------:R-:W-:Y:S04]  /*32e20*/  STL.64 [R1+0x250], R8 ;  /* 0x0002500801007387 */ /* 0x000fe80000100a00 */
[----:B------:R0:W-:Y:S04]  /*32e30*/  STL.64 [R1+0x258], R10 ;  /* 0x0002580a01007387 */ /* 0x0001e80000100a00 */
[----:B0-----:R-:W2:Y:S04]  /*32e40*/  LDL.LU.64 R10, [R1+0x7888] ;  /* 0x00788800010a7983 */ /* 0x001ea80000300a00 */
[----:B------:R-:W3:Y:S01]  /*32e50*/  LDL.LU.64 R8, [R1+0x7880] ;  /* 0x0078800001087983 */ /* 0x000ee20000300a00 */
[----:B------:R-:W-:-:S03]  /*32e60*/  IMAD.MOV.U32 R17, RZ, RZ, R7 ;  /* 0x000000ffff117224 */ /* 0x000fc600078e0007 */
[----:B------:R3:W-:Y:S04]  /*32e70*/  STL [R1+0x7840], R6 ;  /* 0x0078400601007387 */ /* 0x0007e80000100800 */
[-C--:B---3--:R-:W-:Y:S11]  /*32e80*/  HMMA.16816.F32.BF16 R4, R16, R8.reuse, RZ ;  /* 0x000000081004723c */ /* 0x088ff600000418ff */
[----:B------:R-:W-:Y:S11]  /*32e90*/  @!UPT UIADD3 URZ, URZ, URZ, URZ ;  /* 0x0000003f3f3ff290 */ /* 0x000ff6000fffe03f */
[----:B------:R-:W-:Y:S01]  /*32ea0*/  @!UPT UIADD3 URZ, URZ, URZ, URZ ;  /* 0x0000003f3f3ff290 */ /* 0x000fe2000fffe03f */
[----:B------:R-:W-:Y:S01]  /*32eb0*/  STL [R1+0xc0], R4 ;  /* 0x0000c00401007387 */ /* 0x000fe20000100800 */
[----:B------:R-:W-:Y:S02]  /*32ec0*/  MOV R18, R5 ;  /* 0x0000000500127202 */ /* 0x000fe40000000f00 */
[----:B------:R-:W-:Y:S01]  /*32ed0*/  MOV R19, R6 ;  /* 0x0000000600137202 */ /* 0x000fe20000000f00 */
[----:B------:R4:W-:Y:S02]  /*32ee0*/  STL [R1+0xcc], R7 ;  /* 0x0000cc0701007387 */ /* 0x0009e40000100800 */
[----:B----4-:R-:W-:Y:S02]  /*32ef0*/  HMMA.16816.F32.BF16 R4, R20, R8, RZ ;  /* 0x000000081404723c */ /* 0x010fe400000418ff */
[----:B------:R-:W-:Y:S04]  /*32f00*/  STL [R1+0x7794], R19 ;  /* 0x0077941301007387 */ /* 0x000fe80000100800 */
[----:B------:R0:W-:Y:S04]  /*32f10*/  STL [R1+0x7790], R18 ;  /* 0x0077901201007387 */ /* 0x0001e80000100800 */
[----:B------:R-:W3:Y:S04]  /*32f20*/  LDL.LU.64 R16, [R1+0x50] ;  /* 0x0000500001107983 */ /* 0x000ee80000300a00 */
[----:B0-----:R-:W3:Y:S09]  /*32f30*/  LDL.LU.64 R18, [R1+0x58] ;  /* 0x0000580001127983 */ /* 0x001ef20000300a00 */
[----:B------:R0:W-:Y:S04]  /*32f40*/  STL.64 [R1+0x110], R4 ;  /* 0x0001100401007387 */ /* 0x0001e80000100a00 */
[----:B------:R1:W-:Y:S01]  /*32f50*/  STL.64 [R1+0x118], R6 ;  /* 0x0001180601007387 */ /* 0x0003e20000100a00 */
[----:B0-----:R-:W-:-:S02]  /*32f60*/  MOV R5, R22 ;  /* 0x0000001600057202 */ /* 0x001fc40000000f00 */
[----:B------:R-:W-:Y:S02]  /*32f70*/  MOV R4, R23 ;  /* 0x0000001700047202 */ /* 0x000fe40000000f00 */
[----:B-1----:R-:W-:Y:S01]  /*32f80*/  MOV R7, R20 ;  /* 0x0000001400077202 */ /* 0x002fe20000000f00 */
[----:B------:R-:W4:Y:S01]  /*32f90*/  LDL.LU.64 R22, [R1+0x7878] ;  /* 0x0078780001167983 */ /* 0x000f220000300a00 */
[----:B------:R-:W-:-:S03]  /*32fa0*/  MOV R6, R21 ;  /* 0x0000001500067202 */ /* 0x000fc60000000f00 */
[----:B------:R-:W4:Y:S04]  /*32fb0*/  LDL.LU.64 R20, [R1+0x7870] ;  /* 0x0078700001147983 */ /* 0x000f280000300a00 */
[----:B------:R-:W-:Y:S04]  /*32fc0*/  STL.64 [R1+0x7850], R6 ;  /* 0x0078500601007387 */ /* 0x000fe80000100a00 */
[----:B------:R0:W-:Y:S02]  /*32fd0*/  STL.64 [R1+0x7848], R4 ;  /* 0x0078480401007387 */ /* 0x0001e40000100a00 */
[----:B0-----:R-:W-:Y:S01]  /*32fe0*/  IMAD.MOV.U32 R4, RZ, RZ, R13 ;  /* 0x000000ffff047224 */ /* 0x001fe200078e000d */
[----:B------:R-:W-:-:S02]  /*32ff0*/  MOV R5, R12 ;  /* 0x0000000c00057202 */ /* 0x000fc40000000f00 */
[----:B------:R-:W-:Y:S01]  /*33000*/  MOV R6, R2 ;  /* 0x0000000200067202 */ /* 0x000fe20000000f00 */
[-C--:B----4-:R-:W-:Y:S11]  /*33010*/  HMMA.16816.F32.BF16 R12, R20, R8.reuse, RZ ;  /* 0x00000008140c723c */ /* 0x090ff600000418ff */
[----:B------:R-:W-:Y:S11]  /*33020*/  @!UPT UIADD3 URZ, URZ, URZ, URZ ;  /* 0x0000003f3f3ff290 */ /* 0x000ff6000fffe03f */
[----:B------:R-:W-:Y:S01]  /*33030*/  @!UPT UIADD3 URZ, URZ, URZ, URZ ;  /* 0x0000003f3f3ff290 */ /* 0x000fe2000fffe03f */
[----:B------:R3:W-:Y:S01]  /*33040*/  STL.64 [R1+0x170], R12 ;  /* 0x0001700c01007387 */ /* 0x0007e20000100a00 */
[----:B------:R-:W-:Y:S02]  /*33050*/  MOV R28, R14 ;  /* 0x0000000e001c7202 */ /* 0x000fe40000000f00 */
[----:B------:R-:W-:Y:S02]  /*33060*/  MOV R2, R15 ;  /* 0x0000000f00027202 */ /* 0x000fe40000000f00 */
[----:B---3--:R-:W-:Y:S03]  /*33070*/  HMMA.16816.F32.BF16 R12, R16, R8, RZ ;  /* 0x00000008100c723c */ /* 0x008fe600000418ff */
[----:B------:R-:W-:Y:S04]  /*33080*/  STL [R1+0x779c], R2 ;  /* 0x00779c0201007387 */ /* 0x000fe80000100800 */
[----:B------:R-:W-:Y:S11]  /*33090*/  STL [R1+0x7798], R28 ;  /* 0x0077981c01007387 */ /* 0x000ff60000100800 */
[----:B------:R-:W-:Y:S05]  /*330a0*/  @!UPT UIADD3 URZ, URZ, URZ, URZ ;  /* 0x0000003f3f3ff290 */ /* 0x000fea000fffe03f */
[----:B------:R-:W-:Y:S04]  /*330b0*/  STL.64 [R1+0x190], R12 ;  /* 0x0001900c01007387 */ /* 0x000fe80000100a00 */
[----:B------:R0:W-:Y:S04]  /*330c0*/  STL.64 [R1+0x198], R14 ;  /* 0x0001980e01007387 */ /* 0x0001e80000100a00 */
[----:B0-----:R-:W3:Y:S04]  /*330d0*/  LDL.LU.64 R14, [R1+0x7868] ;  /* 0x00786800010e7983 */ /* 0x001ee80000300a00 */
[----:B------:R-:W3:Y:S01]  /*330e0*/  LDL.LU.64 R12, [R1+0x7860] ;  /* 0x00786000010c7983 */ /* 0x000ee20000300a00 */
[----:B------:R-:W-:-:S07]  /*330f0*/  MOV R7, R0 ;  /* 0x0000000000077202 */ /* 0x000fce0000000f00 */
[-C--:B------:R-:W-:Y:S08]  /*33100*/  HMMA.16816.F32.BF16 R4, R4, R8.reuse, RZ ;  /* 0x000000080404723c */ /* 0x080ff000000418ff */
[-C--:B---3--:R-:W-:Y:S11]  /*33110*/  HMMA.16816.F32.BF16 R12, R12, R8.reuse, RZ ;  /* 0x000000080c0c723c */ /* 0x088ff600000418ff */
[----:B------:R-:W-:Y:S11]  /*33120*/  @!UPT UIADD3 URZ, URZ, URZ, URZ ;  /* 0x0000003f3f3ff290 */ /* 0x000ff6000fffe03f */
[----:B------:R-:W-:Y:S01]  /*33130*/  @!UPT UIADD3 URZ, URZ, URZ, URZ ;  /* 0x0000003f3f3ff290 */ /* 0x000fe2000fffe03f */
[----:B------:R0:W-:Y:S04]  /*33140*/  STL.64 [R1+0x1d0], R12 ;  /* 0x0001d00c01007387 */ /* 0x0001e80000100a00 */
[----:B------:R-:W-:Y:S04]  /*33150*/  STL.64 [R1+0x1d8], R14 ;  /* 0x0001d80e01007387 */ /* 0x000fe80000100a00 */
[----:B0-----:R-:W3:Y:S04]  /*33160*/  LDL.LU.64 R12, [R1+0x7858] ;  /* 0x00785800010c7983 */ /* 0x001ee80000300a00 */
[----:B------:R-:W-:Y:S04]  /*33170*/  STL.64 [R1+0x220], R4 ;  /* 0x0002200401007387 */ /* 0x000fe80000100a00 */
[----:B------:R0:W-:Y:S02]  /*33180*/  STL.64 [R1+0x228], R6 ;  /* 0x0002280601007387 */ /* 0x0001e40000100a00 */
[----:B0-----:R-:W-:Y:S02]  /*33190*/  HMMA.16816.F32.BF16 R4, R24, R8, RZ ;  /* 0x000000081804723c */ /* 0x001fe400000418ff */
[----:B------:R-:W-:Y:S04]  /*331a0*/  STL.64 [R1+0x7828], R26 ;  /* 0x0078281a01007387 */ /* 0x000fe80000100a00 */
[----:B------:R0:W-:Y:S11]  /*331b0*/  STL.64 [R1+0x7820], R24 ;  /* 0x0078201801007387 */ /* 0x0001f60000100a00 */
[----:B------:R-:W-:Y:S06]  /*331c0*/  @!UPT UIADD3 URZ, URZ, URZ, URZ ;  /* 0x0000003f3f3ff290 */ /* 0x000fec000fffe03f */
[----:B------:R-:W-:Y:S04]  /*331d0*/  STL.64 [R1+0x270], R4 ;  /* 0x0002700401007387 */ /* 0x000fe80000100a00 */
[----:B------:R-:W-:Y:S04]  /*331e0*/  STL.64 [R1+0x278], R6 ;  /* 0x0002780601007387 */ /* 0x000fe80000100a00 */
[----:B0-----:R-:W4:Y:S04]  /*331f0*/  LDL.LU.64 R24, [R1] ;  /* 0x0000000001187983 */ /* 0x001f280000300a00 */
[----:B------:R-:W3:Y:S04]  /*33200*/  LDL.LU.64 R26, [R1+0x8] ;  /* 0x00000800011a7983 */ /* 0x000ee80000300a00 */
[----:B--2---:R0:W-:Y:S04]  /*33210*/  STL.64 [R1+0x7778], R10 ;  /* 0x0077780a01007387 */ /* 0x0041e80000100a00 */
[----:B------:R-:W3:Y:S04]  /*33220*/  LDL.LU.64 R8, [R1+0x20] ;  /* 0x0000200001087983 */ /* 0x000ee80000300a00 */
[----:B0-----:R-:W3:Y:S02]  /*33230*/  LDL.LU.64 R10, [R1+0x28] ;  /* 0x00002800010a7983 */ /* 0x001ee40000300a00 */
[----:B---3--:R-:W-:Y:S01]  /*33240*/  HMMA.16816.F32.BF16 R4, R8, R12, RZ ;  /* 0x0000000c0804723c */ /* 0x008fe200000418ff */
[----:B------:R-:W-:-:S02]  /*33250*/  MOV R15, R8 ;  /* 0x00000008000f7202 */ /* 0x000fc40000000f00 */
[----:B------:R-:W-:Y:S02]  /*33260*/  MOV R29, R9 ;  /* 0x00000009001d7202 */ /* 0x000fe40000000f00 */
[----:B------:R-:W-:Y:S02]  /*33270*/  MOV R0, R10 ;  /* 0x0000000a00007202 */ /* 0x000fe40000000f00 */
[----:B------:R-:W-:Y:S11]  /*33280*/  MOV R14, R11 ;  /* 0x0000000b000e7202 */ /* 0x000ff60000000f00 */
[----:B------:R-:W-:Y:S06]  /*33290*/  @!UPT UIADD3 URZ, URZ, URZ, URZ ;  /* 0x0000003f3f3ff290 */ /* 0x000fec000fffe03f */
[----:B------:R-:W-:Y:S01]  /*332a0*/  MOV R9, R6 ;  /* 0x0000000600097202 */ /* 0x000fe20000000f00 */
[----:B------:R-:W-:Y:S01]  /*332b0*/  IMAD.MOV.U32 R8, RZ, RZ, R7 ;  /* 0x000000ffff087224 */ /* 0x000fe200078e0007 */
[----:B------:R-:W-:Y:S01]  /*332c0*/  MOV R11, R4 ;  /* 0x00000004000b7202 */ /* 0x000fe20000000f00 */
[----:B------:R-:W2:Y:S01]  /*332d0*/  LDL.LU.64 R6, [R1+0x7850] ;  /* 0x0078500001067983 */ /* 0x000ea20000300a00 */
[----:B------:R-:W-:-:S03]  /*332e0*/  MOV R10, R5 ;  /* 0x00000005000a7202 */ /* 0x000fc60000000f00 */
[----:B------:R-:W3:Y:S04]  /*332f0*/  LDL.LU.64 R4, [R1+0x7848] ;  /* 0x0078480001047983 */ /* 0x000ee80000300a00 */
[----:B------:R2:W-:Y:S04]  /*33300*/  STL [R1+0x77ac], R8 ;  /* 0x0077ac0801007387 */ /* 0x0005e80000100800 */
[----:B------:R0:W-:Y:S04]  /*33310*/  STL [R1+0x77a8], R9 ;  /* 0x0077a80901007387 */ /* 0x0001e80000100800 */
[----:B------:R3:W-:Y:S04]  /*33320*/  STL [R1+0x77a4], R10 ;  /* 0x0077a40a01007387 */ /* 0x0007e80000100800 */
[----:B------:R1:W-:Y:S01]  /*33330*/  STL [R1+0x77a0], R11 ;  /* 0x0077a00b01007387 */ /* 0x0003e20000100800 */
[----:B--2---:R-:W-:-:S02]  /*33340*/  MOV R8, R7 ;  /* 0x0000000700087202 */ /* 0x004fc40000000f00 */
[----:B0-----:R-:W-:Y:S02]  /*33350*/  MOV R9, R6 ;  /* 0x0000000600097202 */ /* 0x001fe40000000f00 */
[----:B---3--:R-:W-:Y:S02]  /*33360*/  MOV R10, R5 ;  /* 0x00000005000a7202 */ /* 0x008fe40000000f00 */
[----:B-1----:R-:W-:-:S07]  /*33370*/  MOV R11, R4 ;  /* 0x00000004000b7202 */ /* 0x002fce0000000f00 */
[-C--:B------:R-:W-:Y:S11]  /*33380*/  HMMA.16816.F32.BF16 R4, R8, R12.reuse, RZ ;  /* 0x0000000c0804723c */ /* 0x080ff600000418ff */
[----:B------:R-:W-:Y:S11]  /*33390*/  @!UPT UIADD3 URZ, URZ, URZ, URZ ;  /* 0x0000003f3f3ff290 */ /* 0x000ff6000fffe03f */
[----:B------:R-:W-:Y:S01]  /*333a0*/  @!UPT UIADD3 URZ, URZ, URZ, URZ ;  /* 0x0000003f3f3ff290 */ /* 0x000fe2000fffe03f */
[----:B------:R-:W-:Y:S04]  /*333b0*/  STL.64 [R1+0x100], R4 ;  /* 0x0001000401007387 */ /* 0x000fe80000100a00 */
[----:B------:R0:W-:Y:S04]  /*333c0*/  STL.64 [R1+0x108], R6 ;  /* 0x0001080601007387 */ /* 0x0001e80000100a00 */
[----:B0-----:R-:W2:Y:S04]  /*333d0*/  LDL.LU R6, [R1+0x7840] ;  /* 0x0078400001067983 */ /* 0x001ea80000300800 */
[----:B------:R-:W-:Y:S04]  /*333e0*/  STL.64 [R1+0x7800], R10 ;  /* 0x0078000a01007387 */ /* 0x000fe80000100a00 */
[----:B------:R-:W-:Y:S04]  /*333f0*/  STL.64 [R1+0x77f8], R8 ;  /* 0x0077f80801007387 */ /* 0x000fe80000100a00 */
[----:B------:R-:W0:Y:S04]  /*33400*/  LDSM.16.MT88.4 R8, [R3+0x1000] ;  /* 0x001000000308783b */ /* 0x000e280000004200 */
[----:B0-----:R-:W-:Y:S04]  /*33410*/  STL.64 [R1+0x70], R8 ;  /* 0x0000700801007387 */ /* 0x001fe80000100a00 */
[----:B------:R0:W-:Y:S02]  /*33420*/  STL.64 [R1+0x78], R10 ;  /* 0x0000780a01007387 */ /* 0x0001e40000100a00 */
[-C--:B0-----:R-:W-:Y:S02]  /*33430*/  HMMA.16816.F32.BF16 R8, R20, R12.reuse, RZ ;  /* 0x0000000c1408723c */ /* 0x081fe400000418ff */
[----:B------:R-:W-:Y:S04]  /*33440*/  STL.64 [R1+0x7838], R22 ;  /* 0x0078381601007387 */ /* 0x000fe80000100a00 */
[----:B------:R0:W-:Y:S11]  /*33450*/  STL.64 [R1+0x7830], R20 ;  /* 0x0078301401007387 */ /* 0x0001f60000100a00 */
[----:B------:R-:W-:Y:S06]  /*33460*/  @!UPT UIADD3 URZ, URZ, URZ, URZ ;  /* 0x0000003f3f3ff290 */ /* 0x000fec000fffe03f */
[----:B------:R-:W-:Y:S04]  /*33470*/  STL.64 [R1+0x160], R8 ;  /* 0x0001600801007387 */ /* 0x000fe80000100a00 */
[----:B------:R1:W-:Y:S04]  /*33480*/  STL.64 [R1+0x168], R10 ;  /* 0x0001680a01007387 */ /* 0x0003e80000100a00 */
[----:B0-----:R-:W3:Y:S04]  /*33490*/  LDL.LU.64 R20, [R1+0x40] ;  /* 0x0000400001147983 */ /* 0x001ee80000300a00 */
[----:B------:R-:W3:Y:S01]  /*334a0*/  LDL.LU.64 R22, [R1+0x48] ;  /* 0x0000480001167983 */ /* 0x000ee20000300a00 */
[-C--:B-1----:R-:W-:Y:S11]  /*334b0*/  HMMA.16816.F32.BF16 R8, R16, R12.reuse, RZ ;  /* 0x0000000c1008723c */ /* 0x082ff600000418ff */
[----:B------:R-:W-:Y:S11]  /*334c0*/  @!UPT UIADD3 URZ, URZ, URZ, URZ ;  /* 0x0000003f3f3ff290 */ /* 0x000ff6000fffe03f */
[----:B------:R-:W-:Y:S01]  /*334d0*/  @!UPT UIADD3 URZ, URZ, URZ, URZ ;  /* 0x0000003f3f3ff290 */ /* 0x000fe2000fffe03f */
[----:B------:R0:W-:Y:S04]  /*334e0*/  STL.64 [R1+0x1a0], R8 ;  /* 0x0001a00801007387 */ /* 0x0001e80000100a00 */
[----:B------:R1:W-:Y:S01]  /*334f0*/  STL.64 [R1+0x1a8], R10 ;  /* 0x0001a80a01007387 */ /* 0x0003e20000100a00 */
[----:B0-----:R-:W-:Y:S02]  /*33500*/  MOV R9, R18 ;  /* 0x0000001200097202 */ /* 0x001fe40000000f00 */
[----:B------:R-:W-:Y:S02]  /*33510*/  MOV R8, R19 ;  /* 0x0000001300087202 */ /* 0x000fe40000000f00 */
[----:B-1----:R-:W-:Y:S02]  /*33520*/  MOV R11, R16 ;  /* 0x00000010000b7202 */ /* 0x002fe40000000f00 */
[----:B------:R-:W-:Y:S01]  /*33530*/  MOV R10, R17 ;  /* 0x00000011000a7202 */ /* 0x000fe20000000f00 */
[----:B----4-:R-:W-:Y:S01]  /*33540*/  IMAD.MOV.U32 R28, RZ, RZ, R24 ;  /* 0x000000ffff1c7224 */ /* 0x010fe200078e0018 */
[----:B------:R-:W-:Y:S01]  /*33550*/  MOV R2, R27 ;  /* 0x0000001b00027202 */ /* 0x000fe20000000f00 */
[----:B---3--:R-:W-:Y:S01]  /*33560*/  HMMA.16816.F32.BF16 R16, R20, R12, RZ ;  /* 0x0000000c1410723c */ /* 0x008fe200000418ff */
[----:B------:R-:W-:-:S02]  /*33570*/  MOV R4, R20 ;  /* 0x0000001400047202 */ /* 0x000fc40000000f00 */
[----:B------:R-:W-:Y:S11]  /*33580*/  MOV R5, R21 ;  /* 0x0000001500057202 */ /* 0x000ff60000000f00 */
[----:B------:R-:W-:Y:S09]  /*33590*/  @!UPT UIADD3 URZ, URZ, URZ, URZ ;  /* 0x0000003f3f3ff290 */ /* 0x000ff2000fffe03f */
[----:B------:R0:W-:Y:S04]  /*335a0*/  STL.64 [R1+0x1e0], R16 ;  /* 0x0001e01001007387 */ /* 0x0001e80000100a00 */
[----:B------:R1:W-:Y:S01]  /*335b0*/  STL.64 [R1+0x1e8], R18 ;  /* 0x0001e81201007387 */ /* 0x0003e20000100a00 */
[----:B0-----:R-:W-:Y:S02]  /*335c0*/  MOV R16, R22 ;  /* 0x0000001600107202 */ /* 0x001fe40000000f00 */
[----:B------:R-:W-:Y:S02]  /*335d0*/  MOV R17, R23 ;  /* 0x0000001700117202 */ /* 0x000fe40000000f00 */
[----:B------:R-:W-:Y:S01]  /*335e0*/  HMMA.16816.F32.BF16 R20, R24, R12, RZ ;  /* 0x0000000c1814723c */ /* 0x000fe200000418ff */
[----:B-1----:R-:W-:-:S02]  /*335f0*/  MOV R19, R25 ;  /* 0x0000001900137202 */ /* 0x002fc40000000f00 */
[----:B------:R-:W-:Y:S02]  /*33600*/  MOV R18, R26 ;  /* 0x0000001a00127202 */ /* 0x000fe40000000f00 */
[----:B--2---:R-:W0:Y:S11]  /*33610*/  LDSM.16.MT88.4 R24, [R6+0x1000] ;  /* 0x001000000618783b */ /* 0x004e360000004200 */
[----:B------:R-:W-:Y:S07]  /*33620*/  @!UPT UIADD3 URZ, URZ, URZ, URZ ;  /* 0x0000003f3f3ff290 */ /* 0x000fee000fffe03f */
[----:B------:R-:W-:Y:S04]  /*33630*/  STL.64 [R1+0x230], R20 ;  /* 0x0002301401007387 */ /* 0x000fe80000100a00 */
[----:B------:R1:W-:Y:S04]  /*33640*/  STL.64 [R1+0x238], R22 ;  /* 0x0002381601007387 */ /* 0x0003e80000100a00 */
[----:B-1----:R-:W2:Y:S04]  /*33650*/  LDL.LU.64 R22, [R1+0x7838] ;  /* 0x0078380001167983 */ /* 0x002ea80000300a00 */
[----:B------:R-:W2:Y:S01]  /*33660*/  LDL.LU.64 R20, [R1+0x7830] ;  /* 0x0078300001147983 */ /* 0x000ea20000300a00 */
[----:B0-----:R-:W-:-:S03]  /*33670*/  MOV R6, R26 ;  /* 0x0000001a00067202 */ /* 0x001fc60000000f00 */
[----:B------:R0:W-:Y:S01]  /*33680*/  STL.64 [R1+0x60], R24 ;  /* 0x0000601801007387 */ /* 0x0001e20000100a00 */
[----:B------:R-:W-:-:S03]  /*33690*/  MOV R7, R27 ;  /* 0x0000001b00077202 */ /* 0x000fc60000000f00 */
[----:B------:R-:W3:Y:S04]  /*336a0*/  LDL.LU.64 R26, [R1+0x7828] ;  /* 0x00782800011a7983 */ /* 0x000ee80000300a00 */
[----:B0-----:R-:W3:Y:S04]  /*336b0*/  LDL.LU.64 R24, [R1+0x7820] ;  /* 0x0078200001187983 */ /* 0x001ee80000300a00 */
[----:B------:R0:W-:Y:S02]  /*336c0*/  STL.64 [R1+0x77d0], R6 ;  /* 0x0077d00601007387 */ /* 0x0001e40000100a00 */
[----:B0-----:R-:W-:-:S02]  /*336d0*/  MOV R6, R16 ;  /* 0x0000001000067202 */ /* 0x001fc40000000f00 */
[----:B------:R-:W-:Y:S01]  /*336e0*/  MOV R7, R17 ;  /* 0x0000001100077202 */ /* 0x000fe20000000f00 */
[----:B------:R-:W4:Y:S04]  /*336f0*/  LDL.LU R16, [R1+0x781c] ;  /* 0x00781c0001107983 */ /* 0x000f280000300800 */
[----:B------:R-:W4:Y:S04]  /*33700*/  LDL.LU R17, [R1+0x7818] ;  /* 0x0078180001117983 */ /* 0x000f280000300800 */
[----:B------:R0:W-:Y:S04]  /*33710*/  STL.64 [R1+0x77e0], R6 ;  /* 0x0077e00601007387 */ /* 0x0001e80000100a00 */
[----:B------:R1:W-:Y:S01]  /*33720*/  STL.64 [R1+0x77d8], R4 ;  /* 0x0077d80401007387 */ /* 0x0003e20000100a00 */
[----:B0-----:R-:W-:-:S02]  /*33730*/  MOV R6, R9 ;  /* 0x0000000900067202 */ /* 0x001fc40000000f00 */
[----:B------:R-:W-:Y:S02]  /*33740*/  MOV R7, R8 ;  /* 0x0000000800077202 */ /* 0x000fe40000000f00 */
[----:B-1----:R-:W-:Y:S02]  /*33750*/  MOV R4, R11 ;  /* 0x0000000b00047202 */ /* 0x002fe40000000f00 */
[----:B------:R-:W-:Y:S01]  /*33760*/  MOV R5, R10 ;  /* 0x0000000a00057202 */ /* 0x000fe20000000f00 */
[----:B------:R0:W-:Y:S04]  /*33770*/  STL.64 [R1+0x77f0], R6 ;  /* 0x0077f00601007387 */ /* 0x0001e80000100a00 */
[----:B------:R1:W-:Y:S01]  /*33780*/  STL.64 [R1+0x77e8], R4 ;  /* 0x0077e80401007387 */ /* 0x0003e20000100a00 */
[----:B0-----:R-:W-:-:S02]  /*33790*/  MOV R6, R0 ;  /* 0x0000000000067202 */ /* 0x001fc40000000f00 */
[----:B-1----:R-:W-:Y:S01]  /*337a0*/  MOV R4, R15 ;  /* 0x0000000f00047202 */ /* 0x002fe20000000f00 */
[----:B------:R-:W-:Y:S01]  /*337b0*/  IMAD.MOV.U32 R5, RZ, RZ, R29 ;  /* 0x000000ffff057224 */ /* 0x000fe200078e001d */
[----:B------:R-:W2:Y:S01]  /*337c0*/  LDL.LU R15, [R1+0x7814] ;  /* 0x00781400010f7983 */ /* 0x000ea20000300800 */
[----:B------:R-:W-:-:S03]  /*337d0*/  MOV R7, R14 ;  /* 0x0000000e00077202 */ /* 0x000fc60000000f00 */
[----:B------:R-:W2:Y:S04]  /*337e0*/  LDL.LU R29, [R1+0x7810] ;  /* 0x00781000011d7983 */ /* 0x000ea80000300800 */
[----:B------:R-:W2:Y:S04]  /*337f0*/  LDL.LU R0, [R1+0x780c] ;  /* 0x00780c0001007983 */ /* 0x000ea80000300800 */
[----:B------:R-:W2:Y:S01]  /*33800*/  LDL.LU R14, [R1+0x7808] ;  /* 0x00780800010e7983 */ /* 0x000ea20000300800 */
[----:B---3--:R-:W-:Y:S11]  /*33810*/  HMMA.16816.F32.BF16 R8, R24, R12, RZ ;  /* 0x0000000c1808723c */ /* 0x008ff600000418ff */
[----:B------:R-:W-:Y:S11]  /*33820*/  @!UPT UIADD3 URZ, URZ, URZ, URZ ;  /* 0x0000003f3f3ff290 */ /* 0x000ff6000fffe03f */
[----:B------:R-:W-:Y:S01]  /*33830*/  @!UPT UIADD3 URZ, URZ, URZ, URZ ;  /* 0x0000003f3f3ff290 */ /* 0x000fe2000fffe03f */
[----:B------:R-:W-:Y:S04]  /*33840*/  STL.64 [R1+0x280], R8 ;  /* 0x0002800801007387 */ /* 0x000fe80000100a00 */
[----:B------:R0:W-:Y:S04]  /*33850*/  STL.64 [R1+0x288], R10 ;  /* 0x0002880a01007387 */ /* 0x0001e80000100a00 */
[----:B0-----:R-:W3:Y:S04]  /*33860*/  LDL.LU.64 R10, [R1+0x7800] ;  /* 0x00780000010a7983 */ /* 0x001ee80000300a00 */
[----:B------:R-:W3:Y:S01]  /*33870*/  LDL.LU.64 R8, [R1+0x77f8] ;  /* 0x0077f80001087983 */ /* 0x000ee20000300a00 */
[----:B----4-:R-:W-:Y:S03]  /*33880*/  HMMA.16816.F32.BF16 R4, R4, R16, RZ ;  /* 0x000000100404723c */ /* 0x010fe600000418ff */
[----:B------:R0:W-:Y:S04]  /*33890*/  STL.64 [R1+0x77c8], R26 ;  /* 0x0077c81a01007387 */ /* 0x0001e80000100a00 */
[----:B------:R1:W-:Y:S01]  /*338a0*/  STL.64 [R1+0x77c0], R24 ;  /* 0x0077c01801007387 */ /* 0x0003e20000100a00 */
[----:B0-----:R-:W-:-:S02]  /*338b0*/  MOV R26, R18 ;  /* 0x00000012001a7202 */ /* 0x001fc40000000f00 */
[----:B------:R-:W-:Y:S02]  /*338c0*/  MOV R27, R2 ;  /* 0x00000002001b7202 */ /* 0x000fe40000000f00 */
[----:B-1----:R-:W-:Y:S02]  /*338d0*/  MOV R24, R28 ;  /* 0x0000001c00187202 */ /* 0x002fe40000000f00 */
[----:B------:R-:W-:-:S10]  /*338e0*/  MOV R25, R19 ;  /* 0x0000001300197202 */ /* 0x000fd40000000f00 */
[----:B------:R-:W-:Y:S02]  /*338f0*/  MOV R2, R4 ;  /* 0x0000000400027202 */ /* 0x000fe40000000f00 */
[----:B------:R-:W-:Y:S02]  /*33900*/  MOV R28, R5 ;  /* 0x00000005001c7202 */ /* 0x000fe40000000f00 */
[----:B------:R-:W-:Y:S02]  /*33910*/  MOV R19, R6 ;  /* 0x0000000600137202 */ /* 0x000fe40000000f00 */
[----:B------:R-:W-:Y:S01]  /*33920*/  MOV R18, R7 ;  /* 0x0000000700127202 */ /* 0x000fe20000000f00 */
[-C--:B--2---:R-:W-:Y:S11]  /*33930*/  HMMA.16816.F32.BF16 R20, R20, R16.reuse, RZ ;  /* 0x000000101414723c */ /* 0x084ff600000418ff */
[----:B------:R-:W-:Y:S11]  /*33940*/  @!UPT UIADD3 URZ, URZ, URZ, URZ ;  /* 0x0000003f3f3ff290 */ /* 0x000ff6000fffe03f */
[----:B------:R-:W-:Y:S01]  /*33950*/  @!UPT UIADD3 URZ, URZ, URZ, URZ ;  /* 0x0000003f3f3ff290 */ /* 0x000fe2000fffe03f */
[----:B------:R-:W-:Y:S04]  /*33960*/  STL.64 [R1+0x80], R20 ;  /* 0x0000801401007387 */ /* 0x000fe80000100a00 */
[----:B------:R-:W-:Y:S01]  /*33970*/  STL.64 [R1+0x88], R22 ;  /* 0x0000881601007387 */ /* 0x000fe20000100a00 */
[----:B---3--:R-:W-:Y:S11]  /*33980*/  HMMA.16816.F32.BF16 R4, R8, R16, RZ ;  /* 0x000000100804723c */ /* 0x008ff600000418ff */
[----:B------:R-:W-:Y:S11]  /*33990*/  @!UPT UIADD3 URZ, URZ, URZ, URZ ;  /* 0x0000003f3f3ff290 */ /* 0x000ff6000fffe03f */
[----:B------:R-:W-:Y:S02]  /*339a0*/  @!UPT UIADD3 URZ, URZ, URZ, URZ ;  /* 0x0000003f3f3ff290 */ /* 0x000fe4000fffe03f */
[----:B------:R-:W-:Y:S01]  /*339b0*/  MOV R8, R4 ;  /* 0x0000000400087202 */ /* 0x000fe20000000f00 */
[----:B------:R-:W-:Y:S01]  /*339c0*/  IMAD.MOV.U32 R10, RZ, RZ, R6 ;  /* 0x000000ffff0a7224 */ /* 0x000fe200078e0006 */
[----:B------:R-:W-:Y:S02]  /*339d0*/  MOV R9, R5 ;  /* 0x0000000500097202 */ /* 0x000fe40000000f00 */
[----:B------:R-:W-:Y:S02]  /*339e0*/  MOV R11, R7 ;  /* 0x00000007000b7202 */ /* 0x000fe40000000f00 */
[----:B------:R-:W0:Y:S02]  /*339f0*/  LDSM.16.MT88.4 R4, [R0+0x1000] ;  /* 0x001000000004783b */ /* 0x000e240000004200 */
[----:B0-----:R-:W-:Y:S02]  /*33a00*/  MOV R13, R6 ;  /* 0x00000006000d7202 */ /* 0x001fe40000000f00 */
[----:B------:R-:W-:-:S02]  /*33a10*/  MOV R12, R7 ;  /* 0x00000007000c7202 */ /* 0x000fc40000000f00 */
[----:B------:R-:W-:Y:S01]  /*33a20*/  MOV R21, R4 ;  /* 0x0000000400157202 */ /* 0x000fe20000000f00 */
[----:B------:R-:W2:Y:S01]  /*33a30*/  LDL.LU.64 R6, [R1+0x77f0] ;  /* 0x0077f00001067983 */ /* 0x000ea20000300a00 */
[----:B------:R-:W-:-:S03]  /*33a40*/  MOV R20, R5 ;  /* 0x0000000500147202 */ /* 0x000fc60000000f00 */
[----:B------:R-:W2:Y:S02]  /*33a50*/  LDL.LU.64 R4, [R1+0x77e8] ;  /* 0x0077e80001047983 */ /* 0x000ea40000300a00 */
[-C--:B--2---:R-:W-:Y:S11]  /*33a60*/  HMMA.16816.F32.BF16 R4, R4, R16.reuse, RZ ;  /* 0x000000100404723c */ /* 0x084ff600000418ff */
[----:B------:R-:W-:Y:S11]  /*33a70*/  @!UPT UIADD3 URZ, URZ, URZ, URZ ;  /* 0x0000003f3f3ff290 */ /* 0x000ff6000fffe03f */
[----:B------:R-:W-:Y:S01]  /*33a80*/  @!UPT UIADD3 URZ, URZ, URZ, URZ ;  /* 0x0000003f3f3ff290 */ /* 0x000fe2000fffe03f */
[----:B------:R-:W-:Y:S04]  /*33a90*/  STL.64 [R1+0x50], R4 ;  /* 0x0000500401007387 */ /* 0x000fe80000100a00 */
[----:B------:R0:W-:Y:S04]  /*33aa0*/  STL.64 [R1+0x58], R6 ;  /* 0x0000580601007387 */ /* 0x0001e80000100a00 */
[----:B0-----:R-:W2:Y:S04]  /*33ab0*/  LDL.LU.64 R6, [R1+0x77e0] ;  /* 0x0077e00001067983 */ /* 0x001ea80000300a00 */
[----:B------:R-:W2:Y:S01]  /*33ac0*/  LDL.LU.64 R4, [R1+0x77d8] ;  /* 0x0077d80001047983 */ /* 0x000ea20000300a00 */
[-C--:B------:R-:W-:Y:S08]  /*33ad0*/  HMMA.16816.F32.BF16 R24, R24, R16.reuse, RZ ;  /* 0x000000101818723c */ /* 0x080ff000000418ff */
[-C--:B--2---:R-:W-:Y:S11]  /*33ae0*/  HMMA.16816.F32.BF16 R4, R4, R16.reuse, RZ ;  /* 0x000000100404723c */ /* 0x084ff600000418ff */
[----:B------:R-:W-:Y:S11]  /*33af0*/  @!UPT UIADD3 URZ, URZ, URZ, URZ ;  /* 0x0000003f3f3ff290 */ /* 0x000ff6000fffe03f */
[----:B------:R-:W-:Y:S01]  /*33b00*/  @!UPT UIADD3 URZ, URZ, URZ, URZ ;  /* 0x0000003f3f3ff290 */ /* 0x000fe2000fffe03f */
[----:B------:R0:W-:Y:S04]  /*33b10*/  STL.64 [R1+0x1b0], R4 ;  /* 0x0001b00401007387 */ /* 0x0001e80000100a00 */
[----:B------:R1:W-:Y:S01]  /*33b20*/  STL.64 [R1+0x1b8], R6 ;  /* 0x0001b80601007387 */ /* 0x0003e20000100a00 */
[----:B0-----:R-:W-:Y:S02]  /*33b30*/  MOV R5, R26 ;  /* 0x0000001a00057202 */ /* 0x001fe40000000f00 */
[----:B------:R-:W-:Y:S01]  /*33b40*/  MOV R4, R27 ;  /* 0x0000001b00047202 */ /* 0x000fe20000000f00 */
[----:B-1----:R-:W2:Y:S04]  /*33b50*/  LDL.LU.64 R6, [R1+0x77d0] ;  /* 0x0077d00001067983 */ /* 0x002ea80000300a00 */
[----:B------:R0:W-:Y:S04]  /*33b60*/  STL.64 [R1+0x1f0], R24 ;  /* 0x0001f01801007387 */ /* 0x0001e80000100a00 */
[----:B------:R-:W3:Y:S04]  /*33b70*/  LDL.LU.64 R26, [R1+0x77c8] ;  /* 0x0077c800011a7983 */ /* 0x000ee80000300a00 */
[----:B0-----:R-:W3:Y:S04]  /*33b80*/  LDL.LU.64 R24, [R1+0x77c0] ;  /* 0x0077c00001187983 */ /* 0x001ee80000300a00 */
[----:B------:R-:W-:Y:S01]  /*33b90*/  STL [R1+0x7680], R5 ;  /* 0x0076800501007387 */ /* 0x000fe20000100800 */
[----:B---3--:R-:W-:Y:S11]  /*33ba0*/  HMMA.16816.F32.BF16 R24, R24, R16, RZ ;  /* 0x000000101818723c */ /* 0x008ff600000418ff */
[----:B------:R-:W-:Y:S11]  /*33bb0*/  @!UPT UIADD3 URZ, URZ, URZ, URZ ;  /* 0x0000003f3f3ff290 */ /* 0x000ff6000fffe03f */
[----:B------:R-:W-:Y:S01]  /*33bc0*/  @!UPT UIADD3 URZ, URZ, URZ, URZ ;  /* 0x0000003f3f3ff290 */ /* 0x000fe2000fffe03f */
[----:B------:R0:W-:Y:S02]  /*33bd0*/  STL.64 [R1+0x210], R24 ;  /* 0x0002101801007387 */ /* 0x0001e40000100a00 */
[----:B0-----:R-:W-:Y:S02]  /*33be0*/  MOV R24, R21 ;  /* 0x0000001500187202 */ /* 0x001fe40000000f00 */
[----:B------:R-:W-:Y:S02]  /*33bf0*/  MOV R25, R20 ;  /* 0x0000001400197202 */ /* 0x000fe40000000f00 */
[----:B------:R-:W0:Y:S04]  /*33c00*/  LDSM.16.MT88.4 R20, [R29+0x1000] ;  /* 0x001000001d14783b */ /* 0x000e280000004200 */
[----:B------:R1:W-:Y:S02]  /*33c10*/  STL.64 [R1+0x218], R26 ;  /* 0x0002181a01007387 */ /* 0x0003e40000100a00 */
[----:B-1----:R-:W-:-:S02]  /*33c20*/  MOV R26, R13 ;  /* 0x0000000d001a7202 */ /* 0x002fc40000000f00 */
[----:B------:R-:W-:-:S05]  /*33c30*/  MOV R27, R12 ;  /* 0x0000000c001b7202 */ /* 0x000fca0000000f00 */
[----:B------:R-:W-:Y:S04]  /*33c40*/  STL.64 [R1+0x76f0], R26 ;  /* 0x0076f01a01007387 */ /* 0x000fe80000100a00 */
[----:B------:R-:W-:Y:S04]  /*33c50*/  STL.64 [R1+0x76e8], R24 ;  /* 0x0076e81801007387 */ /* 0x000fe80000100a00 */
[----:B------:R-:W3:Y:S04]  /*33c60*/  LDL R17, [R1+0x1734] ;  /* 0x0017340001117983 */ /* 0x000ee80000100800 */
[----:B------:R-:W1:Y:S04]  /*33c70*/  LDSM.16.MT88.4 R24, [R3+0x1080] ;  /* 0x001080000318783b */ /* 0x000e680000004200 */
[----:B0-----:R-:W-:Y:S04]  /*33c80*/  STL.64 [R1+0x76b0], R22 ;  /* 0x0076b01601007387 */ /* 0x001fe80000100a00 */
[----:B------:R0:W-:Y:S02]  /*33c90*/  STL.64 [R1+0x76a8], R20 ;  /* 0x0076a81401007387 */ /* 0x0001e40000100a00 */
[----:B0-----:R-:W-:-:S02]  /*33ca0*/  MOV R20, R15 ;  /* 0x0000000f00147202 */ /* 0x001fc40000000f00 */
[----:B------:R-:W4:Y:S04]  /*33cb0*/  LDL.LU R15, [R1+0x77b8] ;  /* 0x0077b800010f7983 */ /* 0x000f280000300800 */
[----:B------:R-:W2:Y:S04]  /*33cc0*/  LDL.LU R21, [R1+0xf4] ;  /* 0x0000f40001157983 */ /* 0x000ea80000300800 */
[----:B------:R-:W2:Y:S04]  /*33cd0*/  LDL.LU R22, [R1+0xf8] ;  /* 0x0000f80001167983 */ /* 0x000ea80000300800 */
[----:B------:R-:W2:Y:S01]  /*33ce0*/  LDL.LU R23, [R1+0xfc] ;  /* 0x0000fc0001177983 */ /* 0x000ea20000300800 */
[----:B-1----:R-:W-:-:S02]  /*33cf0*/  MOV R13, R26 ;  /* 0x0000001a000d7202 */ /* 0x002fc40000000f00 */
[----:B------:R-:W-:Y:S01]  /*33d00*/  MOV R12, R27 ;  /* 0x0000001b000c7202 */ /* 0x000fe20000000f00 */
[----:B------:R0:W-:Y:S01]  /*33d10*/  STL [R1+0x24], R25 ;  /* 0x0000241901007387 */ /* 0x0001e20000100800 */
[----:B------:R-:W-:-:S03]  /*33d20*/  IMAD.MOV.U32 R5, RZ, RZ, R24 ;  /* 0x000000ffff057224 */ /* 0x000fc600078e0018 */
[----:B----4-:R-:W-:Y:S04]  /*33d30*/  STL.64 [R1+0x7770], R14 ;  /* 0x0077700e01007387 */ /* 0x010fe80000100a00 */
[----:B------:R-:W-:Y:S04]  /*33d40*/  STL.64 [R1+0x7768], R12 ;  /* 0x0077680c01007387 */ /* 0x000fe80000100a00 */
[----:B------:R-:W4:Y:S04]  /*33d50*/  LDL.LU R24, [R1+0x60] ;  /* 0x0000600001187983 */ /* 0x000f280000300800 */
[----:B0-----:R-:W4:Y:S01]  /*33d60*/  LDL.LU R25, [R1+0x64] ;  /* 0x0000640001197983 */ /* 0x001f220000300800 */
[----:B--2---:R-:W-:-:S02]  /*33d70*/  MOV R26, R6 ;  /* 0x00000006001a7202 */ /* 0x004fc40000000f00 */
[----:B------:R-:W-:Y:S01]  /*33d80*/  MOV R27, R7 ;  /* 0x00000007001b7202 */ /* 0x000fe20000000f00 */
[----:B------:R-:W2:Y:S04]  /*33d90*/  LDL.LU R6, [R1+0x77b4] ;  /* 0x0077b40001067983 */ /* 0x000ea80000300800 */
[----:B------:R-:W2:Y:S04]  /*33da0*/  LDL.LU R7, [R1+0x77b0] ;  /* 0x0077b00001077983 */ /* 0x000ea80000300800 */
[----:B------:R-:W-:Y:S04]  /*33db0*/  STL.64 [R1+0x7740], R26 ;  /* 0x0077401a01007387 */ /* 0x000fe80000100a00 */
[----:B----4-:R0:W-:Y:S04]  /*33dc0*/  STL.64 [R1+0x7738], R24 ;  /* 0x0077381801007387 */ /* 0x0101e80000100a00 */
[----:B0-----:R-:W2:Y:S04]  /*33dd0*/  LDL.LU R24, [R1+0x70] ;  /* 0x0000700001187983 */ /* 0x001ea80000300800 */
[----:B------:R-:W2:Y:S04]  /*33de0*/  LDL.LU R25, [R1+0x74] ;  /* 0x0000740001197983 */ /* 0x000ea80000300800 */
[----:B------:R-:W2:Y:S04]  /*33df0*/  LDL.LU R26, [R1+0x78] ;  /* 0x00007800011a7983 */ /* 0x000ea80000300800 */
[----:B------:R-:W2:Y:S04]  /*33e00*/  LDL.LU R27, [R1+0x7c] ;  /* 0x00007c00011b7983 */ /* 0x000ea80000300800 */
[----:B------:R-:W-:Y:S01]  /*33e10*/  STL [R1+0x7668], R3 ;  /* 0x0076680301007387 */ /* 0x000fe20000100800 */
[----:B--2---:R-:W-:Y:S07]  /*33e20*/  HMMA.16816.F32.BF16 R12, R24, R6, R20 ;  /* 0x00000006180c723c */ /* 0x004fee0000041814 */
[----:B------:R-:W-:-:S02]  /*33e30*/  MOV R20, R8 ;  /* 0x0000000800147202 */ /* 0x000fc40000000f00 */
[----:B------:R-:W-:Y:S02]  /*33e40*/  MOV R22, R10 ;  /* 0x0000000a00167202 */ /* 0x000fe40000000f00 */
[----:B------:R-:W-:Y:S02]  /*33e50*/  MOV R23, R11 ;  /* 0x0000000b00177202 */ /* 0x000fe40000000f00 */
[----:B------:R-:W-:-:S10]  /*33e60*/  MOV R21, R9 ;  /* 0x0000000900157202 */ /* 0x000fd40000000f00 */
[----:B------:R-:W-:Y:S04]  /*33e70*/  STL.64 [R1+0x240], R12 ;  /* 0x0002400c01007387 */ /* 0x000fe80000100a00 */
[----:B------:R-:W-:Y:S04]  /*33e80*/  STL [R1+0x248], R14 ;  /* 0x0002480e01007387 */ /* 0x000fe80000100800 */
[----:B------:R-:W-:Y:S04]  /*33e90*/  STL.64 [R1+0x7750], R6 ;  /* 0x0077500601007387 */ /* 0x000fe80000100a00 */
[----:B------:R-:W-:Y:S04]  /*33ea0*/  STL.64 [R1+0x7748], R4 ;  /* 0x0077480401007387 */ /* 0x000fe80000100a00 */
[----:B------:R-:W2:Y:S04]  /*33eb0*/  LDL.LU R8, [R1+0x77ac] ;  /* 0x0077ac0001087983 */ /* 0x000ea80000300800 */
[----:B------:R-:W4:Y:S04]  /*33ec0*/  LDL.LU R9, [R1+0x77a8] ;  /* 0x0077a80001097983 */ /* 0x000f280000300800 */
[----:B------:R-:W2:Y:S04]  /*33ed0*/  LDL.LU R10, [R1+0x77a4] ;  /* 0x0077a400010a7983 */ /* 0x000ea80000300800 */
[----:B------:R-:W2:Y:S04]  /*33ee0*/  LDL.LU R11, [R1+0x77a0] ;  /* 0x0077a000010b7983 */ /* 0x000ea80000300800 */
[----:B------:R-:W-:Y:S04]  /*33ef0*/  STL.64 [R1+0x76c0], R22 ;  /* 0x0076c01601007387 */ /* 0x000fe80000100a00 */
[----:B------:R0:W-:Y:S04]  /*33f00*/  STL.64 [R1+0x76b8], R20 ;  /* 0x0076b81401007387 */ /* 0x0001e80000100a00 */
[----:B0-----:R-:W2:Y:S04]  /*33f10*/  LDL.LU R20, [R1+0x100] ;  /* 0x0001000001147983 */ /* 0x001ea80000300800 */
[----:B------:R-:W2:Y:S04]  /*33f20*/  LDL.LU R21, [R1+0x104] ;  /* 0x0001040001157983 */ /* 0x000ea80000300800 */
[----:B------:R-:W2:Y:S04]  /*33f30*/  LDL.LU R22, [R1+0x108] ;  /* 0x0001080001167983 */ /* 0x000ea80000300800 */
[----:B------:R-:W2:Y:S04]  /*33f40*/  LDL.LU R23, [R1+0x10c] ;  /* 0x00010c0001177983 */ /* 0x000ea80000300800 */
[----:B--2---:R-:W-:Y:S04]  /*33f50*/  STL.64 [R1+0x76d0], R22 ;  /* 0x0076d01601007387 */ /* 0x004fe80000100a00 */
        /* <DEDUP_REMOVED lines=11> */
[----:B------:R-:W2:Y:S04]  /*34010*/  LDL.LU R4, [R1+0xe0] ;  /* 0x0000e00001047983 */ /* 0x000ea80000300800 */
[----:B------:R-:W2:Y:S04]  /*34020*/  LDL.LU R5, [R1+0xe4] ;  /* 0x0000e40001057983 */ /* 0x000ea80000300800 */
[----:B------:R-:W2:Y:S04]  /*34030*/  LDL.LU R6, [R1+0xe8] ;  /* 0x0000e80001067983 */ /* 0x000ea80000300800 */
[----:B------:R-:W2:Y:S01]  /*34040*/  LDL.LU R7, [R1+0xec] ;  /* 0x0000ec0001077983 */ /* 0x000ea20000300800 */
[----:B------:R-:W-:-:S03]  /*34050*/  MOV R16, R15 ;  /* 0x0000000f00107202 */ /* 0x000fc60000000f00 */
[----:B------:R-:W3:Y:S04]  /*34060*/  LDL.LU R12, [R1+0x140] ;  /* 0x00014000010c7983 */ /* 0x000ee80000300800 */
[----:B------:R-:W3:Y:S04]  /*34070*/  LDL.LU R13, [R1+0x144] ;  /* 0x00014400010d7983 */ /* 0x000ee80000300800 */
[----:B------:R-:W3:Y:S04]  /*34080*/  LDL.LU R14, [R1+0x148] ;  /* 0x00014800010e7983 */ /* 0x000ee80000300800 */
[----:B------:R-:W3:Y:S04]  /*34090*/  LDL.LU R15, [R1+0x14c] ;  /* 0x00014c00010f7983 */ /* 0x000ee80000300800 */
[----:B--2---:R-:W-:Y:S04]  /*340a0*/  STL.64 [R1+0x7760], R6 ;  /* 0x0077600601007387 */ /* 0x004fe80000100a00 */
[----:B------:R0:W-:Y:S04]  /*340b0*/  STL.64 [R1+0x7758], R4 ;  /* 0x0077580401007387 */ /* 0x0001e80000100a00 */
[----:B0-----:R-:W2:Y:S04]  /*340c0*/  LDL.LU R4, [R1+0x130] ;  /* 0x0001300001047983 */ /* 0x001ea80000300800 */
[----:B------:R-:W2:Y:S04]  /*340d0*/  LDL.LU R5, [R1+0x134] ;  /* 0x0001340001057983 */ /* 0x000ea80000300800 */
[----:B------:R-:W2:Y:S04]  /*340e0*/  LDL.LU R6, [R1+0x138] ;  /* 0x0001380001067983 */ /* 0x000ea80000300800 */
[----:B------:R-:W2:Y:S04]  /*340f0*/  LDL.LU R7, [R1+0x13c] ;  /* 0x00013c0001077983 */ /* 0x000ea80000300800 */
[----:B------:R0:W-:Y:S04]  /*34100*/  STL.64 [R1+0x7700], R22 ;  /* 0x0077001601007387 */ /* 0x0001e80000100a00 */
[----:B------:R1:W-:Y:S01]  /*34110*/  STL.64 [R1+0x76f8], R20 ;  /* 0x0076f81401007387 */ /* 0x0003e20000100a00 */
[----:B0-----:R-:W-:Y:S01]  /*34120*/  MOV R22, R19 ;  /* 0x0000001300167202 */ /* 0x001fe20000000f00 */
[----:B------:R-:W-:Y:S01]  /*34130*/  IMAD.MOV.U32 R23, RZ, RZ, R18 ;  /* 0x000000ffff177224 */ /* 0x000fe200078e0012 */
[----:B-1----:R-:W-:-:S02]  /*34140*/  MOV R20, R2 ;  /* 0x0000000200147202 */ /* 0x002fc40000000f00 */
[----:B------:R-:W2:Y:S01]  /*34150*/  LDL.LU R2, [R1+0x779c] ;  /* 0x00779c0001027983 */ /* 0x000ea20000300800 */
[----:B------:R-:W-:-:S03]  /*34160*/  MOV R21, R28 ;  /* 0x0000001c00157202 */ /* 0x000fc60000000f00 */
[----:B------:R-:W2:Y:S04]  /*34170*/  LDL.LU R28, [R1+0x7798] ;  /* 0x00779800011c7983 */ /* 0x000ea80000300800 */
[----:B------:R-:W2:Y:S04]  /*34180*/  LDL.LU R19, [R1+0x7794] ;  /* 0x0077940001137983 */ /* 0x000ea80000300800 */
[----:B------:R-:W2:Y:S04]  /*34190*/  LDL.LU R18, [R1+0x7790] ;  /* 0x0077900001127983 */ /* 0x000ea80000300800 */
[----:B------:R4:W-:Y:S04]  /*341a0*/  STL.64 [R1+0x7710], R22 ;  /* 0x0077101601007387 */ /* 0x0009e80000100a00 */
[----:B------:R0:W-:Y:S01]  /*341b0*/  STL.64 [R1+0x7708], R20 ;  /* 0x0077081401007387 */ /* 0x0001e20000100a00 */
[----:B----4-:R-:W-:-:S02]  /*341c0*/  MOV R22, R9 ;  /* 0x0000000900167202 */ /* 0x010fc40000000f00 */
[----:B------:R-:W-:Y:S02]  /*341d0*/  MOV R23, R8 ;  /* 0x0000000800177202 */ /* 0x000fe40000000f00 */
[----:B0-----:R-:W-:Y:S02]  /*341e0*/  MOV R20, R11 ;  /* 0x0000000b00147202 */ /* 0x001fe40000000f00 */
[----:B------:R-:W-:Y:S01]  /*341f0*/  MOV R21, R10 ;  /* 0x0000000a00157202 */ /* 0x000fe20000000f00 */
[----:B------:R-:W-:Y:S04]  /*34200*/  STL.64 [R1+0x7720], R22 ;  /* 0x0077201601007387 */ /* 0x000fe80000100a00 */
[----:B------:R0:W-:Y:S04]  /*34210*/  STL.64 [R1+0x7718], R20 ;  /* 0x0077181401007387 */ /* 0x0001e80000100a00 */
[----:B---3--:R-:W1:Y:S04]  /*34220*/  LDSM.16.MT88.4 R8, [R17+0x1080] ;  /* 0x001080001108783b */ /* 0x008e680000004200 */
[----:B0-----:R-:W3:Y:S01]  /*34230*/  LDL.LU R20, [R1+0xc0] ;  /* 0x0000c00001147983 */ /* 0x001ee20000300800 */
[----:B--2---:R-:W-:-:S02]  /*34240*/  MOV R22, R19 ;  /* 0x0000001300167202 */ /* 0x004fc40000000f00 */
[----:B------:R-:W-:Y:S02]  /*34250*/  MOV R21, R18 ;  /* 0x0000001200157202 */ /* 0x000fe40000000f00 */
[----:B------:R-:W2:Y:S04]  /*34260*/  LDL.LU R18, [R1+0x778c] ;  /* 0x00778c0001127983 */ /* 0x000ea80000300800 */
[----:B------:R-:W4:Y:S04]  /*34270*/  LDL.LU R19, [R1+0x7788] ;  /* 0x0077880001137983 */ /* 0x000f280000300800 */
[----:B------:R-:W2:Y:S01]  /*34280*/  LDL.LU R23, [R1+0xcc] ;  /* 0x0000cc0001177983 */ /* 0x000ea20000300800 */
[----:B-1----:R-:W-:-:S03]  /*34290*/  MOV R3, R11 ;  /* 0x0000000b00037202 */ /* 0x002fc60000000f00 */
[----:B--2---:R0:W-:Y:S04]  /*342a0*/  STL.64 [R1+0x7730], R22 ;  /* 0x0077301601007387 */ /* 0x0041e80000100a00 */
[----:B---3--:R1:W-:Y:S01]  /*342b0*/  STL.64 [R1+0x7728], R20 ;  /* 0x0077281401007387 */ /* 0x0083e20000100a00 */
[----:B0-----:R-:W-:Y:S02]  /*342c0*/  MOV R22, R18 ;  /* 0x0000001200167202 */ /* 0x001fe40000000f00 */
[----:B----4-:R-:W-:Y:S01]  /*342d0*/  MOV R23, R19 ;  /* 0x0000001300177202 */ /* 0x010fe20000000f00 */
[----:B-1----:R-:W2:Y:S04]  /*342e0*/  LDL.LU R20, [R1+0xd0] ;  /* 0x0000d00001147983 */ /* 0x002ea80000300800 */
[----:B------:R-:W2:Y:S04]  /*342f0*/  LDL.LU R21, [R1+0xd4] ;  /* 0x0000d40001157983 */ /* 0x000ea80000300800 */
[----:B------:R-:W3:Y:S04]  /*34300*/  LDL.LU R18, [R1+0x7784] ;  /* 0x0077840001127983 */ /* 0x000ee80000300800 */
[----:B------:R-:W3:Y:S04]  /*34310*/  LDL.LU R19, [R1+0x7780] ;  /* 0x0077800001137983 */ /* 0x000ee80000300800 */
[----:B------:R-:W-:Y:S04]  /*34320*/  STL [R1+0x7578], R16 ;  /* 0x0075781001007387 */ /* 0x000fe80000100800 */
[----:B------:R-:W-:Y:S04]  /*34330*/  STL.64 [R1+0x10], R8 ;  /* 0x0000100801007387 */ /* 0x000fe80000100a00 */
[----:B------:R0:W-:Y:S04]  /*34340*/  STL [R1+0x18], R10 ;  /* 0x0000180a01007387 */ /* 0x0001e80000100800 */
[----:B0-----:R-:W4:Y:S04]  /*34350*/  LDL.LU.64 R10, [R1+0x7778] ;  /* 0x00777800010a7983 */ /* 0x001f280000300a00 */
[----:B------:R-:W-:Y:S01]  /*34360*/  STL [R1+0x7610], R17 ;  /* 0x0076101101007387 */ /* 0x000fe20000100800 */
[C---:B----4-:R-:W-:Y:S11]  /*34370*/  HMMA.16816.F32.BF16 R12, R24.reuse, R10, R12 ;  /* 0x0000000a180c723c */ /* 0x050ff6000004180c */
[----:B------:R-:W-:Y:S11]  /*34380*/  @!UPT UIADD3 URZ, URZ, URZ, URZ ;  /* 0x0000003f3f3ff290 */ /* 0x000ff6000fffe03f */
[----:B------:R-:W-:Y:S01]  /*34390*/  @!UPT UIADD3 URZ, URZ, URZ, URZ ;  /* 0x0000003f3f3ff290 */ /* 0x000fe2000fffe03f */
[----:B------:R-:W-:Y:S04]  /*343a0*/  STL.64 [R1+0x260], R12 ;  /* 0x0002600c01007387 */ /* 0x000fe80000100a00 */
[----:B------:R0:W-:Y:S04]  /*343b0*/  STL.64 [R1+0x268], R14 ;  /* 0x0002680e01007387 */ /* 0x0001e80000100a00 */
[----:B0-----:R-:W4:Y:S04]  /*343c0*/  LDL.LU.64 R14, [R1+0x7770] ;  /* 0x00777000010e7983 */ /* 0x001f280000300a00 */
[----:B------:R-:W2:Y:S01]  /*343d0*/  LDL.LU.64 R12, [R1+0x7768] ;  /* 0x00776800010c7983 */ /* 0x000ea20000300a00 */
[C---:B----4-:R-:W-:Y:S11]  /*343e0*/  HMMA.16816.F32.BF16 R4, R24.reuse, R14, R4 ;  /* 0x0000000e1804723c */ /* 0x050ff60000041804 */
[----:B------:R-:W-:Y:S11]  /*343f0*/  @!UPT UIADD3 URZ, URZ, URZ, URZ ;  /* 0x0000003f3f3ff290 */ /* 0x000ff6000fffe03f */
[----:B------:R-:W-:Y:S01]  /*34400*/  @!UPT UIADD3 URZ, URZ, URZ, URZ ;  /* 0x0000003f3f3ff290 */ /* 0x000fe2000fffe03f */
[----:B------:R-:W-:Y:S04]  /*34410*/  STL.64 [R1+0x140], R4 ;  /* 0x0001400401007387 */ /* 0x000fe80000100a00 */
[----:B------:R0:W-:Y:S04]  /*34420*/  STL.64 [R1+0x148], R6 ;  /* 0x0001480601007387 */ /* 0x0001e80000100a00 */
[----:B0-----:R-:W3:Y:S04]  /*34430*/  LDL.LU.64 R6, [R1+0x7760] ;  /* 0x0077600001067983 */ /* 0x001ee80000300a00 */
[----:B------:R-:W3:Y:S02]  /*34440*/  LDL.LU.64 R4, [R1+0x7758] ;  /* 0x0077580001047983 */ /* 0x000ee40000300a00 */
[----:B---3--:R-:W-:Y:S02]  /*34450*/  HMMA.16816.F32.BF16 R24, R24, R18, R4 ;  /* 0x000000121818723c */ /* 0x008fe40000041804 */
[----:B------:R-:W2:Y:S04]  /*34460*/  LDL.LU.64 R6, [R1+0x7750] ;  /* 0x0077500001067983 */ /* 0x000ea80000300a00 */
[----:B------:R-:W3:Y:S11]  /*34470*/  LDL.LU.64 R4, [R1+0x7748] ;  /* 0x0077480001047983 */ /* 0x000ef60000300a00 */
[----:B------:R-:W-:Y:S06]  /*34480*/  @!UPT UIADD3 URZ, URZ, URZ, URZ ;  /* 0x0000003f3f3ff290 */ /* 0x000fec000fffe03f */
[----:B------:R-:W-:Y:S04]  /*34490*/  STL.64 [R1+0x130], R24 ;  /* 0x0001301801007387 */ /* 0x000fe80000100a00 */
[----:B------:R0:W-:Y:S04]  /*344a0*/  STL.64 [R1+0x138], R26 ;  /* 0x0001381a01007387 */ /* 0x0001e80000100a00 */
[----:B0-----:R-:W2:Y:S04]  /*344b0*/  LDL.LU.64 R26, [R1+0x7740] ;  /* 0x00774000011a7983 */ /* 0x001ea80000300a00 */
[----:B------:R-:W2:Y:S02]  /*344c0*/  LDL.LU.64 R24, [R1+0x7738] ;  /* 0x0077380001187983 */ /* 0x000ea40000300a00 */
[C---:B--2---:R-:W-:Y:S11]  /*344d0*/  HMMA.16816.F32.BF16 R20, R24.reuse, R6, R20 ;  /* 0x000000061814723c */ /* 0x044ff60000041814 */
[----:B------:R-:W-:Y:S11]  /*344e0*/  @!UPT UIADD3 URZ, URZ, URZ, URZ ;  /* 0x0000003f3f3ff290 */ /* 0x000ff6000fffe03f */
[----:B------:R-:W-:Y:S01]  /*344f0*/  @!UPT UIADD3 URZ, URZ, URZ, URZ ;  /* 0x0000003f3f3ff290 */ /* 0x000fe2000fffe03f */
        /* <DEDUP_REMOVED lines=18> */
[----:B--2---:R-:W-:Y:S02]  /*34620*/  HMMA.16816.F32.BF16 R24, R24, R18, R20 ;  /* 0x000000121818723c */ /* 0x004fe40000041814 */
[----:B------:R-:W2:Y:S04]  /*34630*/  LDL.LU.64 R22, [R1+0x7700] ;  /* 0x0077000001167983 */ /* 0x000ea80000300a00 */
[----:B------:R-:W2:Y:S11]  /*34640*/  LDL.LU.64 R20, [R1+0x76f8] ;  /* 0x0076f80001147983 */ /* 0x000eb60000300a00 */
[----:B------:R-:W-:Y:S06]  /*34650*/  @!UPT UIADD3 URZ, URZ, URZ, URZ ;  /* 0x0000003f3f3ff290 */ /* 0x000fec000fffe03f */
[----:B------:R-:W-:Y:S04]  /*34660*/  STL.64 [R1+0x290], R24 ;  /* 0x0002901801007387 */ /* 0x000fe80000100a00 */
[----:B------:R-:W-:Y:S04]  /*34670*/  STL.64 [R1+0x298], R26 ;  /* 0x0002981a01007387 */ /* 0x000fe80000100a00 */
[----:B------:R-:W0:Y:S02]  /*34680*/  LDSM.16.MT88.4 R24, [R0+0x1080] ;  /* 0x001080000018783b */ /* 0x000e240000004200 */
[----:B0-----:R-:W-:-:S02]  /*34690*/  MOV R17, R26 ;  /* 0x0000001a00117202 */ /* 0x001fc40000000f00 */
[----:B------:R0:W-:Y:S01]  /*346a0*/  STL.64 [R1], R24 ;  /* 0x0000001801007387 */ /* 0x0001e20000100a00 */
[----:B------:R-:W-:-:S03]  /*346b0*/  MOV R16, R27 ;  /* 0x0000001b00107202 */ /* 0x000fc60000000f00 */
[----:B------:R-:W2:Y:S04]  /*346c0*/  LDL.LU.64 R26, [R1+0x76f0] ;  /* 0x0076f000011a7983 */ /* 0x000ea80000300a00 */
[----:B0-----:R-:W2:Y:S02]  /*346d0*/  LDL.LU.64 R24, [R1+0x76e8] ;  /* 0x0076e80001187983 */ /* 0x001ea40000300a00 */
        /* <DEDUP_REMOVED lines=13> */
[----:B------:R-:W2:Y:S04]  /*347b0*/  LDL.LU.64 R20, [R1+0x76c8] ;  /* 0x0076c80001147983 */ /* 0x000ea80000300a00 */
[----:B------:R-:W4:Y:S01]  /*347c0*/  LDL R0, [R1+0x2780] ;  /* 0x0027800001007983 */ /* 0x000f220000100800 */
[C---:B--2---:R-:W-:Y:S11]  /*347d0*/  HMMA.16816.F32.BF16 R20, R24.reuse, R14, R20 ;  /* 0x0000000e1814723c */ /* 0x044ff60000041814 */
[----:B------:R-:W-:Y:S11]  /*347e0*/  @!UPT UIADD3 URZ, URZ, URZ, URZ ;  /* 0x0000003f3f3ff290 */ /* 0x000ff6000fffe03f */
[----:B------:R-:W-:Y:S01]  /*347f0*/  @!UPT UIADD3 URZ, URZ, URZ, URZ ;  /* 0x0000003f3f3ff290 */ /* 0x000fe2000fffe03f */
[----:B------:R0:W-:Y:S01]  /*34800*/  STL.64 [R1+0x2e0], R20 ;  /* 0x0002e01401007387 */ /* 0x0001e20000100a00 */
[----:B------:R-:W-:Y:S01]  /*34810*/  MOV R9, R22 ;  /* 0x0000001600097202 */ /* 0x000fe20000000f00 */
[----:B------:R-:W-:Y:S02]  /*34820*/  IMAD.MOV.U32 R8, RZ, RZ, R23 ;  /* 0x000000ffff087224 */ /* 0x000fe400078e0017 */
[----:B------:R-:W2:Y:S04]  /*34830*/  LDL.LU.64 R22, [R1+0x76c0] ;  /* 0x0076c00001167983 */ /* 0x000ea80000300a00 */
[----:B0-----:R-:W2:Y:S04]  /*34840*/  LDL.LU.64 R20, [R1+0x76b8] ;  /* 0x0076b80001147983 */ /* 0x001ea80000300a00 */
[----:B------:R-:W-:Y:S04]  /*34850*/  STL.64 [R1+0x76a0], R10 ;  /* 0x0076a00a01007387 */ /* 0x000fe80000100a00 */
[----:B------:R0:W-:Y:S04]  /*34860*/  STL.64 [R1+0x7698], R8 ;  /* 0x0076980801007387 */ /* 0x0001e80000100a00 */
[----:B0-----:R-:W3:Y:S04]  /*34870*/  LDL.LU R8, [R1+0x180] ;  /* 0x0001800001087983 */ /* 0x001ee80000300800 */
[----:B------:R-:W3:Y:S04]  /*34880*/  LDL.LU R9, [R1+0x184] ;  /* 0x0001840001097983 */ /* 0x000ee80000300800 */
[----:B------:R-:W3:Y:S04]  /*34890*/  LDL.LU R10, [R1+0x188] ;  /* 0x00018800010a7983 */ /* 0x000ee80000300800 */
[----:B------:R-:W3:Y:S04]  /*348a0*/  LDL.LU R11, [R1+0x18c] ;  /* 0x00018c00010b7983 */ /* 0x000ee80000300800 */
[----:B------:R-:W-:Y:S04]  /*348b0*/  STL.64 [R1+0x7690], R14 ;  /* 0x0076900e01007387 */ /* 0x000fe80000100a00 */
[----:B------:R0:W-:Y:S04]  /*348c0*/  STL.64 [R1+0x7688], R12 ;  /* 0x0076880c01007387 */ /* 0x0001e80000100a00 */
[----:B0-----:R-:W3:Y:S04]  /*348d0*/  LDL.LU R12, [R1+0x170] ;  /* 0x00017000010c7983 */ /* 0x001ee80000300800 */
[----:B------:R-:W3:Y:S01]  /*348e0*/  LDL.LU R13, [R1+0x174] ;  /* 0x00017400010d7983 */ /* 0x000ee20000300800 */
[----:B--2---:R-:W-:Y:S03]  /*348f0*/  HMMA.16816.F32.BF16 R24, R24, R18, R20 ;  /* 0x000000121818723c */ /* 0x004fe60000041814 */
[----:B------:R-:W3:Y:S04]  /*34900*/  LDL.LU.64 R22, [R1+0x76b0] ;  /* 0x0076b00001167983 */ /* 0x000ee80000300a00 */
[----:B------:R-:W3:Y:S01]  /*34910*/  LDL.LU.64 R20, [R1+0x76a8] ;  /* 0x0076a80001147983 */ /* 0x000ee20000300a00 */
[----:B------:R-:W-:-:S02]  /*34920*/  MOV R14, R28 ;  /* 0x0000001c000e7202 */ /* 0x000fc40000000f00 */
[----:B------:R-:W-:Y:S11]  /*34930*/  MOV R15, R2 ;  /* 0x00000002000f7202 */ /* 0x000ff60000000f00 */
[----:B------:R-:W-:Y:S02]  /*34940*/  @!UPT UIADD3 URZ, URZ, URZ, URZ ;  /* 0x0000003f3f3ff290 */ /* 0x000fe4000fffe03f */
[----:B------:R-:W-:Y:S01]  /*34950*/  STL.64 [R1+0x2d0], R24 ;  /* 0x0002d01801007387 */ /* 0x000fe20000100a00 */
[----:B------:R-:W-:Y:S02]  /*34960*/  MOV R28, R26 ;  /* 0x0000001a001c7202 */ /* 0x000fe40000000f00 */
[----:B------:R-:W-:Y:S02]  /*34970*/  MOV R2, R27 ;  /* 0x0000001b00027202 */ /* 0x000fe40000000f00 */
[----:B------:R-:W0:Y:S04]  /*34980*/  LDSM.16.MT88.4 R24, [R29+0x1080] ;  /* 0x001080001d18783b */ /* 0x000e280000004200 */
[----:B------:R-:W-:Y:S04]  /*34990*/  STL [R1+0x74cc], R2 ;  /* 0x0074cc0201007387 */ /* 0x000fe80000100800 */
[----:B------:R-:W-:Y:S04]  /*349a0*/  STL [R1+0x74c8], R28 ;  /* 0x0074c81c01007387 */ /* 0x000fe80000100800 */
[----:B0-----:R-:W-:Y:S04]  /*349b0*/  STL.64 [R1+0x75b8], R26 ;  /* 0x0075b81a01007387 */ /* 0x001fe80000100a00 */
[----:B------:R0:W-:Y:S04]  /*349c0*/  STL.64 [R1+0x75b0], R24 ;  /* 0x0075b01801007387 */ /* 0x0001e80000100a00 */
[----:B0-----:R-:W2:Y:S04]  /*349d0*/  LDL.LU R24, [R1+0x80] ;  /* 0x0000800001187983 */ /* 0x001ea80000300800 */
[----:B------:R-:W2:Y:S04]  /*349e0*/  LDL.LU R25, [R1+0x84] ;  /* 0x0000840001197983 */ /* 0x000ea80000300800 */
[----:B------:R-:W2:Y:S04]  /*349f0*/  LDL.LU R26, [R1+0x88] ;  /* 0x00008800011a7983 */ /* 0x000ea80000300800 */
[----:B------:R-:W2:Y:S04]  /*34a00*/  LDL.LU R27, [R1+0x8c] ;  /* 0x00008c00011b7983 */ /* 0x000ea80000300800 */
[----:B------:R-:W-:Y:S01]  /*34a10*/  STL [R1+0x7568], R29 ;  /* 0x0075681d01007387 */ /* 0x000fe20000100800 */
[C---:B---3--:R-:W-:Y:S11]  /*34a20*/  HMMA.16816.F32.BF16 R8, R20.reuse, R6, R8 ;  /* 0x000000061408723c */ /* 0x048ff60000041808 */
[----:B------:R-:W-:Y:S11]  /*34a30*/  @!UPT UIADD3 URZ, URZ, URZ, URZ ;  /* 0x0000003f3f3ff290 */ /* 0x000ff6000fffe03f */
[----:B------:R-:W-:Y:S01]  /*34a40*/  @!UPT UIADD3 URZ, URZ, URZ, URZ ;  /* 0x0000003f3f3ff290 */ /* 0x000fe2000fffe03f */
[----:B------:R-:W-:Y:S04]  /*34a50*/  STL.64 [R1+0x320], R8 ;  /* 0x0003200801007387 */ /* 0x000fe80000100a00 */
[----:B------:R0:W-:Y:S04]  /*34a60*/  STL.64 [R1+0x328], R10 ;  /* 0x0003280a01007387 */ /* 0x0001e80000100a00 */
[----:B0-----:R-:W3:Y:S04]  /*34a70*/  LDL.LU.64 R10, [R1+0x76a0] ;  /* 0x0076a000010a7983 */ /* 0x001ee80000300a00 */
[----:B------:R-:W2:Y:S01]  /*34a80*/  LDL.LU.64 R8, [R1+0x7698] ;  /* 0x0076980001087983 */ /* 0x000ea20000300a00 */
[C---:B---3--:R-:W-:Y:S11]  /*34a90*/  HMMA.16816.F32.BF16 R12, R20.reuse, R10, R12 ;  /* 0x0000000a140c723c */ /* 0x048ff6000004180c */
[----:B------:R-:W-:Y:S11]  /*34aa0*/  @!UPT UIADD3 URZ, URZ, URZ, URZ ;  /* 0x0000003f3f3ff290 */ /* 0x000ff6000fffe03f */
[----:B------:R-:W-:Y:S01]  /*34ab0*/  @!UPT UIADD3 URZ, URZ, URZ, URZ ;  /* 0x0000003f3f3ff290 */ /* 0x000fe2000fffe03f */
[----:B------:R-:W-:Y:S04]  /*34ac0*/  STL.64 [R1+0x340], R12 ;  /* 0x0003400c01007387 */ /* 0x000fe80000100a00 */
[----:B------:R0:W-:Y:S04]  /*34ad0*/  STL.64 [R1+0x348], R14 ;  /* 0x0003480e01007387 */ /* 0x0001e80000100a00 */
[----:B0-----:R-:W3:Y:S04]  /*34ae0*/  LDL.LU.64 R14, [R1+0x7690] ;  /* 0x00769000010e7983 */ /* 0x001ee80000300a00 */
[----:B------:R-:W3:Y:S04]  /*34af0*/  LDL.LU.64 R12, [R1+0x7688] ;  /* 0x00768800010c7983 */ /* 0x000ee80000300a00 */
[----:B------:R-:W-:Y:S04]  /*34b00*/  STL.64 [R1+0x7678], R10 ;  /* 0x0076780a01007387 */ /* 0x000fe80000100a00 */
[----:B--2---:R0:W-:Y:S04]  /*34b10*/  STL.64 [R1+0x7670], R8 ;  /* 0x0076700801007387 */ /* 0x0041e80000100a00 */
[----:B0-----:R-:W3:Y:S04]  /*34b20*/  LDL.LU R8, [R1+0x160] ;  /* 0x0001600001087983 */ /* 0x001ee80000300800 */
[----:B------:R-:W3:Y:S04]  /*34b30*/  LDL.LU R9, [R1+0x164] ;  /* 0x0001640001097983 */ /* 0x000ee80000300800 */
[----:B------:R-:W3:Y:S04]  /*34b40*/  LDL.LU R10, [R1+0x168] ;  /* 0x00016800010a7983 */ /* 0x000ee80000300800 */
[----:B------:R-:W3:Y:S02]  /*34b50*/  LDL.LU R11, [R1+0x16c] ;  /* 0x00016c00010b7983 */ /* 0x000ee40000300800 */
[C---:B---3--:R-:W-:Y:S08]  /*34b60*/  HMMA.16816.F32.BF16 R8, R20.reuse, R14, R8 ;  /* 0x0000000e1408723c */ /* 0x048ff00000041808 */
[----:B------:R-:W-:Y:S11]  /*34b70*/  HMMA.16816.F32.BF16 R20, R20, R18, R24 ;  /* 0x000000121414723c */ /* 0x000ff60000041818 */
[----:B------:R-:W-:Y:S04]  /*34b80*/  @!UPT UIADD3 URZ, URZ, URZ, URZ ;  /* 0x0000003f3f3ff290 */ /* 0x000fe8000fffe03f */
[----:B------:R0:W-:Y:S04]  /*34b90*/  STL.64 [R1+0x330], R8 ;  /* 0x0003300801007387 */ /* 0x0001e80000100a00 */
[----:B------:R1:W-:Y:S04]  /*34ba0*/  STL.64 [R1+0x338], R10 ;  /* 0x0003380a01007387 */ /* 0x0003e80000100a00 */
[----:B0-----:R-:W2:Y:S04]  /*34bb0*/  LDL.LU R8, [R1+0x150] ;  /* 0x0001500001087983 */ /* 0x001ea80000300800 */
[----:B------:R0:W-:Y:S04]  /*34bc0*/  STL.64 [R1+0x310], R20 ;  /* 0x0003101401007387 */ /* 0x0001e80000100a00 */
[----:B------:R3:W-:Y:S04]  /*34bd0*/  STL.64 [R1+0x318], R22 ;  /* 0x0003181601007387 */ /* 0x0007e80000100a00 */
[----:B------:R-:W2:Y:S04]  /*34be0*/  LDL.LU R9, [R1+0x154] ;  /* 0x0001540001097983 */ /* 0x000ea80000300800 */
[----:B-1----:R-:W2:Y:S04]  /*34bf0*/  LDL.LU R10, [R1+0x158] ;  /* 0x00015800010a7983 */ /* 0x002ea80000300800 */
[----:B------:R-:W2:Y:S04]  /*34c00*/  LDL.LU R11, [R1+0x15c] ;  /* 0x00015c00010b7983 */ /* 0x000ea80000300800 */
[----:B------:R-:W-:Y:S04]  /*34c10*/  STL.64 [R1+0x7660], R18 ;  /* 0x0076601201007387 */ /* 0x000fe80000100a00 */
[----:B------:R-:W-:Y:S04]  /*34c20*/  STL.64 [R1+0x7658], R16 ;  /* 0x0076581001007387 */ /* 0x000fe80000100a00 */
[----:B------:R-:W2:Y:S04]  /*34c30*/  LDL.LU R24, [R1+0x1e0] ;  /* 0x0001e00001187983 */ /* 0x000ea80000300800 */
[----:B------:R-:W2:Y:S04]  /*34c40*/  LDL.LU R25, [R1+0x1e4] ;  /* 0x0001e40001197983 */ /* 0x000ea80000300800 */
[----:B------:R-:W2:Y:S04]  /*34c50*/  LDL.LU R26, [R1+0x1e8] ;  /* 0x0001e800011a7983 */ /* 0x000ea80000300800 */
[----:B------:R-:W2:Y:S04]  /*34c60*/  LDL.LU R27, [R1+0x1ec] ;  /* 0x0001ec00011b7983 */ /* 0x000ea80000300800 */
[----:B0-----:R-:W4:Y:S04]  /*34c70*/  LDL.LU R20, [R1+0x190] ;  /* 0x0001900001147983 */ /* 0x001f280000300800 */
[----:B------:R-:W4:Y:S04]  /*34c80*/  LDL.LU R21, [R1+0x194] ;  /* 0x0001940001157983 */ /* 0x000f280000300800 */
[----:B---3--:R-:W4:Y:S04]  /*34c90*/  LDL.LU R22, [R1+0x198] ;  /* 0x0001980001167983 */ /* 0x008f280000300800 */
[----:B------:R-:W4:Y:S04]  /*34ca0*/  LDL.LU R23, [R1+0x19c] ;  /* 0x00019c0001177983 */ /* 0x000f280000300800 */
[----:B--2---:R-:W-:Y:S04]  /*34cb0*/  STL.64 [R1+0x7620], R26 ;  /* 0x0076201a01007387 */ /* 0x004fe80000100a00 */
[----:B------:R0:W-:Y:S04]  /*34cc0*/  STL.64 [R1+0x7618], R24 ;  /* 0x0076181801007387 */ /* 0x0001e80000100a00 */
[----:B0-----:R-:W2:Y:S04]  /*34cd0*/  LDL.LU R24, [R1+0x1d0] ;  /* 0x0001d00001187983 */ /* 0x001ea80000300800 */
[----:B------:R-:W2:Y:S04]  /*34ce0*/  LDL.LU R25, [R1+0x1d4] ;  /* 0x0001d40001197983 */ /* 0x000ea80000300800 */
[----:B------:R-:W3:Y:S04]  /*34cf0*/  LDL.LU R26, [R1+0x1d8] ;  /* 0x0001d800011a7983 */ /* 0x000ee80000300800 */
[----:B------:R-:W3:Y:S04]  /*34d00*/  LDL.LU R27, [R1+0x1dc] ;  /* 0x0001dc00011b7983 */ /* 0x000ee80000300800 */
[----:B------:R-:W2:Y:S04]  /*34d10*/  LDL.LU R16, [R1+0x1a0] ;  /* 0x0001a00001107983 */ /* 0x000ea80000300800 */
[----:B------:R-:W4:Y:S04]  /*34d20*/  LDL.LU R17, [R1+0x1a4] ;  /* 0x0001a40001117983 */ /* 0x000f280000300800 */
[----:B------:R-:W4:Y:S04]  /*34d30*/  LDL.LU R18, [R1+0x1a8] ;  /* 0x0001a80001127983 */ /* 0x000f280000300800 */
[----:B------:R-:W4:Y:S04]  /*34d40*/  LDL.LU R19, [R1+0x1ac] ;  /* 0x0001ac0001137983 */ /* 0x000f280000300800 */
[----:B---3--:R-:W-:Y:S04]  /*34d50*/  STL.64 [R1+0x7630], R26 ;  /* 0x0076301a01007387 */ /* 0x008fe80000100a00 */
[----:B--2---:R0:W-:Y:S04]  /*34d60*/  STL.64 [R1+0x7628], R24 ;  /* 0x0076281801007387 */ /* 0x0041e80000100a00 */
[----:B0-----:R-:W2:Y:S04]  /*34d70*/  LDL.LU R24, [R1+0x1c0] ;  /* 0x0001c00001187983 */ /* 0x001ea80000300800 */
[----:B------:R-:W2:Y:S04]  /*34d80*/  LDL.LU R25, [R1+0x1c4] ;  /* 0x0001c40001197983 */ /* 0x000ea80000300800 */
[----:B------:R-:W3:Y:S04]  /*34d90*/  LDL.LU R26, [R1+0x1c8] ;  /* 0x0001c800011a7983 */ /* 0x000ee80000300800 */
[----:B------:R-:W3:Y:S04]  /*34da0*/  LDL.LU R27, [R1+0x1cc] ;  /* 0x0001cc00011b7983 */ /* 0x000ee80000300800 */
[----:B---3--:R-:W-:Y:S04]  /*34db0*/  STL.64 [R1+0x7640], R26 ;  /* 0x0076401a01007387 */ /* 0x008fe80000100a00 */
[----:B--2---:R0:W-:Y:S02]  /*34dc0*/  STL.64 [R1+0x7638], R24 ;  /* 0x0076381801007387 */ /* 0x0041e40000100a00 */
[----:B0-----:R-:W-:-:S02]  /*34dd0*/  MOV R24, R5 ;  /* 0x0000000500187202 */ /* 0x001fc40000000f00 */
[----:B------:R-:W2:Y:S04]  /*34de0*/  LDL.LU R5, [R1+0x7680] ;  /* 0x0076800001057983 */ /* 0x000ea80000300800 */
[----:B------:R-:W3:Y:S01]  /*34df0*/  LDL.LU R25, [R1+0x24] ;  /* 0x0000240001197983 */ /* 0x000ee20000300800 */
[----:B------:R-:W-:Y:S02]  /*34e00*/  MOV R26, R13 ;  /* 0x0000000d001a7202 */ /* 0x000fe40000000f00 */
[----:B------:R-:W-:-:S07]  /*34e10*/  MOV R27, R12 ;  /* 0x0000000c001b7202 */ /* 0x000fce0000000f00 */
[C---:B---3--:R-:W-:Y:S11]  /*34e20*/  HMMA.16816.F32.BF16 R8, R24.reuse, R6, R8 ;  /* 0x000000061808723c */ /* 0x048ff60000041808 */
[----:B------:R-:W-:Y:S11]  /*34e30*/  @!UPT UIADD3 URZ, URZ, URZ, URZ ;  /* 0x0000003f3f3ff290 */ /* 0x000ff6000fffe03f */
[----:B------:R-:W-:Y:S01]  /*34e40*/  @!UPT UIADD3 URZ, URZ, URZ, URZ ;  /* 0x0000003f3f3ff290 */ /* 0x000fe2000fffe03f */
[----:B------:R0:W-:Y:S04]  /*34e50*/  STL.64 [R1+0xc8], R10 ;  /* 0x0000c80a01007387 */ /* 0x0001e80000100a00 */
[----:B0-----:R-:W3:Y:S01]  /*34e60*/  LDL.LU.64 R10, [R1+0x7678] ;  /* 0x00767800010a7983 */ /* 0x001ee20000300a00 */
[C---:B----4-:R-:W-:Y:S01]  /*34e70*/  HMMA.16816.F32.BF16 R16, R24.reuse, R14, R16 ;  /* 0x0000000e1810723c */ /* 0x050fe20000041810 */
[----:B------:R-:W-:Y:S02]  /*34e80*/  MOV R12, R8 ;  /* 0x00000008000c7202 */ /* 0x000fe40000000f00 */
[----:B------:R-:W-:Y:S02]  /*34e90*/  MOV R13, R9 ;  /* 0x00000009000d7202 */ /* 0x000fe40000000f00 */
[----:B------:R-:W4:Y:S04]  /*34ea0*/  LDL.LU.64 R8, [R1+0x7670] ;  /* 0x0076700001087983 */ /* 0x000f280000300a00 */
[----:B------:R-:W-:Y:S04]  /*34eb0*/  STL.64 [R1+0x7650], R6 ;  /* 0x0076500601007387 */ /* 0x000fe80000100a00 */
[----:B--2---:R0:W-:Y:S04]  /*34ec0*/  STL.64 [R1+0x7648], R4 ;  /* 0x0076480401007387 */ /* 0x0041e80000100a00 */
[----:B0-----:R-:W2:Y:S04]  /*34ed0*/  LDL.LU R4, [R1+0x50] ;  /* 0x0000500001047983 */ /* 0x001ea80000300800 */
[----:B------:R-:W2:Y:S04]  /*34ee0*/  LDL.LU R5, [R1+0x54] ;  /* 0x0000540001057983 */ /* 0x000ea80000300800 */
[----:B------:R-:W2:Y:S04]  /*34ef0*/  LDL.LU R6, [R1+0x58] ;  /* 0x0000580001067983 */ /* 0x000ea80000300800 */
[----:B------:R-:W2:Y:S04]  /*34f00*/  LDL.LU R7, [R1+0x5c] ;  /* 0x00005c0001077983 */ /* 0x000ea80000300800 */
[----:B------:R-:W-:Y:S04]  /*34f10*/  STL [R1+0x7584], R13 ;  /* 0x0075840d01007387 */ /* 0x000fe80000100800 */
[----:B------:R-:W-:Y:S01]  /*34f20*/  STL [R1+0x7580], R12 ;  /* 0x0075800c01007387 */ /* 0x000fe20000100800 */
[----:B---3--:R-:W-:Y:S11]  /*34f30*/  HMMA.16816.F32.BF16 R20, R24, R10, R20 ;  /* 0x0000000a1814723c */ /* 0x008ff60000041814 */
[----:B------:R-:W-:Y:S11]  /*34f40*/  @!UPT UIADD3 URZ, URZ, URZ, URZ ;  /* 0x0000003f3f3ff290 */ /* 0x000ff6000fffe03f */
[----:B------:R-:W-:Y:S01]  /*34f50*/  @!UPT UIADD3 URZ, URZ, URZ, URZ ;  /* 0x0000003f3f3ff290 */ /* 0x000fe2000fffe03f */
[----:B------:R-:W-:Y:S04]  /*34f60*/  STL.64 [R1+0xe0], R20 ;  /* 0x0000e01401007387 */ /* 0x000fe80000100a00 */
[----:B------:R0:W-:Y:S02]  /*34f70*/  STL [R1+0xe8], R22 ;  /* 0x0000e81601007387 */ /* 0x0001e40000100800 */
[----:B0-----:R-:W-:Y:S02]  /*34f80*/  MOV R22, R23 ;  /* 0x0000001700167202 */ /* 0x001fe40000000f00 */
[----:B------:R-:W-:-:S03]  /*34f90*/  MOV R23, R3 ;  /* 0x0000000300177202 */ /* 0x000fc60000000f00 */
[----:B------:R0:W-:Y:S04]  /*34fa0*/  STL [R1+0x757c], R22 ;  /* 0x00757c1601007387 */ /* 0x0001e80000100800 */
[----:B------:R-:W3:Y:S04]  /*34fb0*/  LDL.LU R20, [R1+0x10] ;  /* 0x0000100001147983 */ /* 0x000ee80000300800 */
[----:B------:R-:W3:Y:S04]  /*34fc0*/  LDL.LU R21, [R1+0x14] ;  /* 0x0000140001157983 */ /* 0x000ee80000300800 */
[----:B0-----:R-:W3:Y:S04]  /*34fd0*/  LDL.LU R22, [R1+0x18] ;  /* 0x0000180001167983 */ /* 0x001ee80000300800 */
[----:B------:R-:W2:Y:S04]  /*34fe0*/  LDL.LU R3, [R1+0x7668] ;  /* 0x0076680001037983 */ /* 0x000ea80000300800 */
[----:B------:R-:W-:Y:S04]  /*34ff0*/  STL.64 [R1+0xd0], R16 ;  /* 0x0000d01001007387 */ /* 0x000fe80000100a00 */
[----:B------:R0:W-:Y:S04]  /*35000*/  STL.64 [R1+0xd8], R18 ;  /* 0x0000d81201007387 */ /* 0x0001e80000100a00 */
[----:B0-----:R-:W2:Y:S04]  /*35010*/  LDL.LU.64 R18, [R1+0x7660] ;  /* 0x0076600001127983 */ /* 0x001ea80000300a00 */
[----:B------:R-:W3:Y:S01]  /*35020*/  LDL.LU.64 R16, [R1+0x7658] ;  /* 0x0076580001107983 */ /* 0x000ee20000300a00 */
[----:B--2---:R-:W-:Y:S03]  /*35030*/  HMMA.16816.F32.BF16 R24, R24, R18, R4 ;  /* 0x000000121818723c */ /* 0x004fe60000041804 */
[----:B------:R-:W3:Y:S04]  /*35040*/  LDL.LU.64 R6, [R1+0x7650] ;  /* 0x0076500001067983 */ /* 0x000ee80000300a00 */
[----:B------:R-:W2:Y:S11]  /*35050*/  LDL.LU.64 R4, [R1+0x7648] ;  /* 0x0076480001047983 */ /* 0x000eb60000300a00 */
[----:B------:R-:W-:Y:S05]  /*35060*/  @!UPT UIADD3 URZ, URZ, URZ, URZ ;  /* 0x0000003f3f3ff290 */ /* 0x000fea000fffe03f */
[----:B------:R0:W-:Y:S01]  /*35070*/  STL.64 [R1+0x80], R24 ;  /* 0x0000801801007387 */ /* 0x0001e20000100a00 */
[----:B------:R-:W-:Y:S01]  /*35080*/  MOV R13, R26 ;  /* 0x0000001a000d7202 */ /* 0x000fe20000000f00 */
[----:B------:R-:W-:Y:S02]  /*35090*/  IMAD.MOV.U32 R12, RZ, RZ, R27 ;  /* 0x000000ffff0c7224 */ /* 0x000fe400078e001b */
[----:B------:R-:W3:Y:S04]  /*350a0*/  LDL.LU.64 R26, [R1+0x7640] ;  /* 0x00764000011a7983 */ /* 0x000ee80000300a00 */
[----:B0-----:R-:W3:Y:S04]  /*350b0*/  LDL.LU.64 R24, [R1+0x7638] ;  /* 0x0076380001187983 */ /* 0x001ee80000300a00 */
[----:B------:R-:W-:Y:S01]  /*350c0*/  STL [R1+0x7588], R13 ;  /* 0x0075880d01007387 */ /* 0x000fe20000100800 */
[C---:B---3--:R-:W-:Y:S11]  /*350d0*/  HMMA.16816.F32.BF16 R24, R20.reuse, R6, R24 ;  /* 0x000000061418723c */ /* 0x048ff60000041818 */
[----:B------:R-:W-:Y:S11]  /*350e0*/  @!UPT UIADD3 URZ, URZ, URZ, URZ ;  /* 0x0000003f3f3ff290 */ /* 0x000ff6000fffe03f */
[----:B------:R-:W-:Y:S01]  /*350f0*/  @!UPT UIADD3 URZ, URZ, URZ, URZ ;  /* 0x0000003f3f3ff290 */ /* 0x000fe2000fffe03f */
[----:B------:R0:W-:Y:S01]  /*35100*/  STL.64 [R1+0xb0], R24 ;  /* 0x0000b01801007387 */ /* 0x0001e20000100a00 */
[----:B------:R-:W-:Y:S02]  /*35110*/  MOV R2, R26 ;  /* 0x0000001a00027202 */ /* 0x000fe40000000f00 */
[----:B------:R-:W-:Y:S02]  /*35120*/  MOV R28, R27 ;  /* 0x0000001b001c7202 */ /* 0x000fe40000000f00 */
[----:B------:R-:W3:Y:S04]  /*35130*/  LDL.LU.64 R26, [R1+0x7630] ;  /* 0x00763000011a7983 */ /* 0x000ee80000300a00 */
[----:B0-----:R-:W3:Y:S04]  /*35140*/  LDL.LU.64 R24, [R1+0x7628] ;  /* 0x0076280001187983 */ /* 0x001ee80000300a00 */
        /* <DEDUP_REMOVED lines=16> */
[----:B----4-:R-:W-:Y:S04]  /*35250*/  STL.64 [R1+0x75f0], R8 ;  /* 0x0075f00801007387 */ /* 0x010fe80000100a00 */
[----:B------:R-:W0:Y:S01]  /*35260*/  LDSM.16.MT88.4 R8, [R3+0x2000] ;  /* 0x002000000308783b */ /* 0x000e220000004200 */
[C---:B--2---:R-:W-:Y:S08]  /*35270*/  HMMA.16816.F32.BF16 R4, R20.reuse, R18, R4 ;  /* 0x000000121404723c */ /* 0x044ff00000041804 */
[----:B---3--:R-:W-:Y:S11]  /*35280*/  HMMA.16816.F32.BF16 R24, R20, R14, R24 ;  /* 0x0000000e1418723c */ /* 0x008ff60000041818 */
[----:B------:R-:W-:Y:S11]  /*35290*/  @!UPT UIADD3 URZ, URZ, URZ, URZ ;  /* 0x0000003f3f3ff290 */ /* 0x000ff6000fffe03f */
[----:B------:R-:W-:Y:S01]  /*352a0*/  @!UPT UIADD3 URZ, URZ, URZ, URZ ;  /* 0x0000003f3f3ff290 */ /* 0x000fe2000fffe03f */
[----:B------:R1:W-:Y:S01]  /*352b0*/  STL.64 [R1+0x90], R24 ;  /* 0x0000901801007387 */ /* 0x0003e20000100a00 */
[----:B------:R-:W-:Y:S02]  /*352c0*/  MOV R28, R26 ;  /* 0x0000001a001c7202 */ /* 0x000fe40000000f00 */
[----:B------:R-:W-:Y:S01]  /*352d0*/  MOV R26, R17 ;  /* 0x00000011001a7202 */ /* 0x000fe20000000f00 */
[----:B-1----:R-:W2:Y:S04]  /*352e0*/  LDL.LU R24, [R1] ;  /* 0x0000000001187983 */ /* 0x002ea80000300800 */
[----:B------:R-:W2:Y:S04]  /*352f0*/  LDL.LU R25, [R1+0x4] ;  /* 0x0000040001197983 */ /* 0x000ea80000300800 */
[----:B------:R-:W3:Y:S01]  /*35300*/  LDL.LU R17, [R1+0x7610] ;  /* 0x0076100001117983 */ /* 0x000ee20000300800 */
[----:B------:R-:W-:-:S05]  /*35310*/  MOV R2, R27 ;  /* 0x0000001b00027202 */ /* 0x000fca0000000f00 */
[----:B------:R1:W-:Y:S04]  /*35320*/  STL [R1+0x74dc], R2 ;  /* 0x0074dc0201007387 */ /* 0x0003e80000100800 */
[----:B------:R4:W-:Y:S04]  /*35330*/  STL [R1+0x74d8], R28 ;  /* 0x0074d81c01007387 */ /* 0x0009e80000100800 */
[----:B0-----:R-:W-:Y:S04]  /*35340*/  STL.64 [R1+0x60], R8 ;  /* 0x0000600801007387 */ /* 0x001fe80000100a00 */
[----:B------:R-:W-:Y:S04]  /*35350*/  STL.64 [R1+0x68], R10 ;  /* 0x0000680a01007387 */ /* 0x000fe80000100a00 */
[----:B------:R-:W0:Y:S01]  /*35360*/  LDSM.16.M88.4 R8, [R0+0x20000] ;  /* 0x020000000008783b */ /* 0x000e220000000200 */
[----:B-1----:R-:W-:-:S02]  /*35370*/  MOV R2, R6 ;  /* 0x0000000600027202 */ /* 0x002fc40000000f00 */
[----:B----4-:R-:W-:Y:S01]  /*35380*/  MOV R28, R7 ;  /* 0x00000007001c7202 */ /* 0x010fe20000000f00 */
[----:B0-----:R-:W-:Y:S04]  /*35390*/  STL.64 [R1+0x40], R8 ;  /* 0x0000400801007387 */ /* 0x001fe80000100a00 */
[----:B------:R-:W-:Y:S04]  /*353a0*/  STL.64 [R1+0x48], R10 ;  /* 0x0000480a01007387 */ /* 0x000fe80000100a00 */
[----:B------:R-:W-:Y:S04]  /*353b0*/  STL.64 [R1+0x70], R4 ;  /* 0x0000700401007387 */ /* 0x000fe80000100a00 */
[----:B------:R-:W0:Y:S01]  /*353c0*/  LDSM.16.M88.4 R4, [R0+0x28000] ;  /* 0x028000000004783b */ /* 0x000e220000000200 */
[----:B------:R-:W-:-:S03]  /*353d0*/  MOV R27, R16 ;  /* 0x00000010001b7202 */ /* 0x000fc60000000f00 */
[----:B------:R-:W-:Y:S04]  /*353e0*/  STL [R1+0x74e4], R2 ;  /* 0x0074e40201007387 */ /* 0x000fe80000100800 */
[----:B------:R-:W-:Y:S01]  /*353f0*/  STL [R1+0x74e0], R28 ;  /* 0x0074e01c01007387 */ /* 0x000fe20000100800 */
[----:B0-----:R-:W-:-:S03]  /*35400*/  MOV R16, R5 ;  /* 0x0000000500107202 */ /* 0x001fc60000000f00 */
[----:B------:R-:W-:Y:S04]  /*35410*/  STL.64 [R1+0x30], R4 ;  /* 0x0000300401007387 */ /* 0x000fe80000100a00 */
[----:B------:R-:W-:Y:S04]  /*35420*/  STL.64 [R1+0x38], R6 ;  /* 0x0000380601007387 */ /* 0x000fe80000100a00 */
[----:B------:R-:W-:Y:S04]  /*35430*/  STL.64 [R1+0x75d8], R18 ;  /* 0x0075d81201007387 */ /* 0x000fe80000100a00 */
[----:B---3--:R0:W-:Y:S04]  /*35440*/  STL.64 [R1+0x75d0], R16 ;  /* 0x0075d01001007387 */ /* 0x0081e80000100a00 */
[----:B0-----:R-:W3:Y:S04]  /*35450*/  LDL.LU R16, [R1+0x230] ;  /* 0x0002300001107983 */ /* 0x001ee80000300800 */
[----:B------:R-:W3:Y:S04]  /*35460*/  LDL.LU R17, [R1+0x234] ;  /* 0x0002340001117983 */ /* 0x000ee80000300800 */
[----:B------:R-:W4:Y:S04]  /*35470*/  LDL.LU R18, [R1+0x238] ;  /* 0x0002380001127983 */ /* 0x000f280000300800 */
[----:B------:R-:W4:Y:S01]  /*35480*/  LDL.LU R19, [R1+0x23c] ;  /* 0x00023c0001137983 */ /* 0x000f220000300800 */
[----:B------:R-:W-:-:S03]  /*35490*/  MOV R22, R4 ;  /* 0x0000000400167202 */ /* 0x000fc60000000f00 */
[----:B------:R-:W0:Y:S04]  /*354a0*/  LDSM.16.M88.4 R4, [R0+0x30000] ;  /* 0x030000000004783b */ /* 0x000e280000000200 */
[----:B------:R-:W2:Y:S04]  /*354b0*/  LDL.LU R8, [R1+0x200] ;  /* 0x0002000001087983 */ /* 0x000ea80000300800 */
[----:B------:R-:W2:Y:S04]  /*354c0*/  LDL.LU R9, [R1+0x204] ;  /* 0x0002040001097983 */ /* 0x000ea80000300800 */
[----:B------:R-:W2:Y:S04]  /*354d0*/  LDL.LU R10, [R1+0x208] ;  /* 0x00020800010a7983 */ /* 0x000ea80000300800 */
[----:B------:R-:W2:Y:S01]  /*354e0*/  LDL.LU R11, [R1+0x20c] ;  /* 0x00020c00010b7983 */ /* 0x000ea20000300800 */
[----:B0-----:R-:W-:-:S02]  /*354f0*/  MOV R13, R4 ;  /* 0x00000004000d7202 */ /* 0x001fc40000000f00 */
[----:B------:R-:W-:Y:S01]  /*35500*/  MOV R23, R5 ;  /* 0x0000000500177202 */ /* 0x000fe20000000f00 */
[----:B----4-:R-:W-:Y:S04]  /*35510*/  STL.64 [R1+0x75e8], R18 ;  /* 0x0075e81201007387 */ /* 0x010fe80000100a00 */
[----:B---3--:R0:W-:Y:S04]  /*35520*/  STL.64 [R1+0x75e0], R16 ;  /* 0x0075e01001007387 */ /* 0x0081e80000100a00 */
[----:B0-----:R-:W3:Y:S04]  /*35530*/  LDL.LU R16, [R1+0x220] ;  /* 0x0002200001107983 */ /* 0x001ee80000300800 */
[----:B------:R-:W3:Y:S04]  /*35540*/  LDL.LU R17, [R1+0x224] ;  /* 0x0002240001117983 */ /* 0x000ee80000300800 */
[----:B------:R-:W3:Y:S04]  /*35550*/  LDL.LU R18, [R1+0x228] ;  /* 0x0002280001127983 */ /* 0x000ee80000300800 */
[----:B------:R-:W3:Y:S04]  /*35560*/  LDL.LU R19, [R1+0x22c] ;  /* 0x00022c0001137983 */ /* 0x000ee80000300800 */
[----:B------:R-:W-:Y:S04]  /*35570*/  STL.64 [R1+0x20], R4 ;  /* 0x0000200401007387 */ /* 0x000fe80000100a00 */
[----:B------:R-:W-:Y:S04]  /*35580*/  STL.64 [R1+0x28], R6 ;  /* 0x0000280601007387 */ /* 0x000fe80000100a00 */
[----:B------:R-:W0:Y:S02]  /*35590*/  LDSM.16.M88.4 R4, [R0+0x38000] ;  /* 0x038000000004783b */ /* 0x000e240000000200 */
[----:B0-----:R-:W-:-:S02]  /*355a0*/  IMAD.MOV.U32 R21, RZ, RZ, R4 ;  /* 0x000000ffff157224 */ /* 0x001fc400078e0004 */
[----:B------:R-:W-:Y:S01]  /*355b0*/  STL.64 [R1+0x10], R4 ;  /* 0x0000100401007387 */ /* 0x000fe20000100a00 */
[----:B------:R-:W-:-:S03]  /*355c0*/  MOV R20, R5 ;  /* 0x0000000500147202 */ /* 0x000fc60000000f00 */
[----:B------:R0:W-:Y:S04]  /*355d0*/  STL.64 [R1+0x18], R6 ;  /* 0x0000180601007387 */ /* 0x0001e80000100a00 */
[----:B0-----:R-:W2:Y:S04]  /*355e0*/  LDL.LU.64 R6, [R1+0x7608] ;  /* 0x0076080001067983 */ /* 0x001ea80000300a00 */
[----:B------:R-:W4:Y:S04]  /*355f0*/  LDL.LU.64 R4, [R1+0x7600] ;  /* 0x0076000001047983 */ /* 0x000f280000300a00 */
        /* <DEDUP_REMOVED lines=11> */
[----:B------:R-:W2:Y:S01]  /*356b0*/  LDL.LU R23, [R1+0x25c] ;  /* 0x00025c0001177983 */ /* 0x000ea20000300800 */
[----:B------:R-:W-:Y:S11]  /*356c0*/  HMMA.16816.F32.BF16 R8, R24, R6, R8 ;  /* 0x000000061808723c */ /* 0x000ff60000041808 */
[----:B------:R-:W-:Y:S11]  /*356d0*/  @!UPT UIADD3 URZ, URZ, URZ, URZ ;  /* 0x0000003f3f3ff290 */ /* 0x000ff6000fffe03f */
[----:B------:R-:W-:Y:S02]  /*356e0*/  @!UPT UIADD3 URZ, URZ, URZ, URZ ;  /* 0x0000003f3f3ff290 */ /* 0x000fe4000fffe03f */
[----:B------:R-:W-:Y:S02]  /*356f0*/  MOV R2, R8 ;  /* 0x0000000800027202 */ /* 0x000fe40000000f00 */
[----:B------:R-:W-:Y:S01]  /*35700*/  MOV R28, R9 ;  /* 0x00000009001c7202 */ /* 0x000fe20000000f00 */
[----:B--2---:R-:W-:Y:S04]  /*35710*/  STL.64 [R1+0x75c8], R22 ;  /* 0x0075c81601007387 */ /* 0x004fe80000100a00 */
[----:B------:R0:W-:Y:S04]  /*35720*/  STL.64 [R1+0x75c0], R20 ;  /* 0x0075c01401007387 */ /* 0x0001e80000100a00 */
[----:B0-----:R-:W2:Y:S04]  /*35730*/  LDL.LU R20, [R1+0x1f0] ;  /* 0x0001f00001147983 */ /* 0x001ea80000300800 */
[----:B------:R-:W2:Y:S04]  /*35740*/  LDL.LU R21, [R1+0x1f4] ;  /* 0x0001f40001157983 */ /* 0x000ea80000300800 */
[----:B------:R-:W-:Y:S04]  /*35750*/  STL [R1+0x6e28], R0 ;  /* 0x006e280001007387 */ /* 0x000fe80000100800 */
[----:B------:R-:W-:Y:S04]  /*35760*/  STL.64 [R1+0xf8], R10 ;  /* 0x0000f80a01007387 */ /* 0x000fe80000100a00 */
[----:B------:R-:W0:Y:S02]  /*35770*/  LDSM.16.MT88.4 R8, [R3+0x2080] ;  /* 0x002080000308783b */ /* 0x000e240000004200 */
[----:B0-----:R-:W-:-:S02]  /*35780*/  MOV R29, R10 ;  /* 0x0000000a001d7202 */ /* 0x001fc40000000f00 */
[----:B------:R0:W-:Y:S01]  /*35790*/  STL.64 [R1+0x50], R8 ;  /* 0x0000500801007387 */ /* 0x0001e20000100a00 */
[----:B------:R-:W-:-:S03]  /*357a0*/  MOV R0, R11 ;  /* 0x0000000b00007202 */ /* 0x000fc60000000f00 */
[----:B------:R-:W3:Y:S04]  /*357b0*/  LDL.LU.64 R10, [R1+0x75f8] ;  /* 0x0075f800010a7983 */ /* 0x000ee80000300a00 */
[----:B0-----:R-:W2:Y:S01]  /*357c0*/  LDL.LU.64 R8, [R1+0x75f0] ;  /* 0x0075f00001087983 */ /* 0x001ea20000300a00 */
[C---:B---3--:R-:W-:Y:S11]  /*357d0*/  HMMA.16816.F32.BF16 R16, R24.reuse, R10, R16 ;  /* 0x0000000a1810723c */ /* 0x048ff60000041810 */
[----:B------:R-:W-:Y:S11]  /*357e0*/  @!UPT UIADD3 URZ, URZ, URZ, URZ ;  /* 0x0000003f3f3ff290 */ /* 0x000ff6000fffe03f */
[----:B------:R-:W-:Y:S01]  /*357f0*/  @!UPT UIADD3 URZ, URZ, URZ, URZ ;  /* 0x0000003f3f3ff290 */ /* 0x000fe2000fffe03f */
[----:B------:R-:W-:Y:S04]  /*35800*/  STL.64 [R1+0x100], R16 ;  /* 0x0001001001007387 */ /* 0x000fe80000100a00 */
[----:B------:R0:W-:Y:S04]  /*35810*/  STL.64 [R1+0x108], R18 ;  /* 0x0001081201007387 */ /* 0x0001e80000100a00 */
[----:B0-----:R-:W3:Y:S04]  /*35820*/  LDL.LU.64 R18, [R1+0x75e8] ;  /* 0x0075e80001127983 */ /* 0x001ee80000300a00 */
[----:B------:R-:W3:Y:S02]  /*35830*/  LDL.LU.64 R16, [R1+0x75e0] ;  /* 0x0075e00001107983 */ /* 0x000ee40000300a00 */
[C---:B---3--:R-:W-:Y:S11]  /*35840*/  HMMA.16816.F32.BF16 R16, R24.reuse, R14, R16 ;  /* 0x0000000e1810723c */ /* 0x048ff60000041810 */
[----:B------:R-:W-:Y:S11]  /*35850*/  @!UPT UIADD3 URZ, URZ, URZ, URZ ;  /* 0x0000003f3f3ff290 */ /* 0x000ff6000fffe03f */
[----:B------:R-:W-:Y:S01]  /*35860*/  @!UPT UIADD3 URZ, URZ, URZ, URZ ;  /* 0x0000003f3f3ff290 */ /* 0x000fe2000fffe03f */
[----:B------:R-:W-:Y:S04]  /*35870*/  STL.64 [R1+0x120], R16 ;  /* 0x0001201001007387 */ /* 0x000fe80000100a00 */
[----:B------:R0:W-:Y:S04]  /*35880*/  STL.64 [R1+0x128], R18 ;  /* 0x0001281201007387 */ /* 0x0001e80000100a00 */
[----:B0-----:R-:W2:Y:S01]  /*35890*/  LDL.LU.64 R18, [R1+0x75d8] ;  /* 0x0075d80001127983 */ /* 0x001ea20000300a00 */
[----:B----4-:R-:W-:Y:S02]  /*358a0*/  MOV R22, R5 ;  /* 0x0000000500167202 */ /* 0x010fe40000000f00 */
[----:B------:R-:W-:Y:S01]  /*358b0*/  MOV R23, R4 ;  /* 0x0000000400177202 */ /* 0x000fe20000000f00 */
[----:B------:R-:W3:Y:S06]  /*358c0*/  LDL.LU.64 R16, [R1+0x75d0] ;  /* 0x0075d00001107983 */ /* 0x000eec0000300a00 */
[----:B--2---:R-:W-:Y:S01]  /*358d0*/  HMMA.16816.F32.BF16 R24, R24, R18, R20 ;  /* 0x000000121818723c */ /* 0x004fe20000041814 */
[----:B------:R-:W2:Y:S04]  /*358e0*/  LDL.LU.64 R22, [R1+0x75c8] ;  /* 0x0075c80001167983 */ /* 0x000ea80000300a00 */
[----:B------:R-:W2:Y:S11]  /*358f0*/  LDL.LU.64 R20, [R1+0x75c0] ;  /* 0x0075c00001147983 */ /* 0x000eb60000300a00 */
[----:B------:R-:W-:Y:S07]  /*35900*/  @!UPT UIADD3 URZ, URZ, URZ, URZ ;  /* 0x0000003f3f3ff290 */ /* 0x000fee000fffe03f */
[----:B------:R-:W-:Y:S04]  /*35910*/  STL.64 [R1+0x110], R24 ;  /* 0x0001101801007387 */ /* 0x000fe80000100a00 */
[----:B------:R0:W-:Y:S04]  /*35920*/  STL.64 [R1+0x118], R26 ;  /* 0x0001181a01007387 */ /* 0x0001e80000100a00 */
[----:B0-----:R-:W2:Y:S04]  /*35930*/  LDL.LU.64 R26, [R1+0x75b8] ;  /* 0x0075b800011a7983 */ /* 0x001ea80000300a00 */
[----:B------:R-:W2:Y:S02]  /*35940*/  LDL.LU.64 R24, [R1+0x75b0] ;  /* 0x0075b00001187983 */ /* 0x000ea40000300a00 */
[C---:B--2---:R-:W-:Y:S02]  /*35950*/  HMMA.16816.F32.BF16 R4, R24.reuse, R6, R20 ;  /* 0x000000061804723c */ /* 0x044fe40000041814 */
[----:B------:R-:W2:Y:S04]  /*35960*/  LDL.LU.64 R22, [R1+0x75a8] ;  /* 0x0075a80001167983 */ /* 0x000ea80000300a00 */
[----:B------:R-:W2:Y:S11]  /*35970*/  LDL.LU.64 R20, [R1+0x75a0] ;  /* 0x0075a00001147983 */ /* 0x000eb60000300a00 */
[----:B------:R-:W-:Y:S06]  /*35980*/  @!UPT UIADD3 URZ, URZ, URZ, URZ ;  /* 0x0000003f3f3ff290 */ /* 0x000fec000fffe03f */
[----:B------:R-:W-:Y:S04]  /*35990*/  STL.64 [R1+0x200], R4 ;  /* 0x0002000401007387 */ /* 0x000fe80000100a00 */
[----:B------:R-:W-:Y:S04]  /*359a0*/  STL.64 [R1+0x208], R6 ;  /* 0x0002080601007387 */ /* 0x000fe80000100a00 */
[----:B---3--:R-:W0:Y:S04]  /*359b0*/  LDSM.16.MT88.4 R4, [R17+0x2000] ;  /* 0x002000001104783b */ /* 0x008e280000004200 */
[----:B0-----:R-:W-:Y:S04]  /*359c0*/  STL.64 [R1+0x74f0], R6 ;  /* 0x0074f00601007387 */ /* 0x001fe80000100a00 */
[----:B------:R0:W-:Y:S04]  /*359d0*/  STL.64 [R1+0x74e8], R4 ;  /* 0x0074e80401007387 */ /* 0x0001e80000100a00 */
[----:B0-----:R-:W3:Y:S04]  /*359e0*/  LDL.LU R4, [R1+0x280] ;  /* 0x0002800001047983 */ /* 0x001ee80000300800 */
[----:B------:R-:W3:Y:S04]  /*359f0*/  LDL.LU R5, [R1+0x284] ;  /* 0x0002840001057983 */ /* 0x000ee80000300800 */
[----:B------:R-:W3:Y:S04]  /*35a00*/  LDL.LU R6, [R1+0x288] ;  /* 0x0002880001067983 */ /* 0x000ee80000300800 */
[----:B------:R-:W3:Y:S01]  /*35a10*/  LDL.LU R7, [R1+0x28c] ;  /* 0x00028c0001077983 */ /* 0x000ee20000300800 */
[----:B--2---:R-:W-:Y:S11]  /*35a20*/  HMMA.16816.F32.BF16 R20, R24, R10, R20 ;  /* 0x0000000a1814723c */ /* 0x004ff60000041814 */
[----:B------:R-:W-:Y:S11]  /*35a30*/  @!UPT UIADD3 URZ, URZ, URZ, URZ ;  /* 0x0000003f3f3ff290 */ /* 0x000ff6000fffe03f */
[----:B------:R-:W-:Y:S01]  /*35a40*/  @!UPT UIADD3 URZ, URZ, URZ, URZ ;  /* 0x0000003f3f3ff290 */ /* 0x000fe2000fffe03f */
[----:B------:R-:W-:Y:S04]  /*35a50*/  STL.64 [R1+0x250], R20 ;  /* 0x0002501401007387 */ /* 0x000fe80000100a00 */
[----:B------:R0:W-:Y:S04]  /*35a60*/  STL.64 [R1+0x258], R22 ;  /* 0x0002581601007387 */ /* 0x0001e80000100a00 */
[----:B0-----:R-:W2:Y:S04]  /*35a70*/  LDL.LU.64 R22, [R1+0x7598] ;  /* 0x0075980001167983 */ /* 0x001ea80000300a00 */
[----:B------:R-:W4:Y:S04]  /*35a80*/  LDL.LU.64 R20, [R1+0x7590] ;  /* 0x0075900001147983 */ /* 0x000f280000300a00 */
[----:B------:R0:W-:Y:S02]  /*35a90*/  STL.64 [R1+0x74f8], R8 ;  /* 0x0074f80801007387 */ /* 0x0001e40000100a00 */
[----:B0-----:R-:W-:-:S02]  /*35aa0*/  MOV R8, R13 ;  /* 0x0000000d00087202 */ /* 0x001fc40000000f00 */
[----:B------:R-:W4:Y:S01]  /*35ab0*/  LDL.LU R13, [R1+0x7588] ;  /* 0x00758800010d7983 */ /* 0x000f220000300800 */
[----:B---3--:R-:W-:Y:S01]  /*35ac0*/  HMMA.16816.F32.BF16 R4, R24, R14, R4 ;  /* 0x0000000e1804723c */ /* 0x008fe20000041804 */
[----:B--2---:R-:W-:-:S05]  /*35ad0*/  MOV R9, R23 ;  /* 0x0000001700097202 */ /* 0x004fca0000000f00 */
[----:B------:R0:W-:Y:S04]  /*35ae0*/  STL.64 [R1+0x7560], R8 ;  /* 0x0075600801007387 */ /* 0x0001e80000100a00 */
[----:B0-----:R-:W2:Y:S04]  /*35af0*/  LDL.LU R8, [R1+0x210] ;  /* 0x0002100001087983 */ /* 0x001ea80000300800 */
[----:B------:R-:W2:Y:S04]  /*35b00*/  LDL.LU R9, [R1+0x214] ;  /* 0x0002140001097983 */ /* 0x000ea80000300800 */
[----:B------:R-:W2:Y:S04]  /*35b10*/  LDL.LU R10, [R1+0x218] ;  /* 0x00021800010a7983 */ /* 0x000ea80000300800 */
[----:B------:R-:W2:Y:S04]  /*35b20*/  LDL.LU R11, [R1+0x21c] ;  /* 0x00021c00010b7983 */ /* 0x000ea80000300800 */
[----:B------:R-:W3:Y:S04]  /*35b30*/  LDL R23, [R1+0x1730] ;  /* 0x0017300001177983 */ /* 0x000ee80000100800 */
[----:B------:R0:W-:Y:S04]  /*35b40*/  STL.64 [R1+0x1f0], R4 ;  /* 0x0001f00401007387 */ /* 0x0001e80000100a00 */
[----:B------:R4:W-:Y:S04]  /*35b50*/  STL.64 [R1+0x1f8], R6 ;  /* 0x0001f80601007387 */ /* 0x0009e80000100a00 */
[----:B0-----:R-:W2:Y:S04]  /*35b60*/  LDL.LU R4, [R1+0x80] ;  /* 0x0000800001047983 */ /* 0x001ea80000300800 */
[----:B------:R-:W2:Y:S01]  /*35b70*/  LDL.LU R5, [R1+0x84] ;  /* 0x0000840001057983 */ /* 0x000ea20000300800 */
[----:B----4-:R-:W-:-:S02]  /*35b80*/  MOV R6, R13 ;  /* 0x0000000d00067202 */ /* 0x010fc40000000f00 */
[----:B------:R-:W-:Y:S01]  /*35b90*/  MOV R7, R12 ;  /* 0x0000000c00077202 */ /* 0x000fe20000000f00 */
[----:B------:R-:W4:Y:S04]  /*35ba0*/  LDL.LU R13, [R1+0x7584] ;  /* 0x00758400010d7983 */ /* 0x000f280000300800 */
[----:B------:R-:W4:Y:S04]  /*35bb0*/  LDL.LU R12, [R1+0x7580] ;  /* 0x00758000010c7983 */ /* 0x000f280000300800 */
[----:B------:R-:W-:Y:S04]  /*35bc0*/  STL.64 [R1+0x7508], R6 ;  /* 0x0075080601007387 */ /* 0x000fe80000100a00 */
[----:B--2---:R0:W-:Y:S04]  /*35bd0*/  STL.64 [R1+0x7500], R4 ;  /* 0x0075000401007387 */ /* 0x0041e80000100a00 */
[----:B0-----:R-:W2:Y:S04]  /*35be0*/  LDL.LU R4, [R1+0xd0] ;  /* 0x0000d00001047983 */ /* 0x001ea80000300800 */
[----:B------:R-:W2:Y:S04]  /*35bf0*/  LDL.LU R5, [R1+0xd4] ;  /* 0x0000d40001057983 */ /* 0x000ea80000300800 */
[----:B------:R-:W2:Y:S04]  /*35c00*/  LDL.LU R6, [R1+0xd8] ;  /* 0x0000d80001067983 */ /* 0x000ea80000300800 */
[----:B------:R-:W2:Y:S04]  /*35c10*/  LDL.LU R7, [R1+0xdc] ;  /* 0x0000dc0001077983 */ /* 0x000ea80000300800 */
[----:B------:R-:W2:Y:S04]  /*35c20*/  LDL.LU R14, [R1+0xc8] ;  /* 0x0000c800010e7983 */ /* 0x000ea80000300800 */
[----:B------:R-:W2:Y:S04]  /*35c30*/  LDL.LU R15, [R1+0xcc] ;  /* 0x0000cc00010f7983 */ /* 0x000ea80000300800 */
[----:B--2---:R-:W-:Y:S04]  /*35c40*/  STL.64 [R1+0x7538], R14 ;  /* 0x0075380e01007387 */ /* 0x004fe80000100a00 */
[----:B----4-:R0:W-:Y:S04]  /*35c50*/  STL.64 [R1+0x7530], R12 ;  /* 0x0075300c01007387 */ /* 0x0101e80000100a00 */
[----:B0-----:R-:W2:Y:S04]  /*35c60*/  LDL.LU R12, [R1+0x60] ;  /* 0x00006000010c7983 */ /* 0x001ea80000300800 */
[----:B------:R-:W2:Y:S04]  /*35c70*/  LDL.LU R13, [R1+0x64] ;  /* 0x00006400010d7983 */ /* 0x000ea80000300800 */
[----:B------:R-:W2:Y:S04]  /*35c80*/  LDL.LU R14, [R1+0x68] ;  /* 0x00006800010e7983 */ /* 0x000ea80000300800 */
[----:B------:R-:W2:Y:S04]  /*35c90*/  LDL.LU R15, [R1+0x6c] ;  /* 0x00006c00010f7983 */ /* 0x000ea80000300800 */
[----:B------:R-:W-:Y:S04]  /*35ca0*/  STL.64 [R1+0x7518], R6 ;  /* 0x0075180601007387 */ /* 0x000fe80000100a00 */
[----:B------:R0:W-:Y:S02]  /*35cb0*/  STL.64 [R1+0x7510], R4 ;  /* 0x0075100401007387 */ /* 0x0001e40000100a00 */
[----:B0-----:R-:W-:Y:S01]  /*35cc0*/  MOV R4, R22 ;  /* 0x0000001600047202 */ /* 0x001fe20000000f00 */
[----:B------:R-:W-:Y:S01]  /*35cd0*/  IMAD.MOV.U32 R5, RZ, RZ, R16 ;  /* 0x000000ffff057224 */ /* 0x000fe200078e0010 */
[----:B------:R-:W4:Y:S04]  /*35ce0*/  LDL.LU R22, [R1+0x757c] ;  /* 0x00757c0001167983 */ /* 0x000f280000300800 */
[----:B------:R-:W2:Y:S01]  /*35cf0*/  LDL.LU R16, [R1+0x7578] ;  /* 0x0075780001107983 */ /* 0x000ea20000300800 */
[----:B------:R-:W-:Y:S03]  /*35d00*/  HMMA.16816.F32.BF16 R8, R24, R18, R8 ;  /* 0x000000121808723c */ /* 0x000fe60000041808 */
[----:B---3--:R-:W-:Y:S04]  /*35d10*/  LDSM.16.MT88.4 R24, [R23+0x2000] ;  /* 0x002000001718783b */ /* 0x008fe80000004200 */
[----:B------:R0:W-:Y:S04]  /*35d20*/  STL.64 [R1+0x7570], R4 ;  /* 0x0075700401007387 */ /* 0x0001e80000100a00 */
[----:B0-----:R-:W3:Y:S11]  /*35d30*/  LDL.LU R4, [R1+0x240] ;  /* 0x0002400001047983 */ /* 0x001ef60000300800 */
[----:B------:R-:W-:Y:S01]  /*35d40*/  @!UPT UIADD3 URZ, URZ, URZ, URZ ;  /* 0x0000003f3f3ff290 */ /* 0x000fe2000fffe03f */
[----:B------:R0:W-:Y:S04]  /*35d50*/  STL.64 [R1+0x1c0], R8 ;  /* 0x0001c00801007387 */ /* 0x0001e80000100a00 */
[----:B------:R1:W-:Y:S04]  /*35d60*/  STL.64 [R1+0x1c8], R10 ;  /* 0x0001c80a01007387 */ /* 0x0003e80000100a00 */
[----:B------:R-:W3:Y:S04]  /*35d70*/  LDL.LU R5, [R1+0x244] ;  /* 0x0002440001057983 */ /* 0x000ee80000300800 */
[----:B------:R-:W3:Y:S04]  /*35d80*/  LDL.LU R6, [R1+0x248] ;  /* 0x0002480001067983 */ /* 0x000ee80000300800 */
[----:B0-----:R-:W3:Y:S04]  /*35d90*/  LDL.LU R8, [R1+0x260] ;  /* 0x0002600001087983 */ /* 0x001ee80000300800 */
[----:B------:R-:W3:Y:S04]  /*35da0*/  LDL.LU R9, [R1+0x264] ;  /* 0x0002640001097983 */ /* 0x000ee80000300800 */
[----:B-1----:R-:W3:Y:S04]  /*35db0*/  LDL.LU R10, [R1+0x268] ;  /* 0x00026800010a7983 */ /* 0x002ee80000300800 */
[----:B------:R-:W3:Y:S01]  /*35dc0*/  LDL.LU R11, [R1+0x26c] ;  /* 0x00026c00010b7983 */ /* 0x000ee20000300800 */
[----:B--2---:R-:W-:-:S03]  /*35dd0*/  MOV R7, R16 ;  /* 0x0000001000077202 */ /* 0x004fc60000000f00 */
[----:B------:R-:W0:Y:S04]  /*35de0*/  LDSM.16.MT88.4 R16, [R17+0x2080] ;  /* 0x002080001110783b */ /* 0x000e280000004200 */
[----:B0-----:R-:W-:Y:S04]  /*35df0*/  STL.64 [R1+0x7498], R18 ;  /* 0x0074981201007387 */ /* 0x001fe80000100a00 */
[----:B------:R0:W-:Y:S04]  /*35e00*/  STL.64 [R1+0x7490], R16 ;  /* 0x0074901001007387 */ /* 0x0001e80000100a00 */
[----:B0-----:R-:W3:Y:S04]  /*35e10*/  LDL.64 R16, [R1+0x40] ;  /* 0x0000400001107983 */ /* 0x001ee80000100a00 */
        /* <DEDUP_REMOVED lines=10> */
[----:B------:R-:W2:Y:S01]  /*35ec0*/  LDL.LU R26, [R1+0xe8] ;  /* 0x0000e800011a7983 */ /* 0x000ea20000300800 */
[----:B---3--:R-:W-:Y:S01]  /*35ed0*/  HMMA.16816.F32.BF16 R4, R12, R16, R4 ;  /* 0x000000100c04723c */ /* 0x008fe20000041804 */
[----:B----4-:R-:W-:-:S05]  /*35ee0*/  MOV R27, R22 ;  /* 0x00000016001b7202 */ /* 0x010fca0000000f00 */
[----:B--2---:R-:W-:Y:S04]  /*35ef0*/  STL.64 [R1+0x7548], R26 ;  /* 0x0075481a01007387 */ /* 0x004fe80000100a00 */
[----:B------:R0:W-:Y:S02]  /*35f00*/  STL.64 [R1+0x7540], R24 ;  /* 0x0075401801007387 */ /* 0x0001e40000100a00 */
[----:B0-----:R-:W-:Y:S02]  /*35f10*/  MOV R24, R21 ;  /* 0x0000001500187202 */ /* 0x001fe40000000f00 */
[----:B------:R-:W-:Y:S02]  /*35f20*/  MOV R25, R20 ;  /* 0x0000001400197202 */ /* 0x000fe40000000f00 */
[----:B------:R-:W0:Y:S04]  /*35f30*/  LDSM.16.MT88.4 R20, [R23+0x2080] ;  /* 0x002080001714783b */ /* 0x000e280000004200 */
[----:B------:R1:W-:Y:S04]  /*35f40*/  STL.64 [R1+0x7558], R24 ;  /* 0x0075581801007387 */ /* 0x0003e80000100a00 */
[----:B-1----:R-:W2:Y:S04]  /*35f50*/  LDL.LU R24, [R1+0x140] ;  /* 0x0001400001187983 */ /* 0x002ea80000300800 */
[----:B------:R-:W2:Y:S04]  /*35f60*/  LDL.LU R25, [R1+0x144] ;  /* 0x0001440001197983 */ /* 0x000ea80000300800 */
[----:B------:R-:W2:Y:S04]  /*35f70*/  LDL.LU R26, [R1+0x148] ;  /* 0x00014800011a7983 */ /* 0x000ea80000300800 */
[----:B------:R-:W2:Y:S04]  /*35f80*/  LDL.LU R27, [R1+0x14c] ;  /* 0x00014c00011b7983 */ /* 0x000ea80000300800 */
[----:B------:R1:W-:Y:S04]  /*35f90*/  STL.64 [R1+0x220], R4 ;  /* 0x0002200401007387 */ /* 0x0003e80000100a00 */
[----:B------:R-:W-:Y:S04]  /*35fa0*/  STL.64 [R1+0x228], R6 ;  /* 0x0002280601007387 */ /* 0x000fe80000100a00 */
[----:B-1----:R-:W3:Y:S04]  /*35fb0*/  LDL.LU.64 R4, [R1+0x7570] ;  /* 0x0075700001047983 */ /* 0x002ee80000300a00 */
[----:B------:R1:W-:Y:S04]  /*35fc0*/  STL.64 [R1+0x7550], R16 ;  /* 0x0075501001007387 */ /* 0x0003e80000100a00 */
[----:B-1----:R-:W4:Y:S04]  /*35fd0*/  LDL.LU R16, [R1+0x130] ;  /* 0x0001300001107983 */ /* 0x002f280000300800 */
[----:B------:R-:W4:Y:S04]  /*35fe0*/  LDL.LU R17, [R1+0x134] ;  /* 0x0001340001117983 */ /* 0x000f280000300800 */
[----:B------:R-:W4:Y:S04]  /*35ff0*/  LDL.LU R18, [R1+0x138] ;  /* 0x0001380001127983 */ /* 0x000f280000300800 */
[----:B------:R-:W4:Y:S04]  /*36000*/  LDL.LU R19, [R1+0x13c] ;  /* 0x00013c0001137983 */ /* 0x000f280000300800 */
[----:B0-----:R0:W-:Y:S04]  /*36010*/  STL.64 [R1+0x7410], R22 ;  /* 0x0074101601007387 */ /* 0x0011e80000100a00 */
[----:B------:R1:W-:Y:S01]  /*36020*/  STL.64 [R1+0x7408], R20 ;  /* 0x0074081401007387 */ /* 0x0003e20000100a00 */
[----:B0-----:R-:W-:-:S03]  /*36030*/  MOV R22, R29 ;  /* 0x0000001d00167202 */ /* 0x001fc60000000f00 */
[----:B-1----:R-:W2:Y:S04]  /*36040*/  LDL.LU R20, [R1+0x50] ;  /* 0x0000500001147983 */ /* 0x002ea80000300800 */
[----:B------:R-:W2:Y:S04]  /*36050*/  LDL.LU R21, [R1+0x54] ;  /* 0x0000540001157983 */ /* 0x000ea80000300800 */
[----:B------:R-:W2:Y:S01]  /*36060*/  LDL.LU R29, [R1+0x7568] ;  /* 0x00756800011d7983 */ /* 0x000ea20000300800 */
[C---:B---3--:R-:W-:Y:S11]  /*36070*/  HMMA.16816.F32.BF16 R8, R12.reuse, R4, R8 ;  /* 0x000000040c08723c */ /* 0x048ff60000041808 */
[----:B------:R-:W-:Y:S11]  /*36080*/  @!UPT UIADD3 URZ, URZ, URZ, URZ ;  /* 0x0000003f3f3ff290 */ /* 0x000ff6000fffe03f */
[----:B------:R-:W-:Y:S01]  /*36090*/  @!UPT UIADD3 URZ, URZ, URZ, URZ ;  /* 0x0000003f3f3ff290 */ /* 0x000fe2000fffe03f */
[----:B------:R0:W-:Y:S04]  /*360a0*/  STL.64 [R1+0x240], R8 ;  /* 0x0002400801007387 */ /* 0x0001e80000100a00 */
[----:B------:R-:W-:Y:S04]  /*360b0*/  STL.64 [R1+0x248], R10 ;  /* 0x0002480a01007387 */ /* 0x000fe80000100a00 */
[----:B0-----:R-:W2:Y:S02]  /*360c0*/  LDL.LU.64 R8, [R1+0x7560] ;  /* 0x0075600001087983 */ /* 0x001ea40000300a00 */
[C---:B--2---:R-:W-:Y:S11]  /*360d0*/  HMMA.16816.F32.BF16 R24, R12.reuse, R8, R24 ;  /* 0x000000080c18723c */ /* 0x044ff60000041818 */
[----:B------:R-:W-:Y:S11]  /*360e0*/  @!UPT UIADD3 URZ, URZ, URZ, URZ ;  /* 0x0000003f3f3ff290 */ /* 0x000ff6000fffe03f */
[----:B------:R-:W-:Y:S01]  /*360f0*/  @!UPT UIADD3 URZ, URZ, URZ, URZ ;  /* 0x0000003f3f3ff290 */ /* 0x000fe2000fffe03f */
[----:B------:R0:W-:Y:S04]  /*36100*/  STL.64 [R1+0x230], R24 ;  /* 0x0002301801007387 */ /* 0x0001e80000100a00 */
[----:B------:R1:W-:Y:S04]  /*36110*/  STL.64 [R1+0x238], R26 ;  /* 0x0002381a01007387 */ /* 0x0003e80000100a00 */
[----:B0-----:R-:W4:Y:S02]  /*36120*/  LDL.LU.64 R24, [R1+0x7558] ;  /* 0x0075580001187983 */ /* 0x001f240000300a00 */
[----:B----4-:R-:W-:Y:S02]  /*36130*/  HMMA.16816.F32.BF16 R12, R12, R24, R16 ;  /* 0x000000180c0c723c */ /* 0x010fe40000041810 */
[----:B------:R-:W2:Y:S04]  /*36140*/  LDL.LU.64 R16, [R1+0x7550] ;  /* 0x0075500001107983 */ /* 0x000ea80000300a00 */
[----:B-1----:R-:W3:Y:S04]  /*36150*/  LDL.LU.64 R26, [R1+0x7548] ;  /* 0x00754800011a7983 */ /* 0x002ee80000300a00 */
[----:B------:R-:W3:Y:S11]  /*36160*/  LDL.LU.64 R24, [R1+0x7540] ;  /* 0x0075400001187983 */ /* 0x000ef60000300a00 */
[----:B------:R-:W-:Y:S02]  /*36170*/  @!UPT UIADD3 URZ, URZ, URZ, URZ ;  /* 0x0000003f3f3ff290 */ /* 0x000fe4000fffe03f */
[----:B------:R-:W-:Y:S04]  /*36180*/  STL.64 [R1+0x210], R12 ;  /* 0x0002100c01007387 */ /* 0x000fe80000100a00 */
[----:B------:R0:W-:Y:S04]  /*36190*/  STL.64 [R1+0x218], R14 ;  /* 0x0002180e01007387 */ /* 0x0001e80000100a00 */
[----:B0-----:R-:W2:Y:S04]  /*361a0*/  LDL.LU.64 R14, [R1+0x7538] ;  /* 0x00753800010e7983 */ /* 0x001ea80000300a00 */
[----:B------:R-:W2:Y:S01]  /*361b0*/  LDL.LU.64 R12, [R1+0x7530] ;  /* 0x00753000010c7983 */ /* 0x000ea20000300a00 */
[----:B------:R-:W-:-:S07]  /*361c0*/  MOV R23, R0 ;  /* 0x0000000000177202 */ /* 0x000fce0000000f00 */
[C---:B--2---:R-:W-:Y:S11]  /*361d0*/  HMMA.16816.F32.BF16 R12, R20.reuse, R16, R12 ;  /* 0x00000010140c723c */ /* 0x044ff6000004180c */
[----:B------:R-:W-:Y:S11]  /*361e0*/  @!UPT UIADD3 URZ, URZ, URZ, URZ ;  /* 0x0000003f3f3ff290 */ /* 0x000ff6000fffe03f */
[----:B------:R-:W-:Y:S01]  /*361f0*/  @!UPT UIADD3 URZ, URZ, URZ, URZ ;  /* 0x0000003f3f3ff290 */ /* 0x000fe2000fffe03f */
[----:B------:R-:W-:Y:S04]  /*36200*/  STL.64 [R1+0x1e0], R12 ;  /* 0x0001e00c01007387 */ /* 0x000fe80000100a00 */
[----:B------:R-:W-:Y:S04]  /*36210*/  STL.64 [R1+0x1e8], R14 ;  /* 0x0001e80e01007387 */ /* 0x000fe80000100a00 */
[----:B------:R-:W0:Y:S01]  /*36220*/  LDSM.16.MT88.4 R12, [R29+0x2000] ;  /* 0x002000001d0c783b */ /* 0x000e220000004200 */
[C---:B---3--:R-:W-:Y:S03]  /*36230*/  HMMA.16816.F32.BF16 R4, R20.reuse, R4, R24 ;  /* 0x000000041404723c */ /* 0x048fe60000041818 */
[----:B0-----:R-:W-:Y:S04]  /*36240*/  STL.64 [R1+0x73e0], R14 ;  /* 0x0073e00e01007387 */ /* 0x001fe80000100a00 */
[----:B------:R0:W-:Y:S04]  /*36250*/  STL.64 [R1+0x73d8], R12 ;  /* 0x0073d80c01007387 */ /* 0x0001e80000100a00 */
[----:B0-----:R-:W2:Y:S04]  /*36260*/  LDL.LU.64 R12, [R1+0x10] ;  /* 0x00001000010c7983 */ /* 0x001ea80000300a00 */
[----:B------:R-:W3:Y:S04]  /*36270*/  LDL.LU.64 R26, [R1+0x7528] ;  /* 0x00752800011a7983 */ /* 0x000ee80000300a00 */
[----:B------:R-:W3:Y:S04]  /*36280*/  LDL.LU.64 R24, [R1+0x7520] ;  /* 0x0075200001187983 */ /* 0x000ee80000300a00 */
[----:B------:R-:W-:Y:S04]  /*36290*/  STL.64 [R1+0x1d0], R4 ;  /* 0x0001d00401007387 */ /* 0x000fe80000100a00 */
[----:B------:R0:W-:Y:S04]  /*362a0*/  STL.64 [R1+0x1d8], R6 ;  /* 0x0001d80601007387 */ /* 0x0001e80000100a00 */
[----:B0-----:R-:W4:Y:S04]  /*362b0*/  LDL.LU.64 R6, [R1+0x7518] ;  /* 0x0075180001067983 */ /* 0x001f280000300a00 */
[----:B------:R-:W4:Y:S02]  /*362c0*/  LDL.LU.64 R4, [R1+0x7510] ;  /* 0x0075100001047983 */ /* 0x000f240000300a00 */
[C---:B----4-:R-:W-:Y:S02]  /*362d0*/  HMMA.16816.F32.BF16 R8, R20.reuse, R8, R4 ;  /* 0x000000081408723c */ /* 0x050fe40000041804 */
[----:B------:R-:W2:Y:S04]  /*362e0*/  LDL.LU.64 R6, [R1+0x7508] ;  /* 0x0075080001067983 */ /* 0x000ea80000300a00 */
[----:B------:R-:W2:Y:S11]  /*362f0*/  LDL.LU.64 R4, [R1+0x7500] ;  /* 0x0075000001047983 */ /* 0x000eb60000300a00 */
[----:B------:R-:W-:Y:S06]  /*36300*/  @!UPT UIADD3 URZ, URZ, URZ, URZ ;  /* 0x0000003f3f3ff290 */ /* 0x000fec000fffe03f */
[----:B------:R0:W-:Y:S04]  /*36310*/  STL.64 [R1+0x1b0], R8 ;  /* 0x0001b00801007387 */ /* 0x0001e80000100a00 */
[----:B------:R-:W-:Y:S04]  /*36320*/  STL.64 [R1+0x1b8], R10 ;  /* 0x0001b80a01007387 */ /* 0x000fe80000100a00 */
[----:B0-----:R-:W4:Y:S01]  /*36330*/  LDL.LU.64 R8, [R1+0x74f8] ;  /* 0x0074f80001087983 */ /* 0x001f220000300a00 */
[----:B--2---:R-:W-:Y:S03]  /*36340*/  HMMA.16816.F32.BF16 R20, R20, R12, R4 ;  /* 0x0000000c1414723c */ /* 0x004fe60000041804 */
[----:B------:R-:W3:Y:S04]  /*36350*/  LDL.LU.64 R6, [R1+0x74f0] ;  /* 0x0074f00001067983 */ /* 0x000ee80000300a00 */
[----:B------:R-:W3:Y:S11]  /*36360*/  LDL.LU.64 R4, [R1+0x74e8] ;  /* 0x0074e80001047983 */ /* 0x000ef60000300a00 */
[----:B------:R-:W-:Y:S05]  /*36370*/  @!UPT UIADD3 URZ, URZ, URZ, URZ ;  /* 0x0000003f3f3ff290 */ /* 0x000fea000fffe03f */
[----:B------:R-:W-:Y:S01]  /*36380*/  STL.64 [R1+0x160], R20 ;  /* 0x0001601401007387 */ /* 0x000fe20000100a00 */
[----:B------:R-:W-:-:S03]  /*36390*/  MOV R0, R23 ;  /* 0x0000001700007202 */ /* 0x000fc60000000f00 */
[----:B------:R3:W-:Y:S04]  /*363a0*/  STL [R1+0x168], R22 ;  /* 0x0001681601007387 */ /* 0x0007e80000100800 */
[----:B------:R-:W-:Y:S04]  /*363b0*/  STL.64 [R1+0x74a0], R12 ;  /* 0x0074a00c01007387 */ /* 0x000fe80000100a00 */
[----:B------:R-:W-:Y:S01]  /*363c0*/  STL [R1+0x7348], R0 ;  /* 0x0073480001007387 */ /* 0x000fe20000100800 */
[----:B---3--:R-:W-:Y:S11]  /*363d0*/  HMMA.16816.F32.BF16 R20, R4, R16, R24 ;  /* 0x000000100414723c */ /* 0x008ff60000041818 */
[----:B------:R-:W-:Y:S11]  /*363e0*/  @!UPT UIADD3 URZ, URZ, URZ, URZ ;  /* 0x0000003f3f3ff290 */ /* 0x000ff6000fffe03f */
[----:B------:R-:W-:Y:S01]  /*363f0*/  @!UPT UIADD3 URZ, URZ, URZ, URZ ;  /* 0x0000003f3f3ff290 */ /* 0x000fe2000fffe03f */
[----:B------:R0:W-:Y:S04]  /*36400*/  STL.64 [R1+0x1a0], R20 ;  /* 0x0001a01401007387 */ /* 0x0001e80000100a00 */
[----:B------:R4:W-:Y:S04]  /*36410*/  STL.64 [R1+0x1a8], R22 ;  /* 0x0001a81601007387 */ /* 0x0009e80000100a00 */
[----:B0-----:R-:W2:Y:S04]  /*36420*/  LDL.LU R20, [R1+0x2e0] ;  /* 0x0002e00001147983 */ /* 0x001ea80000300800 */
[----:B------:R-:W2:Y:S01]  /*36430*/  LDL.LU R21, [R1+0x2e4] ;  /* 0x0002e40001157983 */ /* 0x000ea20000300800 */
[----:B----4-:R-:W-:-:S02]  /*36440*/  MOV R22, R9 ;  /* 0x0000000900167202 */ /* 0x010fc40000000f00 */
[----:B------:R-:W-:Y:S02]  /*36450*/  MOV R23, R8 ;  /* 0x0000000800177202 */ /* 0x000fe40000000f00 */
[----:B------:R-:W0:Y:S04]  /*36460*/  LDSM.16.MT88.4 R8, [R29+0x2080] ;  /* 0x002080001d08783b */ /* 0x000e280000004200 */
[----:B------:R-:W-:Y:S04]  /*36470*/  STL.64 [R1+0x7420], R22 ;  /* 0x0074201601007387 */ /* 0x000fe80000100a00 */
[----:B--2---:R1:W-:Y:S04]  /*36480*/  STL.64 [R1+0x7418], R20 ;  /* 0x0074181401007387 */ /* 0x0043e80000100a00 */
[----:B-1----:R-:W2:Y:S04]  /*36490*/  LDL.LU.64 R20, [R1+0x30] ;  /* 0x0000300001147983 */ /* 0x002ea80000300a00 */
[----:B0-----:R-:W-:Y:S04]  /*364a0*/  STL.64 [R1+0x7390], R10 ;  /* 0x0073900a01007387 */ /* 0x001fe80000100a00 */
[----:B------:R0:W-:Y:S02]  /*364b0*/  STL.64 [R1+0x7388], R8 ;  /* 0x0073880801007387 */ /* 0x0001e40000100a00 */
[----:B0-----:R-:W-:Y:S01]  /*364c0*/  MOV R8, R2 ;  /* 0x0000000200087202 */ /* 0x001fe20000000f00 */
[----:B------:R-:W-:Y:S01]  /*364d0*/  IMAD.MOV.U32 R9, RZ, RZ, R28 ;  /* 0x000000ffff097224 */ /* 0x000fe200078e001c */
[----:B------:R-:W3:Y:S04]  /*364e0*/  LDL.LU R2, [R1+0x74e4] ;  /* 0x0074e40001027983 */ /* 0x000ee80000300800 */
[----:B------:R-:W4:Y:S04]  /*364f0*/  LDL.LU R28, [R1+0x74e0] ;  /* 0x0074e000011c7983 */ /* 0x000f280000300800 */
[----:B------:R-:W2:Y:S04]  /*36500*/  LDL.LU R10, [R1+0xf8] ;  /* 0x0000f800010a7983 */ /* 0x000ea80000300800 */
[----:B------:R-:W2:Y:S01]  /*36510*/  LDL.LU R11, [R1+0xfc] ;  /* 0x0000fc00010b7983 */ /* 0x000ea20000300800 */
[----:B------:R-:W-:-:S03]  /*36520*/  MOV R14, R16 ;  /* 0x00000010000e7202 */ /* 0x000fc60000000f00 */
[----:B------:R-:W2:Y:S01]  /*36530*/  LDL.LU R24, [R1+0x70] ;  /* 0x0000700001187983 */ /* 0x000ea20000300800 */
[----:B------:R-:W-:-:S03]  /*36540*/  MOV R0, R17 ;  /* 0x0000001100007202 */ /* 0x000fc60000000f00 */
[----:B------:R-:W2:Y:S01]  /*36550*/  LDL.LU R25, [R1+0x74] ;  /* 0x0000740001197983 */ /* 0x000ea20000300800 */
[----:B---3--:R-:W-:-:S03]  /*36560*/  MOV R26, R2 ;  /* 0x00000002001a7202 */ /* 0x008fc60000000f00 */
[----:B------:R-:W3:Y:S01]  /*36570*/  LDL.LU R2, [R1+0x74dc] ;  /* 0x0074dc0001027983 */ /* 0x000ee20000300800 */
[----:B----4-:R-:W-:-:S03]  /*36580*/  MOV R27, R28 ;  /* 0x0000001c001b7202 */ /* 0x010fc60000000f00 */
[----:B------:R-:W4:Y:S04]  /*36590*/  LDL.LU R28, [R1+0x74d8] ;  /* 0x0074d800011c7983 */ /* 0x000f280000300800 */
[----:B------:R-:W2:Y:S04]  /*365a0*/  LDL.LU R16, [R1+0x290] ;  /* 0x0002900001107983 */ /* 0x000ea80000300800 */
        /* <DEDUP_REMOVED lines=15> */
[----:B------:R-:W2:Y:S04]  /*366a0*/  LDL.64 R12, [R1+0x20] ;  /* 0x00002000010c7983 */ /* 0x000ea80000100a00 */
[----:B------:R-:W-:Y:S04]  /*366b0*/  STL.64 [R1+0x7468], R26 ;  /* 0x0074681a01007387 */ /* 0x000fe80000100a00 */
[----:B------:R0:W-:Y:S04]  /*366c0*/  STL.64 [R1+0x7460], R24 ;  /* 0x0074601801007387 */ /* 0x0001e80000100a00 */
[----:B0-----:R-:W2:Y:S04]  /*366d0*/  LDL.LU R24, [R1+0x90] ;  /* 0x0000900001187983 */ /* 0x001ea80000300800 */
[----:B------:R-:W2:Y:S01]  /*366e0*/  LDL.LU R25, [R1+0x94] ;  /* 0x0000940001197983 */ /* 0x000ea20000300800 */
[----:B----4-:R-:W-:-:S02]  /*366f0*/  MOV R26, R28 ;  /* 0x0000001c001a7202 */ /* 0x010fc40000000f00 */
[----:B---3--:R-:W-:Y:S01]  /*36700*/  MOV R27, R2 ;  /* 0x00000002001b7202 */ /* 0x008fe20000000f00 */
[----:B------:R-:W3:Y:S04]  /*36710*/  LDL.LU R28, [R1+0x74d4] ;  /* 0x0074d400011c7983 */ /* 0x000ee80000300800 */
[----:B------:R-:W4:Y:S04]  /*36720*/  LDL.LU R2, [R1+0x74d0] ;  /* 0x0074d00001027983 */ /* 0x000f280000300800 */
[----:B------:R-:W-:Y:S04]  /*36730*/  STL.64 [R1+0x7478], R26 ;  /* 0x0074781a01007387 */ /* 0x000fe80000100a00 */
[----:B--2---:R0:W-:Y:S04]  /*36740*/  STL.64 [R1+0x7470], R24 ;  /* 0x0074701801007387 */ /* 0x0041e80000100a00 */
[----:B0-----:R-:W2:Y:S04]  /*36750*/  LDL.LU R24, [R1+0xa0] ;  /* 0x0000a00001187983 */ /* 0x001ea80000300800 */
[----:B------:R-:W2:Y:S04]  /*36760*/  LDL.LU R25, [R1+0xa4] ;  /* 0x0000a40001197983 */ /* 0x000ea80000300800 */
[----:B------:R-:W2:Y:S04]  /*36770*/  LDL.LU R26, [R1+0xa8] ;  /* 0x0000a800011a7983 */ /* 0x000ea80000300800 */
[----:B------:R-:W2:Y:S01]  /*36780*/  LDL.LU R27, [R1+0xac] ;  /* 0x0000ac00011b7983 */ /* 0x000ea20000300800 */
[----:B------:R-:W-:Y:S03]  /*36790*/  HMMA.16816.F32.BF16 R16, R4, R20, R16 ;  /* 0x000000140410723c */ /* 0x000fe60000041810 */
[----:B--2---:R4:W-:Y:S04]  /*367a0*/  STL.64 [R1+0x7488], R26 ;  /* 0x0074881a01007387 */ /* 0x0049e80000100a00 */
[----:B------:R0:W-:Y:S01]  /*367b0*/  STL.64 [R1+0x7480], R24 ;  /* 0x0074801801007387 */ /* 0x0001e20000100a00 */
[----:B----4-:R-:W-:-:S02]  /*367c0*/  MOV R26, R2 ;  /* 0x00000002001a7202 */ /* 0x010fc40000000f00 */
[----:B---3--:R-:W-:Y:S01]  /*367d0*/  MOV R27, R28 ;  /* 0x0000001c001b7202 */ /* 0x008fe20000000f00 */
[----:B0-----:R-:W2:Y:S04]  /*367e0*/  LDL.LU R24, [R1+0xb0] ;  /* 0x0000b00001187983 */ /* 0x001ea80000300800 */
[----:B------:R-:W2:Y:S04]  /*367f0*/  LDL.LU R25, [R1+0xb4] ;  /* 0x0000b40001197983 */ /* 0x000ea80000300800 */
[----:B------:R-:W3:Y:S04]  /*36800*/  LDL.LU R2, [R1+0x74cc] ;  /* 0x0074cc0001027983 */ /* 0x000ee80000300800 */
[----:B------:R-:W4:Y:S04]  /*36810*/  LDL.LU R28, [R1+0x74c8] ;  /* 0x0074c800011c7983 */ /* 0x000f280000300800 */
        /* <DEDUP_REMOVED lines=8> */
[----:B------:R-:W-:Y:S04]  /*368a0*/  STL [R1+0x734c], R29 ;  /* 0x00734c1d01007387 */ /* 0x000fe80000100800 */
[----:B------:R-:W-:Y:S01]  /*368b0*/  STL.64 [R1+0x190], R16 ;  /* 0x0001901001007387 */ /* 0x000fe20000100a00 */
[----:B0-----:R-:W-:-:S03]  /*368c0*/  MOV R9, R0 ;  /* 0x0000000000097202 */ /* 0x001fc60000000f00 */
[----:B------:R0:W-:Y:S01]  /*368d0*/  STL [R1+0x198], R18 ;  /* 0x0001981201007387 */ /* 0x0001e20000100800 */
[----:B------:R-:W-:-:S03]  /*368e0*/  MOV R0, R19 ;  /* 0x0000001300007202 */ /* 0x000fc60000000f00 */
[----:B0-----:R-:W2:Y:S04]  /*368f0*/  LDL.LU.64 R18, [R1+0x74c0] ;  /* 0x0074c00001127983 */ /* 0x001ea80000300a00 */
[----:B------:R-:W2:Y:S04]  /*36900*/  LDL.LU.64 R16, [R1+0x74b8] ;  /* 0x0074b80001107983 */ /* 0x000ea80000300a00 */
[----:B------:R0:W-:Y:S01]  /*36910*/  STL [R1+0x7400], R0 ;  /* 0x0074000001007387 */ /* 0x0001e20000100800 */
[----:B------:R-:W-:Y:S02]  /*36920*/  MOV R10, R12 ;  /* 0x0000000c000a7202 */ /* 0x000fe40000000f00 */
[----:B0-----:R-:W-:Y:S01]  /*36930*/  MOV R0, R13 ;  /* 0x0000000d00007202 */ /* 0x001fe20000000f00 */
[C---:B--2---:R-:W-:Y:S11]  /*36940*/  HMMA.16816.F32.BF16 R16, R4.reuse, R12, R16 ;  /* 0x0000000c0410723c */ /* 0x044ff60000041810 */
[----:B------:R-:W-:Y:S11]  /*36950*/  @!UPT UIADD3 URZ, URZ, URZ, URZ ;  /* 0x0000003f3f3ff290 */ /* 0x000ff6000fffe03f */
[----:B------:R-:W-:Y:S01]  /*36960*/  @!UPT UIADD3 URZ, URZ, URZ, URZ ;  /* 0x0000003f3f3ff290 */ /* 0x000fe2000fffe03f */
[----:B------:R-:W-:Y:S04]  /*36970*/  STL.64 [R1+0x180], R16 ;  /* 0x0001801001007387 */ /* 0x000fe80000100a00 */
[----:B------:R0:W-:Y:S04]  /*36980*/  STL.64 [R1+0x188], R18 ;  /* 0x0001881201007387 */ /* 0x0001e80000100a00 */
[----:B0-----:R-:W2:Y:S04]  /*36990*/  LDL.LU.64 R18, [R1+0x74b0] ;  /* 0x0074b00001127983 */ /* 0x001ea80000300a00 */
[----:B------:R-:W2:Y:S04]  /*369a0*/  LDL.LU.64 R16, [R1+0x74a8] ;  /* 0x0074a80001107983 */ /* 0x000ea80000300a00 */
[----:B------:R-:W2:Y:S02]  /*369b0*/  LDL.LU.64 R12, [R1+0x74a0] ;  /* 0x0074a000010c7983 */ /* 0x000ea40000300a00 */
[----:B--2---:R-:W-:Y:S11]  /*369c0*/  HMMA.16816.F32.BF16 R16, R4, R12, R16 ;  /* 0x0000000c0410723c */ /* 0x004ff60000041810 */
[----:B------:R-:W-:Y:S11]  /*369d0*/  @!UPT UIADD3 URZ, URZ, URZ, URZ ;  /* 0x0000003f3f3ff290 */ /* 0x000ff6000fffe03f */
[----:B------:R-:W-:Y:S02]  /*369e0*/  @!UPT UIADD3 URZ, URZ, URZ, URZ ;  /* 0x0000003f3f3ff290 */ /* 0x000fe4000fffe03f */
[----:B------:R-:W-:Y:S01]  /*369f0*/  MOV R5, R18 ;  /* 0x0000001200057202 */ /* 0x000fe20000000f00 */
[----:B------:R-:W-:Y:S01]  /*36a00*/  IMAD.MOV.U32 R6, RZ, RZ, R17 ;  /* 0x000000ffff067224 */ /* 0x000fe200078e0011 */
[----:B------:R-:W-:Y:S02]  /*36a10*/  MOV R4, R19 ;  /* 0x0000001300047202 */ /* 0x000fe40000000f00 */
[----:B------:R-:W-:Y:S01]  /*36a20*/  MOV R29, R16 ;  /* 0x00000010001d7202 */ /* 0x000fe20000000f00 */
[----:B------:R-:W2:Y:S04]  /*36a30*/  LDL.LU.64 R18, [R1+0x7498] ;  /* 0x0074980001127983 */ /* 0x000ea80000300a00 */
[----:B------:R-:W2:Y:S01]  /*36a40*/  LDL.LU.64 R16, [R1+0x7490] ;  /* 0x0074900001107983 */ /* 0x000ea20000300a00 */
[----:B------:R-:W-:-:S03]  /*36a50*/  MOV R8, R14 ;  /* 0x0000000e00087202 */ /* 0x000fc60000000f00 */
[----:B------:R-:W-:Y:S04]  /*36a60*/  STL [R1+0x73a0], R6 ;  /* 0x0073a00601007387 */ /* 0x000fe80000100800 */
[----:B------:R-:W-:Y:S01]  /*36a70*/  STL.64 [R1+0x7398], R4 ;  /* 0x0073980401007387 */ /* 0x000fe20000100a00 */
[C---:B--2---:R-:W-:Y:S11]  /*36a80*/  HMMA.16816.F32.BF16 R24, R16.reuse, R8, R24 ;  /* 0x000000081018723c */ /* 0x044ff60000041818 */
[----:B------:R-:W-:Y:S11]  /*36a90*/  @!UPT UIADD3 URZ, URZ, URZ, URZ ;  /* 0x0000003f3f3ff290 */ /* 0x000ff6000fffe03f */
[----:B------:R-:W-:Y:S01]  /*36aa0*/  @!UPT UIADD3 URZ, URZ, URZ, URZ ;  /* 0x0000003f3f3ff290 */ /* 0x000fe2000fffe03f */
[----:B------:R-:W-:Y:S04]  /*36ab0*/  STL.64 [R1+0x150], R24 ;  /* 0x0001501801007387 */ /* 0x000fe80000100a00 */
[----:B------:R0:W-:Y:S04]  /*36ac0*/  STL.64 [R1+0x158], R26 ;  /* 0x0001581a01007387 */ /* 0x0001e80000100a00 */
[----:B0-----:R-:W2:Y:S04]  /*36ad0*/  LDL.LU.64 R26, [R1+0x7488] ;  /* 0x00748800011a7983 */ /* 0x001ea80000300a00 */
[----:B------:R-:W2:Y:S02]  /*36ae0*/  LDL.LU.64 R24, [R1+0x7480] ;  /* 0x0074800001187983 */ /* 0x000ea40000300a00 */
[----:B--2---:R-:W-:Y:S11]  /*36af0*/  HMMA.16816.F32.BF16 R24, R16, R20, R24 ;  /* 0x000000141018723c */ /* 0x004ff60000041818 */
[----:B------:R-:W-:Y:S11]  /*36b00*/  @!UPT UIADD3 URZ, URZ, URZ, URZ ;  /* 0x0000003f3f3ff290 */ /* 0x000ff6000fffe03f */
[----:B------:R-:W-:Y:S01]  /*36b10*/  @!UPT UIADD3 URZ, URZ, URZ, URZ ;  /* 0x0000003f3f3ff290 */ /* 0x000fe2000fffe03f */
[----:B------:R-:W-:Y:S04]  /*36b20*/  STL.64 [R1+0x140], R24 ;  /* 0x0001401801007387 */ /* 0x000fe80000100a00 */
[----:B------:R0:W-:Y:S04]  /*36b30*/  STL.64 [R1+0x148], R26 ;  /* 0x0001481a01007387 */ /* 0x0001e80000100a00 */
[----:B0-----:R-:W2:Y:S04]  /*36b40*/  LDL.LU.64 R26, [R1+0x7478] ;  /* 0x00747800011a7983 */ /* 0x001ea80000300a00 */
[----:B------:R-:W2:Y:S01]  /*36b50*/  LDL.LU.64 R24, [R1+0x7470] ;  /* 0x0074700001187983 */ /* 0x000ea20000300a00 */
[----:B------:R-:W-:-:S02]  /*36b60*/  MOV R4, R10 ;  /* 0x0000000a00047202 */ /* 0x000fc40000000f00 */
[----:B------:R-:W-:Y:S01]  /*36b70*/  MOV R5, R0 ;  /* 0x0000000000057202 */ /* 0x000fe20000000f00 */
[----:B------:R0:W-:Y:S04]  /*36b80*/  STL.64 [R1+0x7448], R20 ;  /* 0x0074481401007387 */ /* 0x0001e80000100a00 */
[----:B0-----:R-:W3:Y:S04]  /*36b90*/  LDL.LU R20, [R1+0x300] ;  /* 0x0003000001147983 */ /* 0x001ee80000300800 */
[----:B------:R-:W3:Y:S04]  /*36ba0*/  LDL.LU R21, [R1+0x304] ;  /* 0x0003040001157983 */ /* 0x000ee80000300800 */
[----:B------:R-:W3:Y:S04]  /*36bb0*/  LDL.LU R22, [R1+0x308] ;  /* 0x0003080001167983 */ /* 0x000ee80000300800 */
[----:B------:R-:W3:Y:S01]  /*36bc0*/  LDL.LU R23, [R1+0x30c] ;  /* 0x00030c0001177983 */ /* 0x000ee20000300800 */
        /* <DEDUP_REMOVED lines=8> */
[----:B------:R-:W3:Y:S04]  /*36c50*/  LDL.LU.64 R26, [R1+0x7458] ;  /* 0x00745800011a7983 */ /* 0x000ee80000300a00 */
[----:B------:R-:W3:Y:S11]  /*36c60*/  LDL.LU.64 R24, [R1+0x7450] ;  /* 0x0074500001187983 */ /* 0x000ef60000300a00 */
[----:B------:R-:W-:Y:S06]  /*36c70*/  @!UPT UIADD3 URZ, URZ, URZ, URZ ;  /* 0x0000003f3f3ff290 */ /* 0x000fec000fffe03f */
[----:B------:R0:W-:Y:S04]  /*36c80*/  STL.64 [R1+0x80], R16 ;  /* 0x0000801001007387 */ /* 0x0001e80000100a00 */
[----:B------:R-:W-:Y:S04]  /*36c90*/  STL.64 [R1+0x88], R18 ;  /* 0x0000881201007387 */ /* 0x000fe80000100a00 */
[----:B0-----:R-:W2:Y:S04]  /*36ca0*/  LDL.LU R16, [R1+0x2d0] ;  /* 0x0002d00001107983 */ /* 0x001ea80000300800 */
[----:B------:R-:W2:Y:S01]  /*36cb0*/  LDL.LU R17, [R1+0x2d4] ;  /* 0x0002d40001117983 */ /* 0x000ea20000300800 */
[----:B---3--:R-:W-:Y:S03]  /*36cc0*/  HMMA.16816.F32.BF16 R8, R24, R8, R20 ;  /* 0x000000081808723c */ /* 0x008fe60000041814 */
[----:B------:R-:W3:Y:S11]  /*36cd0*/  LDL.LU.64 R20, [R1+0x7448] ;  /* 0x0074480001147983 */ /* 0x000ef60000300a00 */
[----:B------:R-:W-:Y:S09]  /*36ce0*/  @!UPT UIADD3 URZ, URZ, URZ, URZ ;  /* 0x0000003f3f3ff290 */ /* 0x000ff2000fffe03f */
[----:B------:R-:W-:Y:S04]  /*36cf0*/  STL.64 [R1+0xc0], R8 ;  /* 0x0000c00801007387 */ /* 0x000fe80000100a00 */
[----:B------:R0:W-:Y:S04]  /*36d00*/  STL.64 [R1+0xc8], R10 ;  /* 0x0000c80a01007387 */ /* 0x0001e80000100a00 */
[----:B0-----:R-:W2:Y:S04]  /*36d10*/  LDL.LU.64 R10, [R1+0x7440] ;  /* 0x00744000010a7983 */ /* 0x001ea80000300a00 */
[----:B------:R-:W2:Y:S01]  /*36d20*/  LDL.LU.64 R8, [R1+0x7438] ;  /* 0x0074380001087983 */ /* 0x000ea20000300a00 */
[----:B------:R-:W-:-:S02]  /*36d30*/  MOV R19, R2 ;  /* 0x0000000200137202 */ /* 0x000fc40000000f00 */
[----:B---3--:R-:W-:Y:S02]  /*36d40*/  MOV R0, R20 ;  /* 0x0000001400007202 */ /* 0x008fe40000000f00 */
[----:B------:R-:W-:Y:S01]  /*36d50*/  MOV R2, R21 ;  /* 0x0000001500027202 */ /* 0x000fe20000000f00 */
[C---:B--2---:R-:W-:Y:S11]  /*36d60*/  HMMA.16816.F32.BF16 R8, R24.reuse, R20, R8 ;  /* 0x000000141808723c */ /* 0x044ff60000041808 */
[----:B------:R-:W-:Y:S11]  /*36d70*/  @!UPT UIADD3 URZ, URZ, URZ, URZ ;  /* 0x0000003f3f3ff290 */ /* 0x000ff6000fffe03f */
[----:B------:R-:W-:Y:S01]  /*36d80*/  @!UPT UIADD3 URZ, URZ, URZ, URZ ;  /* 0x0000003f3f3ff290 */ /* 0x000fe2000fffe03f */
[----:B------:R-:W-:Y:S04]  /*36d90*/  STL.64 [R1+0xb0], R8 ;  /* 0x0000b00801007387 */ /* 0x000fe80000100a00 */
[----:B------:R0:W-:Y:S04]  /*36da0*/  STL.64 [R1+0xb8], R10 ;  /* 0x0000b80a01007387 */ /* 0x0001e80000100a00 */
[----:B0-----:R-:W2:Y:S04]  /*36db0*/  LDL.LU.64 R10, [R1+0x7430] ;  /* 0x00743000010a7983 */ /* 0x001ea80000300a00 */
[----:B------:R-:W2:Y:S04]  /*36dc0*/  LDL.LU.64 R8, [R1+0x7428] ;  /* 0x0074280001087983 */ /* 0x000ea80000300a00 */
[----:B------:R-:W3:Y:S04]  /*36dd0*/  LDL.LU.64 R22, [R1+0x7420] ;  /* 0x0074200001167983 */ /* 0x000ee80000300a00 */
[----:B------:R-:W3:Y:S01]  /*36de0*/  LDL.LU.64 R20, [R1+0x7418] ;  /* 0x0074180001147983 */ /* 0x000ee20000300a00 */
[----:B----4-:R-:W-:Y:S01]  /*36df0*/  MOV R18, R28 ;  /* 0x0000001c00127202 */ /* 0x010fe20000000f00 */
[C---:B---3--:R-:W-:Y:S11]  /*36e00*/  HMMA.16816.F32.BF16 R20, R24.reuse, R4, R20 ;  /* 0x000000041814723c */ /* 0x048ff60000041814 */
[----:B------:R-:W-:Y:S11]  /*36e10*/  @!UPT UIADD3 URZ, URZ, URZ, URZ ;  /* 0x0000003f3f3ff290 */ /* 0x000ff6000fffe03f */
[----:B------:R-:W-:Y:S01]  /*36e20*/  @!UPT UIADD3 URZ, URZ, URZ, URZ ;  /* 0x0000003f3f3ff290 */ /* 0x000fe2000fffe03f */
[----:B------:R-:W-:Y:S04]  /*36e30*/  STL.64 [R1+0xa0], R20 ;  /* 0x0000a01401007387 */ /* 0x000fe80000100a00 */
[----:B------:R0:W-:Y:S04]  /*36e40*/  STL.64 [R1+0xa8], R22 ;  /* 0x0000a81601007387 */ /* 0x0001e80000100a00 */
[----:B0-----:R-:W2:Y:S04]  /*36e50*/  LDL.LU.64 R22, [R1+0x7410] ;  /* 0x0074100001167983 */ /* 0x001ea80000300a00 */
[----:B------:R-:W2:Y:S04]  /*36e60*/  LDL.LU.64 R20, [R1+0x7408] ;  /* 0x0074080001147983 */ /* 0x000ea80000300a00 */
[----:B------:R0:W-:Y:S04]  /*36e70*/  STL.64 [R1+0x73f8], R4 ;  /* 0x0073f80401007387 */ /* 0x0001e80000100a00 */
[----:B------:R-:W-:Y:S01]  /*36e80*/  STL.64 [R1+0x73f0], R12 ;  /* 0x0073f00c01007387 */ /* 0x000fe20000100a00 */
[----:B0-----:R-:W-:Y:S03]  /*36e90*/  HMMA.16816.F32.BF16 R4, R24, R12, R16 ;  /* 0x0000000c1804723c */ /* 0x001fe60000041810 */
[----:B------:R-:W2:Y:S04]  /*36ea0*/  LDL.LU.64 R24, [R1+0x40] ;  /* 0x0000400001187983 */ /* 0x000ea80000300a00 */
[----:B------:R-:W0:Y:S11]  /*36eb0*/  LDSM.16.MT88.4 R16, [R3+0x3000] ;  /* 0x003000000310783b */ /* 0x000e360000004200 */
[----:B------:R-:W-:Y:S05]  /*36ec0*/  @!UPT UIADD3 URZ, URZ, URZ, URZ ;  /* 0x0000003f3f3ff290 */ /* 0x000fea000fffe03f */
[----:B------:R-:W-:Y:S04]  /*36ed0*/  STL.64 [R1+0x70], R4 ;  /* 0x0000700401007387 */ /* 0x000fe80000100a00 */
[----:B------:R2:W-:Y:S02]  /*36ee0*/  STL.64 [R1+0x78], R6 ;  /* 0x0000780601007387 */ /* 0x0005e40000100a00 */
[----:B--2---:R-:W-:Y:S11]  /*36ef0*/  HMMA.16816.F32.BF16 R4, R20, R24, R8 ;  /* 0x000000181404723c */ /* 0x004ff60000041808 */
[----:B------:R-:W-:Y:S11]  /*36f00*/  @!UPT UIADD3 URZ, URZ, URZ, URZ ;  /* 0x0000003f3f3ff290 */ /* 0x000ff6000fffe03f */
[----:B------:R-:W-:Y:S02]  /*36f10*/  @!UPT UIADD3 URZ, URZ, URZ, URZ ;  /* 0x0000003f3f3ff290 */ /* 0x000fe4000fffe03f */
[----:B------:R-:W-:Y:S01]  /*36f20*/  MOV R28, R7 ;  /* 0x00000007001c7202 */ /* 0x000fe20000000f00 */
[----:B------:R-:W-:Y:S04]  /*36f30*/  STL.64 [R1+0x60], R4 ;  /* 0x0000600401007387 */ /* 0x000fe80000100a00 */
[----:B------:R-:W-:Y:S04]  /*36f40*/  STL [R1+0x68], R6 ;  /* 0x0000680601007387 */ /* 0x000fe80000100800 */
[----:B------:R-:W-:Y:S04]  /*36f50*/  STL.64 [R1+0x73e8], R24 ;  /* 0x0073e81801007387 */ /* 0x000fe80000100a00 */
[----:B------:R-:W-:Y:S04]  /*36f60*/  STL [R1+0x72b0], R28 ;  /* 0x0072b01c01007387 */ /* 0x000fe80000100800 */
[----:B0-----:R-:W-:Y:S04]  /*36f70*/  STL.64 [R1+0x7358], R18 ;  /* 0x0073581201007387 */ /* 0x001fe80000100a00 */
[----:B------:R0:W-:Y:S04]  /*36f80*/  STL.64 [R1+0x7350], R16 ;  /* 0x0073501001007387 */ /* 0x0001e80000100a00 */
[----:B0-----:R-:W2:Y:S04]  /*36f90*/  LDL.LU R16, [R1+0x1f0] ;  /* 0x0001f00001107983 */ /* 0x001ea80000300800 */
[----:B------:R-:W2:Y:S04]  /*36fa0*/  LDL.LU R17, [R1+0x1f4] ;  /* 0x0001f40001117983 */ /* 0x000ea80000300800 */
[----:B------:R-:W3:Y:S04]  /*36fb0*/  LDL.LU R18, [R1+0x1f8] ;  /* 0x0001f80001127983 */ /* 0x000ee80000300800 */
[----:B------:R-:W3:Y:S04]  /*36fc0*/  LDL.LU R19, [R1+0x1fc] ;  /* 0x0001fc0001137983 */ /* 0x000ee80000300800 */
[----:B------:R-:W4:Y:S04]  /*36fd0*/  LDL.LU R12, [R1+0x120] ;  /* 0x00012000010c7983 */ /* 0x000f280000300800 */
[----:B------:R-:W4:Y:S04]  /*36fe0*/  LDL.LU R13, [R1+0x124] ;  /* 0x00012400010d7983 */ /* 0x000f280000300800 */
[----:B------:R-:W4:Y:S04]  /*36ff0*/  LDL.LU R14, [R1+0x128] ;  /* 0x00012800010e7983 */ /* 0x000f280000300800 */
        /* <DEDUP_REMOVED lines=31> */
[----:B---3--:R-:W-:Y:S04]  /*371f0*/  STL.64 [R1+0x7368], R18 ;  /* 0x0073681201007387 */ /* 0x008fe80000100a00 */
[----:B------:R0:W-:Y:S02]  /*37200*/  STL.64 [R1+0x7360], R16 ;  /* 0x0073601001007387 */ /* 0x0001e40000100a00 */
[----:B0-----:R-:W-:-:S02]  /*37210*/  MOV R16, R0 ;  /* 0x0000000000107202 */ /* 0x001fc40000000f00 */
[----:B------:R-:W-:Y:S01]  /*37220*/  MOV R17, R2 ;  /* 0x0000000200117202 */ /* 0x000fe20000000f00 */
[----:B------:R-:W3:Y:S06]  /*37230*/  LDL.LU R0, [R1+0x7400] ;  /* 0x0074000001007983 */ /* 0x000eec0000300800 */
[C---:B------:R-:W-:Y:S11]  /*37240*/  HMMA.16816.F32.BF16 R4, R20.reuse, R16, R4 ;  /* 0x000000101404723c */ /* 0x040ff60000041804 */
[----:B------:R-:W-:Y:S11]  /*37250*/  @!UPT UIADD3 URZ, URZ, URZ, URZ ;  /* 0x0000003f3f3ff290 */ /* 0x000ff6000fffe03f */
[----:B------:R-:W-:Y:S01]  /*37260*/  @!UPT UIADD3 URZ, URZ, URZ, URZ ;  /* 0x0000003f3f3ff290 */ /* 0x000fe2000fffe03f */
[----:B------:R0:W-:Y:S04]  /*37270*/  STL.64 [R1+0x50], R4 ;  /* 0x0000500401007387 */ /* 0x0001e80000100a00 */
[----:B------:R-:W-:Y:S04]  /*37280*/  STL.64 [R1+0x58], R6 ;  /* 0x0000580601007387 */ /* 0x000fe80000100a00 */
[----:B0-----:R-:W4:Y:S02]  /*37290*/  LDL.LU.64 R4, [R1+0x73f8] ;  /* 0x0073f80001047983 */ /* 0x001f240000300a00 */
[C---:B----4-:R-:W-:Y:S11]  /*372a0*/  HMMA.16816.F32.BF16 R12, R20.reuse, R4, R12 ;  /* 0x00000004140c723c */ /* 0x050ff6000004180c */
[----:B------:R-:W-:Y:S11]  /*372b0*/  @!UPT UIADD3 URZ, URZ, URZ, URZ ;  /* 0x0000003f3f3ff290 */ /* 0x000ff6000fffe03f */
[----:B------:R-:W-:Y:S01]  /*372c0*/  @!UPT UIADD3 URZ, URZ, URZ, URZ ;  /* 0x0000003f3f3ff290 */ /* 0x000fe2000fffe03f */
[----:B------:R0:W-:Y:S04]  /*372d0*/  STL.64 [R1], R12 ;  /* 0x0000000c01007387 */ /* 0x0001e80000100a00 */
[----:B0-----:R-:W4:Y:S01]  /*372e0*/  LDL.LU.64 R12, [R1+0x73f0] ;  /* 0x0073f000010c7983 */ /* 0x001f220000300a00 */
[----:B------:R-:W-:Y:S01]  /*372f0*/  MOV R28, R14 ;  /* 0x0000000e001c7202 */ /* 0x000fe20000000f00 */
[----:B------:R-:W-:Y:S01]  /*37300*/  IMAD.MOV.U32 R2, RZ, RZ, R15 ;  /* 0x000000ffff027224 */ /* 0x000fe200078e000f */
[----:B----4-:R-:W-:Y:S01]  /*37310*/  HMMA.16816.F32.BF16 R20, R20, R12, R24 ;  /* 0x0000000c1414723c */ /* 0x010fe20000041818 */
[----:B------:R-:W2:Y:S01]  /*37320*/  LDL.LU.64 R24, [R1+0x73e8] ;  /* 0x0073e80001187983 */ /* 0x000ea20000300a00 */
[----:B------:R-:W-:Y:S02]  /*37330*/  MOV R7, R12 ;  /* 0x0000000c00077202 */ /* 0x000fe40000000f00 */
[----:B------:R-:W-:Y:S11]  /*37340*/  MOV R6, R13 ;  /* 0x0000000d00067202 */ /* 0x000ff60000000f00 */
[----:B------:R-:W-:Y:S08]  /*37350*/  @!UPT UIADD3 URZ, URZ, URZ, URZ ;  /* 0x0000003f3f3ff290 */ /* 0x000ff0000fffe03f */
[----:B------:R-:W-:Y:S04]  /*37360*/  STL.64 [R1+0x90], R20 ;  /* 0x0000901401007387 */ /* 0x000fe80000100a00 */
[----:B------:R0:W-:Y:S04]  /*37370*/  STL.64 [R1+0x98], R22 ;  /* 0x0000981601007387 */ /* 0x0001e80000100a00 */
[----:B------:R-:W2:Y:S04]  /*37380*/  LDL.LU.64 R14, [R1+0x73e0] ;  /* 0x0073e000010e7983 */ /* 0x000ea80000300a00 */
[----:B------:R-:W2:Y:S04]  /*37390*/  LDL.LU.64 R12, [R1+0x73d8] ;  /* 0x0073d800010c7983 */ /* 0x000ea80000300a00 */
[----:B0-----:R-:W4:Y:S01]  /*373a0*/  LDL R23, [R1+0x1734] ;  /* 0x0017340001177983 */ /* 0x001f220000100800 */
[----:B--2---:R-:W-:Y:S03]  /*373b0*/  HMMA.16816.F32.BF16 R8, R12, R24, R8 ;  /* 0x000000180c08723c */ /* 0x004fe60000041808 */
[----:B----4-:R0:W-:Y:S04]  /*373c0*/  STL [R1+0x7380], R23 ;  /* 0x0073801701007387 */ /* 0x0101e80000100800 */
[----:B------:R-:W2:Y:S04]  /*373d0*/  LDL.LU R20, [R1+0x200] ;  /* 0x0002000001147983 */ /* 0x000ea80000300800 */
[----:B------:R-:W2:Y:S04]  /*373e0*/  LDL.LU R21, [R1+0x204] ;  /* 0x0002040001157983 */ /* 0x000ea80000300800 */
[----:B------:R-:W2:Y:S04]  /*373f0*/  LDL.LU R22, [R1+0x208] ;  /* 0x0002080001167983 */ /* 0x000ea80000300800 */
[----:B0-----:R-:W2:Y:S04]  /*37400*/  LDL.LU R23, [R1+0x20c] ;  /* 0x00020c0001177983 */ /* 0x001ea80000300800 */
[----:B------:R-:W-:Y:S04]  /*37410*/  STL.64 [R1+0x110], R8 ;  /* 0x0001100801007387 */ /* 0x000fe80000100a00 */
[----:B------:R0:W-:Y:S04]  /*37420*/  STL.64 [R1+0x118], R10 ;  /* 0x0001180a01007387 */ /* 0x0001e80000100a00 */
[----:B0-----:R-:W4:Y:S04]  /*37430*/  LDL.LU.64 R10, [R1+0x73d0] ;  /* 0x0073d000010a7983 */ /* 0x001f280000300a00 */
[----:B------:R-:W4:Y:S01]  /*37440*/  LDL.LU.64 R8, [R1+0x73c8] ;  /* 0x0073c80001087983 */ /* 0x000f220000300a00 */
[----:B------:R-:W-:-:S02]  /*37450*/  MOV R19, R24 ;  /* 0x0000001800137202 */ /* 0x000fc40000000f00 */
[----:B------:R-:W-:Y:S02]  /*37460*/  MOV R18, R25 ;  /* 0x0000001900127202 */ /* 0x000fe40000000f00 */
[----:B------:R-:W0:Y:S04]  /*37470*/  LDSM.16.MT88.4 R24, [R3+0x3080] ;  /* 0x003080000318783b */ /* 0x000e280000004200 */
[----:B0-----:R-:W-:Y:S04]  /*37480*/  STL.64 [R1+0x7320], R26 ;  /* 0x0073201a01007387 */ /* 0x001fe80000100a00 */
[----:B------:R-:W-:Y:S01]  /*37490*/  STL.64 [R1+0x7318], R24 ;  /* 0x0073181801007387 */ /* 0x000fe20000100a00 */
[----:B----4-:R-:W-:Y:S11]  /*374a0*/  HMMA.16816.F32.BF16 R8, R12, R16, R8 ;  /* 0x000000100c08723c */ /* 0x010ff60000041808 */
[----:B------:R-:W-:Y:S11]  /*374b0*/  @!UPT UIADD3 URZ, URZ, URZ, URZ ;  /* 0x0000003f3f3ff290 */ /* 0x000ff6000fffe03f */
[----:B------:R-:W-:Y:S01]  /*374c0*/  @!UPT UIADD3 URZ, URZ, URZ, URZ ;  /* 0x0000003f3f3ff290 */ /* 0x000fe2000fffe03f */
[----:B------:R-:W-:Y:S04]  /*374d0*/  STL.64 [R1+0x130], R8 ;  /* 0x0001300801007387 */ /* 0x000fe80000100a00 */
[----:B------:R0:W-:Y:S04]  /*374e0*/  STL.64 [R1+0x138], R10 ;  /* 0x0001380a01007387 */ /* 0x0001e80000100a00 */
[----:B0-----:R-:W4:Y:S04]  /*374f0*/  LDL.LU.64 R10, [R1+0x73c0] ;  /* 0x0073c000010a7983 */ /* 0x001f280000300a00 */
[----:B------:R-:W4:Y:S01]  /*37500*/  LDL.LU.64 R8, [R1+0x73b8] ;  /* 0x0073b80001087983 */ /* 0x000f220000300a00 */
[----:B------:R-:W-:-:S02]  /*37510*/  MOV R24, R7 ;  /* 0x0000000700187202 */ /* 0x000fc40000000f00 */
[----:B------:R-:W-:Y:S02]  /*37520*/  MOV R25, R6 ;  /* 0x0000000600197202 */ /* 0x000fe40000000f00 */
[C---:B----4-:R-:W-:Y:S01]  /*37530*/  HMMA.16816.F32.BF16 R4, R12.reuse, R4, R8 ;  /* 0x000000040c04723c */ /* 0x050fe20000041808 */
[----:B------:R-:W4:Y:S04]  /*37540*/  LDL.LU.64 R10, [R1+0x73b0] ;  /* 0x0073b000010a7983 */ /* 0x000f280000300a00 */
[----:B------:R-:W4:Y:S11]  /*37550*/  LDL.LU.64 R8, [R1+0x73a8] ;  /* 0x0073a80001087983 */ /* 0x000f360000300a00 */
[----:B------:R-:W-:Y:S07]  /*37560*/  @!UPT UIADD3 URZ, URZ, URZ, URZ ;  /* 0x0000003f3f3ff290 */ /* 0x000fee000fffe03f */
[----:B------:R-:W-:Y:S04]  /*37570*/  STL.64 [R1+0x120], R4 ;  /* 0x0001200401007387 */ /* 0x000fe80000100a00 */
[----:B------:R0:W-:Y:S04]  /*37580*/  STL.64 [R1+0x128], R6 ;  /* 0x0001280601007387 */ /* 0x0001e80000100a00 */
[----:B0-----:R-:W2:Y:S04]  /*37590*/  LDL.LU R6, [R1+0x73a0] ;  /* 0x0073a00001067983 */ /* 0x001ea80000300800 */
[----:B------:R-:W2:Y:S04]  /*375a0*/  LDL.LU.64 R4, [R1+0x7398] ;  /* 0x0073980001047983 */ /* 0x000ea80000300a00 */
[----:B------:R-:W2:Y:S01]  /*375b0*/  LDL R7, [R1+0x1730] ;  /* 0x0017300001077983 */ /* 0x000ea20000100800 */
[----:B----4-:R-:W-:Y:S03]  /*375c0*/  HMMA.16816.F32.BF16 R12, R12, R24, R8 ;  /* 0x000000180c0c723c */ /* 0x010fe60000041808 */
[----:B--2---:R-:W-:Y:S04]  /*375d0*/  STL.64 [R1+0x7378], R6 ;  /* 0x0073780601007387 */ /* 0x004fe80000100a00 */
[----:B------:R0:W-:Y:S04]  /*375e0*/  STL.64 [R1+0x7370], R4 ;  /* 0x0073700401007387 */ /* 0x0001e80000100a00 */
[----:B0-----:R-:W2:Y:S04]  /*375f0*/  LDL.LU R4, [R1+0x250] ;  /* 0x0002500001047983 */ /* 0x001ea80000300800 */
[----:B------:R-:W2:Y:S04]  /*37600*/  LDL.LU R5, [R1+0x254] ;  /* 0x0002540001057983 */ /* 0x000ea80000300800 */
[----:B------:R-:W2:Y:S04]  /*37610*/  LDL.LU R6, [R1+0x258] ;  /* 0x0002580001067983 */ /* 0x000ea80000300800 */
[----:B------:R-:W2:Y:S04]  /*37620*/  LDL.LU R7, [R1+0x25c] ;  /* 0x00025c0001077983 */ /* 0x000ea80000300800 */
[----:B------:R-:W4:Y:S04]  /*37630*/  LDL.LU.64 R10, [R1+0x7390] ;  /* 0x00739000010a7983 */ /* 0x000f280000300a00 */
[----:B------:R-:W4:Y:S04]  /*37640*/  LDL.LU.64 R8, [R1+0x7388] ;  /* 0x0073880001087983 */ /* 0x000f280000300a00 */
[----:B------:R0:W-:Y:S04]  /*37650*/  STL.64 [R1+0x100], R12 ;  /* 0x0001000c01007387 */ /* 0x0001e80000100a00 */
[----:B------:R4:W-:Y:S01]  /*37660*/  STL.64 [R1+0x108], R14 ;  /* 0x0001080e01007387 */ /* 0x0009e20000100a00 */
[----:B0-----:R-:W-:-:S02]  /*37670*/  MOV R12, R19 ;  /* 0x00000013000c7202 */ /* 0x001fc40000000f00 */
[----:B------:R-:W-:-:S07]  /*37680*/  MOV R13, R18 ;  /* 0x00000012000d7202 */ /* 0x000fce0000000f00 */
[C---:B----4-:R-:W-:Y:S01]  /*37690*/  HMMA.16816.F32.BF16 R12, R8.reuse, R12, R20 ;  /* 0x0000000c080c723c */ /* 0x050fe20000041814 */
[----:B------:R-:W4:Y:S11]  /*376a0*/  LDL.LU R23, [R1+0x7380] ;  /* 0x0073800001177983 */ /* 0x000f360000300800 */
[----:B------:R-:W-:Y:S11]  /*376b0*/  @!UPT UIADD3 URZ, URZ, URZ, URZ ;  /* 0x0000003f3f3ff290 */ /* 0x000ff6000fffe03f */
[----:B------:R-:W-:Y:S04]  /*376c0*/  STL.64 [R1+0xf0], R12 ;  /* 0x0000f00c01007387 */ /* 0x000fe80000100a00 */
[----:B------:R-:W-:Y:S01]  /*376d0*/  STL.64 [R1+0xf8], R14 ;  /* 0x0000f80e01007387 */ /* 0x000fe20000100a00 */
[C---:B--2---:R-:W-:Y:S03]  /*376e0*/  HMMA.16816.F32.BF16 R16, R8.reuse, R16, R4 ;  /* 0x000000100810723c */ /* 0x044fe60000041804 */
[----:B----4-:R-:W0:Y:S04]  /*376f0*/  LDSM.16.MT88.4 R12, [R23+0x3000] ;  /* 0x00300000170c783b */ /* 0x010e280000004200 */
[----:B0-----:R-:W-:Y:S04]  /*37700*/  STL.64 [R1+0x72f8], R14 ;  /* 0x0072f80e01007387 */ /* 0x001fe80000100a00 */
[----:B------:R0:W-:Y:S04]  /*37710*/  STL.64 [R1+0x72f0], R12 ;  /* 0x0072f00c01007387 */ /* 0x0001e80000100a00 */
[----:B0-----:R-:W2:Y:S04]  /*37720*/  LDL.LU.64 R12, [R1+0x20] ;  /* 0x00002000010c7983 */ /* 0x001ea80000300a00 */
[----:B------:R-:W4:Y:S04]  /*37730*/  LDL.64 R14, [R1+0x28] ;  /* 0x00002800010e7983 */ /* 0x000f280000100a00 */
[----:B------:R-:W2:Y:S04]  /*37740*/  LDL.LU.64 R6, [R1+0x7378] ;  /* 0x0073780001067983 */ /* 0x000ea80000300a00 */
[----:B------:R-:W2:Y:S04]  /*37750*/  LDL.LU.64 R4, [R1+0x7370] ;  /* 0x0073700001047983 */ /* 0x000ea80000300a00 */
        /* <DEDUP_REMOVED lines=11> */
[----:B----4-:R0:W-:Y:S04]  /*37810*/  STL.64 [R1+0x7338], R14 ;  /* 0x0073380e01007387 */ /* 0x0101e80000100a00 */
[----:B------:R-:W4:Y:S04]  /*37820*/  LDL.LU R12, [R1+0x1c0] ;  /* 0x0001c000010c7983 */ /* 0x000f280000300800 */
[----:B------:R-:W4:Y:S04]  /*37830*/  LDL.LU R13, [R1+0x1c4] ;  /* 0x0001c400010d7983 */ /* 0x000f280000300800 */
[----:B0-----:R-:W4:Y:S04]  /*37840*/  LDL.LU R14, [R1+0x1c8] ;  /* 0x0001c800010e7983 */ /* 0x001f280000300800 */
[----:B------:R-:W4:Y:S02]  /*37850*/  LDL.LU R15, [R1+0x1cc] ;  /* 0x0001cc00010f7983 */ /* 0x000f240000300800 */
[----:B----4-:R-:W-:Y:S02]  /*37860*/  HMMA.16816.F32.BF16 R12, R8, R24, R12 ;  /* 0x00000018080c723c */ /* 0x010fe4000004180c */
[----:B------:R-:W0:Y:S04]  /*37870*/  LDSM.16.MT88.4 R8, [R23+0x3080] ;  /* 0x003080001708783b */ /* 0x000e280000004200 */
[----:B------:R-:W1:Y:S04]  /*37880*/  LDSM.16.MT88.4 R20, [R7+0x3000] ;  /* 0x003000000714783b */ /* 0x000e680000004200 */
[----:B0-----:R0:W-:Y:S11]  /*37890*/  STL.64 [R1+0x72c0], R10 ;  /* 0x0072c00a01007387 */ /* 0x0011f60000100a00 */
[----:B------:R-:W-:Y:S02]  /*378a0*/  @!UPT UIADD3 URZ, URZ, URZ, URZ ;  /* 0x0000003f3f3ff290 */ /* 0x000fe4000fffe03f */
[----:B------:R-:W-:Y:S04]  /*378b0*/  STL.64 [R1+0xe0], R12 ;  /* 0x0000e00c01007387 */ /* 0x000fe80000100a00 */
[----:B------:R-:W-:Y:S04]  /*378c0*/  STL.64 [R1+0xe8], R14 ;  /* 0x0000e80e01007387 */ /* 0x000fe80000100a00 */
[----:B------:R4:W-:Y:S04]  /*378d0*/  STL.64 [R1+0x72b8], R8 ;  /* 0x0072b80801007387 */ /* 0x0009e80000100a00 */
[----:B0-----:R-:W2:Y:S04]  /*378e0*/  LDL R10, [R1+0x38] ;  /* 0x00003800010a7983 */ /* 0x001ea80000100800 */
[----:B------:R-:W2:Y:S04]  /*378f0*/  LDL R11, [R1+0x3c] ;  /* 0x00003c00010b7983 */ /* 0x000ea80000100800 */
[----:B--2---:R0:W-:Y:S04]  /*37900*/  STL.64 [R1+0x7340], R10 ;  /* 0x0073400a01007387 */ /* 0x0041e80000100a00 */
[----:B----4-:R-:W2:Y:S04]  /*37910*/  LDL.LU R8, [R1+0x220] ;  /* 0x0002200001087983 */ /* 0x010ea80000300800 */
[----:B------:R-:W2:Y:S04]  /*37920*/  LDL.LU R9, [R1+0x224] ;  /* 0x0002240001097983 */ /* 0x000ea80000300800 */
[----:B0-----:R-:W2:Y:S04]  /*37930*/  LDL.LU R10, [R1+0x228] ;  /* 0x00022800010a7983 */ /* 0x001ea80000300800 */
[----:B------:R-:W2:Y:S04]  /*37940*/  LDL.LU R11, [R1+0x22c] ;  /* 0x00022c00010b7983 */ /* 0x000ea80000300800 */
        /* <DEDUP_REMOVED lines=14> */
[----:B-1----:R0:W-:Y:S04]  /*37a30*/  STL.64 [R1+0x7270], R22 ;  /* 0x0072701601007387 */ /* 0x0021e80000100a00 */
[----:B------:R1:W-:Y:S01]  /*37a40*/  STL.64 [R1+0x7268], R20 ;  /* 0x0072681401007387 */ /* 0x0003e20000100a00 */
[----:B0-----:R-:W-:-:S02]  /*37a50*/  MOV R22, R5 ;  /* 0x0000000500167202 */ /* 0x001fc40000000f00 */
[----:B------:R-:W-:Y:S02]  /*37a60*/  MOV R23, R4 ;  /* 0x0000000400177202 */ /* 0x000fe40000000f00 */
[----:B-1----:R-:W-:Y:S02]  /*37a70*/  MOV R20, R29 ;  /* 0x0000001d00147202 */ /* 0x002fe40000000f00 */
[----:B------:R-:W-:Y:S01]  /*37a80*/  MOV R21, R6 ;  /* 0x0000000600157202 */ /* 0x000fe20000000f00 */
[----:B------:R-:W2:Y:S04]  /*37a90*/  LDL.LU R29, [R1+0x734c] ;  /* 0x00734c00011d7983 */ /* 0x000ea80000300800 */
[----:B------:R-:W-:Y:S04]  /*37aa0*/  STL.64 [R1+0x72d0], R22 ;  /* 0x0072d01601007387 */ /* 0x000fe80000100a00 */
[----:B------:R0:W-:Y:S04]  /*37ab0*/  STL.64 [R1+0x72c8], R20 ;  /* 0x0072c81401007387 */ /* 0x0001e80000100a00 */
[----:B------:R-:W1:Y:S04]  /*37ac0*/  LDSM.16.MT88.4 R4, [R7+0x3080] ;  /* 0x003080000704783b */ /* 0x000e680000004200 */
[----:B0-----:R-:W2:Y:S04]  /*37ad0*/  LDL.LU R20, [R1+0x190] ;  /* 0x0001900001147983 */ /* 0x001ea80000300800 */
[----:B------:R-:W2:Y:S04]  /*37ae0*/  LDL.LU R21, [R1+0x194] ;  /* 0x0001940001157983 */ /* 0x000ea80000300800 */
[----:B------:R-:W2:Y:S01]  /*37af0*/  LDL.LU R22, [R1+0x198] ;  /* 0x0001980001167983 */ /* 0x000ea20000300800 */
[----:B---3--:R-:W-:-:S03]  /*37b00*/  IMAD.MOV.U32 R23, RZ, RZ, R0 ;  /* 0x000000ffff177224 */ /* 0x008fc600078e0000 */
[----:B------:R-:W3:Y:S04]  /*37b10*/  LDL.LU R0, [R1+0x7348] ;  /* 0x0073480001007983 */ /* 0x000ee80000300800 */
[----:B--2---:R0:W-:Y:S04]  /*37b20*/  STL.64 [R1+0x72e0], R22 ;  /* 0x0072e01601007387 */ /* 0x0041e80000100a00 */
[----:B------:R-:W-:Y:S04]  /*37b30*/  STL.64 [R1+0x72d8], R20 ;  /* 0x0072d81401007387 */ /* 0x000fe80000100a00 */
[----:B0-----:R-:W2:Y:S02]  /*37b40*/  LDL.64 R22, [R1+0x48] ;  /* 0x0000480001167983 */ /* 0x001ea40000100a00 */
[C---:B--2---:R-:W-:Y:S11]  /*37b50*/  HMMA.16816.F32.BF16 R8, R16.reuse, R22, R8 ;  /* 0x000000161008723c */ /* 0x044ff60000041808 */
[----:B------:R-:W-:Y:S11]  /*37b60*/  @!UPT UIADD3 URZ, URZ, URZ, URZ ;  /* 0x0000003f3f3ff290 */ /* 0x000ff6000fffe03f */
[----:B------:R-:W-:Y:S01]  /*37b70*/  @!UPT UIADD3 URZ, URZ, URZ, URZ ;  /* 0x0000003f3f3ff290 */ /* 0x000fe2000fffe03f */
[----:B------:R-:W-:Y:S04]  /*37b80*/  STL.64 [R1+0x340], R8 ;  /* 0x0003400801007387 */ /* 0x000fe80000100a00 */
[----:B------:R0:W-:Y:S04]  /*37b90*/  STL.64 [R1+0x348], R10 ;  /* 0x0003480a01007387 */ /* 0x0001e80000100a00 */
[----:B0-----:R-:W4:Y:S04]  /*37ba0*/  LDL.LU.64 R10, [R1+0x7340] ;  /* 0x00734000010a7983 */ /* 0x001f280000300a00 */
[----:B-1----:R0:W-:Y:S04]  /*37bb0*/  STL.64 [R1+0x7238], R6 ;  /* 0x0072380601007387 */ /* 0x0021e80000100a00 */
[----:B------:R-:W-:Y:S04]  /*37bc0*/  STL.64 [R1+0x7230], R4 ;  /* 0x0072300401007387 */ /* 0x000fe80000100a00 */
[----:B0-----:R-:W2:Y:S01]  /*37bd0*/  LDL.LU.64 R6, [R1+0x18] ;  /* 0x0000180001067983 */ /* 0x001ea20000300a00 */
[C---:B----4-:R-:W-:Y:S11]  /*37be0*/  HMMA.16816.F32.BF16 R12, R16.reuse, R10, R12 ;  /* 0x0000000a100c723c */ /* 0x050ff6000004180c */
[----:B------:R-:W-:Y:S11]  /*37bf0*/  @!UPT UIADD3 URZ, URZ, URZ, URZ ;  /* 0x0000003f3f3ff290 */ /* 0x000ff6000fffe03f */
[----:B------:R-:W-:Y:S01]  /*37c00*/  @!UPT UIADD3 URZ, URZ, URZ, URZ ;  /* 0x0000003f3f3ff290 */ /* 0x000fe2000fffe03f */
[----:B------:R-:W-:Y:S04]  /*37c10*/  STL.64 [R1+0x3a0], R12 ;  /* 0x0003a00c01007387 */ /* 0x000fe80000100a00 */
[----:B------:R0:W-:Y:S04]  /*37c20*/  STL.64 [R1+0x3a8], R14 ;  /* 0x0003a80e01007387 */ /* 0x0001e80000100a00 */
[----:B0-----:R-:W4:Y:S04]  /*37c30*/  LDL.LU.64 R14, [R1+0x7338] ;  /* 0x00733800010e7983 */ /* 0x001f280000300a00 */
[----:B------:R0:W-:Y:S04]  /*37c40*/  STL.64 [R1+0x7310], R10 ;  /* 0x0073100a01007387 */ /* 0x0001e80000100a00 */
[----:B------:R-:W2:Y:S04]  /*37c50*/  LDL.LU R8, [R1+0x1e0] ;  /* 0x0001e00001087983 */ /* 0x000ea80000300800 */
[----:B------:R-:W2:Y:S04]  /*37c60*/  LDL.LU R9, [R1+0x1e4] ;  /* 0x0001e40001097983 */ /* 0x000ea80000300800 */
[----:B0-----:R-:W2:Y:S04]  /*37c70*/  LDL.LU R10, [R1+0x1e8] ;  /* 0x0001e800010a7983 */ /* 0x001ea80000300800 */
[----:B------:R-:W2:Y:S01]  /*37c80*/  LDL.LU R11, [R1+0x1ec] ;  /* 0x0001ec00010b7983 */ /* 0x000ea20000300800 */
[C---:B----4-:R-:W-:Y:S11]  /*37c90*/  HMMA.16816.F32.BF16 R24, R16.reuse, R14, R24 ;  /* 0x0000000e1018723c */ /* 0x050ff60000041818 */
[----:B------:R-:W-:Y:S11]  /*37ca0*/  @!UPT UIADD3 URZ, URZ, URZ, URZ ;  /* 0x0000003f3f3ff290 */ /* 0x000ff6000fffe03f */
[----:B------:R-:W-:Y:S01]  /*37cb0*/  @!UPT UIADD3 URZ, URZ, URZ, URZ ;  /* 0x0000003f3f3ff290 */ /* 0x000fe2000fffe03f */
[----:B------:R-:W-:Y:S04]  /*37cc0*/  STL.64 [R1+0x390], R24 ;  /* 0x0003901801007387 */ /* 0x000fe80000100a00 */
[----:B------:R0:W-:Y:S04]  /*37cd0*/  STL.64 [R1+0x398], R26 ;  /* 0x0003981a01007387 */ /* 0x0001e80000100a00 */
[----:B0-----:R-:W2:Y:S04]  /*37ce0*/  LDL.LU.64 R26, [R1+0x7330] ;  /* 0x00733000011a7983 */ /* 0x001ea80000300a00 */
[----:B------:R-:W2:Y:S04]  /*37cf0*/  LDL.LU.64 R24, [R1+0x7328] ;  /* 0x0073280001187983 */ /* 0x000ea80000300a00 */
[----:B------:R0:W-:Y:S04]  /*37d00*/  STL.64 [R1+0x7308], R14 ;  /* 0x0073080e01007387 */ /* 0x0001e80000100a00 */
[----:B------:R-:W4:Y:S04]  /*37d10*/  LDL.LU R12, [R1+0x1d0] ;  /* 0x0001d000010c7983 */ /* 0x000f280000300800 */
[----:B------:R-:W4:Y:S04]  /*37d20*/  LDL.LU R13, [R1+0x1d4] ;  /* 0x0001d400010d7983 */ /* 0x000f280000300800 */
[----:B0-----:R-:W4:Y:S04]  /*37d30*/  LDL.LU R14, [R1+0x1d8] ;  /* 0x0001d800010e7983 */ /* 0x001f280000300800 */
[----:B------:R-:W4:Y:S01]  /*37d40*/  LDL.LU R15, [R1+0x1dc] ;  /* 0x0001dc00010f7983 */ /* 0x000f220000300800 */
[----:B--2---:R-:W-:Y:S03]  /*37d50*/  HMMA.16816.F32.BF16 R16, R16, R6, R24 ;  /* 0x000000061010723c */ /* 0x004fe60000041818 */
[----:B------:R-:W2:Y:S04]  /*37d60*/  LDL.LU.64 R26, [R1+0x7320] ;  /* 0x00732000011a7983 */ /* 0x000ea80000300a00 */
[----:B------:R-:W2:Y:S04]  /*37d70*/  LDL.LU.64 R24, [R1+0x7318] ;  /* 0x0073180001187983 */ /* 0x000ea80000300a00 */
[----:B------:R0:W-:Y:S04]  /*37d80*/  STL.64 [R1+0x7300], R6 ;  /* 0x0073000601007387 */ /* 0x0001e80000100a00 */
[----:B------:R-:W4:Y:S08]  /*37d90*/  LDL.LU R4, [R1+0x1b0] ;  /* 0x0001b00001047983 */ /* 0x000f300000300800 */
[----:B------:R-:W-:Y:S04]  /*37da0*/  STL.64 [R1+0x330], R16 ;  /* 0x0003301001007387 */ /* 0x000fe80000100a00 */
[----:B------:R3:W-:Y:S04]  /*37db0*/  STL.64 [R1+0x338], R18 ;  /* 0x0003381201007387 */ /* 0x0007e80000100a00 */
[----:B------:R-:W4:Y:S04]  /*37dc0*/  LDL.LU R5, [R1+0x1b4] ;  /* 0x0001b40001057983 */ /* 0x000f280000300800 */
[----:B0-----:R-:W4:Y:S04]  /*37dd0*/  LDL.LU R6, [R1+0x1b8] ;  /* 0x0001b80001067983 */ /* 0x001f280000300800 */
[----:B------:R-:W4:Y:S01]  /*37de0*/  LDL.LU R7, [R1+0x1bc] ;  /* 0x0001bc0001077983 */ /* 0x000f220000300800 */
[----:B---3--:R-:W-:-:S03]  /*37df0*/  MOV R19, R0 ;  /* 0x0000000000137202 */ /* 0x008fc60000000f00 */
[----:B------:R-:W3:Y:S04]  /*37e00*/  LDL.LU R16, [R1+0x160] ;  /* 0x0001600001107983 */ /* 0x000ee80000300800 */
[----:B------:R-:W3:Y:S04]  /*37e10*/  LDL.LU R17, [R1+0x164] ;  /* 0x0001640001117983 */ /* 0x000ee80000300800 */
[----:B------:R-:W3:Y:S01]  /*37e20*/  LDL.LU R18, [R1+0x168] ;  /* 0x0001680001127983 */ /* 0x000ee20000300800 */
[----:B--2---:R-:W-:Y:S11]  /*37e30*/  HMMA.16816.F32.BF16 R8, R24, R22, R8 ;  /* 0x000000161808723c */ /* 0x004ff60000041808 */
[----:B------:R-:W-:Y:S11]  /*37e40*/  @!UPT UIADD3 URZ, URZ, URZ, URZ ;  /* 0x0000003f3f3ff290 */ /* 0x000ff6000fffe03f */
[----:B------:R-:W-:Y:S01]  /*37e50*/  @!UPT UIADD3 URZ, URZ, URZ, URZ ;  /* 0x0000003f3f3ff290 */ /* 0x000fe2000fffe03f */
[----:B------:R-:W-:Y:S01]  /*37e60*/  STL.64 [R1+0x300], R8 ;  /* 0x0003000801007387 */ /* 0x000fe20000100a00 */
[----:B------:R-:W-:-:S03]  /*37e70*/  MOV R0, R11 ;  /* 0x0000000b00007202 */ /* 0x000fc60000000f00 */
        /* <DEDUP_REMOVED lines=8> */
[----:B0-----:R-:W2:Y:S04]  /*37f00*/  LDL.LU.64 R14, [R1+0x7308] ;  /* 0x00730800010e7983 */ /* 0x001ea80000300a00 */
[----:B------:R0:W-:Y:S04]  /*37f10*/  STL.64 [R1+0x72e8], R10 ;  /* 0x0072e80a01007387 */ /* 0x0001e80000100a00 */
[----:B------:R-:W4:Y:S04]  /*37f20*/  LDL.LU R8, [R1+0x1a0] ;  /* 0x0001a00001087983 */ /* 0x000f280000300800 */
[----:B------:R-:W4:Y:S04]  /*37f30*/  LDL.LU R9, [R1+0x1a4] ;  /* 0x0001a40001097983 */ /* 0x000f280000300800 */
[----:B0-----:R-:W4:Y:S04]  /*37f40*/  LDL.LU R10, [R1+0x1a8] ;  /* 0x0001a800010a7983 */ /* 0x001f280000300800 */
[----:B------:R-:W4:Y:S01]  /*37f50*/  LDL.LU R11, [R1+0x1ac] ;  /* 0x0001ac00010b7983 */ /* 0x000f220000300800 */
[----:B--2---:R-:W-:Y:S11]  /*37f60*/  HMMA.16816.F32.BF16 R4, R24, R14, R4 ;  /* 0x0000000e1804723c */ /* 0x004ff60000041804 */
[----:B------:R-:W-:Y:S11]  /*37f70*/  @!UPT UIADD3 URZ, URZ, URZ, URZ ;  /* 0x0000003f3f3ff290 */ /* 0x000ff6000fffe03f */
[----:B------:R-:W-:Y:S01]  /*37f80*/  @!UPT UIADD3 URZ, URZ, URZ, URZ ;  /* 0x0000003f3f3ff290 */ /* 0x000fe2000fffe03f */
[----:B------:R-:W-:Y:S04]  /*37f90*/  STL.64 [R1+0x350], R4 ;  /* 0x0003500401007387 */ /* 0x000fe80000100a00 */
[----:B------:R0:W-:Y:S04]  /*37fa0*/  STL.64 [R1+0x358], R6 ;  /* 0x0003580601007387 */ /* 0x0001e80000100a00 */
[----:B0-----:R-:W3:Y:S01]  /*37fb0*/  LDL.LU.64 R6, [R1+0x7300] ;  /* 0x0073000001067983 */ /* 0x001ee20000300a00 */
[----:B------:R-:W-:Y:S02]  /*37fc0*/  MOV R4, R14 ;  /* 0x0000000e00047202 */ /* 0x000fe40000000f00 */
[----:B------:R-:W-:-:S02]  /*37fd0*/  MOV R0, R15 ;  /* 0x0000000f00007202 */ /* 0x000fc40000000f00 */
[----:B------:R-:W4:Y:S04]  /*37fe0*/  LDL.LU.64 R14, [R1+0x72f8] ;  /* 0x0072f800010e7983 */ /* 0x000f280000300a00 */
[----:B------:R-:W4:Y:S01]  /*37ff0*/  LDL.LU.64 R12, [R1+0x72f0] ;  /* 0x0072f000010c7983 */ /* 0x000f220000300a00 */
[----:B---3--:R-:W-:Y:S11]  /*38000*/  HMMA.16816.F32.BF16 R16, R24, R6, R16 ;  /* 0x000000061810723c */ /* 0x008ff60000041810 */
[----:B------:R-:W-:Y:S11]  /*38010*/  @!UPT UIADD3 URZ, URZ, URZ, URZ ;  /* 0x0000003f3f3ff290 */ /* 0x000ff6000fffe03f */
[----:B------:R-:W-:Y:S01]  /*38020*/  @!UPT UIADD3 URZ, URZ, URZ, URZ ;  /* 0x0000003f3f3ff290 */ /* 0x000fe2000fffe03f */
[----:B------:R-:W-:Y:S04]  /*38030*/  STL.64 [R1+0x2f0], R16 ;  /* 0x0002f01001007387 */ /* 0x000fe80000100a00 */
[----:B------:R-:W-:Y:S04]  /*38040*/  STL.64 [R1+0x2f8], R18 ;  /* 0x0002f81201007387 */ /* 0x000fe80000100a00 */
[----:B------:R-:W0:Y:S01]  /*38050*/  LDSM.16.MT88.4 R16, [R29+0x3000] ;  /* 0x003000001d10783b */ /* 0x000e220000004200 */
[----:B----4-:R-:W-:Y:S01]  /*38060*/  HMMA.16816.F32.BF16 R8, R12, R22, R8 ;  /* 0x000000160c08723c */ /* 0x010fe20000041808 */
[----:B------:R-:W-:-:S02]  /*38070*/  MOV R26, R4 ;  /* 0x00000004001a7202 */ /* 0x000fc40000000f00 */
[----:B------:R-:W-:Y:S02]  /*38080*/  MOV R27, R0 ;  /* 0x00000000001b7202 */ /* 0x000fe40000000f00 */
[----:B------:R-:W-:Y:S02]  /*38090*/  MOV R4, R22 ;  /* 0x0000001600047202 */ /* 0x000fe40000000f00 */
[----:B------:R-:W-:Y:S01]  /*380a0*/  MOV R0, R23 ;  /* 0x0000001700007202 */ /* 0x000fe20000000f00 */
[----:B0-----:R-:W-:Y:S04]  /*380b0*/  STL.64 [R1+0x71f0], R18 ;  /* 0x0071f01201007387 */ /* 0x001fe80000100a00 */
[----:B------:R0:W-:Y:S04]  /*380c0*/  STL.64 [R1+0x71e8], R16 ;  /* 0x0071e81001007387 */ /* 0x0001e80000100a00 */
[----:B0-----:R-:W2:Y:S04]  /*380d0*/  LDL.LU R16, [R1+0x180] ;  /* 0x0001800001107983 */ /* 0x001ea80000300800 */
[----:B------:R-:W2:Y:S04]  /*380e0*/  LDL.LU R17, [R1+0x184] ;  /* 0x0001840001117983 */ /* 0x000ea80000300800 */
[----:B------:R-:W2:Y:S04]  /*380f0*/  LDL.LU R18, [R1+0x188] ;  /* 0x0001880001127983 */ /* 0x000ea80000300800 */
[----:B------:R-:W2:Y:S04]  /*38100*/  LDL.LU R19, [R1+0x18c] ;  /* 0x00018c0001137983 */ /* 0x000ea80000300800 */
[----:B------:R-:W-:Y:S04]  /*38110*/  STL.64 [R1+0x320], R8 ;  /* 0x0003200801007387 */ /* 0x000fe80000100a00 */
[----:B------:R0:W-:Y:S04]  /*38120*/  STL.64 [R1+0x328], R10 ;  /* 0x0003280a01007387 */ /* 0x0001e80000100a00 */
[----:B0-----:R-:W3:Y:S04]  /*38130*/  LDL.LU.64 R10, [R1+0x72e8] ;  /* 0x0072e800010a7983 */ /* 0x001ee80000300a00 */
[----:B------:R-:W3:Y:S04]  /*38140*/  LDL.LU.64 R22, [R1+0x72e0] ;  /* 0x0072e00001167983 */ /* 0x000ee80000300a00 */
[----:B------:R-:W3:Y:S02]  /*38150*/  LDL.LU.64 R20, [R1+0x72d8] ;  /* 0x0072d80001147983 */ /* 0x000ee40000300a00 */
[C---:B---3--:R-:W-:Y:S02]  /*38160*/  HMMA.16816.F32.BF16 R8, R12.reuse, R10, R20 ;  /* 0x0000000a0c08723c */ /* 0x048fe40000041814 */
[----:B------:R-:W3:Y:S04]  /*38170*/  LDL.LU.64 R22, [R1+0x72d0] ;  /* 0x0072d00001167983 */ /* 0x000ee80000300a00 */
[----:B------:R-:W3:Y:S02]  /*38180*/  LDL.LU.64 R20, [R1+0x72c8] ;  /* 0x0072c80001147983 */ /* 0x000ee40000300a00 */
[C---:B--2---:R-:W-:Y:S11]  /*38190*/  HMMA.16816.F32.BF16 R16, R12.reuse, R26, R16 ;  /* 0x0000001a0c10723c */ /* 0x044ff60000041810 */
[----:B------:R-:W-:Y:S04]  /*381a0*/  @!UPT UIADD3 URZ, URZ, URZ, URZ ;  /* 0x0000003f3f3ff290 */ /* 0x000fe8000fffe03f */
[----:B------:R-:W-:Y:S04]  /*381b0*/  STL.64 [R1+0x380], R8 ;  /* 0x0003800801007387 */ /* 0x000fe80000100a00 */
[----:B------:R0:W-:Y:S04]  /*381c0*/  STL.64 [R1+0x388], R10 ;  /* 0x0003880a01007387 */ /* 0x0001e80000100a00 */
[----:B0-----:R-:W2:Y:S04]  /*381d0*/  LDL.LU.64 R10, [R1+0x72c0] ;  /* 0x0072c000010a7983 */ /* 0x001ea80000300a00 */
[----:B------:R-:W2:Y:S04]  /*381e0*/  LDL.LU.64 R8, [R1+0x72b8] ;  /* 0x0072b80001087983 */ /* 0x000ea80000300a00 */
[----:B------:R-:W-:Y:S04]  /*381f0*/  STL.64 [R1+0x7278], R6 ;  /* 0x0072780601007387 */ /* 0x000fe80000100a00 */
[----:B------:R0:W-:Y:S04]  /*38200*/  STL.64 [R1+0x370], R16 ;  /* 0x0003701001007387 */ /* 0x0001e80000100a00 */
[----:B------:R1:W-:Y:S04]  /*38210*/  STL.64 [R1+0x378], R18 ;  /* 0x0003781201007387 */ /* 0x0003e80000100a00 */
[----:B0-----:R-:W4:Y:S01]  /*38220*/  LDL.LU R16, [R1+0x50] ;  /* 0x0000500001107983 */ /* 0x001f220000300800 */
[----:B---3--:R-:W-:Y:S11]  /*38230*/  HMMA.16816.F32.BF16 R12, R12, R6, R20 ;  /* 0x000000060c0c723c */ /* 0x008ff60000041814 */
[----:B------:R-:W-:Y:S11]  /*38240*/  @!UPT UIADD3 URZ, URZ, URZ, URZ ;  /* 0x0000003f3f3ff290 */ /* 0x000ff6000fffe03f */
[----:B------:R-:W-:Y:S01]  /*38250*/  @!UPT UIADD3 URZ, URZ, URZ, URZ ;  /* 0x0000003f3f3ff290 */ /* 0x000fe2000fffe03f */
[----:B------:R-:W-:Y:S04]  /*38260*/  STL.64 [R1+0x310], R12 ;  /* 0x0003100c01007387 */ /* 0x000fe80000100a00 */
[----:B------:R-:W-:Y:S04]  /*38270*/  STL.64 [R1+0x318], R14 ;  /* 0x0003180e01007387 */ /* 0x000fe80000100a00 */
[----:B------:R-:W4:Y:S04]  /*38280*/  LDL.LU R17, [R1+0x54] ;  /* 0x0000540001117983 */ /* 0x000f280000300800 */
[----:B-1----:R-:W3:Y:S04]  /*38290*/  LDL.LU R18, [R1+0x58] ;  /* 0x0000580001127983 */ /* 0x002ee80000300800 */
[----:B------:R-:W3:Y:S04]  /*382a0*/  LDL.LU R19, [R1+0x5c] ;  /* 0x00005c0001137983 */ /* 0x000ee80000300800 */
[----:B------:R-:W0:Y:S04]  /*382b0*/  LDSM.16.MT88.4 R12, [R29+0x3080] ;  /* 0x003080001d0c783b */ /* 0x000e280000004200 */
[----:B---3--:R1:W-:Y:S04]  /*382c0*/  STL.64 [R1+0x7220], R18 ;  /* 0x0072201201007387 */ /* 0x0083e80000100a00 */
[----:B----4-:R-:W-:Y:S04]  /*382d0*/  STL.64 [R1+0x7218], R16 ;  /* 0x0072181001007387 */ /* 0x010fe80000100a00 */
[----:B------:R-:W3:Y:S04]  /*382e0*/  LDL.LU R20, [R1+0x80] ;  /* 0x0000800001147983 */ /* 0x000ee80000300800 */
[----:B------:R-:W3:Y:S01]  /*382f0*/  LDL.LU R21, [R1+0x84] ;  /* 0x0000840001157983 */ /* 0x000ee20000300800 */
[----:B-1----:R-:W-:-:S03]  /*38300*/  MOV R18, R4 ;  /* 0x0000000400127202 */ /* 0x002fc60000000f00 */
        /* <DEDUP_REMOVED lines=8> */
[----:B-1----:R-:W2:Y:S04]  /*38390*/  LDL.LU R4, [R1+0x140] ;  /* 0x0001400001047983 */ /* 0x002ea80000300800 */
        /* <DEDUP_REMOVED lines=9> */
[----:B----4-:R1:W-:Y:S04]  /*38430*/  STL.64 [R1+0x7288], R22 ;  /* 0x0072881601007387 */ /* 0x0103e80000100a00 */
[----:B---3--:R-:W-:Y:S04]  /*38440*/  STL.64 [R1+0x7280], R20 ;  /* 0x0072801401007387 */ /* 0x008fe80000100a00 */
[----:B-1----:R-:W3:Y:S04]  /*38450*/  LDL.64 R22, [R1+0x28] ;  /* 0x0000280001167983 */ /* 0x002ee80000100a00 */
[----:B0-----:R-:W-:Y:S04]  /*38460*/  STL.64 [R1+0x71b8], R14 ;  /* 0x0071b80e01007387 */ /* 0x001fe80000100a00 */
[----:B------:R0:W-:Y:S04]  /*38470*/  STL.64 [R1+0x71b0], R12 ;  /* 0x0071b00c01007387 */ /* 0x0001e80000100a00 */
[----:B0-----:R-:W4:Y:S04]  /*38480*/  LDL.LU R12, [R1+0x90] ;  /* 0x00009000010c7983 */ /* 0x001f280000300800 */
[----:B------:R-:W4:Y:S04]  /*38490*/  LDL.LU R13, [R1+0x94] ;  /* 0x00009400010d7983 */ /* 0x000f280000300800 */
[----:B------:R-:W2:Y:S04]  /*384a0*/  LDL.LU R14, [R1+0x98] ;  /* 0x00009800010e7983 */ /* 0x000ea80000300800 */
[----:B------:R-:W2:Y:S04]  /*384b0*/  LDL.LU R15, [R1+0x9c] ;  /* 0x00009c00010f7983 */ /* 0x000ea80000300800 */
[----:B------:R-:W2:Y:S04]  /*384c0*/  LDL.LU R24, [R1+0xb0] ;  /* 0x0000b00001187983 */ /* 0x000ea80000300800 */
[----:B------:R-:W2:Y:S04]  /*384d0*/  LDL.LU R25, [R1+0xb4] ;  /* 0x0000b40001197983 */ /* 0x000ea80000300800 */
[----:B------:R-:W2:Y:S04]  /*384e0*/  LDL.LU R26, [R1+0xb8] ;  /* 0x0000b800011a7983 */ /* 0x000ea80000300800 */
[----:B------:R-:W2:Y:S01]  /*384f0*/  LDL.LU R27, [R1+0xbc] ;  /* 0x0000bc00011b7983 */ /* 0x000ea20000300800 */
[----:B------:R-:W-:-:S03]  /*38500*/  MOV R19, R0 ;  /* 0x0000000000137202 */ /* 0x000fc60000000f00 */
[----:B--2---:R-:W-:Y:S04]  /*38510*/  STL.64 [R1+0x7260], R26 ;  /* 0x0072601a01007387 */ /* 0x004fe80000100a00 */
[----:B------:R0:W-:Y:S04]  /*38520*/  STL.64 [R1+0x7258], R24 ;  /* 0x0072581801007387 */ /* 0x0001e80000100a00 */
[----:B0-----:R-:W2:Y:S04]  /*38530*/  LDL.LU R24, [R1+0xc0] ;  /* 0x0000c00001187983 */ /* 0x001ea80000300800 */
[----:B------:R-:W2:Y:S04]  /*38540*/  LDL.LU R25, [R1+0xc4] ;  /* 0x0000c40001197983 */ /* 0x000ea80000300800 */
[----:B------:R-:W2:Y:S04]  /*38550*/  LDL.LU R26, [R1+0xc8] ;  /* 0x0000c800011a7983 */ /* 0x000ea80000300800 */
[----:B------:R-:W2:Y:S04]  /*38560*/  LDL.LU R27, [R1+0xcc] ;  /* 0x0000cc00011b7983 */ /* 0x000ea80000300800 */
[----:B------:R-:W-:Y:S04]  /*38570*/  STL.64 [R1+0x7200], R14 ;  /* 0x0072000e01007387 */ /* 0x000fe80000100a00 */
[----:B----4-:R0:W-:Y:S04]  /*38580*/  STL.64 [R1+0x71f8], R12 ;  /* 0x0071f80c01007387 */ /* 0x0101e80000100a00 */
[----:B0-----:R-:W4:Y:S04]  /*38590*/  LDL.LU R12, [R1] ;  /* 0x00000000010c7983 */ /* 0x001f280000300800 */
[----:B------:R-:W4:Y:S01]  /*385a0*/  LDL.LU R13, [R1+0x4] ;  /* 0x00000400010d7983 */ /* 0x000f220000300800 */
[----:B------:R-:W-:Y:S01]  /*385b0*/  HMMA.16816.F32.BF16 R4, R8, R18, R4 ;  /* 0x000000120804723c */ /* 0x000fe20000041804 */
[----:B------:R-:W-:-:S02]  /*385c0*/  MOV R14, R28 ;  /* 0x0000001c000e7202 */ /* 0x000fc40000000f00 */
[----:B------:R-:W-:Y:S01]  /*385d0*/  MOV R15, R2 ;  /* 0x00000002000f7202 */ /* 0x000fe20000000f00 */
[----:B------:R-:W2:Y:S04]  /*385e0*/  LDL.LU R28, [R1+0x72b0] ;  /* 0x0072b000011c7983 */ /* 0x000ea80000300800 */
[----:B------:R0:W-:Y:S04]  /*385f0*/  STL.64 [R1+0x7210], R14 ;  /* 0x0072100e01007387 */ /* 0x0001e80000100a00 */
[----:B----4-:R-:W-:Y:S04]  /*38600*/  STL.64 [R1+0x7208], R12 ;  /* 0x0072080c01007387 */ /* 0x010fe80000100a00 */
[----:B0-----:R-:W4:Y:S04]  /*38610*/  LDL.LU.64 R14, [R1+0x38] ;  /* 0x00003800010e7983 */ /* 0x001f280000300a00 */
[----:B------:R-:W-:Y:S04]  /*38620*/  STL [R1+0x7124], R29 ;  /* 0x0071241d01007387 */ /* 0x000fe80000100800 */
[----:B------:R-:W-:Y:S04]  /*38630*/  STL.64 [R1+0x2e0], R4 ;  /* 0x0002e00401007387 */ /* 0x000fe80000100a00 */
[----:B------:R0:W-:Y:S04]  /*38640*/  STL.64 [R1+0x2e8], R6 ;  /* 0x0002e80601007387 */ /* 0x0001e80000100a00 */
[----:B0-----:R-:W4:Y:S04]  /*38650*/  LDL.LU.64 R6, [R1+0x72a8] ;  /* 0x0072a80001067983 */ /* 0x001f280000300a00 */
[----:B------:R-:W4:Y:S02]  /*38660*/  LDL.LU.64 R4, [R1+0x72a0] ;  /* 0x0072a00001047983 */ /* 0x000f240000300a00 */
[----:B----4-:R-:W-:Y:S11]  /*38670*/  HMMA.16816.F32.BF16 R4, R8, R14, R4 ;  /* 0x0000000e0804723c */ /* 0x010ff60000041804 */
[----:B------:R-:W-:Y:S11]  /*38680*/  @!UPT UIADD3 URZ, URZ, URZ, URZ ;  /* 0x0000003f3f3ff290 */ /* 0x000ff6000fffe03f */
[----:B------:R-:W-:Y:S01]  /*38690*/  @!UPT UIADD3 URZ, URZ, URZ, URZ ;  /* 0x0000003f3f3ff290 */ /* 0x000fe2000fffe03f */
[----:B------:R-:W-:Y:S01]  /*386a0*/  STL.64 [R1+0x2d0], R4 ;  /* 0x0002d00401007387 */ /* 0x000fe20000100a00 */
[----:B------:R-:W-:-:S03]  /*386b0*/  IMAD.MOV.U32 R2, RZ, RZ, R7 ;  /* 0x000000ffff027224 */ /* 0x000fc600078e0007 */
[----:B------:R0:W-:Y:S04]  /*386c0*/  STL [R1+0x2d8], R6 ;  /* 0x0002d80601007387 */ /* 0x0001e80000100800 */
[----:B0-----:R-:W4:Y:S04]  /*386d0*/  LDL.LU.64 R6, [R1+0x7298] ;  /* 0x0072980001067983 */ /* 0x001f280000300a00 */
[----:B------:R-:W4:Y:S01]  /*386e0*/  LDL.LU.64 R4, [R1+0x7290] ;  /* 0x0072900001047983 */ /* 0x000f220000300a00 */
[----:B---3--:R-:W-:Y:S02]  /*386f0*/  MOV R12, R22 ;  /* 0x00000016000c7202 */ /* 0x008fe40000000f00 */
[----:B------:R-:W-:Y:S01]  /*38700*/  MOV R0, R23 ;  /* 0x0000001700007202 */ /* 0x000fe20000000f00 */
[----:B------:R-:W-:Y:S01]  /*38710*/  STL [R1+0x7120], R2 ;  /* 0x0071200201007387 */ /* 0x000fe20000100800 */
[----:B----4-:R-:W-:Y:S03]  /*38720*/  HMMA.16816.F32.BF16 R4, R8, R22, R4 ;  /* 0x000000160804723c */ /* 0x010fe60000041804 */
[----:B------:R-:W3:Y:S04]  /*38730*/  LDL.LU.64 R22, [R1+0x7288] ;  /* 0x0072880001167983 */ /* 0x000ee80000300a00 */
[----:B------:R-:W3:Y:S11]  /*38740*/  LDL.LU.64 R20, [R1+0x7280] ;  /* 0x0072800001147983 */ /* 0x000ef60000300a00 */
[----:B------:R-:W-:Y:S05]  /*38750*/  @!UPT UIADD3 URZ, URZ, URZ, URZ ;  /* 0x0000003f3f3ff290 */ /* 0x000fea000fffe03f */
[----:B------:R-:W-:Y:S01]  /*38760*/  STL.64 [R1+0x2c0], R4 ;  /* 0x0002c00401007387 */ /* 0x000fe20000100a00 */
[----:B------:R-:W-:-:S03]  /*38770*/  MOV R29, R7 ;  /* 0x00000007001d7202 */ /* 0x000fc60000000f00 */
[----:B------:R0:W-:Y:S04]  /*38780*/  STL [R1+0x2c8], R6 ;  /* 0x0002c80601007387 */ /* 0x0001e80000100800 */
[----:B0-----:R-:W3:Y:S02]  /*38790*/  LDL.LU.64 R6, [R1+0x7278] ;  /* 0x0072780001067983 */ /* 0x001ee40000300a00 */
[----:B---3--:R-:W-:Y:S02]  /*387a0*/  HMMA.16816.F32.BF16 R8, R8, R6, R20 ;  /* 0x000000060808723c */ /* 0x008fe40000041814 */
[----:B------:R-:W2:Y:S04]  /*387b0*/  LDL.LU.64 R22, [R1+0x7270] ;  /* 0x0072700001167983 */ /* 0x000ea80000300a00 */
[----:B------:R-:W2:Y:S11]  /*387c0*/  LDL.LU.64 R20, [R1+0x7268] ;  /* 0x0072680001147983 */ /* 0x000eb60000300a00 */
[----:B------:R-:W-:Y:S06]  /*387d0*/  @!UPT UIADD3 URZ, URZ, URZ, URZ ;  /* 0x0000003f3f3ff290 */ /* 0x000fec000fffe03f */
[----:B------:R-:W-:Y:S04]  /*387e0*/  STL.64 [R1+0x260], R8 ;  /* 0x0002600801007387 */ /* 0x000fe80000100a00 */
[----:B------:R-:W-:Y:S04]  /*387f0*/  STL [R1+0x26c], R11 ;  /* 0x00026c0b01007387 */ /* 0x000fe80000100800 */
[----:B------:R0:W-:Y:S04]  /*38800*/  STL.64 [R1+0x7248], R6 ;  /* 0x0072480601007387 */ /* 0x0001e80000100a00 */
[----:B------:R-:W3:Y:S04]  /*38810*/  LDL.LU R4, [R1+0xa0] ;  /* 0x0000a00001047983 */ /* 0x000ee80000300800 */
[----:B------:R-:W3:Y:S04]  /*38820*/  LDL.LU R5, [R1+0xa4] ;  /* 0x0000a40001057983 */ /* 0x000ee80000300800 */
[----:B0-----:R-:W3:Y:S04]  /*38830*/  LDL.LU R6, [R1+0xa8] ;  /* 0x0000a80001067983 */ /* 0x001ee80000300800 */
[----:B------:R-:W3:Y:S01]  /*38840*/  LDL.LU R7, [R1+0xac] ;  /* 0x0000ac0001077983 */ /* 0x000ee20000300800 */
        /* <DEDUP_REMOVED lines=8> */
[----:B------:R-:W-:Y:S02]  /*388d0*/  MOV R10, R12 ;  /* 0x0000000c000a7202 */ /* 0x000fe40000000f00 */
[----:B------:R-:W-:-:S07]  /*388e0*/  MOV R11, R0 ;  /* 0x00000000000b7202 */ /* 0x000fce0000000f00 */
[C---:B---3--:R-:W-:Y:S01]  /*388f0*/  HMMA.16816.F32.BF16 R4, R20.reuse, R10, R4 ;  /* 0x0000000a1404723c */ /* 0x048fe20000041804 */
[----:B------:R0:W-:Y:S04]  /*38900*/  STL.64 [R1+0x7240], R18 ;  /* 0x0072401201007387 */ /* 0x0001e80000100a00 */
[----:B------:R-:W3:Y:S04]  /*38910*/  LDL.LU R16, [R1+0x70] ;  /* 0x0000700001107983 */ /* 0x000ee80000300800 */
[----:B------:R-:W3:Y:S04]  /*38920*/  LDL.LU R17, [R1+0x74] ;  /* 0x0000740001117983 */ /* 0x000ee80000300800 */
[----:B0-----:R-:W3:Y:S04]  /*38930*/  LDL.LU R18, [R1+0x78] ;  /* 0x0000780001127983 */ /* 0x001ee80000300800 */
[----:B------:R-:W3:Y:S04]  /*38940*/  LDL.LU R19, [R1+0x7c] ;  /* 0x00007c0001137983 */ /* 0x000ee80000300800 */
[----:B------:R0:W-:Y:S04]  /*38950*/  STL.64 [R1+0x7228], R14 ;  /* 0x0072280e01007387 */ /* 0x0001e80000100a00 */
[----:B------:R-:W4:Y:S01]  /*38960*/  LDL.LU R12, [R1+0x60] ;  /* 0x00006000010c7983 */ /* 0x000f220000300800 */
[C---:B--2---:R-:W-:Y:S07]  /*38970*/  HMMA.16816.F32.BF16 R24, R20.reuse, R14, R24 ;  /* 0x0000000e1418723c */ /* 0x044fee0000041818 */
[----:B0-----:R-:W-:Y:S11]  /*38980*/  MOV R15, R28 ;  /* 0x0000001c000f7202 */ /* 0x001ff60000000f00 */
[----:B------:R-:W-:Y:S05]  /*38990*/  @!UPT UIADD3 URZ, URZ, URZ, URZ ;  /* 0x0000003f3f3ff290 */ /* 0x000fea000fffe03f */
[----:B------:R-:W-:Y:S04]  /*389a0*/  STL.64 [R1+0x280], R24 ;  /* 0x0002801801007387 */ /* 0x000fe80000100a00 */
[----:B------:R0:W-:Y:S04]  /*389b0*/  STL.64 [R1+0x288], R26 ;  /* 0x0002881a01007387 */ /* 0x0001e80000100a00 */
[----:B------:R-:W4:Y:S04]  /*389c0*/  LDL.LU R13, [R1+0x64] ;  /* 0x00006400010d7983 */ /* 0x000f280000300800 */
[----:B------:R-:W4:Y:S04]  /*389d0*/  LDL.LU R14, [R1+0x68] ;  /* 0x00006800010e7983 */ /* 0x000f280000300800 */
[----:B------:R-:W2:Y:S04]  /*389e0*/  LDL.LU R28, [R1+0x7250] ;  /* 0x00725000011c7983 */ /* 0x000ea80000300800 */
[----:B0-----:R-:W2:Y:S04]  /*389f0*/  LDL R27, [R1+0x1734] ;  /* 0x00173400011b7983 */ /* 0x001ea80000100800 */
[----:B------:R-:W-:Y:S04]  /*38a00*/  STL.64 [R1+0x270], R4 ;  /* 0x0002700401007387 */ /* 0x000fe80000100a00 */
[----:B------:R0:W-:Y:S04]  /*38a10*/  STL.64 [R1+0x278], R6 ;  /* 0x0002780601007387 */ /* 0x0001e80000100a00 */
[----:B0-----:R-:W3:Y:S02]  /*38a20*/  LDL.LU.64 R6, [R1+0x7248] ;  /* 0x0072480001067983 */ /* 0x001ee40000300a00 */
[----:B---3--:R-:W-:Y:S02]  /*38a30*/  HMMA.16816.F32.BF16 R20, R20, R6, R16 ;  /* 0x000000061414723c */ /* 0x008fe40000041810 */
[----:B------:R-:W4:Y:S01]  /*38a40*/  LDL.LU.64 R18, [R1+0x7240] ;  /* 0x0072400001127983 */ /* 0x000f220000300a00 */
[----:B------:R-:W-:-:S02]  /*38a50*/  MOV R8, R6 ;  /* 0x0000000600087202 */ /* 0x000fc40000000f00 */
[----:B------:R-:W-:Y:S11]  /*38a60*/  MOV R0, R7 ;  /* 0x0000000700007202 */ /* 0x000ff60000000f00 */
[----:B------:R-:W-:Y:S07]  /*38a70*/  @!UPT UIADD3 URZ, URZ, URZ, URZ ;  /* 0x0000003f3f3ff290 */ /* 0x000fee000fffe03f */
[----:B------:R-:W-:Y:S04]  /*38a80*/  STL.64 [R1+0x1c0], R20 ;  /* 0x0001c01401007387 */ /* 0x000fe80000100a00 */
[----:B------:R-:W-:Y:S04]  /*38a90*/  STL.64 [R1+0x1c8], R22 ;  /* 0x0001c81601007387 */ /* 0x000fe80000100a00 */
[----:B------:R-:W4:Y:S04]  /*38aa0*/  LDL.LU.64 R6, [R1+0x7238] ;  /* 0x0072380001067983 */ /* 0x000f280000300a00 */
[----:B------:R-:W4:Y:S02]  /*38ab0*/  LDL.LU.64 R4, [R1+0x7230] ;  /* 0x0072300001047983 */ /* 0x000f240000300a00 */
[C---:B----4-:R-:W-:Y:S02]  /*38ac0*/  HMMA.16816.F32.BF16 R16, R4.reuse, R18, R12 ;  /* 0x000000120410723c */ /* 0x050fe4000004180c */
[----:B------:R-:W3:Y:S11]  /*38ad0*/  LDL.LU.64 R14, [R1+0x7228] ;  /* 0x00722800010e7983 */ /* 0x000ef60000300a00 */
[----:B------:R-:W-:Y:S10]  /*38ae0*/  @!UPT UIADD3 URZ, URZ, URZ, URZ ;  /* 0x0000003f3f3ff290 */ /* 0x000ff4000fffe03f */
[----:B------:R-:W-:Y:S04]  /*38af0*/  STL.64 [R1+0x180], R16 ;  /* 0x0001801001007387 */ /* 0x000fe80000100a00 */
[----:B------:R0:W-:Y:S04]  /*38b00*/  STL.64 [R1+0x188], R18 ;  /* 0x0001881201007387 */ /* 0x0001e80000100a00 */
[----:B0-----:R-:W4:Y:S04]  /*38b10*/  LDL.LU.64 R18, [R1+0x7220] ;  /* 0x0072200001127983 */ /* 0x001f280000300a00 */
[----:B------:R-:W4:Y:S01]  /*38b20*/  LDL.LU.64 R16, [R1+0x7218] ;  /* 0x0072180001107983 */ /* 0x000f220000300a00 */
[----:B------:R-:W-:Y:S01]  /*38b30*/  MOV R23, R0 ;  /* 0x0000000000177202 */ /* 0x000fe20000000f00 */
[----:B---3--:R-:W-:Y:S01]  /*38b40*/  IMAD.MOV.U32 R0, RZ, RZ, R15 ;  /* 0x000000ffff007224 */ /* 0x008fe200078e000f */
[----:B----4-:R-:W-:Y:S11]  /*38b50*/  HMMA.16816.F32.BF16 R16, R4, R14, R16 ;  /* 0x0000000e0410723c */ /* 0x010ff60000041810 */
[----:B------:R-:W-:Y:S11]  /*38b60*/  @!UPT UIADD3 URZ, URZ, URZ, URZ ;  /* 0x0000003f3f3ff290 */ /* 0x000ff6000fffe03f */
[----:B------:R-:W-:Y:S01]  /*38b70*/  @!UPT UIADD3 URZ, URZ, URZ, URZ ;  /* 0x0000003f3f3ff290 */ /* 0x000fe2000fffe03f */
[----:B------:R0:W-:Y:S04]  /*38b80*/  STL.64 [R1+0x250], R16 ;  /* 0x0002501001007387 */ /* 0x0001e80000100a00 */
[----:B------:R-:W-:Y:S01]  /*38b90*/  STL.64 [R1+0x258], R18 ;  /* 0x0002581201007387 */ /* 0x000fe20000100a00 */
[----:B0-----:R-:W-:-:S03]  /*38ba0*/  MOV R16, R14 ;  /* 0x0000000e00107202 */ /* 0x001fc60000000f00 */
[----:B------:R-:W3:Y:S04]  /*38bb0*/  LDL.LU.64 R14, [R1+0x7210] ;  /* 0x00721000010e7983 */ /* 0x000ee80000300a00 */
[----:B------:R-:W3:Y:S01]  /*38bc0*/  LDL.LU.64 R12, [R1+0x7208] ;  /* 0x00720800010c7983 */ /* 0x000ee20000300a00 */
[----:B------:R-:W-:Y:S02]  /*38bd0*/  MOV R22, R8 ;  /* 0x0000000800167202 */ /* 0x000fe40000000f00 */
[----:B---3--:R-:W-:Y:S01]  /*38be0*/  HMMA.16816.F32.BF16 R8, R4, R10, R12 ;  /* 0x0000000a0408723c */ /* 0x008fe2000004180c */
[----:B------:R-:W3:Y:S04]  /*38bf0*/  LDL.LU.64 R14, [R1+0x7200] ;  /* 0x00720000010e7983 */ /* 0x000ee80000300a00 */
[----:B------:R-:W3:Y:S11]  /*38c00*/  LDL.LU.64 R12, [R1+0x71f8] ;  /* 0x0071f800010c7983 */ /* 0x000ef60000300a00 */
[----:B------:R-:W-:Y:S07]  /*38c10*/  @!UPT UIADD3 URZ, URZ, URZ, URZ ;  /* 0x0000003f3f3ff290 */ /* 0x000fee000fffe03f */
[----:B------:R-:W-:Y:S04]  /*38c20*/  STL.64 [R1+0x240], R8 ;  /* 0x0002400801007387 */ /* 0x000fe80000100a00 */
[----:B------:R-:W-:Y:S04]  /*38c30*/  STL.64 [R1+0x248], R10 ;  /* 0x0002480a01007387 */ /* 0x000fe80000100a00 */
[----:B------:R-:W0:Y:S04]  /*38c40*/  LDSM.16.MT88.4 R8, [R3+0x4000] ;  /* 0x004000000308783b */ /* 0x000e280000004200 */
[----:B0-----:R-:W-:Y:S04]  /*38c50*/  STL.64 [R1+0x7168], R10 ;  /* 0x0071680a01007387 */ /* 0x001fe80000100a00 */
[----:B------:R-:W-:Y:S04]  /*38c60*/  STL.64 [R1+0x7160], R8 ;  /* 0x0071600801007387 */ /* 0x000fe80000100a00 */
[----:B--2---:R-:W0:Y:S04]  /*38c70*/  LDSM.16.M88.4 R8, [R28+0x20080] ;  /* 0x020080001c08783b */ /* 0x004e280000000200 */
[----:B0-----:R0:W-:Y:S01]  /*38c80*/  STL.64 [R1+0x80], R8 ;  /* 0x0000800801007387 */ /* 0x0011e20000100a00 */
[----:B------:R-:W-:-:S03]  /*38c90*/  MOV R25, R8 ;  /* 0x0000000800197202 */ /* 0x000fc60000000f00 */
[----:B------:R-:W-:Y:S01]  /*38ca0*/  STL.64 [R1+0x88], R10 ;  /* 0x0000880a01007387 */ /* 0x000fe20000100a00 */
[----:B------:R-:W-:-:S03]  /*38cb0*/  MOV R24, R9 ;  /* 0x0000000900187202 */ /* 0x000fc60000000f00 */
[----:B0-----:R-:W2:Y:S01]  /*38cc0*/  LDL.LU R8, [R1+0xe0] ;  /* 0x0000e00001087983 */ /* 0x001ea20000300800 */
[----:B---3--:R-:W-:Y:S03]  /*38cd0*/  HMMA.16816.F32.BF16 R12, R4, R22, R12 ;  /* 0x00000016040c723c */ /* 0x008fe6000004180c */
[----:B------:R-:W0:Y:S11]  /*38ce0*/  LDSM.16.M88.4 R4, [R28+0x28080] ;  /* 0x028080001c04783b */ /* 0x000e360000000200 */
[----:B------:R-:W-:Y:S09]  /*38cf0*/  @!UPT UIADD3 URZ, URZ, URZ, URZ ;  /* 0x0000003f3f3ff290 */ /* 0x000ff2000fffe03f */
[----:B------:R-:W-:Y:S04]  /*38d00*/  STL.64 [R1+0x1f0], R12 ;  /* 0x0001f00c01007387 */ /* 0x000fe80000100a00 */
[----:B------:R-:W-:Y:S04]  /*38d10*/  STL.64 [R1+0x1f8], R14 ;  /* 0x0001f80e01007387 */ /* 0x000fe80000100a00 */
[----:B0-----:R-:W-:Y:S04]  /*38d20*/  STL.64 [R1+0x70], R4 ;  /* 0x0000700401007387 */ /* 0x001fe80000100a00 */
[----:B------:R-:W-:Y:S04]  /*38d30*/  STL.64 [R1+0x78], R6 ;  /* 0x0000780601007387 */ /* 0x000fe80000100a00 */
[----:B------:R-:W2:Y:S04]  /*38d40*/  LDL.LU R9, [R1+0xe4] ;  /* 0x0000e40001097983 */ /* 0x000ea80000300800 */
[----:B------:R-:W3:Y:S04]  /*38d50*/  LDL.LU R10, [R1+0xe8] ;  /* 0x0000e800010a7983 */ /* 0x000ee80000300800 */
[----:B------:R-:W3:Y:S04]  /*38d60*/  LDL.LU R11, [R1+0xec] ;  /* 0x0000ec00010b7983 */ /* 0x000ee80000300800 */
[----:B---3--:R-:W-:Y:S04]  /*38d70*/  STL.64 [R1+0x7178], R10 ;  /* 0x0071780a01007387 */ /* 0x008fe80000100a00 */
[----:B--2---:R0:W-:Y:S04]  /*38d80*/  STL.64 [R1+0x7170], R8 ;  /* 0x0071700801007387 */ /* 0x0041e80000100a00 */
        /* <DEDUP_REMOVED lines=12> */
[----:B--2---:R0:W-:Y:S04]  /*38e50*/  STL.64 [R1+0x71c8], R14 ;  /* 0x0071c80e01007387 */ /* 0x0041e80000100a00 */
[----:B------:R1:W-:Y:S04]  /*38e60*/  STL.64 [R1+0x71c0], R12 ;  /* 0x0071c00c01007387 */ /* 0x0003e80000100a00 */
[----:B0-----:R-:W2:Y:S04]  /*38e70*/  LDL.LU.64 R14, [R1+0x28] ;  /* 0x00002800010e7983 */ /* 0x001ea80000300a00 */
[----:B--2---:R0:W-:Y:S01]  /*38e80*/  STL.64 [R1+0x71d0], R14 ;  /* 0x0071d00e01007387 */ /* 0x0041e20000100a00 */
[----:B-1----:R-:W2:Y:S02]  /*38e90*/  LDL.LU R12, [R1+0x130] ;  /* 0x00013000010c7983 */ /* 0x002ea40000300800 */
[----:B------:R-:W2:Y:S01]  /*38ea0*/  LDL.LU R13, [R1+0x134] ;  /* 0x00013400010d7983 */ /* 0x000ea20000300800 */
[----:B0-----:R-:W2:Y:S01]  /*38eb0*/  LDL.LU R14, [R1+0x138] ;  /* 0x00013800010e7983 */ /* 0x001ea20000300800 */
[----:B------:R-:W2:Y:S03]  /*38ec0*/  LDL.LU R15, [R1+0x13c] ;  /* 0x00013c00010f7983 */ /* 0x000ea60000300800 */
[----:B--2---:R0:W-:Y:S01]  /*38ed0*/  STL.64 [R1+0x71e0], R14 ;  /* 0x0071e00e01007387 */ /* 0x0041e20000100a00 */
[----:B------:R-:W-:Y:S03]  /*38ee0*/  STL.64 [R1+0x71d8], R12 ;  /* 0x0071d80c01007387 */ /* 0x000fe60000100a00 */
[----:B0-----:R-:W2:Y:S01]  /*38ef0*/  LDL.LU.64 R14, [R1+0x48] ;  /* 0x00004800010e7983 */ /* 0x001ea20000300a00 */
[----:B---3--:R0:W-:Y:S02]  /*38f00*/  STL.64 [R1+0x7188], R10 ;  /* 0x0071880a01007387 */ /* 0x0081e40000100a00 */
[----:B0-----:R-:W-:-:S02]  /*38f10*/  MOV R10, R16 ;  /* 0x00000010000a7202 */ /* 0x001fc40000000f00 */
[----:B------:R-:W0:Y:S04]  /*38f20*/  LDSM.16.M88.4 R16, [R28+0x30080] ;  /* 0x030080001c10783b */ /* 0x000e280000000200 */
[----:B------:R-:W-:Y:S01]  /*38f30*/  STL.64 [R1+0x7180], R8 ;  /* 0x0071800801007387 */ /* 0x000fe20000100a00 */
[----:B------:R-:W-:-:S03]  /*38f40*/  MOV R11, R0 ;  /* 0x00000000000b7202 */ /* 0x000fc60000000f00 */
[----:B0-----:R-:W-:Y:S01]  /*38f50*/  STL.64 [R1+0x60], R16 ;  /* 0x0000601001007387 */ /* 0x001fe20000100a00 */
[----:B------:R-:W-:Y:S01]  /*38f60*/  MOV R0, R16 ;  /* 0x0000001000007202 */ /* 0x000fe20000000f00 */
[----:B------:R-:W-:Y:S01]  /*38f70*/  STL.64 [R1+0x68], R18 ;  /* 0x0000681201007387 */ /* 0x000fe20000100a00 */
[----:B------:R-:W-:Y:S02]  /*38f80*/  MOV R26, R17 ;  /* 0x00000011001a7202 */ /* 0x000fe40000000f00 */
[----:B------:R-:W0:Y:S04]  /*38f90*/  LDSM.16.M88.4 R16, [R28+0x38080] ;  /* 0x038080001c10783b */ /* 0x000e280000000200 */
[----:B------:R-:W-:Y:S01]  /*38fa0*/  STL.64 [R1+0x71a8], R26 ;  /* 0x0071a81a01007387 */ /* 0x000fe20000100a00 */
[----:B------:R1:W-:Y:S03]  /*38fb0*/  STL.64 [R1+0x71a0], R24 ;  /* 0x0071a01801007387 */ /* 0x0003e60000100a00 */
[----:B-1----:R-:W3:Y:S01]  /*38fc0*/  LDL.LU R24, [R1+0xf0] ;  /* 0x0000f00001187983 */ /* 0x002ee20000300800 */
[----:B------:R-:W3:Y:S02]  /*38fd0*/  LDL.LU R25, [R1+0xf4] ;  /* 0x0000f40001197983 */ /* 0x000ee40000300800 */
[----:B------:R-:W3:Y:S02]  /*38fe0*/  LDL.LU R26, [R1+0xf8] ;  /* 0x0000f800011a7983 */ /* 0x000ee40000300800 */
[----:B------:R-:W3:Y:S01]  /*38ff0*/  LDL.LU R27, [R1+0xfc] ;  /* 0x0000fc00011b7983 */ /* 0x000ee20000300800 */
[----:B0-----:R-:W-:Y:S01]  /*39000*/  STL.64 [R1+0x50], R16 ;  /* 0x0000501001007387 */ /* 0x001fe20000100a00 */
[----:B------:R0:W-:Y:S01]  /*39010*/  STL.64 [R1+0x58], R18 ;  /* 0x0000581201007387 */ /* 0x0001e20000100a00 */
[----:B------:R-:W-:-:S02]  /*39020*/  MOV R9, R16 ;  /* 0x0000001000097202 */ /* 0x000fc40000000f00 */
[----:B------:R-:W-:Y:S01]  /*39030*/  MOV R8, R17 ;  /* 0x0000001100087202 */ /* 0x000fe20000000f00 */
[----:B0-----:R-:W4:Y:S01]  /*39040*/  LDL.LU.64 R18, [R1+0x71f0] ;  /* 0x0071f00001127983 */ /* 0x001f220000300a00 */
[----:B------:R-:W4:Y:S02]  /*39050*/  LDL.LU.64 R16, [R1+0x71e8] ;  /* 0x0071e80001107983 */ /* 0x000f240000300a00 */
[----:B------:R0:W-:Y:S01]  /*39060*/  STL [R1+0x6ac0], R28 ;  /* 0x006ac01c01007387 */ /* 0x0001e20000100800 */
[----:B--2---:R-:W-:Y:S02]  /*39070*/  MOV R21, R14 ;  /* 0x0000000e00157202 */ /* 0x004fe40000000f00 */
[----:B------:R-:W-:Y:S01]  /*39080*/  MOV R20, R15 ;  /* 0x0000000f00147202 */ /* 0x000fe20000000f00 */
[C---:B----4-:R-:W-:Y:S01]  /*39090*/  HMMA.16816.F32.BF16 R4, R16.reuse, R14, R4 ;  /* 0x0000000e1004723c */ /* 0x050fe20000041804 */
[----:B------:R-:W2:Y:S01]  /*390a0*/  LDL.LU.64 R14, [R1+0x71e0] ;  /* 0x0071e000010e7983 */ /* 0x000ea20000300a00 */
[----:B------:R-:W2:Y:S11]  /*390b0*/  LDL.LU.64 R12, [R1+0x71d8] ;  /* 0x0071d800010c7983 */ /* 0x000eb60000300a00 */
[----:B------:R-:W-:Y:S10]  /*390c0*/  @!UPT UIADD3 URZ, URZ, URZ, URZ ;  /* 0x0000003f3f3ff290 */ /* 0x000ff4000fffe03f */
[----:B------:R-:W-:Y:S01]  /*390d0*/  STL.64 [R1+0x230], R4 ;  /* 0x0002300401007387 */ /* 0x000fe20000100a00 */
[----:B------:R-:W-:Y:S01]  /*390e0*/  STL [R1+0x238], R6 ;  /* 0x0002380601007387 */ /* 0x000fe20000100800 */
[----:B0-----:R-:W-:Y:S02]  /*390f0*/  MOV R28, R7 ;  /* 0x00000007001c7202 */ /* 0x001fe40000000f00 */
[----:B------:R-:W0:Y:S04]  /*39100*/  LDSM.16.MT88.4 R4, [R3+0x4080] ;  /* 0x004080000304783b */ /* 0x000e280000004200 */
[----:B------:R-:W-:Y:S04]  /*39110*/  STL [R1+0x7068], R28 ;  /* 0x0070681c01007387 */ /* 0x000fe80000100800 */
[----:B0-----:R-:W-:Y:S01]  /*39120*/  STL.64 [R1+0x7130], R6 ;  /* 0x0071300601007387 */ /* 0x001fe20000100a00 */
[----:B------:R0:W-:Y:S03]  /*39130*/  STL.64 [R1+0x7128], R4 ;  /* 0x0071280401007387 */ /* 0x0001e60000100a00 */
[----:B0-----:R-:W4:Y:S01]  /*39140*/  LDL.LU R4, [R1+0x120] ;  /* 0x0001200001047983 */ /* 0x001f220000300800 */
[----:B------:R-:W4:Y:S02]  /*39150*/  LDL.LU R5, [R1+0x124] ;  /* 0x0001240001057983 */ /* 0x000f240000300800 */
[----:B------:R-:W4:Y:S02]  /*39160*/  LDL.LU R6, [R1+0x128] ;  /* 0x0001280001067983 */ /* 0x000f240000300800 */
[----:B------:R-:W4:Y:S01]  /*39170*/  LDL.LU R7, [R1+0x12c] ;  /* 0x00012c0001077983 */ /* 0x000f220000300800 */
[----:B------:R-:W-:Y:S01]  /*39180*/  STL [R1+0x706c], R3 ;  /* 0x00706c0301007387 */ /* 0x000fe20000100800 */
[C---:B--2---:R-:W-:Y:S11]  /*39190*/  HMMA.16816.F32.BF16 R12, R16.reuse, R10, R12 ;  /* 0x0000000a100c723c */ /* 0x044ff6000004180c */
[----:B------:R-:W-:Y:S11]  /*391a0*/  @!UPT UIADD3 URZ, URZ, URZ, URZ ;  /* 0x0000003f3f3ff290 */ /* 0x000ff6000fffe03f */
[----:B------:R-:W-:Y:S01]  /*391b0*/  @!UPT UIADD3 URZ, URZ, URZ, URZ ;  /* 0x0000003f3f3ff290 */ /* 0x000fe2000fffe03f */
[----:B------:R-:W-:Y:S01]  /*391c0*/  STL.64 [R1+0x220], R12 ;  /* 0x0002200c01007387 */ /* 0x000fe20000100a00 */
[----:B------:R0:W-:Y:S03]  /*391d0*/  STL.64 [R1+0x228], R14 ;  /* 0x0002280e01007387 */ /* 0x0001e60000100a00 */
[----:B0-----:R-:W4:Y:S02]  /*391e0*/  LDL.LU.64 R14, [R1+0x71d0] ;  /* 0x0071d000010e7983 */ /* 0x001f240000300a00 */
[C---:B----4-:R-:W-:Y:S11]  /*391f0*/  HMMA.16816.F32.BF16 R4, R16.reuse, R14, R4 ;  /* 0x0000000e1004723c */ /* 0x050ff60000041804 */
[----:B------:R-:W-:Y:S11]  /*39200*/  @!UPT UIADD3 URZ, URZ, URZ, URZ ;  /* 0x0000003f3f3ff290 */ /* 0x000ff6000fffe03f */
[----:B------:R-:W-:Y:S01]  /*39210*/  @!UPT UIADD3 URZ, URZ, URZ, URZ ;  /* 0x0000003f3f3ff290 */ /* 0x000fe2000fffe03f */
[----:B------:R-:W-:Y:S01]  /*39220*/  STL.64 [R1+0x210], R4 ;  /* 0x0002100401007387 */ /* 0x000fe20000100a00 */
[----:B------:R0:W-:Y:S02]  /*39230*/  STL.64 [R1+0x218], R6 ;  /* 0x0002180601007387 */ /* 0x0001e40000100a00 */
[----:B0-----:R-:W-:Y:S01]  /*39240*/  MOV R6, R14 ;  /* 0x0000000e00067202 */ /* 0x001fe20000000f00 */
[----:B------:R-:W-:Y:S02]  /*39250*/  IMAD.MOV.U32 R7, RZ, RZ, R15 ;  /* 0x000000ffff077224 */ /* 0x000fe400078e000f */
[----:B------:R-:W2:Y:S01]  /*39260*/  LDL.LU.64 R14, [R1+0x71c8] ;  /* 0x0071c800010e7983 */ /* 0x000ea20000300a00 */
[----:B------:R-:W2:Y:S02]  /*39270*/  LDL.LU.64 R12, [R1+0x71c0] ;  /* 0x0071c000010c7983 */ /* 0x000ea40000300a00 */
[----:B--2---:R-:W-:Y:S01]  /*39280*/  HMMA.16816.F32.BF16 R16, R16, R22, R12 ;  /* 0x000000161010723c */ /* 0x004fe2000004180c */
[----:B------:R-:W3:Y:S01]  /*39290*/  LDL.LU.64 R14, [R1+0x71b8] ;  /* 0x0071b800010e7983 */ /* 0x000ee20000300a00 */
[----:B------:R-:W3:Y:S11]  /*392a0*/  LDL.LU.64 R12, [R1+0x71b0] ;  /* 0x0071b000010c7983 */ /* 0x000ef60000300a00 */
[----:B------:R-:W-:Y:S11]  /*392b0*/  @!UPT UIADD3 URZ, URZ, URZ, URZ ;  /* 0x0000003f3f3ff290 */ /* 0x000ff6000fffe03f */
[----:B------:R-:W-:Y:S02]  /*392c0*/  MOV R3, R18 ;  /* 0x0000001200037202 */ /* 0x000fe40000000f00 */
[----:B------:R-:W-:Y:S01]  /*392d0*/  MOV R28, R19 ;  /* 0x00000013001c7202 */ /* 0x000fe20000000f00 */
[----:B------:R-:W-:Y:S01]  /*392e0*/  MOV R18, R21 ;  /* 0x0000001500127202 */ /* 0x000fe20000000f00 */
[----:B------:R-:W-:Y:S01]  /*392f0*/  MOV R19, R20 ;  /* 0x0000001400137202 */ /* 0x000fe20000000f00 */
[----:B------:R-:W-:Y:S01]  /*39300*/  STL.64 [R1+0x200], R16 ;  /* 0x0002001001007387 */ /* 0x000fe20000100a00 */
[----:B------:R0:W-:Y:S02]  /*39310*/  STL.64 [R1+0x7190], R22 ;  /* 0x0071901601007387 */ /* 0x0001e40000100a00 */
[----:B------:R-:W2:Y:S02]  /*39320*/  LDL.LU R20, [R1+0x2b0] ;  /* 0x0002b00001147983 */ /* 0x000ea40000300800 */
[----:B------:R-:W2:Y:S01]  /*39330*/  LDL.LU R21, [R1+0x2b4] ;  /* 0x0002b40001157983 */ /* 0x000ea20000300800 */
[----:B0-----:R-:W2:Y:S01]  /*39340*/  LDL.LU R22, [R1+0x2b8] ;  /* 0x0002b80001167983 */ /* 0x001ea20000300800 */
[----:B------:R-:W2:Y:S01]  /*39350*/  LDL.LU R23, [R1+0x2bc] ;  /* 0x0002bc0001177983 */ /* 0x000ea20000300800 */
[----:B---3--:R-:W-:Y:S02]  /*39360*/  HMMA.16816.F32.BF16 R16, R12, R18, R24 ;  /* 0x000000120c10723c */ /* 0x008fe40000041818 */
[----:B------:R-:W3:Y:S01]  /*39370*/  LDL.LU.64 R26, [R1+0x71a8] ;  /* 0x0071a800011a7983 */ /* 0x000ee20000300a00 */
[----:B------:R-:W4:Y:S01]  /*39380*/  LDL.LU.64 R24, [R1+0x71a0] ;  /* 0x0071a00001187983 */ /* 0x000f220000300a00 */
[----:B------:R-:W-:-:S02]  /*39390*/  MOV R4, R0 ;  /* 0x0000000000047202 */ /* 0x000fc40000000f00 */
[----:B------:R-:W2:Y:S11]  /*393a0*/  LDL.LU R0, [R1+0x7198] ;  /* 0x0071980001007983 */ /* 0x000eb60000300800 */
[----:B------:R-:W-:Y:S06]  /*393b0*/  @!UPT UIADD3 URZ, URZ, URZ, URZ ;  /* 0x0000003f3f3ff290 */ /* 0x000fec000fffe03f */
[----:B------:R-:W-:Y:S01]  /*393c0*/  STL.64 [R1+0x1e0], R16 ;  /* 0x0001e01001007387 */ /* 0x000fe20000100a00 */
[----:B------:R-:W-:Y:S03]  /*393d0*/  STL.64 [R1+0x1e8], R18 ;  /* 0x0001e81201007387 */ /* 0x000fe60000100a00 */
[----:B---3--:R-:W0:Y:S01]  /*393e0*/  LDSM.16.MT88.4 R16, [R27+0x4000] ;  /* 0x004000001b10783b */ /* 0x008e220000004200 */
[----:B------:R-:W-:-:S05]  /*393f0*/  MOV R5, R26 ;  /* 0x0000001a00057202 */ /* 0x000fca0000000f00 */
[----:B------:R-:W-:Y:S04]  /*39400*/  STL.64 [R1+0x7148], R4 ;  /* 0x0071480401007387 */ /* 0x000fe80000100a00 */
[----:B0-----:R0:W-:Y:S04]  /*39410*/  STL.64 [R1+0x70f8], R18 ;  /* 0x0070f81201007387 */ /* 0x0011e80000100a00 */
[----:B0-----:R-:W3:Y:S01]  /*39420*/  LDL R19, [R1+0x1730] ;  /* 0x0017300001137983 */ /* 0x001ee20000100800 */
[----:B------:R0:W-:Y:S02]  /*39430*/  STL.64 [R1+0x70f0], R16 ;  /* 0x0070f01001007387 */ /* 0x0001e40000100a00 */
[----:B0-----:R-:W-:-:S02]  /*39440*/  MOV R16, R9 ;  /* 0x0000000900107202 */ /* 0x001fc40000000f00 */
[----:B------:R-:W-:Y:S02]  /*39450*/  MOV R17, R8 ;  /* 0x0000000800117202 */ /* 0x000fe40000000f00 */
[C---:B--2---:R-:W-:Y:S01]  /*39460*/  HMMA.16816.F32.BF16 R8, R12.reuse, R10, R20 ;  /* 0x0000000a0c08723c */ /* 0x044fe20000041814 */
[----:B------:R-:W2:Y:S11]  /*39470*/  LDL.LU.64 R22, [R1+0x7190] ;  /* 0x0071900001167983 */ /* 0x000eb60000300a00 */
[----:B------:R-:W-:Y:S11]  /*39480*/  @!UPT UIADD3 URZ, URZ, URZ, URZ ;  /* 0x0000003f3f3ff290 */ /* 0x000ff6000fffe03f */
[----:B------:R-:W-:Y:S01]  /*39490*/  STL.64 [R1+0x1d0], R8 ;  /* 0x0001d00801007387 */ /* 0x000fe20000100a00 */
[----:B------:R0:W-:Y:S03]  /*394a0*/  STL.64 [R1+0x1d8], R10 ;  /* 0x0001d80a01007387 */ /* 0x0001e60000100a00 */
[----:B0-----:R-:W2:Y:S01]  /*394b0*/  LDL.LU.64 R10, [R1+0x7188] ;  /* 0x00718800010a7983 */ /* 0x001ea20000300a00 */
[----:B------:R-:W2:Y:S02]  /*394c0*/  LDL.LU.64 R8, [R1+0x7180] ;  /* 0x0071800001087983 */ /* 0x000ea40000300a00 */
[C---:B--2---:R-:W-:Y:S01]  /*394d0*/  HMMA.16816.F32.BF16 R4, R12.reuse, R6, R8 ;  /* 0x000000060c04723c */ /* 0x044fe20000041808 */
[----:B------:R-:W2:Y:S01]  /*394e0*/  LDL.LU.64 R10, [R1+0x7178] ;  /* 0x00717800010a7983 */ /* 0x000ea20000300a00 */
[----:B------:R-:W2:Y:S11]  /*394f0*/  LDL.LU.64 R8, [R1+0x7170] ;  /* 0x0071700001087983 */ /* 0x000eb60000300a00 */
[----:B------:R-:W-:Y:S10]  /*39500*/  @!UPT UIADD3 URZ, URZ, URZ, URZ ;  /* 0x0000003f3f3ff290 */ /* 0x000ff4000fffe03f */
[----:B------:R0:W-:Y:S01]  /*39510*/  STL.64 [R1+0x1b0], R4 ;  /* 0x0001b00401007387 */ /* 0x0001e20000100a00 */
[----:B------:R1:W-:Y:S03]  /*39520*/  STL.64 [R1+0x1b8], R6 ;  /* 0x0001b80601007387 */ /* 0x0003e60000100a00 */
[----:B0-----:R-:W3:Y:S01]  /*39530*/  LDL.LU R4, [R1+0x3a0] ;  /* 0x0003a00001047983 */ /* 0x001ee20000300800 */
[----:B------:R-:W3:Y:S02]  /*39540*/  LDL.LU R5, [R1+0x3a4] ;  /* 0x0003a40001057983 */ /* 0x000ee40000300800 */
[----:B-1----:R-:W3:Y:S02]  /*39550*/  LDL.LU R6, [R1+0x3a8] ;  /* 0x0003a80001067983 */ /* 0x002ee40000300800 */
[----:B------:R-:W3:Y:S01]  /*39560*/  LDL.LU R7, [R1+0x3ac] ;  /* 0x0003ac0001077983 */ /* 0x000ee20000300800 */
[----:B--2---:R-:W-:Y:S01]  /*39570*/  HMMA.16816.F32.BF16 R20, R12, R22, R8 ;  /* 0x000000160c14723c */ /* 0x004fe20000041808 */
[----:B------:R-:W2:Y:S01]  /*39580*/  LDL.LU.64 R10, [R1+0x7168] ;  /* 0x00716800010a7983 */ /* 0x000ea20000300a00 */
[----:B------:R-:W2:Y:S02]  /*39590*/  LDL.LU.64 R8, [R1+0x7160] ;  /* 0x0071600001087983 */ /* 0x000ea40000300a00 */
[----:B------:R-:W2:Y:S11]  /*395a0*/  LDL.LU R12, [R1+0x340] ;  /* 0x00034000010c7983 */ /* 0x000eb60000300800 */
[----:B------:R-:W-:Y:S08]  /*395b0*/  @!UPT UIADD3 URZ, URZ, URZ, URZ ;  /* 0x0000003f3f3ff290 */ /* 0x000ff0000fffe03f */
[----:B------:R-:W-:Y:S01]  /*395c0*/  STL.64 [R1+0x20], R20 ;  /* 0x0000201401007387 */ /* 0x000fe20000100a00 */
[----:B------:R-:W-:Y:S02]  /*395d0*/  STL.64 [R1+0x28], R22 ;  /* 0x0000281601007387 */ /* 0x000fe40000100a00 */
[----:B------:R-:W0:Y:S04]  /*395e0*/  LDSM.16.MT88.4 R20, [R27+0x4080] ;  /* 0x004080001b14783b */ /* 0x000e280000004200 */
[----:B------:R-:W2:Y:S01]  /*395f0*/  LDL.LU R13, [R1+0x344] ;  /* 0x00034400010d7983 */ /* 0x000ea20000300800 */
[----:B------:R-:W2:Y:S01]  /*39600*/  LDL.LU R14, [R1+0x348] ;  /* 0x00034800010e7983 */ /* 0x000ea20000300800 */
[----:B------:R-:W2:Y:S03]  /*39610*/  LDL.LU R15, [R1+0x34c] ;  /* 0x00034c00010f7983 */ /* 0x000ea60000300800 */
[----:B0-----:R-:W-:Y:S01]  /*39620*/  STL.64 [R1+0x70b8], R22 ;  /* 0x0070b81601007387 */ /* 0x001fe20000100a00 */
[----:B------:R4:W-:Y:S02]  /*39630*/  STL.64 [R1+0x70b0], R20 ;  /* 0x0070b01401007387 */ /* 0x0009e40000100a00 */
[----:B----4-:R-:W-:-:S02]  /*39640*/  MOV R20, R25 ;  /* 0x0000001900147202 */ /* 0x010fc40000000f00 */
[----:B------:R-:W-:Y:S02]  /*39650*/  MOV R21, R24 ;  /* 0x0000001800157202 */ /* 0x000fe40000000f00 */
[----:B---3--:R-:W0:Y:S04]  /*39660*/  LDSM.16.MT88.4 R24, [R19+0x4000] ;  /* 0x004000001318783b */ /* 0x008e280000004200 */
[----:B0-----:R-:W-:Y:S01]  /*39670*/  STL.64 [R1+0x7078], R26 ;  /* 0x0070781a01007387 */ /* 0x001fe20000100a00 */
[----:B------:R0:W-:Y:S03]  /*39680*/  STL.64 [R1+0x7070], R24 ;  /* 0x0070701801007387 */ /* 0x0001e60000100a00 */
[----:B0-----:R-:W3:Y:S01]  /*39690*/  LDL.LU R24, [R1+0x330] ;  /* 0x0003300001187983 */ /* 0x001ee20000300800 */
[----:B------:R-:W3:Y:S02]  /*396a0*/  LDL.LU R25, [R1+0x334] ;  /* 0x0003340001197983 */ /* 0x000ee40000300800 */
[----:B------:R-:W4:Y:S02]  /*396b0*/  LDL.LU R26, [R1+0x338] ;  /* 0x00033800011a7983 */ /* 0x000f240000300800 */
[----:B------:R-:W4:Y:S02]  /*396c0*/  LDL.LU R27, [R1+0x33c] ;  /* 0x00033c00011b7983 */ /* 0x000f240000300800 */
[----:B----4-:R-:W-:Y:S01]  /*396d0*/  STL.64 [R1+0x7140], R26 ;  /* 0x0071401a01007387 */ /* 0x010fe20000100a00 */
[----:B---3--:R0:W-:Y:S03]  /*396e0*/  STL.64 [R1+0x7138], R24 ;  /* 0x0071381801007387 */ /* 0x0081e60000100a00 */
[----:B0-----:R-:W3:Y:S01]  /*396f0*/  LDL.LU R24, [R1+0x390] ;  /* 0x0003900001187983 */ /* 0x001ee20000300800 */
[----:B------:R-:W3:Y:S02]  /*39700*/  LDL.LU R25, [R1+0x394] ;  /* 0x0003940001197983 */ /* 0x000ee40000300800 */
[----:B------:R-:W4:Y:S02]  /*39710*/  LDL.LU R26, [R1+0x398] ;  /* 0x00039800011a7983 */ /* 0x000f240000300800 */
[----:B------:R-:W4:Y:S01]  /*39720*/  LDL.LU R27, [R1+0x39c] ;  /* 0x00039c00011b7983 */ /* 0x000f220000300800 */
[C---:B--2---:R-:W-:Y:S01]  /*39730*/  HMMA.16816.F32.BF16 R12, R8.reuse, R20, R12 ;  /* 0x00000014080c723c */ /* 0x044fe2000004180c */
[----:B----4-:R-:W-:Y:S01]  /*39740*/  STL.64 [R1+0x7158], R26 ;  /* 0x0071581a01007387 */ /* 0x010fe20000100a00 */
[----:B---3--:R0:W-:Y:S03]  /*39750*/  STL.64 [R1+0x7150], R24 ;  /* 0x0071501801007387 */ /* 0x0081e60000100a00 */
[----:B0-----:R-:W2:Y:S11]  /*39760*/  LDL.64 R24, [R1+0x70] ;  /* 0x0000700001187983 */ /* 0x001eb60000100a00 */
[----:B------:R-:W-:Y:S07]  /*39770*/  @!UPT UIADD3 URZ, URZ, URZ, URZ ;  /* 0x0000003f3f3ff290 */ /* 0x000fee000fffe03f */
[----:B------:R-:W-:Y:S02]  /*39780*/  STL.64 [R1+0x170], R12 ;  /* 0x0001700c01007387 */ /* 0x000fe40000100a00 */
[----:B------:R-:W-:Y:S02]  /*39790*/  STL.64 [R1+0x178], R14 ;  /* 0x0001780e01007387 */ /* 0x000fe40000100a00 */
[----:B------:R-:W0:Y:S04]  /*397a0*/  LDSM.16.MT88.4 R12, [R19+0x4080] ;  /* 0x00408000130c783b */ /* 0x000e280000004200 */
[----:B0-----:R-:W-:Y:S01]  /*397b0*/  STL.64 [R1+0x7028], R14 ;  /* 0x0070280e01007387 */ /* 0x001fe20000100a00 */
[----:B------:R0:W-:Y:S03]  /*397c0*/  STL.64 [R1+0x7020], R12 ;  /* 0x0070200c01007387 */ /* 0x0001e60000100a00 */
[----:B0-----:R-:W3:Y:S01]  /*397d0*/  LDL.LU R12, [R1+0x300] ;  /* 0x00030000010c7983 */ /* 0x001ee20000300800 */
[----:B------:R-:W3:Y:S02]  /*397e0*/  LDL.LU R13, [R1+0x304] ;  /* 0x00030400010d7983 */ /* 0x000ee40000300800 */
[----:B------:R-:W3:Y:S02]  /*397f0*/  LDL.LU R14, [R1+0x308] ;  /* 0x00030800010e7983 */ /* 0x000ee40000300800 */
[----:B------:R-:W4:Y:S01]  /*39800*/  LDL.LU.64 R26, [R1+0x7158] ;  /* 0x00715800011a7983 */ /* 0x000f220000300a00 */
[----:B--2---:R-:W-:Y:S01]  /*39810*/  HMMA.16816.F32.BF16 R4, R8, R24, R4 ;  /* 0x000000180804723c */ /* 0x004fe20000041804 */
[----:B------:R-:W-:Y:S01]  /*39820*/  MOV R19, R24 ;  /* 0x0000001800137202 */ /* 0x000fe20000000f00 */
[----:B------:R-:W-:-:S02]  /*39830*/  IMAD.MOV.U32 R18, RZ, RZ, R25 ;  /* 0x000000ffff127224 */ /* 0x000fc400078e0019 */
[----:B------:R-:W4:Y:S11]  /*39840*/  LDL.LU.64 R24, [R1+0x7150] ;  /* 0x0071500001187983 */ /* 0x000f360000300a00 */
[----:B------:R-:W-:Y:S08]  /*39850*/  @!UPT UIADD3 URZ, URZ, URZ, URZ ;  /* 0x0000003f3f3ff290 */ /* 0x000ff0000fffe03f */
[----:B------:R0:W-:Y:S01]  /*39860*/  STL.64 [R1+0x1a0], R4 ;  /* 0x0001a00401007387 */ /* 0x0001e20000100a00 */
[----:B------:R4:W-:Y:S03]  /*39870*/  STL [R1+0x1a8], R6 ;  /* 0x0001a80601007387 */ /* 0x0009e60000100800 */
[----:B0-----:R-:W4:Y:S01]  /*39880*/  LDL.LU.64 R4, [R1+0x7148] ;  /* 0x0071480001047983 */ /* 0x001f220000300a00 */
[----:B------:R-:W-:Y:S01]  /*39890*/  MOV R15, R0 ;  /* 0x00000000000f7202 */ /* 0x000fe20000000f00 */
[----:B------:R-:W-:-:S05]  /*398a0*/  MOV R0, R7 ;  /* 0x0000000700007202 */ /* 0x000fca0000000f00 */
[----:B------:R-:W-:Y:S01]  /*398b0*/  STL [R1+0x6fa0], R0 ;  /* 0x006fa00001007387 */ /* 0x000fe20000100800 */
[C---:B----4-:R-:W-:Y:S03]  /*398c0*/  HMMA.16816.F32.BF16 R4, R8.reuse, R4, R24 ;  /* 0x000000040804723c */ /* 0x050fe60000041818 */
[----:B------:R-:W2:Y:S01]  /*398d0*/  LDL.LU.64 R26, [R1+0x7140] ;  /* 0x00714000011a7983 */ /* 0x000ea20000300a00 */
[----:B------:R-:W2:Y:S11]  /*398e0*/  LDL.LU.64 R24, [R1+0x7138] ;  /* 0x0071380001187983 */ /* 0x000eb60000300a00 */
[----:B------:R-:W-:Y:S08]  /*398f0*/  @!UPT UIADD3 URZ, URZ, URZ, URZ ;  /* 0x0000003f3f3ff290 */ /* 0x000ff0000fffe03f */
[----:B------:R-:W-:Y:S01]  /*39900*/  STL.64 [R1+0x190], R4 ;  /* 0x0001900401007387 */ /* 0x000fe20000100a00 */
[----:B------:R0:W-:Y:S03]  /*39910*/  STL.64 [R1+0x198], R6 ;  /* 0x0001980601007387 */ /* 0x0001e60000100a00 */
[----:B0-----:R-:W3:Y:S01]  /*39920*/  LDL.LU.64 R6, [R1+0x7130] ;  /* 0x0071300001067983 */ /* 0x001ee20000300a00 */
[----:B------:R-:W3:Y:S01]  /*39930*/  LDL.LU.64 R4, [R1+0x7128] ;  /* 0x0071280001047983 */ /* 0x000ee20000300a00 */
[----:B--2---:R-:W-:Y:S11]  /*39940*/  HMMA.16816.F32.BF16 R24, R8, R16, R24 ;  /* 0x000000100818723c */ /* 0x004ff60000041818 */
[----:B------:R-:W-:Y:S11]  /*39950*/  @!UPT UIADD3 URZ, URZ, URZ, URZ ;  /* 0x0000003f3f3ff290 */ /* 0x000ff6000fffe03f */
[----:B------:R-:W-:Y:S01]  /*39960*/  @!UPT UIADD3 URZ, URZ, URZ, URZ ;  /* 0x0000003f3f3ff290 */ /* 0x000fe2000fffe03f */
[----:B------:R0:W-:Y:S01]  /*39970*/  STL.64 [R1+0x160], R24 ;  /* 0x0001601801007387 */ /* 0x0001e20000100a00 */
[----:B------:R1:W-:Y:S02]  /*39980*/  STL [R1+0x168], R26 ;  /* 0x0001681a01007387 */ /* 0x0003e40000100800 */
[----:B------:R-:W-:Y:S01]  /*39990*/  STL.64 [R1+0x7110], R16 ;  /* 0x0071101001007387 */ /* 0x000fe20000100a00 */
[----:B0-----:R-:W2:Y:S01]  /*399a0*/  LDL.LU R24, [R1+0x2c0] ;  /* 0x0002c00001187983 */ /* 0x001ea20000300800 */
[----:B------:R-:W2:Y:S02]  /*399b0*/  LDL.LU R25, [R1+0x2c4] ;  /* 0x0002c40001197983 */ /* 0x000ea40000300800 */
[----:B-1----:R-:W4:Y:S01]  /*399c0*/  LDL.LU R26, [R1+0x2c8] ;  /* 0x0002c800011a7983 */ /* 0x002f220000300800 */
[----:B---3--:R-:W-:Y:S01]  /*399d0*/  HMMA.16816.F32.BF16 R8, R4, R20, R12 ;  /* 0x000000140408723c */ /* 0x008fe2000004180c */
[----:B------:R-:W-:Y:S01]  /*399e0*/  MOV R0, R27 ;  /* 0x0000001b00007202 */ /* 0x000fe20000000f00 */
[----:B------:R-:W-:-:S02]  /*399f0*/  MOV R27, R29 ;  /* 0x0000001d001b7202 */ /* 0x000fc40000000f00 */
[----:B------:R-:W3:Y:S04]  /*39a00*/  LDL.LU R29, [R1+0x7124] ;  /* 0x00712400011d7983 */ /* 0x000ee80000300800 */
[----:B----4-:R-:W-:Y:S01]  /*39a10*/  STL.64 [R1+0x7088], R26 ;  /* 0x0070881a01007387 */ /* 0x010fe20000100a00 */
[----:B--2---:R-:W-:Y:S02]  /*39a20*/  STL.64 [R1+0x7080], R24 ;  /* 0x0070801801007387 */ /* 0x004fe40000100a00 */
[----:B------:R-:W-:Y:S02]  /*39a30*/  STL [R1+0x6fa4], R0 ;  /* 0x006fa40001007387 */ /* 0x000fe40000100800 */
[----:B------:R-:W2:Y:S10]  /*39a40*/  LDL.LU R12, [R1+0x2e0] ;  /* 0x0002e000010c7983 */ /* 0x000eb40000300800 */
[----:B------:R-:W-:Y:S01]  /*39a50*/  STL.64 [R1+0xf0], R8 ;  /* 0x0000f00801007387 */ /* 0x000fe20000100a00 */
[----:B------:R-:W-:Y:S02]  /*39a60*/  STL.64 [R1+0xf8], R10 ;  /* 0x0000f80a01007387 */ /* 0x000fe40000100a00 */
[----:B------:R-:W2:Y:S02]  /*39a70*/  LDL.LU R13, [R1+0x2e4] ;  /* 0x0002e400010d7983 */ /* 0x000ea40000300800 */
[----:B------:R-:W4:Y:S01]  /*39a80*/  LDL.LU R14, [R1+0x2e8] ;  /* 0x0002e800010e7983 */ /* 0x000f220000300800 */
[----:B------:R-:W4:Y:S04]  /*39a90*/  LDL.LU R15, [R1+0x2ec] ;  /* 0x0002ec00010f7983 */ /* 0x000f280000300800 */
[----:B---3--:R-:W0:Y:S04]  /*39aa0*/  LDSM.16.MT88.4 R8, [R29+0x4000] ;  /* 0x004000001d08783b */ /* 0x008e280000004200 */
[----:B----4-:R-:W-:Y:S01]  /*39ab0*/  STL.64 [R1+0x70c8], R14 ;  /* 0x0070c80e01007387 */ /* 0x010fe20000100a00 */
[----:B--2---:R1:W-:Y:S03]  /*39ac0*/  STL.64 [R1+0x70c0], R12 ;  /* 0x0070c00c01007387 */ /* 0x0043e60000100a00 */
[----:B-1----:R-:W2:Y:S04]  /*39ad0*/  LDL.64 R12, [R1+0x60] ;  /* 0x00006000010c7983 */ /* 0x002ea80000100a00 */
[----:B--2---:R-:W-:Y:S01]  /*39ae0*/  STL.64 [R1+0x7118], R12 ;  /* 0x0071180c01007387 */ /* 0x004fe20000100a00 */
[----:B------:R-:W2:Y:S02]  /*39af0*/  LDL.LU R20, [R1+0x310] ;  /* 0x0003100001147983 */ /* 0x000ea40000300800 */
[----:B------:R-:W2:Y:S02]  /*39b00*/  LDL.LU R21, [R1+0x314] ;  /* 0x0003140001157983 */ /* 0x000ea40000300800 */
[----:B------:R-:W3:Y:S01]  /*39b10*/  LDL.LU R22, [R1+0x318] ;  /* 0x0003180001167983 */ /* 0x000ee20000300800 */
[----:B------:R-:W3:Y:S04]  /*39b20*/  LDL.LU R23, [R1+0x31c] ;  /* 0x00031c0001177983 */ /* 0x000ee80000300800 */
[----:B---3--:R-:W-:Y:S01]  /*39b30*/  STL.64 [R1+0x70d8], R22 ;  /* 0x0070d81601007387 */ /* 0x008fe20000100a00 */
[----:B--2---:R1:W-:Y:S03]  /*39b40*/  STL.64 [R1+0x70d0], R20 ;  /* 0x0070d01401007387 */ /* 0x0043e60000100a00 */
[----:B-1----:R-:W2:Y:S01]  /*39b50*/  LDL.LU R20, [R1+0x370] ;  /* 0x0003700001147983 */ /* 0x002ea20000300800 */
[----:B------:R-:W2:Y:S02]  /*39b60*/  LDL.LU R21, [R1+0x374] ;  /* 0x0003740001157983 */ /* 0x000ea40000300800 */
[----:B------:R-:W3:Y:S02]  /*39b70*/  LDL.LU R22, [R1+0x378] ;  /* 0x0003780001167983 */ /* 0x000ee40000300800 */
[----:B------:R-:W3:Y:S01]  /*39b80*/  LDL.LU R23, [R1+0x37c] ;  /* 0x00037c0001177983 */ /* 0x000ee20000300800 */
[----:B------:R-:W4:Y:S01]  /*39b90*/  LDL.LU R12, [R1+0x360] ;  /* 0x00036000010c7983 */ /* 0x000f220000300800 */
[----:B------:R-:W4:Y:S02]  /*39ba0*/  LDL.LU R13, [R1+0x364] ;  /* 0x00036400010d7983 */ /* 0x000f240000300800 */
[----:B------:R-:W4:Y:S02]  /*39bb0*/  LDL.LU R14, [R1+0x368] ;  /* 0x00036800010e7983 */ /* 0x000f240000300800 */
[----:B------:R-:W4:Y:S01]  /*39bc0*/  LDL.LU R15, [R1+0x36c] ;  /* 0x00036c00010f7983 */ /* 0x000f220000300800 */
[----:B------:R-:W4:Y:S01]  /*39bd0*/  LDL.LU R16, [R1+0x350] ;  /* 0x0003500001107983 */ /* 0x000f220000300800 */
[----:B------:R-:W-:Y:S01]  /*39be0*/  MOV R25, R18 ;  /* 0x0000001200197202 */ /* 0x000fe20000000f00 */
[----:B------:R-:W4:Y:S01]  /*39bf0*/  LDL.LU R17, [R1+0x354] ;  /* 0x0003540001117983 */ /* 0x000f220000300800 */
[----:B------:R-:W-:Y:S01]  /*39c00*/  MOV R24, R19 ;  /* 0x0000001300187202 */ /* 0x000fe20000000f00 */
[----:B------:R-:W4:Y:S01]  /*39c10*/  LDL.LU R18, [R1+0x358] ;  /* 0x0003580001127983 */ /* 0x000f220000300800 */
[----:B------:R-:W4:Y:S03]  /*39c20*/  LDL.LU R19, [R1+0x35c] ;  /* 0x00035c0001137983 */ /* 0x000f260000300800 */
[----:B---3--:R-:W-:Y:S01]  /*39c30*/  STL.64 [R1+0x70e8], R22 ;  /* 0x0070e81601007387 */ /* 0x008fe20000100a00 */
[----:B--2---:R1:W-:Y:S03]  /*39c40*/  STL.64 [R1+0x70e0], R20 ;  /* 0x0070e01401007387 */ /* 0x0043e60000100a00 */
[----:B-1----:R-:W2:Y:S01]  /*39c50*/  LDL.LU R20, [R1+0x380] ;  /* 0x0003800001147983 */ /* 0x002ea20000300800 */
[----:B------:R-:W2:Y:S02]  /*39c60*/  LDL.LU R21, [R1+0x384] ;  /* 0x0003840001157983 */ /* 0x000ea40000300800 */
[----:B------:R-:W3:Y:S02]  /*39c70*/  LDL.LU R22, [R1+0x388] ;  /* 0x0003880001167983 */ /* 0x000ee40000300800 */
[----:B------:R-:W3:Y:S02]  /*39c80*/  LDL.LU R23, [R1+0x38c] ;  /* 0x00038c0001177983 */ /* 0x000ee40000300800 */
[----:B---3--:R-:W-:Y:S01]  /*39c90*/  STL.64 [R1+0x7108], R22 ;  /* 0x0071081601007387 */ /* 0x008fe20000100a00 */
[----:B--2---:R1:W-:Y:S03]  /*39ca0*/  STL.64 [R1+0x7100], R20 ;  /* 0x0071001401007387 */ /* 0x0043e60000100a00 */
[----:B-1----:R-:W2:Y:S01]  /*39cb0*/  LDL.LU R20, [R1+0x2f0] ;  /* 0x0002f00001147983 */ /* 0x002ea20000300800 */
[----:B------:R-:W2:Y:S02]  /*39cc0*/  LDL.LU R21, [R1+0x2f4] ;  /* 0x0002f40001157983 */ /* 0x000ea40000300800 */
[----:B------:R-:W2:Y:S02]  /*39cd0*/  LDL.LU R22, [R1+0x2f8] ;  /* 0x0002f80001167983 */ /* 0x000ea40000300800 */
[----:B------:R-:W2:Y:S01]  /*39ce0*/  LDL.LU R23, [R1+0x2fc] ;  /* 0x0002fc0001177983 */ /* 0x000ea20000300800 */
[----:B0-----:R0:W-:Y:S01]  /*39cf0*/  STL.64 [R1+0x6fe8], R10 ;  /* 0x006fe80a01007387 */ /* 0x0011e20000100a00 */
[----:B------:R1:W-:Y:S01]  /*39d00*/  STL.64 [R1+0x6fe0], R8 ;  /* 0x006fe00801007387 */ /* 0x0003e20000100a00 */
[----:B0-----:R-:W-:-:S02]  /*39d10*/  MOV R10, R2 ;  /* 0x00000002000a7202 */ /* 0x001fc40000000f00 */
[----:B-1----:R-:W3:Y:S01]  /*39d20*/  LDL.LU R8, [R1+0x260] ;  /* 0x0002600001087983 */ /* 0x002ee20000300800 */
[----:B------:R-:W3:Y:S02]  /*39d30*/  LDL.LU R9, [R1+0x264] ;  /* 0x0002640001097983 */ /* 0x000ee40000300800 */
[----:B------:R-:W2:Y:S02]  /*39d40*/  LDL.LU R2, [R1+0x7120] ;  /* 0x0071200001027983 */ /* 0x000ea40000300800 */
[----:B------:R-:W2:Y:S01]  /*39d50*/  LDL.LU R11, [R1+0x26c] ;  /* 0x00026c00010b7983 */ /* 0x000ea20000300800 */
[----:B----4-:R-:W-:Y:S01]  /*39d60*/  HMMA.16816.F32.BF16 R12, R4, R24, R12 ;  /* 0x00000018040c723c */ /* 0x010fe2000004180c */
[----:B--2---:R-:W-:Y:S01]  /*39d70*/  STL.64 [R1+0x7098], R10 ;  /* 0x0070980a01007387 */ /* 0x004fe20000100a00 */
[----:B---3--:R0:W-:Y:S03]  /*39d80*/  STL.64 [R1+0x7090], R8 ;  /* 0x0070900801007387 */ /* 0x0081e60000100a00 */
[----:B0-----:R-:W2:Y:S01]  /*39d90*/  LDL.LU R8, [R1+0x2d0] ;  /* 0x0002d00001087983 */ /* 0x001ea20000300800 */
[----:B------:R-:W2:Y:S02]  /*39da0*/  LDL.LU R9, [R1+0x2d4] ;  /* 0x0002d40001097983 */ /* 0x000ea40000300800 */
[----:B------:R-:W3:Y:S01]  /*39db0*/  LDL.LU R10, [R1+0x2d8] ;  /* 0x0002d800010a7983 */ /* 0x000ee20000300800 */
[----:B------:R-:W-:-:S05]  /*39dc0*/  MOV R11, R2 ;  /* 0x00000002000b7202 */ /* 0x000fca0000000f00 */
[----:B---3--:R-:W-:Y:S01]  /*39dd0*/  STL.64 [R1+0x70a8], R10 ;  /* 0x0070a80a01007387 */ /* 0x008fe20000100a00 */
[----:B--2---:R0:W-:Y:S03]  /*39de0*/  STL.64 [R1+0x70a0], R8 ;  /* 0x0070a00801007387 */ /* 0x0041e60000100a00 */
[----:B0-----:R-:W2:Y:S05]  /*39df0*/  LDL.64 R8, [R1+0x80] ;  /* 0x0000800001087983 */ /* 0x001eaa0000100a00 */
[----:B------:R0:W-:Y:S02]  /*39e00*/  STL.64 [R1+0xe0], R12 ;  /* 0x0000e00c01007387 */ /* 0x0001e40000100a00 */
[----:B------:R-:W-:Y:S01]  /*39e10*/  STL [R1+0xe8], R14 ;  /* 0x0000e80e01007387 */ /* 0x000fe20000100800 */
[----:B0-----:R-:W3:Y:S01]  /*39e20*/  LDL.LU.64 R12, [R1+0x7118] ;  /* 0x00711800010c7983 */ /* 0x001ee20000300a00 */
[----:B------:R-:W-:-:S05]  /*39e30*/  MOV R2, R15 ;  /* 0x0000000f00027202 */ /* 0x000fca0000000f00 */
[----:B------:R-:W-:Y:S01]  /*39e40*/  STL [R1+0x6f70], R2 ;  /* 0x006f700201007387 */ /* 0x000fe20000100800 */
[C---:B---3--:R-:W-:Y:S11]  /*39e50*/  HMMA.16816.F32.BF16 R16, R4.reuse, R12, R16 ;  /* 0x0000000c0410723c */ /* 0x048ff60000041810 */
[----:B------:R-:W-:Y:S11]  /*39e60*/  @!UPT UIADD3 URZ, URZ, URZ, URZ ;  /* 0x0000003f3f3ff290 */ /* 0x000ff6000fffe03f */
[----:B------:R-:W-:Y:S01]  /*39e70*/  @!UPT UIADD3 URZ, URZ, URZ, URZ ;  /* 0x0000003f3f3ff290 */ /* 0x000fe2000fffe03f */
[----:B------:R0:W-:Y:S01]  /*39e80*/  STL.64 [R1+0xd0], R16 ;  /* 0x0000d01001007387 */ /* 0x0001e20000100a00 */
[----:B------:R1:W-:Y:S03]  /*39e90*/  STL [R1+0xd8], R18 ;  /* 0x0000d81201007387 */ /* 0x0003e60000100800 */
[----:B0-----:R-:W3:Y:S01]  /*39ea0*/  LDL.LU.64 R16, [R1+0x7110] ;  /* 0x0071100001107983 */ /* 0x001ee20000300a00 */
[----:B------:R-:W-:Y:S01]  /*39eb0*/  MOV R0, R19 ;  /* 0x0000001300007202 */ /* 0x000fe20000000f00 */
[----:B---3--:R-:W-:Y:S02]  /*39ec0*/  HMMA.16816.F32.BF16 R4, R4, R16, R20 ;  /* 0x000000100404723c */ /* 0x008fe40000041814 */
[----:B------:R-:W3:Y:S01]  /*39ed0*/  LDL.LU.64 R22, [R1+0x7108] ;  /* 0x0071080001167983 */ /* 0x000ee20000300a00 */
[----:B------:R-:W3:Y:S02]  /*39ee0*/  LDL.LU.64 R20, [R1+0x7100] ;  /* 0x0071000001147983 */ /* 0x000ee40000300a00 */
[----:B-1----:R-:W2:Y:S02]  /*39ef0*/  LDL.LU.64 R18, [R1+0x70f8] ;  /* 0x0070f80001127983 */ /* 0x002ea40000300a00 */
[----:B------:R-:W2:Y:S11]  /*39f00*/  LDL.LU.64 R16, [R1+0x70f0] ;  /* 0x0070f00001107983 */ /* 0x000eb60000300a00 */
[----:B------:R-:W-:Y:S05]  /*39f10*/  @!UPT UIADD3 URZ, URZ, URZ, URZ ;  /* 0x0000003f3f3ff290 */ /* 0x000fea000fffe03f */
[----:B------:R0:W-:Y:S01]  /*39f20*/  STL.64 [R1+0x40], R4 ;  /* 0x0000400401007387 */ /* 0x0001e20000100a00 */
[----:B------:R1:W-:Y:S01]  /*39f30*/  STL [R1+0x48], R6 ;  /* 0x0000480601007387 */ /* 0x0003e20000100800 */
[----:B------:R-:W-:Y:S02]  /*39f40*/  MOV R2, R7 ;  /* 0x0000000700027202 */ /* 0x000fe40000000f00 */
[----:B0-----:R-:W2:Y:S01]  /*39f50*/  LDL.LU R4, [R1+0x320] ;  /* 0x0003200001047983 */ /* 0x001ea20000300800 */
[----:B------:R-:W2:Y:S02]  /*39f60*/  LDL.LU R5, [R1+0x324] ;  /* 0x0003240001057983 */ /* 0x000ea40000300800 */
[----:B-1----:R-:W2:Y:S02]  /*39f70*/  LDL.LU R6, [R1+0x328] ;  /* 0x0003280001067983 */ /* 0x002ea40000300800 */
[----:B------:R-:W2:Y:S02]  /*39f80*/  LDL.LU R7, [R1+0x32c] ;  /* 0x00032c0001077983 */ /* 0x000ea40000300800 */
[C---:B--2---:R-:W-:Y:S11]  /*39f90*/  HMMA.16816.F32.BF16 R4, R16.reuse, R8, R4 ;  /* 0x000000081004723c */ /* 0x044ff60000041804 */
[----:B------:R-:W-:Y:S11]  /*39fa0*/  @!UPT UIADD3 URZ, URZ, URZ, URZ ;  /* 0x0000003f3f3ff290 */ /* 0x000ff6000fffe03f */
[----:B------:R-:W-:Y:S01]  /*39fb0*/  @!UPT UIADD3 URZ, URZ, URZ, URZ ;  /* 0x0000003f3f3ff290 */ /* 0x000fe2000fffe03f */
[----:B------:R-:W-:Y:S01]  /*39fc0*/  STL.64 [R1+0x150], R4 ;  /* 0x0001500401007387 */ /* 0x000fe20000100a00 */
[----:B------:R-:W-:Y:S02]  /*39fd0*/  STL.64 [R1+0x158], R6 ;  /* 0x0001580601007387 */ /* 0x000fe40000100a00 */
[----:B------:R-:W0:Y:S01]  /*39fe0*/  LDSM.16.MT88.4 R4, [R29+0x4080] ;  /* 0x004080001d04783b */ /* 0x000e220000004200 */
[C---:B---3--:R-:W-:Y:S01]  /*39ff0*/  HMMA.16816.F32.BF16 R20, R16.reuse, R24, R20 ;  /* 0x000000181014723c */ /* 0x048fe20000041814 */
[----:B0-----:R-:W-:Y:S02]  /*3a000*/  STL.64 [R1+0x6fb0], R6 ;  /* 0x006fb00601007387 */ /* 0x001fe40000100a00 */
[----:B------:R0:W-:Y:S02]  /*3a010*/  STL.64 [R1+0x6fa8], R4 ;  /* 0x006fa80401007387 */ /* 0x0001e40000100a00 */
[----:B0-----:R-:W2:Y:S01]  /*3a020*/  LDL.LU.64 R4, [R1+0x50] ;  /* 0x0000500001047983 */ /* 0x001ea20000300a00 */
[----:B------:R-:W-:Y:S11]  /*3a030*/  STL [R1+0x6f04], R29 ;  /* 0x006f041d01007387 */ /* 0x000ff60000100800 */
[----:B------:R-:W-:Y:S06]  /*3a040*/  @!UPT UIADD3 URZ, URZ, URZ, URZ ;  /* 0x0000003f3f3ff290 */ /* 0x000fec000fffe03f */
[----:B------:R-:W-:Y:S02]  /*3a050*/  STL.64 [R1+0x140], R20 ;  /* 0x0001401401007387 */ /* 0x000fe40000100a00 */
[----:B------:R0:W-:Y:S02]  /*3a060*/  STL.64 [R1+0x148], R22 ;  /* 0x0001481601007387 */ /* 0x0001e40000100a00 */
[----:B0-----:R-:W3:Y:S01]  /*3a070*/  LDL.LU.64 R22, [R1+0x70e8] ;  /* 0x0070e80001167983 */ /* 0x001ee20000300a00 */
[----:B------:R-:W3:Y:S02]  /*3a080*/  LDL.LU.64 R20, [R1+0x70e0] ;  /* 0x0070e00001147983 */ /* 0x000ee40000300a00 */
[C---:B---3--:R-:W-:Y:S11]  /*3a090*/  HMMA.16816.F32.BF16 R20, R16.reuse, R12, R20 ;  /* 0x0000000c1014723c */ /* 0x048ff60000041814 */
[----:B------:R-:W-:Y:S11]  /*3a0a0*/  @!UPT UIADD3 URZ, URZ, URZ, URZ ;  /* 0x0000003f3f3ff290 */ /* 0x000ff6000fffe03f */
[----:B------:R-:W-:Y:S01]  /*3a0b0*/  @!UPT UIADD3 URZ, URZ, URZ, URZ ;  /* 0x0000003f3f3ff290 */ /* 0x000fe2000fffe03f */
[----:B------:R-:W-:Y:S01]  /*3a0c0*/  STL.64 [R1+0x130], R20 ;  /* 0x0001301401007387 */ /* 0x000fe20000100a00 */
[----:B------:R0:W-:Y:S03]  /*3a0d0*/  STL.64 [R1+0x138], R22 ;  /* 0x0001381601007387 */ /* 0x0001e60000100a00 */
[----:B0-----:R-:W2:Y:S01]  /*3a0e0*/  LDL.LU.64 R22, [R1+0x70d8] ;  /* 0x0070d80001167983 */ /* 0x001ea20000300a00 */
[----:B------:R-:W2:Y:S01]  /*3a0f0*/  LDL.LU.64 R20, [R1+0x70d0] ;  /* 0x0070d00001147983 */ /* 0x000ea20000300a00 */
[----:B------:R-:W-:Y:S02]  /*3a100*/  MOV R7, R12 ;  /* 0x0000000c00077202 */ /* 0x000fe40000000f00 */
[----:B------:R-:W-:Y:S01]  /*3a110*/  MOV R6, R13 ;  /* 0x0000000d00067202 */ /* 0x000fe20000000f00 */
[----:B------:R-:W3:Y:S01]  /*3a120*/  LDL.LU.64 R14, [R1+0x70c8] ;  /* 0x0070c800010e7983 */ /* 0x000ee20000300a00 */
[----:B------:R-:W3:Y:S01]  /*3a130*/  LDL.LU.64 R12, [R1+0x70c0] ;  /* 0x0070c000010c7983 */ /* 0x000ee20000300a00 */
[----:B--2---:R-:W-:Y:S02]  /*3a140*/  HMMA.16816.F32.BF16 R16, R16, R4, R20 ;  /* 0x000000041010723c */ /* 0x004fe40000041814 */
[----:B------:R-:W3:Y:S01]  /*3a150*/  LDL.LU.64 R22, [R1+0x70b8] ;  /* 0x0070b80001167983 */ /* 0x000ee20000300a00 */
[----:B------:R-:W3:Y:S11]  /*3a160*/  LDL.LU.64 R20, [R1+0x70b0] ;  /* 0x0070b00001147983 */ /* 0x000ef60000300a00 */
[----:B------:R-:W-:Y:S09]  /*3a170*/  @!UPT UIADD3 URZ, URZ, URZ, URZ ;  /* 0x0000003f3f3ff290 */ /* 0x000ff2000fffe03f */
[----:B------:R-:W-:Y:S01]  /*3a180*/  STL.64 [R1+0x90], R16 ;  /* 0x0000901001007387 */ /* 0x000fe20000100a00 */
[----:B------:R-:W-:Y:S01]  /*3a190*/  STL.64 [R1+0x98], R18 ;  /* 0x0000981201007387 */ /* 0x000fe20000100a00 */
[C---:B---3--:R-:W-:Y:S11]  /*3a1a0*/  HMMA.16816.F32.BF16 R12, R20.reuse, R8, R12 ;  /* 0x00000008140c723c */ /* 0x048ff6000004180c */
[----:B------:R-:W-:Y:S11]  /*3a1b0*/  @!UPT UIADD3 URZ, URZ, URZ, URZ ;  /* 0x0000003f3f3ff290 */ /* 0x000ff6000fffe03f */
[----:B------:R-:W-:Y:S01]  /*3a1c0*/  @!UPT UIADD3 URZ, URZ, URZ, URZ ;  /* 0x0000003f3f3ff290 */ /* 0x000fe2000fffe03f */
[----:B------:R0:W-:Y:S01]  /*3a1d0*/  STL.64 [R1+0xc0], R12 ;  /* 0x0000c00c01007387 */ /* 0x0001e20000100a00 */
[----:B------:R-:W-:Y:S02]  /*3a1e0*/  STL.64 [R1+0xc8], R14 ;  /* 0x0000c80e01007387 */ /* 0x000fe40000100a00 */
[----:B------:R-:W2:Y:S01]  /*3a1f0*/  LDL.LU.64 R10, [R1+0x70a8] ;  /* 0x0070a800010a7983 */ /* 0x000ea20000300a00 */
[----:B0-----:R-:W-:Y:S02]  /*3a200*/  MOV R13, R8 ;  /* 0x00000008000d7202 */ /* 0x001fe40000000f00 */
[----:B------:R-:W-:Y:S02]  /*3a210*/  MOV R12, R9 ;  /* 0x00000009000c7202 */ /* 0x000fe40000000f00 */
[----:B------:R-:W2:Y:S02]  /*3a220*/  LDL.LU.64 R8, [R1+0x70a0] ;  /* 0x0070a00001087983 */ /* 0x000ea40000300a00 */
[----:B--2---:R-:W-:Y:S02]  /*3a230*/  HMMA.16816.F32.BF16 R24, R20, R24, R8 ;  /* 0x000000181418723c */ /* 0x004fe40000041808 */
[----:B------:R-:W2:Y:S01]  /*3a240*/  LDL.LU.64 R10, [R1+0x7098] ;  /* 0x00709800010a7983 */ /* 0x000ea20000300a00 */
[----:B------:R-:W2:Y:S11]  /*3a250*/  LDL.LU.64 R8, [R1+0x7090] ;  /* 0x0070900001087983 */ /* 0x000eb60000300a00 */
[----:B------:R-:W-:Y:S09]  /*3a260*/  @!UPT UIADD3 URZ, URZ, URZ, URZ ;  /* 0x0000003f3f3ff290 */ /* 0x000ff2000fffe03f */
[----:B------:R-:W-:Y:S01]  /*3a270*/  STL.64 [R1+0xb0], R24 ;  /* 0x0000b01801007387 */ /* 0x000fe20000100a00 */
[----:B------:R0:W-:Y:S03]  /*3a280*/  STL.64 [R1+0xb8], R26 ;  /* 0x0000b81a01007387 */ /* 0x0001e60000100a00 */
[----:B0-----:R-:W3:Y:S01]  /*3a290*/  LDL.LU.64 R26, [R1+0x7088] ;  /* 0x00708800011a7983 */ /* 0x001ee20000300a00 */
[----:B------:R-:W3:Y:S02]  /*3a2a0*/  LDL.LU.64 R24, [R1+0x7080] ;  /* 0x0070800001187983 */ /* 0x000ee40000300a00 */
[----:B------:R-:W-:Y:S01]  /*3a2b0*/  IMAD.MOV.U32 R16, RZ, RZ, R7 ;  /* 0x000000ffff107224 */ /* 0x000fe200078e0007 */
[----:B------:R-:W-:-:S07]  /*3a2c0*/  MOV R17, R6 ;  /* 0x0000000600117202 */ /* 0x000fce0000000f00 */
[C---:B---3--:R-:W-:Y:S01]  /*3a2d0*/  HMMA.16816.F32.BF16 R16, R20.reuse, R16, R24 ;  /* 0x000000101410723c */ /* 0x048fe20000041818 */
[----:B------:R-:W3:Y:S01]  /*3a2e0*/  LDL.LU.64 R26, [R1+0x7078] ;  /* 0x00707800011a7983 */ /* 0x000ee20000300a00 */
[----:B------:R-:W3:Y:S11]  /*3a2f0*/  LDL.LU.64 R24, [R1+0x7070] ;  /* 0x0070700001187983 */ /* 0x000ef60000300a00 */
[----:B------:R-:W-:Y:S10]  /*3a300*/  @!UPT UIADD3 URZ, URZ, URZ, URZ ;  /* 0x0000003f3f3ff290 */ /* 0x000ff4000fffe03f */
[----:B------:R-:W-:Y:S01]  /*3a310*/  STL [R1+0xa4], R17 ;  /* 0x0000a41101007387 */ /* 0x000fe20000100800 */
[----:B------:R2:W-:Y:S01]  /*3a320*/  STL.64 [R1+0xa8], R18 ;  /* 0x0000a81201007387 */ /* 0x0005e20000100a00 */
[----:B------:R-:W-:Y:S02]  /*3a330*/  MOV R29, R16 ;  /* 0x00000010001d7202 */ /* 0x000fe40000000f00 */
[----:B--2---:R-:W-:Y:S01]  /*3a340*/  HMMA.16816.F32.BF16 R16, R20, R4, R8 ;  /* 0x000000041410723c */ /* 0x004fe20000041808 */
[----:B------:R0:W-:Y:S01]  /*3a350*/  STL.64 [R1+0x7030], R4 ;  /* 0x0070300401007387 */ /* 0x0001e20000100a00 */
[----:B------:R-:W2:Y:S11]  /*3a360*/  LDL.LU R8, [R1+0x1f0] ;  /* 0x0001f00001087983 */ /* 0x000eb60000300800 */
[----:B------:R-:W-:Y:S10]  /*3a370*/  @!UPT UIADD3 URZ, URZ, URZ, URZ ;  /* 0x0000003f3f3ff290 */ /* 0x000ff4000fffe03f */
[----:B------:R-:W-:Y:S01]  /*3a380*/  STL.64 [R1+0x30], R16 ;  /* 0x0000301001007387 */ /* 0x000fe20000100a00 */
[----:B------:R-:W-:Y:S02]  /*3a390*/  STL.64 [R1+0x38], R18 ;  /* 0x0000381201007387 */ /* 0x000fe40000100a00 */
[----:B------:R-:W2:Y:S02]  /*3a3a0*/  LDL.LU R9, [R1+0x1f4] ;  /* 0x0001f40001097983 */ /* 0x000ea40000300800 */
[----:B------:R-:W4:Y:S01]  /*3a3b0*/  LDL.LU R10, [R1+0x1f8] ;  /* 0x0001f800010a7983 */ /* 0x000f220000300800 */
[----:B------:R-:W4:Y:S01]  /*3a3c0*/  LDL.LU R11, [R1+0x1fc] ;  /* 0x0001fc00010b7983 */ /* 0x000f220000300800 */
[----:B0-----:R-:W2:Y:S02]  /*3a3d0*/  LDL.LU R4, [R1+0x270] ;  /* 0x0002700001047983 */ /* 0x001ea40000300800 */
[----:B------:R-:W2:Y:S02]  /*3a3e0*/  LDL.LU R5, [R1+0x274] ;  /* 0x0002740001057983 */ /* 0x000ea40000300800 */
[----:B------:R-:W2:Y:S01]  /*3a3f0*/  LDL.LU R6, [R1+0x278] ;  /* 0x0002780001067983 */ /* 0x000ea20000300800 */
[----:B------:R-:W2:Y:S04]  /*3a400*/  LDL.LU R7, [R1+0x27c] ;  /* 0x00027c0001077983 */ /* 0x000ea80000300800 */
[----:B--2---:R-:W-:Y:S01]  /*3a410*/  STL.64 [R1+0x7040], R6 ;  /* 0x0070400601007387 */ /* 0x004fe20000100a00 */
[----:B------:R0:W-:Y:S03]  /*3a420*/  STL.64 [R1+0x7038], R4 ;  /* 0x0070380401007387 */ /* 0x0001e60000100a00 */
[----:B0-----:R-:W2:Y:S01]  /*3a430*/  LDL.LU R4, [R1+0x280] ;  /* 0x0002800001047983 */ /* 0x001ea20000300800 */
[----:B------:R-:W2:Y:S02]  /*3a440*/  LDL.LU R5, [R1+0x284] ;  /* 0x0002840001057983 */ /* 0x000ea40000300800 */
[----:B------:R-:W2:Y:S02]  /*3a450*/  LDL.LU R6, [R1+0x288] ;  /* 0x0002880001067983 */ /* 0x000ea40000300800 */
[----:B------:R-:W2:Y:S02]  /*3a460*/  LDL.LU R7, [R1+0x28c] ;  /* 0x00028c0001077983 */ /* 0x000ea40000300800 */
[----:B--2---:R-:W-:Y:S01]  /*3a470*/  STL.64 [R1+0x7050], R6 ;  /* 0x0070500601007387 */ /* 0x004fe20000100a00 */
[----:B------:R0:W-:Y:S02]  /*3a480*/  STL.64 [R1+0x7048], R4 ;  /* 0x0070480401007387 */ /* 0x0001e40000100a00 */
[----:B0-----:R-:W-:-:S02]  /*3a490*/  MOV R5, R12 ;  /* 0x0000000c00057202 */ /* 0x001fc40000000f00 */
[----:B------:R-:W-:Y:S01]  /*3a4a0*/  MOV R4, R13 ;  /* 0x0000000d00047202 */ /* 0x000fe20000000f00 */
[----:B------:R-:W2:Y:S01]  /*3a4b0*/  LDL.LU R12, [R1+0x1c0] ;  /* 0x0001c000010c7983 */ /* 0x000ea20000300800 */
[----:B------:R-:W2:Y:S02]  /*3a4c0*/  LDL.LU R13, [R1+0x1c4] ;  /* 0x0001c400010d7983 */ /* 0x000ea40000300800 */
[----:B------:R-:W2:Y:S02]  /*3a4d0*/  LDL.LU R14, [R1+0x1c8] ;  /* 0x0001c800010e7983 */ /* 0x000ea40000300800 */
[----:B------:R-:W2:Y:S02]  /*3a4e0*/  LDL.LU R15, [R1+0x1cc] ;  /* 0x0001cc00010f7983 */ /* 0x000ea40000300800 */
[----:B--2---:R-:W-:Y:S01]  /*3a4f0*/  STL.64 [R1+0x7060], R14 ;  /* 0x0070600e01007387 */ /* 0x004fe20000100a00 */
[----:B------:R0:W-:Y:S03]  /*3a500*/  STL.64 [R1+0x7058], R12 ;  /* 0x0070580c01007387 */ /* 0x0001e60000100a00 */
[----:B0-----:R-:W3:Y:S01]  /*3a510*/  LDL.LU R12, [R1+0x290] ;  /* 0x00029000010c7983 */ /* 0x001ee20000300800 */
[----:B------:R-:W3:Y:S02]  /*3a520*/  LDL.LU R13, [R1+0x294] ;  /* 0x00029400010d7983 */ /* 0x000ee40000300800 */
[----:B------:R-:W3:Y:S02]  /*3a530*/  LDL.LU R14, [R1+0x298] ;  /* 0x00029800010e7983 */ /* 0x000ee40000300800 */
[----:B------:R-:W3:Y:S01]  /*3a540*/  LDL.LU R15, [R1+0x29c] ;  /* 0x00029c00010f7983 */ /* 0x000ee20000300800 */
[----:B------:R-:W2:Y:S01]  /*3a550*/  LDL.LU R16, [R1+0x180] ;  /* 0x0001800001107983 */ /* 0x000ea20000300800 */
[----:B------:R-:W2:Y:S02]  /*3a560*/  LDL.LU R17, [R1+0x184] ;  /* 0x0001840001117983 */ /* 0x000ea40000300800 */
[----:B------:R-:W2:Y:S02]  /*3a570*/  LDL.LU R18, [R1+0x188] ;  /* 0x0001880001127983 */ /* 0x000ea40000300800 */
[----:B------:R-:W2:Y:S01]  /*3a580*/  LDL.LU R19, [R1+0x18c] ;  /* 0x00018c0001137983 */ /* 0x000ea20000300800 */
[----:B----4-:R-:W-:Y:S01]  /*3a590*/  STL.64 [R1+0x6ff8], R10 ;  /* 0x006ff80a01007387 */ /* 0x010fe20000100a00 */
[----:B------:R0:W-:Y:S03]  /*3a5a0*/  STL.64 [R1+0x6ff0], R8 ;  /* 0x006ff00801007387 */ /* 0x0001e60000100a00 */
[----:B0-----:R-:W4:Y:S01]  /*3a5b0*/  LDL.LU R8, [R1+0x240] ;  /* 0x0002400001087983 */ /* 0x001f220000300800 */
[----:B------:R-:W4:Y:S02]  /*3a5c0*/  LDL.LU R9, [R1+0x244] ;  /* 0x0002440001097983 */ /* 0x000f240000300800 */
[----:B------:R-:W2:Y:S02]  /*3a5d0*/  LDL.LU R10, [R1+0x248] ;  /* 0x00024800010a7983 */ /* 0x000ea40000300800 */
[----:B------:R-:W2:Y:S02]  /*3a5e0*/  LDL.LU R11, [R1+0x24c] ;  /* 0x00024c00010b7983 */ /* 0x000ea40000300800 */
[----:B--2---:R-:W-:Y:S01]  /*3a5f0*/  STL.64 [R1+0x7008], R10 ;  /* 0x0070080a01007387 */ /* 0x004fe20000100a00 */
[----:B----4-:R0:W-:Y:S02]  /*3a600*/  STL.64 [R1+0x7000], R8 ;  /* 0x0070000801007387 */ /* 0x0101e40000100a00 */
[----:B------:R-:W2:Y:S01]  /*3a610*/  LDL R23, [R1+0x1734] ;  /* 0x0017340001177983 */ /* 0x000ea20000100800 */
[----:B0-----:R-:W4:Y:S01]  /*3a620*/  LDL.64 R8, [R1+0x70] ;  /* 0x0000700001087983 */ /* 0x001f220000100a00 */
[----:B---3--:R-:W-:Y:S03]  /*3a630*/  HMMA.16816.F32.BF16 R4, R24, R4, R12 ;  /* 0x000000041804723c */ /* 0x008fe6000004180c */
[----:B--2---:R0:W-:Y:S01]  /*3a640*/  STL [R1+0x6fb8], R23 ;  /* 0x006fb81701007387 */ /* 0x0041e20000100800 */
[----:B------:R-:W2:Y:S02]  /*3a650*/  LDL.LU R20, [R1+0x200] ;  /* 0x0002000001147983 */ /* 0x000ea40000300800 */
[----:B------:R-:W2:Y:S01]  /*3a660*/  LDL.LU R21, [R1+0x204] ;  /* 0x0002040001157983 */ /* 0x000ea20000300800 */
[----:B------:R-:W-:-:S02]  /*3a670*/  MOV R22, R3 ;  /* 0x0000000300167202 */ /* 0x000fc40000000f00 */
[----:B------:R-:W3:Y:S01]  /*3a680*/  LDL.LU R3, [R1+0x706c] ;  /* 0x00706c0001037983 */ /* 0x000ee20000300800 */
[----:B0-----:R-:W-:-:S03]  /*3a690*/  MOV R23, R28 ;  /* 0x0000001c00177202 */ /* 0x001fc60000000f00 */
[----:B------:R-:W3:Y:S02]  /*3a6a0*/  LDL.LU R28, [R1+0x7068] ;  /* 0x00706800011c7983 */ /* 0x000ee40000300800 */
[----:B------:R-:W-:Y:S02]  /*3a6b0*/  STL.64 [R1+0x6fc8], R22 ;  /* 0x006fc81601007387 */ /* 0x000fe40000100a00 */
[----:B--2---:R0:W-:Y:S04]  /*3a6c0*/  STL.64 [R1+0x6fc0], R20 ;  /* 0x006fc01401007387 */ /* 0x0041e80000100a00 */
[----:B0-----:R-:W2:Y:S01]  /*3a6d0*/  LDL.LU.64 R20, [R1+0x60] ;  /* 0x0000600001147983 */ /* 0x001ea20000300a00 */
[----:B------:R-:W2:Y:S02]  /*3a6e0*/  LDL.LU.64 R14, [R1+0x7060] ;  /* 0x00706000010e7983 */ /* 0x000ea40000300a00 */
[----:B------:R-:W2:Y:S02]  /*3a6f0*/  LDL.LU.64 R12, [R1+0x7058] ;  /* 0x00705800010c7983 */ /* 0x000ea40000300a00 */
[----:B------:R-:W-:Y:S01]  /*3a700*/  STL.64 [R1+0x120], R4 ;  /* 0x0001200401007387 */ /* 0x000fe20000100a00 */
[----:B------:R0:W-:Y:S04]  /*3a710*/  STL.64 [R1+0x128], R6 ;  /* 0x0001280601007387 */ /* 0x0001e80000100a00 */
[----:B0-----:R-:W4:Y:S01]  /*3a720*/  LDL.LU.64 R6, [R1+0x7050] ;  /* 0x0070500001067983 */ /* 0x001f220000300a00 */
[----:B------:R-:W4:Y:S02]  /*3a730*/  LDL.LU.64 R4, [R1+0x7048] ;  /* 0x0070480001047983 */ /* 0x000f240000300a00 */
[C---:B----4-:R-:W-:Y:S11]  /*3a740*/  HMMA.16816.F32.BF16 R4, R24.reuse, R8, R4 ;  /* 0x000000081804723c */ /* 0x050ff60000041804 */
[----:B------:R-:W-:Y:S11]  /*3a750*/  @!UPT UIADD3 URZ, URZ, URZ, URZ ;  /* 0x0000003f3f3ff290 */ /* 0x000ff6000fffe03f */
[----:B------:R-:W-:Y:S01]  /*3a760*/  @!UPT UIADD3 URZ, URZ, URZ, URZ ;  /* 0x0000003f3f3ff290 */ /* 0x000fe2000fffe03f */
[----:B------:R-:W-:Y:S01]  /*3a770*/  STL.64 [R1+0x110], R4 ;  /* 0x0001100401007387 */ /* 0x000fe20000100a00 */
[----:B------:R0:W-:Y:S03]  /*3a780*/  STL.64 [R1+0x118], R6 ;  /* 0x0001180601007387 */ /* 0x0001e60000100a00 */
[----:B0-----:R-:W2:Y:S01]  /*3a790*/  LDL.LU.64 R6, [R1+0x7040] ;  /* 0x0070400001067983 */ /* 0x001ea20000300a00 */
[----:B------:R-:W2:Y:S02]  /*3a7a0*/  LDL.LU.64 R4, [R1+0x7038] ;  /* 0x0070380001047983 */ /* 0x000ea40000300a00 */
[----:B------:R0:W-:Y:S02]  /*3a7b0*/  STL.64 [R1+0x7018], R8 ;  /* 0x0070180801007387 */ /* 0x0001e40000100a00 */
[----:B0-----:R-:W4:Y:S01]  /*3a7c0*/  LDL.LU.64 R8, [R1+0x80] ;  /* 0x0000800001087983 */ /* 0x001f220000300a00 */
[C---:B--2---:R-:W-:Y:S11]  /*3a7d0*/  HMMA.16816.F32.BF16 R4, R24.reuse, R20, R4 ;  /* 0x000000141804723c */ /* 0x044ff60000041804 */
[----:B------:R-:W-:Y:S11]  /*3a7e0*/  @!UPT UIADD3 URZ, URZ, URZ, URZ ;  /* 0x0000003f3f3ff290 */ /* 0x000ff6000fffe03f */
[----:B------:R-:W-:Y:S01]  /*3a7f0*/  @!UPT UIADD3 URZ, URZ, URZ, URZ ;  /* 0x0000003f3f3ff290 */ /* 0x000fe2000fffe03f */
[----:B------:R0:W-:Y:S01]  /*3a800*/  STL.64 [R1+0x100], R4 ;  /* 0x0001000401007387 */ /* 0x0001e20000100a00 */
[----:B------:R-:W-:Y:S03]  /*3a810*/  STL.64 [R1+0x108], R6 ;  /* 0x0001080601007387 */ /* 0x000fe60000100a00 */
[----:B0-----:R-:W2:Y:S01]  /*3a820*/  LDL.LU.64 R4, [R1+0x7030] ;  /* 0x0070300001047983 */ /* 0x001ea20000300a00 */
[----:B------:R0:W-:Y:S03]  /*3a830*/  STL.64 [R1+0x7010], R20 ;  /* 0x0070101401007387 */ /* 0x0001e60000100a00 */
[----:B0-----:R-:W3:Y:S01]  /*3a840*/  LDL.LU R20, [R1+0x250] ;  /* 0x0002500001147983 */ /* 0x001ee20000300800 */
[----:B------:R-:W3:Y:S02]  /*3a850*/  LDL.LU R21, [R1+0x254] ;  /* 0x0002540001157983 */ /* 0x000ee40000300800 */
[----:B------:R-:W3:Y:S02]  /*3a860*/  LDL.LU R22, [R1+0x258] ;  /* 0x0002580001167983 */ /* 0x000ee40000300800 */
[----:B------:R-:W3:Y:S01]  /*3a870*/  LDL.LU R23, [R1+0x25c] ;  /* 0x00025c0001177983 */ /* 0x000ee20000300800 */
[----:B--2---:R-:W-:Y:S01]  /*3a880*/  HMMA.16816.F32.BF16 R24, R24, R4, R12 ;  /* 0x000000041818723c */ /* 0x004fe2000004180c */
[----:B------:R-:W2:Y:S01]  /*3a890*/  LDL.LU.64 R14, [R1+0x7028] ;  /* 0x00702800010e7983 */ /* 0x000ea20000300a00 */
[----:B------:R-:W2:Y:S01]  /*3a8a0*/  LDL.LU.64 R12, [R1+0x7020] ;  /* 0x00702000010c7983 */ /* 0x000ea20000300a00 */
[----:B----4-:R-:W-:-:S02]  /*3a8b0*/  MOV R7, R8 ;  /* 0x0000000800077202 */ /* 0x010fc40000000f00 */
[----:B------:R-:W-:Y:S11]  /*3a8c0*/  MOV R6, R9 ;  /* 0x0000000900067202 */ /* 0x000ff60000000f00 */
[----:B------:R-:W-:Y:S07]  /*3a8d0*/  @!UPT UIADD3 URZ, URZ, URZ, URZ ;  /* 0x0000003f3f3ff290 */ /* 0x000fee000fffe03f */
[----:B------:R0:W-:Y:S01]  /*3a8e0*/  STL.64 [R1+0x10], R24 ;  /* 0x0000101801007387 */ /* 0x0001e20000100a00 */
[----:B------:R1:W-:Y:S03]  /*3a8f0*/  STL.64 [R1+0x18], R26 ;  /* 0x0000181a01007387 */ /* 0x0003e60000100a00 */
[----:B0-----:R-:W4:Y:S01]  /*3a900*/  LDL.LU R24, [R1+0x230] ;  /* 0x0002300001187983 */ /* 0x001f220000300800 */
[----:B------:R-:W4:Y:S02]  /*3a910*/  LDL.LU R25, [R1+0x234] ;  /* 0x0002340001197983 */ /* 0x000f240000300800 */
[----:B-1----:R-:W4:Y:S01]  /*3a920*/  LDL.LU R26, [R1+0x238] ;  /* 0x00023800011a7983 */ /* 0x002f220000300800 */
[C---:B--2---:R-:W-:Y:S01]  /*3a930*/  HMMA.16816.F32.BF16 R16, R12.reuse, R8, R16 ;  /* 0x000000080c10723c */ /* 0x044fe20000041810 */
[----:B------:R-:W2:Y:S01]  /*3a940*/  LDL.LU.64 R8, [R1+0x7018] ;  /* 0x0070180001087983 */ /* 0x000ea20000300a00 */
[----:B---3--:R-:W-:Y:S11]  /*3a950*/  MOV R27, R28 ;  /* 0x0000001c001b7202 */ /* 0x008ff60000000f00 */
[----:B------:R-:W-:Y:S10]  /*3a960*/  @!UPT UIADD3 URZ, URZ, URZ, URZ ;  /* 0x0000003f3f3ff290 */ /* 0x000ff4000fffe03f */
[----:B------:R-:W-:Y:S01]  /*3a970*/  STL.64 [R1], R16 ;  /* 0x0000001001007387 */ /* 0x000fe20000100a00 */
[----:B------:R-:W-:Y:S01]  /*3a980*/  STL [R1+0x8], R18 ;  /* 0x0000081201007387 */ /* 0x000fe20000100800 */
[----:B------:R-:W-:Y:S02]  /*3a990*/  MOV R28, R19 ;  /* 0x00000013001c7202 */ /* 0x000fe40000000f00 */
[----:B------:R-:W0:Y:S04]  /*3a9a0*/  LDSM.16.MT88.4 R16, [R3+0x5000] ;  /* 0x005000000310783b */ /* 0x000e280000004200 */
[----:B------:R-:W-:Y:S04]  /*3a9b0*/  STL [R1+0x6e80], R28 ;  /* 0x006e801c01007387 */ /* 0x000fe80000100800 */
[----:B0-----:R-:W-:Y:S01]  /*3a9c0*/  STL.64 [R1+0x6f80], R18 ;  /* 0x006f801201007387 */ /* 0x001fe20000100a00 */
[----:B------:R0:W-:Y:S02]  /*3a9d0*/  STL.64 [R1+0x6f78], R16 ;  /* 0x006f781001007387 */ /* 0x0001e40000100a00 */
[----:B0-----:R-:W-:Y:S01]  /*3a9e0*/  IMAD.MOV.U32 R16, RZ, RZ, R7 ;  /* 0x000000ffff107224 */ /* 0x001fe200078e0007 */
[----:B------:R-:W-:Y:S01]  /*3a9f0*/  MOV R17, R6 ;  /* 0x0000000600117202 */ /* 0x000fe20000000f00 */
[----:B--2---:R-:W-:Y:S01]  /*3aa00*/  HMMA.16816.F32.BF16 R20, R12, R8, R20 ;  /* 0x000000080c14723c */ /* 0x004fe20000041814 */
[----:B------:R-:W-:-:S02]  /*3aa10*/  MOV R7, R8 ;  /* 0x0000000800077202 */ /* 0x000fc40000000f00 */
[----:B------:R-:W-:Y:S11]  /*3aa20*/  MOV R6, R9 ;  /* 0x0000000900067202 */ /* 0x000ff60000000f00 */
[----:B------:R-:W-:Y:S09]  /*3aa30*/  @!UPT UIADD3 URZ, URZ, URZ, URZ ;  /* 0x0000003f3f3ff290 */ /* 0x000ff2000fffe03f */
[----:B------:R0:W-:Y:S01]  /*3aa40*/  STL.64 [R1+0x180], R20 ;  /* 0x0001801401007387 */ /* 0x0001e20000100a00 */
[----:B------:R-:W-:Y:S03]  /*3aa50*/  STL.64 [R1+0x188], R22 ;  /* 0x0001881601007387 */ /* 0x000fe60000100a00 */
[----:B0-----:R-:W2:Y:S01]  /*3aa60*/  LDL.LU.64 R20, [R1+0x7010] ;  /* 0x0070100001147983 */ /* 0x001ea20000300a00 */
[----:B------:R-:W2:Y:S02]  /*3aa70*/  LDL.LU.64 R10, [R1+0x7008] ;  /* 0x00700800010a7983 */ /* 0x000ea40000300a00 */
[----:B------:R-:W2:Y:S02]  /*3aa80*/  LDL.LU.64 R8, [R1+0x7000] ;  /* 0x0070000001087983 */ /* 0x000ea40000300a00 */
[----:B--2---:R-:W-:Y:S11]  /*3aa90*/  HMMA.16816.F32.BF16 R8, R12, R20, R8 ;  /* 0x000000140c08723c */ /* 0x004ff60000041808 */
[----:B------:R-:W-:Y:S11]  /*3aaa0*/  @!UPT UIADD3 URZ, URZ, URZ, URZ ;  /* 0x0000003f3f3ff290 */ /* 0x000ff6000fffe03f */
[----:B------:R-:W-:Y:S01]  /*3aab0*/  @!UPT UIADD3 URZ, URZ, URZ, URZ ;  /* 0x0000003f3f3ff290 */ /* 0x000fe2000fffe03f */
[----:B------:R-:W-:Y:S01]  /*3aac0*/  STL.64 [R1+0x1c0], R8 ;  /* 0x0001c00801007387 */ /* 0x000fe20000100a00 */
[----:B------:R0:W-:Y:S01]  /*3aad0*/  STL [R1+0x1c8], R10 ;  /* 0x0001c80a01007387 */ /* 0x0001e20000100800 */
[----:B------:R-:W-:Y:S02]  /*3aae0*/  MOV R28, R11 ;  /* 0x0000000b001c7202 */ /* 0x000fe40000000f00 */
[----:B0-----:R-:W2:Y:S01]  /*3aaf0*/  LDL.LU.64 R10, [R1+0x6ff8] ;  /* 0x006ff800010a7983 */ /* 0x001ea20000300a00 */
[----:B------:R-:W2:Y:S02]  /*3ab00*/  LDL.LU.64 R8, [R1+0x6ff0] ;  /* 0x006ff00001087983 */ /* 0x000ea40000300a00 */
[----:B------:R0:W-:Y:S02]  /*3ab10*/  STL.64 [R1+0x6fd0], R20 ;  /* 0x006fd01401007387 */ /* 0x0001e40000100a00 */
[----:B------:R-:W-:Y:S01]  /*3ab20*/  STL [R1+0x6f00], R28 ;  /* 0x006f001c01007387 */ /* 0x000fe20000100800 */
[----:B0-----:R-:W-:-:S02]  /*3ab30*/  MOV R21, R6 ;  /* 0x0000000600157202 */ /* 0x001fc40000000f00 */
[----:B------:R-:W-:Y:S01]  /*3ab40*/  MOV R20, R7 ;  /* 0x0000000700147202 */ /* 0x000fe20000000f00 */
[----:B--2---:R-:W-:Y:S01]  /*3ab50*/  HMMA.16816.F32.BF16 R12, R12, R4, R8 ;  /* 0x000000040c0c723c */ /* 0x004fe20000041808 */
[----:B------:R-:W4:Y:S01]  /*3ab60*/  LDL.LU.64 R10, [R1+0x6fe8] ;  /* 0x006fe800010a7983 */ /* 0x000f220000300a00 */
[----:B------:R-:W4:Y:S02]  /*3ab70*/  LDL.LU.64 R8, [R1+0x6fe0] ;  /* 0x006fe00001087983 */ /* 0x000f240000300a00 */
[----:B------:R0:W-:Y:S02]  /*3ab80*/  STL.64 [R1+0x6fd8], R4 ;  /* 0x006fd80401007387 */ /* 0x0001e40000100a00 */
[----:B0-----:R-:W2:Y:S11]  /*3ab90*/  LDL.LU R4, [R1+0x220] ;  /* 0x0002200001047983 */ /* 0x001eb60000300800 */
[----:B------:R-:W-:Y:S06]  /*3aba0*/  @!UPT UIADD3 URZ, URZ, URZ, URZ ;  /* 0x0000003f3f3ff290 */ /* 0x000fec000fffe03f */
[----:B------:R0:W-:Y:S01]  /*3abb0*/  STL.64 [R1+0x1f0], R12 ;  /* 0x0001f00c01007387 */ /* 0x0001e20000100a00 */
[----:B------:R1:W-:Y:S02]  /*3abc0*/  STL.64 [R1+0x1f8], R14 ;  /* 0x0001f80e01007387 */ /* 0x0003e40000100a00 */
[----:B------:R-:W2:Y:S02]  /*3abd0*/  LDL.LU R5, [R1+0x224] ;  /* 0x0002240001057983 */ /* 0x000ea40000300800 */
[----:B------:R-:W2:Y:S01]  /*3abe0*/  LDL.LU R6, [R1+0x228] ;  /* 0x0002280001067983 */ /* 0x000ea20000300800 */
[----:B------:R-:W2:Y:S04]  /*3abf0*/  LDL.LU R7, [R1+0x22c] ;  /* 0x00022c0001077983 */ /* 0x000ea80000300800 */
[----:B0-----:R-:W3:Y:S01]  /*3ac00*/  LDL.LU R12, [R1+0x210] ;  /* 0x00021000010c7983 */ /* 0x001ee20000300800 */
[----:B------:R-:W3:Y:S02]  /*3ac10*/  LDL.LU R13, [R1+0x214] ;  /* 0x00021400010d7983 */ /* 0x000ee40000300800 */
[----:B-1----:R-:W3:Y:S02]  /*3ac20*/  LDL.LU R14, [R1+0x218] ;  /* 0x00021800010e7983 */ /* 0x002ee40000300800 */
[----:B------:R-:W3:Y:S01]  /*3ac30*/  LDL.LU R15, [R1+0x21c] ;  /* 0x00021c00010f7983 */ /* 0x000ee20000300800 */
[C---:B----4-:R-:W-:Y:S11]  /*3ac40*/  HMMA.16816.F32.BF16 R24, R8.reuse, R16, R24 ;  /* 0x000000100818723c */ /* 0x050ff60000041818 */
[----:B------:R-:W-:Y:S11]  /*3ac50*/  @!UPT UIADD3 URZ, URZ, URZ, URZ ;  /* 0x0000003f3f3ff290 */ /* 0x000ff6000fffe03f */
[----:B------:R-:W-:Y:S01]  /*3ac60*/  @!UPT UIADD3 URZ, URZ, URZ, URZ ;  /* 0x0000003f3f3ff290 */ /* 0x000fe2000fffe03f */
[----:B------:R-:W-:Y:S01]  /*3ac70*/  STL.64 [R1+0x230], R24 ;  /* 0x0002301801007387 */ /* 0x000fe20000100a00 */
[----:B------:R-:W-:Y:S02]  /*3ac80*/  STL.64 [R1+0x238], R26 ;  /* 0x0002381a01007387 */ /* 0x000fe40000100a00 */
[----:B------:R-:W0:Y:S01]  /*3ac90*/  LDSM.16.MT88.4 R24, [R3+0x5080] ;  /* 0x005080000318783b */ /* 0x000e220000004200 */
[C---:B--2---:R-:W-:Y:S01]  /*3aca0*/  HMMA.16816.F32.BF16 R20, R8.reuse, R20, R4 ;  /* 0x000000140814723c */ /* 0x044fe20000041804 */
[----:B0-----:R-:W-:Y:S02]  /*3acb0*/  STL.64 [R1+0x6f48], R26 ;  /* 0x006f481a01007387 */ /* 0x001fe40000100a00 */
[----:B------:R0:W-:Y:S02]  /*3acc0*/  STL.64 [R1+0x6f40], R24 ;  /* 0x006f401801007387 */ /* 0x0001e40000100a00 */
[----:B0-----:R-:W2:Y:S01]  /*3acd0*/  LDL.LU R24, [R1+0x1d0] ;  /* 0x0001d00001187983 */ /* 0x001ea20000300800 */
[----:B------:R-:W2:Y:S02]  /*3ace0*/  LDL.LU R25, [R1+0x1d4] ;  /* 0x0001d40001197983 */ /* 0x000ea40000300800 */
[----:B------:R-:W2:Y:S02]  /*3acf0*/  LDL.LU R26, [R1+0x1d8] ;  /* 0x0001d800011a7983 */ /* 0x000ea40000300800 */
[----:B------:R-:W2:Y:S01]  /*3ad00*/  LDL.LU R27, [R1+0x1dc] ;  /* 0x0001dc00011b7983 */ /* 0x000ea20000300800 */
[----:B------:R-:W4:Y:S11]  /*3ad10*/  LDL.LU.64 R4, [R1+0x6fd8] ;  /* 0x006fd80001047983 */ /* 0x000f360000300a00 */
[----:B------:R-:W-:Y:S01]  /*3ad20*/  @!UPT UIADD3 URZ, URZ, URZ, URZ ;  /* 0x0000003f3f3ff290 */ /* 0x000fe2000fffe03f */
[----:B------:R0:W-:Y:S02]  /*3ad30*/  STL.64 [R1+0x240], R20 ;  /* 0x0002401401007387 */ /* 0x0001e40000100a00 */
[----:B------:R1:W-:Y:S01]  /*3ad40*/  STL.64 [R1+0x248], R22 ;  /* 0x0002481601007387 */ /* 0x0003e20000100a00 */
[----:B0-----:R-:W3:Y:S02]  /*3ad50*/  LDL.LU.64 R20, [R1+0x6fd0] ;  /* 0x006fd00001147983 */ /* 0x001ee40000300a00 */
[C---:B---3--:R-:W-:Y:S11]  /*3ad60*/  HMMA.16816.F32.BF16 R12, R8.reuse, R20, R12 ;  /* 0x00000014080c723c */ /* 0x048ff6000004180c */
[----:B------:R-:W-:Y:S11]  /*3ad70*/  @!UPT UIADD3 URZ, URZ, URZ, URZ ;  /* 0x0000003f3f3ff290 */ /* 0x000ff6000fffe03f */
[----:B------:R-:W-:Y:S01]  /*3ad80*/  @!UPT UIADD3 URZ, URZ, URZ, URZ ;  /* 0x0000003f3f3ff290 */ /* 0x000fe2000fffe03f */
[----:B------:R0:W-:Y:S01]  /*3ad90*/  STL.64 [R1+0x220], R12 ;  /* 0x0002200c01007387 */ /* 0x0001e20000100a00 */
[----:B------:R4:W-:Y:S02]  /*3ada0*/  STL.64 [R1+0x228], R14 ;  /* 0x0002280e01007387 */ /* 0x0009e40000100a00 */
[----:B-1----:R-:W3:Y:S01]  /*3adb0*/  LDL.LU.64 R22, [R1+0x6fc8] ;  /* 0x006fc80001167983 */ /* 0x002ee20000300a00 */
[----:B0-----:R-:W-:Y:S02]  /*3adc0*/  MOV R13, R20 ;  /* 0x00000014000d7202 */ /* 0x001fe40000000f00 */
[----:B------:R-:W-:Y:S02]  /*3add0*/  MOV R12, R21 ;  /* 0x00000015000c7202 */ /* 0x000fe40000000f00 */
[----:B------:R-:W3:Y:S01]  /*3ade0*/  LDL.LU.64 R20, [R1+0x6fc0] ;  /* 0x006fc00001147983 */ /* 0x000ee20000300a00 */
[----:B----4-:R-:W-:Y:S02]  /*3adf0*/  MOV R15, R4 ;  /* 0x00000004000f7202 */ /* 0x010fe40000000f00 */
[----:B------:R-:W-:Y:S01]  /*3ae00*/  MOV R14, R5 ;  /* 0x00000005000e7202 */ /* 0x000fe20000000f00 */
[----:B---3--:R-:W-:Y:S01]  /*3ae10*/  HMMA.16816.F32.BF16 R8, R8, R4, R20 ;  /* 0x000000040808723c */ /* 0x008fe20000041814 */
[----:B------:R-:W3:Y:S11]  /*3ae20*/  LDL.LU R23, [R1+0x6fb8] ;  /* 0x006fb80001177983 */ /* 0x000ef60000300800 */
[----:B------:R-:W-:Y:S11]  /*3ae30*/  @!UPT UIADD3 URZ, URZ, URZ, URZ ;  /* 0x0000003f3f3ff290 */ /* 0x000ff6000fffe03f */
[----:B------:R0:W-:Y:S01]  /*3ae40*/  STL.64 [R1+0x200], R8 ;  /* 0x0002000801007387 */ /* 0x0001e20000100a00 */
[----:B------:R1:W-:Y:S02]  /*3ae50*/  STL.64 [R1+0x208], R10 ;  /* 0x0002080a01007387 */ /* 0x0003e40000100a00 */
[----:B------:R-:W4:Y:S02]  /*3ae60*/  LDL.LU.64 R6, [R1+0x6fb0] ;  /* 0x006fb00001067983 */ /* 0x000f240000300a00 */
[----:B------:R-:W4:Y:S01]  /*3ae70*/  LDL.LU.64 R4, [R1+0x6fa8] ;  /* 0x006fa80001047983 */ /* 0x000f220000300a00 */
[----:B0-----:R-:W4:Y:S01]  /*3ae80*/  LDL.LU R8, [R1+0x1e0] ;  /* 0x0001e00001087983 */ /* 0x001f220000300800 */
[----:B------:R-:W4:Y:S02]  /*3ae90*/  LDL.LU R9, [R1+0x1e4] ;  /* 0x0001e40001097983 */ /* 0x000f240000300800 */
[----:B-1----:R-:W4:Y:S02]  /*3aea0*/  LDL.LU R10, [R1+0x1e8] ;  /* 0x0001e800010a7983 */ /* 0x002f240000300800 */
[----:B------:R-:W4:Y:S02]  /*3aeb0*/  LDL.LU R11, [R1+0x1ec] ;  /* 0x0001ec00010b7983 */ /* 0x000f240000300800 */
[----:B----4-:R-:W-:Y:S07]  /*3aec0*/  HMMA.16816.F32.BF16 R16, R4, R16, R8 ;  /* 0x000000100410723c */ /* 0x010fee0000041808 */
[----:B------:R-:W-:-:S02]  /*3aed0*/  MOV R8, R15 ;  /* 0x0000000f00087202 */ /* 0x000fc40000000f00 */
[----:B------:R-:W-:Y:S11]  /*3aee0*/  MOV R9, R14 ;  /* 0x0000000e00097202 */ /* 0x000ff60000000f00 */
[----:B------:R-:W-:Y:S03]  /*3aef0*/  @!UPT UIADD3 URZ, URZ, URZ, URZ ;  /* 0x0000003f3f3ff290 */ /* 0x000fe6000fffe03f */
[----:B------:R0:W-:Y:S01]  /*3af00*/  STL.64 [R1+0x1e0], R16 ;  /* 0x0001e01001007387 */ /* 0x0001e20000100a00 */
[----:B------:R1:W-:Y:S02]  /*3af10*/  STL.64 [R1+0x1e8], R18 ;  /* 0x0001e81201007387 */ /* 0x0003e40000100a00 */
[----:B------:R4:W-:Y:S01]  /*3af20*/  STL.64 [R1+0x6f88], R8 ;  /* 0x006f880801007387 */ /* 0x0009e20000100a00 */
[----:B0-----:R-:W2:Y:S01]  /*3af30*/  LDL.LU R16, [R1+0x20] ;  /* 0x0000200001107983 */ /* 0x001ea20000300800 */
[----:B------:R-:W2:Y:S02]  /*3af40*/  LDL.LU R17, [R1+0x24] ;  /* 0x0000240001117983 */ /* 0x000ea40000300800 */
[----:B-1----:R-:W2:Y:S02]  /*3af50*/  LDL.LU R18, [R1+0x28] ;  /* 0x0000280001127983 */ /* 0x002ea40000300800 */
[----:B------:R-:W2:Y:S02]  /*3af60*/  LDL.LU R19, [R1+0x2c] ;  /* 0x00002c0001137983 */ /* 0x000ea40000300800 */
[----:B----4-:R-:W-:Y:S01]  /*3af70*/  IMAD.MOV.U32 R8, RZ, RZ, R13 ;  /* 0x000000ffff087224 */ /* 0x010fe200078e000d */
[----:B------:R-:W-:-:S02]  /*3af80*/  MOV R9, R12 ;  /* 0x0000000c00097202 */ /* 0x000fc40000000f00 */
[----:B---3--:R-:W0:Y:S04]  /*3af90*/  LDSM.16.MT88.4 R12, [R23+0x5000] ;  /* 0x00500000170c783b */ /* 0x008e280000004200 */
[----:B--2---:R-:W-:Y:S01]  /*3afa0*/  STL.64 [R1+0x6f98], R18 ;  /* 0x006f981201007387 */ /* 0x004fe20000100a00 */
[----:B------:R1:W-:Y:S03]  /*3afb0*/  STL.64 [R1+0x6f90], R16 ;  /* 0x006f901001007387 */ /* 0x0003e60000100a00 */
[----:B-1----:R-:W2:Y:S01]  /*3afc0*/  LDL.LU R16, [R1+0x1b0] ;  /* 0x0001b00001107983 */ /* 0x002ea20000300800 */
[----:B------:R-:W2:Y:S02]  /*3afd0*/  LDL.LU R17, [R1+0x1b4] ;  /* 0x0001b40001117983 */ /* 0x000ea40000300800 */
[----:B------:R-:W2:Y:S02]  /*3afe0*/  LDL.LU R18, [R1+0x1b8] ;  /* 0x0001b80001127983 */ /* 0x000ea40000300800 */
[----:B------:R-:W2:Y:S01]  /*3aff0*/  LDL.LU R19, [R1+0x1bc] ;  /* 0x0001bc0001137983 */ /* 0x000ea20000300800 */
[----:B0-----:R-:W-:Y:S01]  /*3b000*/  STL.64 [R1+0x6f10], R14 ;  /* 0x006f100e01007387 */ /* 0x001fe20000100a00 */
[----:B------:R0:W-:Y:S03]  /*3b010*/  STL.64 [R1+0x6f08], R12 ;  /* 0x006f080c01007387 */ /* 0x0001e60000100a00 */
[----:B0-----:R-:W3:Y:S01]  /*3b020*/  LDL.LU R12, [R1+0xd0] ;  /* 0x0000d000010c7983 */ /* 0x001ee20000300800 */
[----:B------:R-:W3:Y:S02]  /*3b030*/  LDL.LU R13, [R1+0xd4] ;  /* 0x0000d400010d7983 */ /* 0x000ee40000300800 */
[----:B------:R-:W4:Y:S01]  /*3b040*/  LDL.LU R14, [R1+0xd8] ;  /* 0x0000d800010e7983 */ /* 0x000f220000300800 */
[----:B------:R-:W-:-:S02]  /*3b050*/  MOV R15, R0 ;  /* 0x00000000000f7202 */ /* 0x000fc40000000f00 */
[----:B------:R-:W2:Y:S04]  /*3b060*/  LDL.LU R0, [R1+0x6fa4] ;  /* 0x006fa40001007983 */ /* 0x000ea80000300800 */
[----:B----4-:R-:W-:Y:S01]  /*3b070*/  STL.64 [R1+0x6f20], R14 ;  /* 0x006f200e01007387 */ /* 0x010fe20000100a00 */
[----:B---3--:R0:W-:Y:S03]  /*3b080*/  STL.64 [R1+0x6f18], R12 ;  /* 0x006f180c01007387 */ /* 0x0081e60000100a00 */
[----:B0-----:R-:W3:Y:S01]  /*3b090*/  LDL.LU.64 R12, [R1+0x70] ;  /* 0x00007000010c7983 */ /* 0x001ee20000300a00 */
[----:B------:R-:W4:Y:S02]  /*3b0a0*/  LDL.64 R14, [R1+0x78] ;  /* 0x00007800010e7983 */ /* 0x000f240000100a00 */
[----:B------:R-:W2:Y:S01]  /*3b0b0*/  LDL R28, [R1+0x1730] ;  /* 0x00173000011c7983 */ /* 0x000ea20000100800 */
[C---:B---3--:R-:W-:Y:S11]  /*3b0c0*/  HMMA.16816.F32.BF16 R24, R4.reuse, R12, R24 ;  /* 0x0000000c0418723c */ /* 0x048ff60000041818 */
[----:B------:R-:W-:Y:S11]  /*3b0d0*/  @!UPT UIADD3 URZ, URZ, URZ, URZ ;  /* 0x0000003f3f3ff290 */ /* 0x000ff6000fffe03f */
[----:B------:R-:W-:Y:S01]  /*3b0e0*/  @!UPT UIADD3 URZ, URZ, URZ, URZ ;  /* 0x0000003f3f3ff290 */ /* 0x000fe2000fffe03f */
[----:B------:R0:W-:Y:S01]  /*3b0f0*/  STL.64 [R1+0x210], R24 ;  /* 0x0002101801007387 */ /* 0x0001e20000100a00 */
[----:B------:R1:W-:Y:S03]  /*3b100*/  STL.64 [R1+0x218], R26 ;  /* 0x0002181a01007387 */ /* 0x0003e60000100a00 */
[----:B0-----:R-:W3:Y:S01]  /*3b110*/  LDL.LU R24, [R1+0x160] ;  /* 0x0001600001187983 */ /* 0x001ee20000300800 */
[----:B------:R-:W3:Y:S02]  /*3b120*/  LDL.LU R25, [R1+0x164] ;  /* 0x0001640001197983 */ /* 0x000ee40000300800 */
[----:B-1----:R-:W3:Y:S01]  /*3b130*/  LDL.LU R26, [R1+0x168] ;  /* 0x00016800011a7983 */ /* 0x002ee20000300800 */
[----:B--2---:R-:W-:Y:S02]  /*3b140*/  MOV R27, R0 ;  /* 0x00000000001b7202 */ /* 0x004fe40000000f00 */
[----:B------:R-:W2:Y:S01]  /*3b150*/  LDL.LU R0, [R1+0x6fa0] ;  /* 0x006fa00001007983 */ /* 0x000ea20000300800 */
[----:B------:R-:W-:Y:S03]  /*3b160*/  HMMA.16816.F32.BF16 R8, R4, R8, R16 ;  /* 0x000000080408723c */ /* 0x000fe60000041810 */
[----:B---3--:R-:W-:Y:S01]  /*3b170*/  STL.64 [R1+0x6f58], R26 ;  /* 0x006f581a01007387 */ /* 0x008fe20000100a00 */
[----:B------:R0:W-:Y:S03]  /*3b180*/  STL.64 [R1+0x6f50], R24 ;  /* 0x006f501801007387 */ /* 0x0001e60000100a00 */
[----:B0-----:R-:W3:Y:S01]  /*3b190*/  LDL.LU R24, [R1+0x190] ;  /* 0x0001900001187983 */ /* 0x001ee20000300800 */
[----:B------:R-:W3:Y:S02]  /*3b1a0*/  LDL.LU R25, [R1+0x194] ;  /* 0x0001940001197983 */ /* 0x000ee40000300800 */
[----:B------:R-:W2:Y:S02]  /*3b1b0*/  LDL.LU R26, [R1+0x198] ;  /* 0x00019800011a7983 */ /* 0x000ea40000300800 */
[----:B------:R-:W2:Y:S02]  /*3b1c0*/  LDL.LU R27, [R1+0x19c] ;  /* 0x00019c00011b7983 */ /* 0x000ea40000300800 */
[----:B--2---:R-:W-:Y:S01]  /*3b1d0*/  STL.64 [R1+0x6f68], R26 ;  /* 0x006f681a01007387 */ /* 0x004fe20000100a00 */
[----:B---3--:R0:W-:Y:S03]  /*3b1e0*/  STL.64 [R1+0x6f60], R24 ;  /* 0x006f601801007387 */ /* 0x0081e60000100a00 */
[----:B0-----:R-:W4:Y:S01]  /*3b1f0*/  LDL.LU R24, [R1+0x1a0] ;  /* 0x0001a00001187983 */ /* 0x001f220000300800 */
[----:B------:R-:W4:Y:S02]  /*3b200*/  LDL.LU R25, [R1+0x1a4] ;  /* 0x0001a40001197983 */ /* 0x000f240000300800 */
[----:B------:R-:W4:Y:S02]  /*3b210*/  LDL.LU R26, [R1+0x1a8] ;  /* 0x0001a800011a7983 */ /* 0x000f240000300800 */
[----:B------:R-:W2:Y:S01]  /*3b220*/  LDL.LU.64 R18, [R1+0x6f98] ;  /* 0x006f980001127983 */ /* 0x000ea20000300a00 */
[----:B------:R-:W2:Y:S01]  /*3b230*/  LDL.LU.64 R16, [R1+0x6f90] ;  /* 0x006f900001107983 */ /* 0x000ea20000300a00 */
[----:B------:R0:W-:Y:S02]  /*3b240*/  STL.64 [R1+0x1d0], R8 ;  /* 0x0001d00801007387 */ /* 0x0001e40000100a00 */
[----:B------:R2:W-:Y:S01]  /*3b250*/  STL [R1+0x1d8], R10 ;  /* 0x0001d80a01007387 */ /* 0x0005e20000100800 */
[----:B0-----:R-:W2:Y:S01]  /*3b260*/  LDL.LU.64 R8, [R1+0x6f88] ;  /* 0x006f880001087983 */ /* 0x001ea20000300a00 */
[----:B------:R-:W-:Y:S01]  /*3b270*/  MOV R27, R0 ;  /* 0x00000000001b7202 */ /* 0x000fe20000000f00 */
[----:B------:R-:W-:-:S02]  /*3b280*/  MOV R0, R11 ;  /* 0x0000000b00007202 */ /* 0x000fc40000000f00 */
[----:B--2---:R-:W-:Y:S01]  /*3b290*/  HMMA.16816.F32.BF16 R8, R4, R8, R16 ;  /* 0x000000080408723c */ /* 0x004fe20000041810 */
[----:B------:R-:W4:Y:S01]  /*3b2a0*/  LDL.LU.64 R18, [R1+0x6f80] ;  /* 0x006f800001127983 */ /* 0x000f220000300a00 */
[----:B------:R-:W4:Y:S02]  /*3b2b0*/  LDL.LU.64 R16, [R1+0x6f78] ;  /* 0x006f780001107983 */ /* 0x000f240000300a00 */
        /* <DEDUP_REMOVED lines=8> */
[----:B------:R-:W1:Y:S04]  /*3b340*/  LDSM.16.MT88.4 R20, [R28+0x5000] ;  /* 0x005000001c14783b */ /* 0x000e680000004200 */
[----:B0-----:R-:W-:Y:S01]  /*3b350*/  STL.64 [R1+0x6ed0], R10 ;  /* 0x006ed00a01007387 */ /* 0x001fe20000100a00 */
[----:B------:R0:W-:Y:S03]  /*3b360*/  STL.64 [R1+0x6ec8], R8 ;  /* 0x006ec80801007387 */ /* 0x0001e60000100a00 */
[----:B0-----:R-:W3:Y:S01]  /*3b370*/  LDL.LU R8, [R1+0x40] ;  /* 0x0000400001087983 */ /* 0x001ee20000300800 */
[----:B------:R-:W3:Y:S02]  /*3b380*/  LDL.LU R9, [R1+0x44] ;  /* 0x0000440001097983 */ /* 0x000ee40000300800 */
[----:B------:R-:W2:Y:S01]  /*3b390*/  LDL.LU R10, [R1+0x48] ;  /* 0x00004800010a7983 */ /* 0x000ea20000300800 */
[----:B------:R-:W-:-:S02]  /*3b3a0*/  MOV R11, R2 ;  /* 0x00000002000b7202 */ /* 0x000fc40000000f00 */
[----:B------:R-:W4:Y:S04]  /*3b3b0*/  LDL.LU R2, [R1+0x6f70] ;  /* 0x006f700001027983 */ /* 0x000f280000300800 */
[----:B--2---:R0:W-:Y:S01]  /*3b3c0*/  STL.64 [R1+0x6f30], R10 ;  /* 0x006f300a01007387 */ /* 0x0041e20000100a00 */
[----:B---3--:R-:W-:Y:S03]  /*3b3d0*/  STL.64 [R1+0x6f28], R8 ;  /* 0x006f280801007387 */ /* 0x008fe60000100a00 */
[----:B0-----:R-:W2:Y:S04]  /*3b3e0*/  LDL R10, [R1+0x88] ;  /* 0x00008800010a7983 */ /* 0x001ea80000100800 */
[----:B------:R-:W2:Y:S01]  /*3b3f0*/  LDL R11, [R1+0x8c] ;  /* 0x00008c00010b7983 */ /* 0x000ea20000100800 */
[----:B-1----:R0:W-:Y:S02]  /*3b400*/  STL.64 [R1+0x6e90], R22 ;  /* 0x006e901601007387 */ /* 0x0021e40000100a00 */
[----:B------:R-:W-:Y:S01]  /*3b410*/  STL.64 [R1+0x6e88], R20 ;  /* 0x006e881401007387 */ /* 0x000fe20000100a00 */
[----:B0-----:R-:W3:Y:S01]  /*3b420*/  LDL.64 R22, [R1+0x68] ;  /* 0x0000680001167983 */ /* 0x001ee20000100a00 */
[C---:B----4-:R-:W-:Y:S08]  /*3b430*/  HMMA.16816.F32.BF16 R24, R16.reuse, R14, R24 ;  /* 0x0000000e1018723c */ /* 0x050ff00000041818 */
[C---:B--2---:R-:W-:Y:S11]  /*3b440*/  HMMA.16816.F32.BF16 R4, R16.reuse, R10, R4 ;  /* 0x0000000a1004723c */ /* 0x044ff60000041804 */
[----:B------:R-:W-:Y:S11]  /*3b450*/  @!UPT UIADD3 URZ, URZ, URZ, URZ ;  /* 0x0000003f3f3ff290 */ /* 0x000ff6000fffe03f */
[----:B------:R-:W-:Y:S01]  /*3b460*/  @!UPT UIADD3 URZ, URZ, URZ, URZ ;  /* 0x0000003f3f3ff290 */ /* 0x000fe2000fffe03f */
[----:B------:R-:W-:Y:S01]  /*3b470*/  STL.64 [R1+0x2c0], R4 ;  /* 0x0002c00401007387 */ /* 0x000fe20000100a00 */
[----:B------:R-:W-:Y:S02]  /*3b480*/  STL.64 [R1+0x2c8], R6 ;  /* 0x0002c80601007387 */ /* 0x000fe40000100a00 */
[----:B------:R-:W0:Y:S02]  /*3b490*/  LDSM.16.MT88.4 R4, [R28+0x5080] ;  /* 0x005080001c04783b */ /* 0x000e240000004200 */
[----:B0-----:R0:W-:Y:S02]  /*3b4a0*/  STL.64 [R1+0x6e60], R6 ;  /* 0x006e600601007387 */ /* 0x0011e40000100a00 */
[----:B------:R-:W-:Y:S02]  /*3b4b0*/  STL.64 [R1+0x6e58], R4 ;  /* 0x006e580401007387 */ /* 0x000fe40000100a00 */
[----:B0-----:R-:W2:Y:S01]  /*3b4c0*/  LDL.LU.64 R6, [R1+0x58] ;  /* 0x0000580001067983 */ /* 0x001ea20000300a00 */
[----:B------:R-:W-:Y:S02]  /*3b4d0*/  STL.64 [R1+0x320], R24 ;  /* 0x0003201801007387 */ /* 0x000fe40000100a00 */
[----:B------:R0:W-:Y:S02]  /*3b4e0*/  STL.64 [R1+0x328], R26 ;  /* 0x0003281a01007387 */ /* 0x0001e40000100a00 */
[----:B0-----:R-:W3:Y:S01]  /*3b4f0*/  LDL.LU.64 R26, [R1+0x6f68] ;  /* 0x006f6800011a7983 */ /* 0x001ee20000300a00 */
[----:B------:R-:W3:Y:S02]  /*3b500*/  LDL.LU.64 R24, [R1+0x6f60] ;  /* 0x006f600001187983 */ /* 0x000ee40000300a00 */
[----:B------:R0:W-:Y:S02]  /*3b510*/  STL.64 [R1+0x6f38], R14 ;  /* 0x006f380e01007387 */ /* 0x0001e40000100a00 */
[----:B------:R-:W4:Y:S01]  /*3b520*/  LDL.LU R12, [R1+0xf0] ;  /* 0x0000f000010c7983 */ /* 0x000f220000300800 */
[----:B------:R-:W4:Y:S04]  /*3b530*/  LDL.LU R13, [R1+0xf4] ;  /* 0x0000f400010d7983 */ /* 0x000f280000300800 */
[----:B0-----:R-:W4:Y:S01]  /*3b540*/  LDL.LU R14, [R1+0xf8] ;  /* 0x0000f800010e7983 */ /* 0x001f220000300800 */
[----:B------:R-:W4:Y:S01]  /*3b550*/  LDL.LU R15, [R1+0xfc] ;  /* 0x0000fc00010f7983 */ /* 0x000f220000300800 */
[C---:B---3--:R-:W-:Y:S11]  /*3b560*/  HMMA.16816.F32.BF16 R24, R16.reuse, R22, R24 ;  /* 0x000000161018723c */ /* 0x048ff60000041818 */
[----:B------:R-:W-:Y:S11]  /*3b570*/  @!UPT UIADD3 URZ, URZ, URZ, URZ ;  /* 0x0000003f3f3ff290 */ /* 0x000ff6000fffe03f */
[----:B------:R-:W-:Y:S01]  /*3b580*/  @!UPT UIADD3 URZ, URZ, URZ, URZ ;  /* 0x0000003f3f3ff290 */ /* 0x000fe2000fffe03f */
[----:B------:R-:W-:Y:S01]  /*3b590*/  STL.64 [R1+0x310], R24 ;  /* 0x0003101801007387 */ /* 0x000fe20000100a00 */
[----:B------:R0:W-:Y:S03]  /*3b5a0*/  STL.64 [R1+0x318], R26 ;  /* 0x0003181a01007387 */ /* 0x0001e60000100a00 */
[----:B0-----:R-:W2:Y:S01]  /*3b5b0*/  LDL.LU.64 R26, [R1+0x6f58] ;  /* 0x006f5800011a7983 */ /* 0x001ea20000300a00 */
[----:B------:R-:W2:Y:S02]  /*3b5c0*/  LDL.LU.64 R24, [R1+0x6f50] ;  /* 0x006f500001187983 */ /* 0x000ea40000300a00 */
[----:B--2---:R-:W-:Y:S01]  /*3b5d0*/  HMMA.16816.F32.BF16 R16, R16, R6, R24 ;  /* 0x000000061010723c */ /* 0x004fe20000041818 */
[----:B------:R-:W4:Y:S01]  /*3b5e0*/  LDL.LU.64 R26, [R1+0x6f48] ;  /* 0x006f4800011a7983 */ /* 0x000f220000300a00 */
[----:B------:R-:W4:Y:S11]  /*3b5f0*/  LDL.LU.64 R24, [R1+0x6f40] ;  /* 0x006f400001187983 */ /* 0x000f360000300a00 */
[----:B------:R-:W-:Y:S10]  /*3b600*/  @!UPT UIADD3 URZ, URZ, URZ, URZ ;  /* 0x0000003f3f3ff290 */ /* 0x000ff4000fffe03f */
[----:B------:R0:W-:Y:S01]  /*3b610*/  STL.64 [R1+0x1a0], R16 ;  /* 0x0001a01001007387 */ /* 0x0001e20000100a00 */
[----:B------:R1:W-:Y:S03]  /*3b620*/  STL.64 [R1+0x1a8], R18 ;  /* 0x0001a81201007387 */ /* 0x0003e60000100a00 */
[----:B0-----:R-:W2:Y:S01]  /*3b630*/  LDL.LU R16, [R1+0xe0] ;  /* 0x0000e00001107983 */ /* 0x001ea20000300800 */
[----:B------:R-:W2:Y:S02]  /*3b640*/  LDL.LU R17, [R1+0xe4] ;  /* 0x0000e40001117983 */ /* 0x000ea40000300800 */
[----:B-1----:R-:W2:Y:S01]  /*3b650*/  LDL.LU R18, [R1+0xe8] ;  /* 0x0000e80001127983 */ /* 0x002ea20000300800 */
[C---:B----4-:R-:W-:Y:S01]  /*3b660*/  HMMA.16816.F32.BF16 R8, R24.reuse, R10, R12 ;  /* 0x0000000a1808723c */ /* 0x050fe2000004180c */
[----:B------:R-:W2:Y:S01]  /*3b670*/  LDL.LU.64 R14, [R1+0x6f38] ;  /* 0x006f3800010e7983 */ /* 0x000ea20000300a00 */
[----:B------:R-:W-:Y:S11]  /*3b680*/  MOV R19, R2 ;  /* 0x0000000200137202 */ /* 0x000ff60000000f00 */
[----:B------:R-:W-:Y:S10]  /*3b690*/  @!UPT UIADD3 URZ, URZ, URZ, URZ ;  /* 0x0000003f3f3ff290 */ /* 0x000ff4000fffe03f */
[----:B------:R-:W-:Y:S01]  /*3b6a0*/  STL.64 [R1+0x190], R8 ;  /* 0x0001900801007387 */ /* 0x000fe20000100a00 */
[----:B------:R-:W-:Y:S01]  /*3b6b0*/  MOV R2, R11 ;  /* 0x0000000b00027202 */ /* 0x000fe20000000f00 */
[----:B------:R0:W-:Y:S02]  /*3b6c0*/  STL [R1+0x198], R10 ;  /* 0x0001980a01007387 */ /* 0x0001e40000100800 */
[----:B0-----:R-:W3:Y:S01]  /*3b6d0*/  LDL.LU.64 R10, [R1+0x6f30] ;  /* 0x006f3000010a7983 */ /* 0x001ee20000300a00 */
[----:B------:R-:W3:Y:S02]  /*3b6e0*/  LDL.LU.64 R8, [R1+0x6f28] ;  /* 0x006f280001087983 */ /* 0x000ee40000300a00 */
[----:B------:R-:W-:Y:S01]  /*3b6f0*/  STL [R1+0x6d90], R2 ;  /* 0x006d900201007387 */ /* 0x000fe20000100800 */
[C---:B--2---:R-:W-:Y:S11]  /*3b700*/  HMMA.16816.F32.BF16 R16, R24.reuse, R14, R16 ;  /* 0x0000000e1810723c */ /* 0x044ff60000041810 */
[----:B------:R-:W-:Y:S11]  /*3b710*/  @!UPT UIADD3 URZ, URZ, URZ, URZ ;  /* 0x0000003f3f3ff290 */ /* 0x000ff6000fffe03f */
[----:B------:R-:W-:Y:S01]  /*3b720*/  @!UPT UIADD3 URZ, URZ, URZ, URZ ;  /* 0x0000003f3f3ff290 */ /* 0x000fe2000fffe03f */
[----:B------:R0:W-:Y:S01]  /*3b730*/  STL.64 [R1+0x2e0], R16 ;  /* 0x0002e01001007387 */ /* 0x0001e20000100a00 */
[----:B------:R-:W-:Y:S01]  /*3b740*/  STL.64 [R1+0x2e8], R18 ;  /* 0x0002e81201007387 */ /* 0x000fe20000100a00 */
[----:B0-----:R-:W-:Y:S02]  /*3b750*/  MOV R17, R14 ;  /* 0x0000000e00117202 */ /* 0x001fe40000000f00 */
[----:B------:R-:W-:Y:S02]  /*3b760*/  MOV R16, R15 ;  /* 0x0000000f00107202 */ /* 0x000fe40000000f00 */
[----:B------:R-:W2:Y:S01]  /*3b770*/  LDL.LU.64 R14, [R1+0x6f20] ;  /* 0x006f2000010e7983 */ /* 0x000ea20000300a00 */
[----:B------:R-:W2:Y:S01]  /*3b780*/  LDL.LU.64 R12, [R1+0x6f18] ;  /* 0x006f1800010c7983 */ /* 0x000ea20000300a00 */
[----:B------:R-:W-:Y:S02]  /*3b790*/  MOV R28, R22 ;  /* 0x00000016001c7202 */ /* 0x000fe40000000f00 */
[----:B------:R-:W-:Y:S01]  /*3b7a0*/  MOV R2, R23 ;  /* 0x0000001700027202 */ /* 0x000fe20000000f00 */
[C---:B--2---:R-:W-:Y:S08]  /*3b7b0*/  HMMA.16816.F32.BF16 R12, R24.reuse, R22, R12 ;  /* 0x00000016180c723c */ /* 0x044ff0000004180c */
[----:B---3--:R-:W-:Y:S11]  /*3b7c0*/  HMMA.16816.F32.BF16 R20, R24, R6, R8 ;  /* 0x000000061814723c */ /* 0x008ff60000041808 */
[----:B------:R-:W-:Y:S04]  /*3b7d0*/  @!UPT UIADD3 URZ, URZ, URZ, URZ ;  /* 0x0000003f3f3ff290 */ /* 0x000fe8000fffe03f */
[----:B------:R-:W-:Y:S01]  /*3b7e0*/  STL.64 [R1+0x2d0], R12 ;  /* 0x0002d00c01007387 */ /* 0x000fe20000100a00 */
[----:B------:R0:W-:Y:S03]  /*3b7f0*/  STL.64 [R1+0x2d8], R14 ;  /* 0x0002d80e01007387 */ /* 0x0001e60000100a00 */
[----:B0-----:R-:W2:Y:S01]  /*3b800*/  LDL.LU.64 R14, [R1+0x6f10] ;  /* 0x006f1000010e7983 */ /* 0x001ea20000300a00 */
[----:B------:R-:W2:Y:S02]  /*3b810*/  LDL.LU.64 R12, [R1+0x6f08] ;  /* 0x006f0800010c7983 */ /* 0x000ea40000300a00 */
[----:B------:R0:W-:Y:S02]  /*3b820*/  STL.64 [R1+0x6ef8], R6 ;  /* 0x006ef80601007387 */ /* 0x0001e40000100a00 */
[----:B------:R-:W3:Y:S01]  /*3b830*/  LDL.LU R8, [R1+0x130] ;  /* 0x0001300001087983 */ /* 0x000ee20000300800 */
[----:B------:R-:W-:Y:S01]  /*3b840*/  STL.64 [R1+0x2a0], R20 ;  /* 0x0002a01401007387 */ /* 0x000fe20000100a00 */
[----:B------:R-:W-:Y:S02]  /*3b850*/  STL.64 [R1+0x2a8], R22 ;  /* 0x0002a81601007387 */ /* 0x000fe40000100a00 */
[----:B------:R-:W3:Y:S02]  /*3b860*/  LDL.LU R9, [R1+0x134] ;  /* 0x0001340001097983 */ /* 0x000ee40000300800 */
[----:B------:R-:W4:Y:S01]  /*3b870*/  LDL.LU R10, [R1+0x138] ;  /* 0x00013800010a7983 */ /* 0x000f220000300800 */
[----:B------:R-:W4:Y:S01]  /*3b880*/  LDL.LU R11, [R1+0x13c] ;  /* 0x00013c00010b7983 */ /* 0x000f220000300800 */
[----:B------:R-:W2:Y:S02]  /*3b890*/  LDL.LU R4, [R1+0x150] ;  /* 0x0001500001047983 */ /* 0x000ea40000300800 */
[----:B------:R-:W2:Y:S01]  /*3b8a0*/  LDL.LU R5, [R1+0x154] ;  /* 0x0001540001057983 */ /* 0x000ea20000300800 */
[----:B0-----:R-:W2:Y:S01]  /*3b8b0*/  LDL.LU R6, [R1+0x158] ;  /* 0x0001580001067983 */ /* 0x001ea20000300800 */
[----:B------:R-:W2:Y:S03]  /*3b8c0*/  LDL.LU R7, [R1+0x15c] ;  /* 0x00015c0001077983 */ /* 0x000ea60000300800 */
[----:B----4-:R-:W-:Y:S01]  /*3b8d0*/  STL.64 [R1+0x6ee0], R10 ;  /* 0x006ee00a01007387 */ /* 0x010fe20000100a00 */
[----:B---3--:R0:W-:Y:S03]  /*3b8e0*/  STL.64 [R1+0x6ed8], R8 ;  /* 0x006ed80801007387 */ /* 0x0081e60000100a00 */
[----:B0-----:R-:W3:Y:S01]  /*3b8f0*/  LDL.LU R8, [R1+0x140] ;  /* 0x0001400001087983 */ /* 0x001ee20000300800 */
[----:B------:R-:W3:Y:S02]  /*3b900*/  LDL.LU R9, [R1+0x144] ;  /* 0x0001440001097983 */ /* 0x000ee40000300800 */
[----:B------:R-:W4:Y:S02]  /*3b910*/  LDL.LU R10, [R1+0x148] ;  /* 0x00014800010a7983 */ /* 0x000f240000300800 */
[----:B------:R-:W4:Y:S02]  /*3b920*/  LDL.LU R11, [R1+0x14c] ;  /* 0x00014c00010b7983 */ /* 0x000f240000300800 */
[----:B----4-:R0:W-:Y:S01]  /*3b930*/  STL.64 [R1+0x6ef0], R10 ;  /* 0x006ef00a01007387 */ /* 0x0101e20000100a00 */
[----:B---3--:R-:W-:Y:S03]  /*3b940*/  STL.64 [R1+0x6ee8], R8 ;  /* 0x006ee80801007387 */ /* 0x008fe60000100a00 */
[----:B0-----:R-:W2:Y:S01]  /*3b950*/  LDL.64 R10, [R1+0x88] ;  /* 0x00008800010a7983 */ /* 0x001ea20000100a00 */
[----:B------:R-:W3:Y:S02]  /*3b960*/  LDL.LU R20, [R1+0x30] ;  /* 0x0000300001147983 */ /* 0x000ee40000300800 */
[----:B------:R-:W3:Y:S02]  /*3b970*/  LDL.LU R21, [R1+0x34] ;  /* 0x0000340001157983 */ /* 0x000ee40000300800 */
[----:B------:R-:W4:Y:S01]  /*3b980*/  LDL.LU R22, [R1+0x38] ;  /* 0x0000380001167983 */ /* 0x000f220000300800 */
[----:B------:R-:W4:Y:S01]  /*3b990*/  LDL.LU R23, [R1+0x3c] ;  /* 0x00003c0001177983 */ /* 0x000f220000300800 */
[----:B------:R-:W2:Y:S02]  /*3b9a0*/  LDL.LU R24, [R1+0x90] ;  /* 0x0000900001187983 */ /* 0x000ea40000300800 */
[----:B------:R-:W2:Y:S02]  /*3b9b0*/  LDL.LU R25, [R1+0x94] ;  /* 0x0000940001197983 */ /* 0x000ea40000300800 */
[----:B------:R-:W2:Y:S01]  /*3b9c0*/  LDL.LU R26, [R1+0x98] ;  /* 0x00009800011a7983 */ /* 0x000ea20000300800 */
[----:B------:R-:W2:Y:S04]  /*3b9d0*/  LDL.LU R27, [R1+0x9c] ;  /* 0x00009c00011b7983 */ /* 0x000ea80000300800 */
[----:B----4-:R-:W-:Y:S01]  /*3b9e0*/  STL.64 [R1+0x6ea0], R22 ;  /* 0x006ea01601007387 */ /* 0x010fe20000100a00 */
[----:B---3--:R0:W-:Y:S02]  /*3b9f0*/  STL.64 [R1+0x6e98], R20 ;  /* 0x006e981401007387 */ /* 0x0081e40000100a00 */
[----:B0-----:R-:W-:-:S02]  /*3ba00*/  IMAD.MOV.U32 R20, RZ, RZ, R29 ;  /* 0x000000ffff147224 */ /* 0x001fc400078e001d */
[----:B------:R-:W3:Y:S01]  /*3ba10*/  LDL.LU R29, [R1+0x6f04] ;  /* 0x006f0400011d7983 */ /* 0x000ee20000300800 */
[----:B------:R-:W4:Y:S02]  /*3ba20*/  LDL.LU R21, [R1+0xa4] ;  /* 0x0000a40001157983 */ /* 0x000f240000300800 */
[----:B------:R-:W3:Y:S02]  /*3ba30*/  LDL.LU R22, [R1+0xa8] ;  /* 0x0000a80001167983 */ /* 0x000ee40000300800 */
[----:B------:R-:W3:Y:S01]  /*3ba40*/  LDL.LU R23, [R1+0xac] ;  /* 0x0000ac0001177983 */ /* 0x000ee20000300800 */
[----:B--2---:R-:W-:Y:S01]  /*3ba50*/  HMMA.16816.F32.BF16 R4, R12, R10, R4 ;  /* 0x0000000a0c04723c */ /* 0x004fe20000041804 */
[----:B---3--:R0:W-:Y:S02]  /*3ba60*/  STL.64 [R1+0x6eb0], R22 ;  /* 0x006eb01601007387 */ /* 0x0081e40000100a00 */
[----:B0-----:R-:W-:Y:S02]  /*3ba70*/  MOV R22, R17 ;  /* 0x0000001100167202 */ /* 0x001fe40000000f00 */
[----:B------:R-:W-:-:S02]  /*3ba80*/  MOV R23, R16 ;  /* 0x0000001000177202 */ /* 0x000fc40000000f00 */
[----:B------:R-:W0:Y:S04]  /*3ba90*/  LDSM.16.MT88.4 R16, [R29+0x5000] ;  /* 0x005000001d10783b */ /* 0x000e280000004200 */
[----:B----4-:R-:W-:Y:S04]  /*3baa0*/  STL.64 [R1+0x6ea8], R20 ;  /* 0x006ea81401007387 */ /* 0x010fe80000100a00 */
[----:B0-----:R0:W-:Y:S01]  /*3bab0*/  STL.64 [R1+0x6e20], R18 ;  /* 0x006e201201007387 */ /* 0x0011e20000100a00 */
[----:B------:R-:W-:Y:S01]  /*3bac0*/  STL.64 [R1+0x6e18], R16 ;  /* 0x006e181001007387 */ /* 0x000fe20000100a00 */
[----:B0-----:R-:W-:-:S02]  /*3bad0*/  MOV R18, R28 ;  /* 0x0000001c00127202 */ /* 0x001fc40000000f00 */
[----:B------:R-:W2:Y:S04]  /*3bae0*/  LDL.LU R28, [R1+0x6f00] ;  /* 0x006f0000011c7983 */ /* 0x000ea80000300800 */
[----:B------:R0:W-:Y:S01]  /*3baf0*/  STL.64 [R1+0x2b0], R4 ;  /* 0x0002b00401007387 */ /* 0x0001e20000100a00 */
[----:B------:R-:W-:Y:S01]  /*3bb00*/  MOV R19, R2 ;  /* 0x0000000200137202 */ /* 0x000fe20000000f00 */
[----:B------:R1:W-:Y:S01]  /*3bb10*/  STL.64 [R1+0x2b8], R6 ;  /* 0x0002b80601007387 */ /* 0x0003e20000100a00 */
[----:B------:R-:W-:Y:S02]  /*3bb20*/  MOV R2, R11 ;  /* 0x0000000b00027202 */ /* 0x000fe40000000f00 */
[----:B0-----:R-:W-:Y:S01]  /*3bb30*/  MOV R4, R10 ;  /* 0x0000000a00047202 */ /* 0x001fe20000000f00 */
[----:B-1----:R-:W3:Y:S01]  /*3bb40*/  LDL.LU.64 R6, [R1+0x6ef8] ;  /* 0x006ef80001067983 */ /* 0x002ee20000300a00 */
[----:B------:R-:W4:Y:S02]  /*3bb50*/  LDL.LU.64 R10, [R1+0x6ef0] ;  /* 0x006ef000010a7983 */ /* 0x000f240000300a00 */
[----:B------:R-:W4:Y:S02]  /*3bb60*/  LDL.LU.64 R8, [R1+0x6ee8] ;  /* 0x006ee80001087983 */ /* 0x000f240000300a00 */
[C---:B----4-:R-:W-:Y:S11]  /*3bb70*/  HMMA.16816.F32.BF16 R8, R12.reuse, R22, R8 ;  /* 0x000000160c08723c */ /* 0x050ff60000041808 */
[----:B------:R-:W-:Y:S11]  /*3bb80*/  @!UPT UIADD3 URZ, URZ, URZ, URZ ;  /* 0x0000003f3f3ff290 */ /* 0x000ff6000fffe03f */
[----:B------:R-:W-:Y:S01]  /*3bb90*/  @!UPT UIADD3 URZ, URZ, URZ, URZ ;  /* 0x0000003f3f3ff290 */ /* 0x000fe2000fffe03f */
[----:B------:R-:W-:Y:S01]  /*3bba0*/  STL.64 [R1+0x300], R8 ;  /* 0x0003000801007387 */ /* 0x000fe20000100a00 */
[----:B------:R0:W-:Y:S03]  /*3bbb0*/  STL.64 [R1+0x308], R10 ;  /* 0x0003080a01007387 */ /* 0x0001e60000100a00 */
[----:B0-----:R-:W4:Y:S01]  /*3bbc0*/  LDL.LU.64 R10, [R1+0x6ee0] ;  /* 0x006ee000010a7983 */ /* 0x001f220000300a00 */
[----:B------:R-:W4:Y:S02]  /*3bbd0*/  LDL.LU.64 R8, [R1+0x6ed8] ;  /* 0x006ed80001087983 */ /* 0x000f240000300a00 */
[----:B------:R0:W-:Y:S02]  /*3bbe0*/  STL.64 [R1+0x6ec0], R22 ;  /* 0x006ec01601007387 */ /* 0x0001e40000100a00 */
[----:B------:R-:W2:Y:S01]  /*3bbf0*/  LDL.LU R20, [R1+0xc0] ;  /* 0x0000c00001147983 */ /* 0x000ea20000300800 */
[----:B------:R-:W2:Y:S04]  /*3bc00*/  LDL.LU R21, [R1+0xc4] ;  /* 0x0000c40001157983 */ /* 0x000ea80000300800 */
[----:B0-----:R-:W2:Y:S01]  /*3bc10*/  LDL.LU R22, [R1+0xc8] ;  /* 0x0000c80001167983 */ /* 0x001ea20000300800 */
[----:B------:R-:W2:Y:S01]  /*3bc20*/  LDL.LU R23, [R1+0xcc] ;  /* 0x0000cc0001177983 */ /* 0x000ea20000300800 */
[C---:B----4-:R-:W-:Y:S08]  /*3bc30*/  HMMA.16816.F32.BF16 R8, R12.reuse, R18, R8 ;  /* 0x000000120c08723c */ /* 0x050ff00000041808 */
        /* <DEDUP_REMOVED lines=8> */
[----:B------:R-:W3:Y:S04]  /*3bcc0*/  LDL.LU R17, [R1+0xb4] ;  /* 0x0000b40001117983 */ /* 0x000ee80000300800 */
[----:B0-----:R-:W3:Y:S01]  /*3bcd0*/  LDL.LU R18, [R1+0xb8] ;  /* 0x0000b80001127983 */ /* 0x001ee20000300800 */
[----:B------:R-:W3:Y:S02]  /*3bce0*/  LDL.LU R19, [R1+0xbc] ;  /* 0x0000bc0001137983 */ /* 0x000ee40000300800 */
[----:B------:R-:W4:Y:S02]  /*3bcf0*/  LDL.LU R24, [R1+0x120] ;  /* 0x0001200001187983 */ /* 0x000f240000300800 */
[----:B------:R-:W-:Y:S01]  /*3bd00*/  STL.64 [R1+0x130], R12 ;  /* 0x0001300c01007387 */ /* 0x000fe20000100a00 */
[----:B------:R-:W-:Y:S02]  /*3bd10*/  STL.64 [R1+0x138], R14 ;  /* 0x0001380e01007387 */ /* 0x000fe40000100a00 */
[----:B------:R-:W0:Y:S04]  /*3bd20*/  LDSM.16.MT88.4 R12, [R29+0x5080] ;  /* 0x005080001d0c783b */ /* 0x000e280000004200 */
[----:B------:R-:W4:Y:S02]  /*3bd30*/  LDL.LU R25, [R1+0x124] ;  /* 0x0001240001197983 */ /* 0x000f240000300800 */
[----:B------:R-:W4:Y:S01]  /*3bd40*/  LDL.LU R26, [R1+0x128] ;  /* 0x00012800011a7983 */ /* 0x000f220000300800 */
[----:B------:R-:W4:Y:S04]  /*3bd50*/  LDL.LU R27, [R1+0x12c] ;  /* 0x00012c00011b7983 */ /* 0x000f280000300800 */
[----:B0-----:R-:W-:Y:S01]  /*3bd60*/  STL.64 [R1+0x6de0], R14 ;  /* 0x006de00e01007387 */ /* 0x001fe20000100a00 */
[----:B------:R0:W-:Y:S03]  /*3bd70*/  STL.64 [R1+0x6dd8], R12 ;  /* 0x006dd80c01007387 */ /* 0x0001e60000100a00 */
[----:B0-----:R-:W2:Y:S01]  /*3bd80*/  LDL.LU R12, [R1+0x180] ;  /* 0x00018000010c7983 */ /* 0x001ea20000300800 */
[----:B------:R-:W2:Y:S02]  /*3bd90*/  LDL.LU R13, [R1+0x184] ;  /* 0x00018400010d7983 */ /* 0x000ea40000300800 */
[----:B------:R-:W2:Y:S02]  /*3bda0*/  LDL.LU R14, [R1+0x188] ;  /* 0x00018800010e7983 */ /* 0x000ea40000300800 */
[----:B------:R-:W2:Y:S02]  /*3bdb0*/  LDL.LU R15, [R1+0x18c] ;  /* 0x00018c00010f7983 */ /* 0x000ea40000300800 */
[----:B--2---:R0:W-:Y:S02]  /*3bdc0*/  STL.64 [R1+0x6e48], R14 ;  /* 0x006e480e01007387 */ /* 0x0041e40000100a00 */
[----:B0-----:R-:W-:-:S02]  /*3bdd0*/  MOV R14, R4 ;  /* 0x00000004000e7202 */ /* 0x001fc40000000f00 */
[----:B------:R-:W-:-:S07]  /*3bde0*/  MOV R15, R2 ;  /* 0x00000002000f7202 */ /* 0x000fce0000000f00 */
[C---:B------:R-:W-:Y:S01]  /*3bdf0*/  HMMA.16816.F32.BF16 R20, R8.reuse, R14, R20 ;  /* 0x0000000e0814723c */ /* 0x040fe20000041814 */
[----:B------:R-:W-:Y:S11]  /*3be00*/  STL.64 [R1+0x6e40], R12 ;  /* 0x006e400c01007387 */ /* 0x000ff60000100a00 */
[----:B------:R-:W-:Y:S11]  /*3be10*/  @!UPT UIADD3 URZ, URZ, URZ, URZ ;  /* 0x0000003f3f3ff290 */ /* 0x000ff6000fffe03f */
[----:B------:R-:W-:Y:S01]  /*3be20*/  STL.64 [R1+0x170], R20 ;  /* 0x0001701401007387 */ /* 0x000fe20000100a00 */
[----:B------:R0:W-:Y:S03]  /*3be30*/  STL.64 [R1+0x178], R22 ;  /* 0x0001781601007387 */ /* 0x0001e60000100a00 */
[----:B0-----:R-:W3:Y:S02]  /*3be40*/  LDL.LU.64 R22, [R1+0x6ec0] ;  /* 0x006ec00001167983 */ /* 0x001ee40000300a00 */
[C---:B---3--:R-:W-:Y:S02]  /*3be50*/  HMMA.16816.F32.BF16 R20, R8.reuse, R22, R16 ;  /* 0x000000160814723c */ /* 0x048fe40000041810 */
[----:B------:R-:W2:Y:S11]  /*3be60*/  LDL.LU.64 R18, [R1+0x6eb8] ;  /* 0x006eb80001127983 */ /* 0x000eb60000300a00 */
[----:B------:R-:W-:Y:S10]  /*3be70*/  @!UPT UIADD3 URZ, URZ, URZ, URZ ;  /* 0x0000003f3f3ff290 */ /* 0x000ff4000fffe03f */
[----:B------:R-:W-:Y:S01]  /*3be80*/  STL.64 [R1+0x160], R20 ;  /* 0x0001601401007387 */ /* 0x000fe20000100a00 */
[----:B------:R0:W-:Y:S03]  /*3be90*/  STL.64 [R1+0x168], R22 ;  /* 0x0001681601007387 */ /* 0x0001e60000100a00 */
[----:B0-----:R-:W2:Y:S01]  /*3bea0*/  LDL.LU.64 R22, [R1+0x6eb0] ;  /* 0x006eb00001167983 */ /* 0x001ea20000300a00 */
[----:B------:R-:W2:Y:S02]  /*3beb0*/  LDL.LU.64 R20, [R1+0x6ea8] ;  /* 0x006ea80001147983 */ /* 0x000ea40000300a00 */
[C---:B--2---:R-:W-:Y:S11]  /*3bec0*/  HMMA.16816.F32.BF16 R20, R8.reuse, R18, R20 ;  /* 0x000000120814723c */ /* 0x044ff60000041814 */
[----:B------:R-:W-:Y:S11]  /*3bed0*/  @!UPT UIADD3 URZ, URZ, URZ, URZ ;  /* 0x0000003f3f3ff290 */ /* 0x000ff6000fffe03f */
[----:B------:R-:W-:Y:S01]  /*3bee0*/  @!UPT UIADD3 URZ, URZ, URZ, URZ ;  /* 0x0000003f3f3ff290 */ /* 0x000fe2000fffe03f */
        /* <DEDUP_REMOVED lines=8> */
[----:B------:R-:W3:Y:S01]  /*3bf70*/  LDL.LU R19, [R1+0x11c] ;  /* 0x00011c0001137983 */ /* 0x000ee20000300800 */
[----:B--2---:R-:W-:Y:S02]  /*3bf80*/  HMMA.16816.F32.BF16 R8, R8, R6, R20 ;  /* 0x000000060808723c */ /* 0x004fe40000041814 */
[----:B------:R-:W4:Y:S01]  /*3bf90*/  LDL.LU.64 R22, [R1+0x6e90] ;  /* 0x006e900001167983 */ /* 0x000f220000300a00 */
[----:B------:R-:W4:Y:S02]  /*3bfa0*/  LDL.LU.64 R20, [R1+0x6e88] ;  /* 0x006e880001147983 */ /* 0x000f240000300a00 */
[----:B------:R0:W-:Y:S02]  /*3bfb0*/  STL.64 [R1+0x6e70], R6 ;  /* 0x006e700601007387 */ /* 0x0001e40000100a00 */
[----:B------:R-:W2:Y:S11]  /*3bfc0*/  LDL.LU R4, [R1+0x100] ;  /* 0x0001000001047983 */ /* 0x000eb60000300800 */
[----:B------:R-:W-:Y:S05]  /*3bfd0*/  @!UPT UIADD3 URZ, URZ, URZ, URZ ;  /* 0x0000003f3f3ff290 */ /* 0x000fea000fffe03f */
[----:B------:R1:W-:Y:S01]  /*3bfe0*/  STL.64 [R1+0xb0], R8 ;  /* 0x0000b00801007387 */ /* 0x0003e20000100a00 */
[----:B------:R3:W-:Y:S02]  /*3bff0*/  STL.64 [R1+0xb8], R10 ;  /* 0x0000b80a01007387 */ /* 0x0007e40000100a00 */
[----:B------:R-:W2:Y:S02]  /*3c000*/  LDL.LU R5, [R1+0x104] ;  /* 0x0001040001057983 */ /* 0x000ea40000300800 */
[----:B0-----:R-:W2:Y:S01]  /*3c010*/  LDL.LU R6, [R1+0x108] ;  /* 0x0001080001067983 */ /* 0x001ea20000300800 */
[----:B------:R-:W2:Y:S04]  /*3c020*/  LDL.LU R7, [R1+0x10c] ;  /* 0x00010c0001077983 */ /* 0x000ea80000300800 */
[----:B-1----:R-:W2:Y:S01]  /*3c030*/  LDL.LU R8, [R1+0x1c0] ;  /* 0x0001c00001087983 */ /* 0x002ea20000300800 */
[----:B------:R-:W2:Y:S02]  /*3c040*/  LDL.LU R9, [R1+0x1c4] ;  /* 0x0001c40001097983 */ /* 0x000ea40000300800 */
[----:B---3--:R-:W3:Y:S01]  /*3c050*/  LDL.LU R10, [R1+0x1c8] ;  /* 0x0001c800010a7983 */ /* 0x008ee20000300800 */
[----:B------:R-:W-:-:S02]  /*3c060*/  MOV R11, R28 ;  /* 0x0000001c000b7202 */ /* 0x000fc40000000f00 */
[----:B------:R-:W2:Y:S01]  /*3c070*/  LDL.LU R28, [R1+0x6e80] ;  /* 0x006e8000011c7983 */ /* 0x000ea20000300800 */
[C---:B----4-:R-:W-:Y:S03]  /*3c080*/  HMMA.16816.F32.BF16 R24, R20.reuse, R14, R24 ;  /* 0x0000000e1418723c */ /* 0x050fe60000041818 */
[----:B---3--:R0:W-:Y:S01]  /*3c090*/  STL.64 [R1+0x6e38], R10 ;  /* 0x006e380a01007387 */ /* 0x0081e20000100a00 */
[----:B--2---:R-:W-:Y:S03]  /*3c0a0*/  STL.64 [R1+0x6e30], R8 ;  /* 0x006e300801007387 */ /* 0x004fe60000100a00 */
[----:B0-----:R-:W2:Y:S01]  /*3c0b0*/  LDL.LU.64 R10, [R1+0x78] ;  /* 0x00007800010a7983 */ /* 0x001ea20000300a00 */
[----:B------:R0:W-:Y:S02]  /*3c0c0*/  STL.64 [R1+0x6e68], R14 ;  /* 0x006e680e01007387 */ /* 0x0001e40000100a00 */
[----:B------:R-:W3:Y:S11]  /*3c0d0*/  LDL.LU R12, [R1+0x10] ;  /* 0x00001000010c7983 */ /* 0x000ef60000300800 */
[----:B------:R-:W-:Y:S02]  /*3c0e0*/  @!UPT UIADD3 URZ, URZ, URZ, URZ ;  /* 0x0000003f3f3ff290 */ /* 0x000fe4000fffe03f */
[----:B------:R-:W-:Y:S01]  /*3c0f0*/  STL.64 [R1+0x270], R24 ;  /* 0x0002701801007387 */ /* 0x000fe20000100a00 */
[----:B------:R1:W-:Y:S01]  /*3c100*/  STL.64 [R1+0x278], R26 ;  /* 0x0002781a01007387 */ /* 0x0003e20000100a00 */
[----:B------:R-:W3:Y:S03]  /*3c110*/  LDL.LU R13, [R1+0x14] ;  /* 0x00001400010d7983 */ /* 0x000ee60000300800 */
[----:B0-----:R-:W3:Y:S01]  /*3c120*/  LDL.LU R14, [R1+0x18] ;  /* 0x00001800010e7983 */ /* 0x001ee20000300800 */
[----:B------:R-:W3:Y:S02]  /*3c130*/  LDL.LU R15, [R1+0x1c] ;  /* 0x00001c00010f7983 */ /* 0x000ee40000300800 */
[----:B-1----:R-:W4:Y:S01]  /*3c140*/  LDL R27, [R1+0x1734] ;  /* 0x00173400011b7983 */ /* 0x002f220000100800 */
[C---:B--2---:R-:W-:Y:S01]  /*3c150*/  HMMA.16816.F32.BF16 R16, R20.reuse, R10, R16 ;  /* 0x0000000a1410723c */ /* 0x044fe20000041810 */
[----:B----4-:R-:W-:Y:S01]  /*3c160*/  STL [R1+0x6e50], R27 ;  /* 0x006e501b01007387 */ /* 0x010fe20000100800 */
[----:B------:R-:W2:Y:S02]  /*3c170*/  LDL.LU R24, [R1] ;  /* 0x0000000001187983 */ /* 0x000ea40000300800 */
[----:B------:R-:W2:Y:S02]  /*3c180*/  LDL.LU R25, [R1+0x4] ;  /* 0x0000040001197983 */ /* 0x000ea40000300800 */
[----:B------:R-:W2:Y:S11]  /*3c190*/  LDL.LU R26, [R1+0x8] ;  /* 0x00000800011a7983 */ /* 0x000eb60000300800 */
[----:B------:R-:W-:Y:S06]  /*3c1a0*/  @!UPT UIADD3 URZ, URZ, URZ, URZ ;  /* 0x0000003f3f3ff290 */ /* 0x000fec000fffe03f */
[----:B------:R-:W-:Y:S01]  /*3c1b0*/  STL.64 [R1+0x260], R16 ;  /* 0x0002601001007387 */ /* 0x000fe20000100a00 */
[----:B------:R0:W-:Y:S03]  /*3c1c0*/  STL.64 [R1+0x268], R18 ;  /* 0x0002681201007387 */ /* 0x0001e60000100a00 */
[----:B0-----:R-:W4:Y:S02]  /*3c1d0*/  LDL.LU.64 R18, [R1+0x6e78] ;  /* 0x006e780001127983 */ /* 0x001f240000300a00 */
[C---:B----4-:R-:W-:Y:S11]  /*3c1e0*/  HMMA.16816.F32.BF16 R4, R20.reuse, R18, R4 ;  /* 0x000000121404723c */ /* 0x050ff60000041804 */
[----:B------:R-:W-:Y:S11]  /*3c1f0*/  @!UPT UIADD3 URZ, URZ, URZ, URZ ;  /* 0x0000003f3f3ff290 */ /* 0x000ff6000fffe03f */
[----:B------:R-:W-:Y:S01]  /*3c200*/  @!UPT UIADD3 URZ, URZ, URZ, URZ ;  /* 0x0000003f3f3ff290 */ /* 0x000fe2000fffe03f */
[----:B------:R-:W-:Y:S01]  /*3c210*/  STL.64 [R1+0xf0], R4 ;  /* 0x0000f00401007387 */ /* 0x000fe20000100a00 */
[----:B------:R0:W-:Y:S03]  /*3c220*/  STL.64 [R1+0xf8], R6 ;  /* 0x0000f80601007387 */ /* 0x0001e60000100a00 */
[----:B0-----:R-:W3:Y:S01]  /*3c230*/  LDL.LU.64 R6, [R1+0x6e70] ;  /* 0x006e700001067983 */ /* 0x001ee20000300a00 */
[----:B------:R-:W-:Y:S01]  /*3c240*/  MOV R27, R28 ;  /* 0x0000001c001b7202 */ /* 0x000fe20000000f00 */
[----:B---3--:R-:W-:Y:S02]  /*3c250*/  HMMA.16816.F32.BF16 R20, R20, R6, R12 ;  /* 0x000000061414723c */ /* 0x008fe4000004180c */
[----:B------:R-:W2:Y:S01]  /*3c260*/  LDL.LU.64 R14, [R1+0x6e68] ;  /* 0x006e6800010e7983 */ /* 0x000ea20000300a00 */
[----:B------:R-:W-:Y:S02]  /*3c270*/  MOV R8, R6 ;  /* 0x0000000600087202 */ /* 0x000fe40000000f00 */
[----:B------:R-:W-:-:S02]  /*3c280*/  MOV R2, R7 ;  /* 0x0000000700027202 */ /* 0x000fc40000000f00 */
[----:B------:R-:W2:Y:S01]  /*3c290*/  LDL.LU.64 R6, [R1+0x6e60] ;  /* 0x006e600001067983 */ /* 0x000ea20000300a00 */
[----:B------:R-:W2:Y:S11]  /*3c2a0*/  LDL.LU.64 R4, [R1+0x6e58] ;  /* 0x006e580001047983 */ /* 0x000eb60000300a00 */
[----:B------:R-:W-:Y:S05]  /*3c2b0*/  @!UPT UIADD3 URZ, URZ, URZ, URZ ;  /* 0x0000003f3f3ff290 */ /* 0x000fea000fffe03f */
[----:B------:R-:W-:Y:S01]  /*3c2c0*/  IMAD.MOV.U32 R28, RZ, RZ, R23 ;  /* 0x000000ffff1c7224 */ /* 0x000fe200078e0017 */
[----:B------:R-:W-:Y:S01]  /*3c2d0*/  STL.64 [R1+0x90], R20 ;  /* 0x0000901401007387 */ /* 0x000fe20000100a00 */
[----:B------:R-:W-:Y:S03]  /*3c2e0*/  STL [R1+0x98], R22 ;  /* 0x0000981601007387 */ /* 0x000fe60000100800 */
[----:B------:R-:W-:Y:S01]  /*3c2f0*/  STL [R1+0x6d20], R28 ;  /* 0x006d201c01007387 */ /* 0x000fe20000100800 */
[C---:B--2---:R-:W-:Y:S03]  /*3c300*/  HMMA.16816.F32.BF16 R12, R4.reuse, R14, R24 ;  /* 0x0000000e040c723c */ /* 0x044fe60000041818 */
[----:B------:R-:W2:Y:S11]  /*3c310*/  LDL.LU R27, [R1+0x6e50] ;  /* 0x006e5000011b7983 */ /* 0x000eb60000300800 */
[----:B------:R-:W-:Y:S09]  /*3c320*/  @!UPT UIADD3 URZ, URZ, URZ, URZ ;  /* 0x0000003f3f3ff290 */ /* 0x000ff2000fffe03f */
[----:B------:R-:W-:Y:S01]  /*3c330*/  STL.64 [R1+0x40], R12 ;  /* 0x0000400c01007387 */ /* 0x000fe20000100a00 */
[----:B------:R0:W-:Y:S03]  /*3c340*/  STL.64 [R1+0x48], R14 ;  /* 0x0000480e01007387 */ /* 0x0001e60000100a00 */
[----:B0-----:R-:W3:Y:S01]  /*3c350*/  LDL.LU.64 R14, [R1+0x6e48] ;  /* 0x006e4800010e7983 */ /* 0x001ee20000300a00 */
[----:B------:R-:W3:Y:S01]  /*3c360*/  LDL.LU.64 R12, [R1+0x6e40] ;  /* 0x006e4000010c7983 */ /* 0x000ee20000300a00 */
[----:B------:R-:W-:Y:S01]  /*3c370*/  MOV R23, R2 ;  /* 0x0000000200177202 */ /* 0x000fe20000000f00 */
[----:B------:R-:W-:Y:S01]  /*3c380*/  MOV R2, R11 ;  /* 0x0000000b00027202 */ /* 0x000fe20000000f00 */
[----:B------:R-:W-:Y:S01]  /*3c390*/  MOV R22, R8 ;  /* 0x0000000800167202 */ /* 0x000fe20000000f00 */
[C---:B---3--:R-:W-:Y:S11]  /*3c3a0*/  HMMA.16816.F32.BF16 R12, R4.reuse, R10, R12 ;  /* 0x0000000a040c723c */ /* 0x048ff6000004180c */
[----:B------:R-:W-:Y:S11]  /*3c3b0*/  @!UPT UIADD3 URZ, URZ, URZ, URZ ;  /* 0x0000003f3f3ff290 */ /* 0x000ff6000fffe03f */
[----:B------:R-:W-:Y:S01]  /*3c3c0*/  @!UPT UIADD3 URZ, URZ, URZ, URZ ;  /* 0x0000003f3f3ff290 */ /* 0x000fe2000fffe03f */
[----:B------:R0:W-:Y:S01]  /*3c3d0*/  STL.64 [R1+0xa0], R12 ;  /* 0x0000a00c01007387 */ /* 0x0001e20000100a00 */
[----:B------:R-:W-:Y:S01]  /*3c3e0*/  STL.64 [R1+0xa8], R14 ;  /* 0x0000a80e01007387 */ /* 0x000fe20000100a00 */
[----:B0-----:R-:W-:Y:S02]  /*3c3f0*/  MOV R12, R10 ;  /* 0x0000000a000c7202 */ /* 0x001fe40000000f00 */
[----:B------:R-:W3:Y:S01]  /*3c400*/  LDL.LU.64 R10, [R1+0x6e38] ;  /* 0x006e3800010a7983 */ /* 0x000ee20000300a00 */
[----:B------:R-:W3:Y:S02]  /*3c410*/  LDL.LU.64 R8, [R1+0x6e30] ;  /* 0x006e300001087983 */ /* 0x000ee40000300a00 */
[----:B---3--:R-:W-:Y:S01]  /*3c420*/  HMMA.16816.F32.BF16 R16, R4, R18, R8 ;  /* 0x000000120410723c */ /* 0x008fe20000041808 */
[----:B------:R-:W0:Y:S04]  /*3c430*/  LDSM.16.MT88.4 R8, [R3+0x6000] ;  /* 0x006000000308783b */ /* 0x000e280000004200 */
[----:B0-----:R0:W-:Y:S11]  /*3c440*/  STL.64 [R1+0x6da0], R10 ;  /* 0x006da00a01007387 */ /* 0x0011f60000100a00 */
[----:B------:R-:W-:Y:S07]  /*3c450*/  @!UPT UIADD3 URZ, URZ, URZ, URZ ;  /* 0x0000003f3f3ff290 */ /* 0x000fee000fffe03f */
[----:B------:R-:W-:Y:S02]  /*3c460*/  STL.64 [R1+0xd0], R16 ;  /* 0x0000d01001007387 */ /* 0x000fe40000100a00 */
[----:B------:R-:W-:Y:S02]  /*3c470*/  STL.64 [R1+0xd8], R18 ;  /* 0x0000d81201007387 */ /* 0x000fe40000100a00 */
[----:B------:R1:W-:Y:S01]  /*3c480*/  STL.64 [R1+0x6d98], R8 ;  /* 0x006d980801007387 */ /* 0x0003e20000100a00 */
[----:B0-----:R-:W-:Y:S01]  /*3c490*/  MOV R11, R0 ;  /* 0x00000000000b7202 */ /* 0x001fe20000000f00 */
[----:B-1----:R-:W3:Y:S01]  /*3c4a0*/  LDL.LU R8, [R1+0x1d0] ;  /* 0x0001d00001087983 */ /* 0x002ee20000300800 */
[----:B------:R-:W3:Y:S02]  /*3c4b0*/  LDL.LU R9, [R1+0x1d4] ;  /* 0x0001d40001097983 */ /* 0x000ee40000300800 */
[----:B------:R-:W4:Y:S02]  /*3c4c0*/  LDL.LU R10, [R1+0x1d8] ;  /* 0x0001d800010a7983 */ /* 0x000f240000300800 */
[----:B------:R-:W2:Y:S01]  /*3c4d0*/  LDL.LU R0, [R1+0x6e28] ;  /* 0x006e280001007983 */ /* 0x000ea20000300800 */
[----:B----4-:R0:W-:Y:S02]  /*3c4e0*/  STL.64 [R1+0x6db0], R10 ;  /* 0x006db00a01007387 */ /* 0x0101e40000100a00 */
[----:B0-----:R-:W-:-:S02]  /*3c4f0*/  MOV R10, R12 ;  /* 0x0000000c000a7202 */ /* 0x001fc40000000f00 */
[----:B--2---:R-:W0:Y:S04]  /*3c500*/  LDSM.16.M88.4 R12, [R0+0x20080] ;  /* 0x02008000000c783b */ /* 0x004e280000000200 */
[----:B---3--:R1:W-:Y:S01]  /*3c510*/  STL.64 [R1+0x6da8], R8 ;  /* 0x006da80801007387 */ /* 0x0083e20000100a00 */
[----:B------:R-:W-:Y:S01]  /*3c520*/  MOV R11, R2 ;  /* 0x00000002000b7202 */ /* 0x000fe20000000f00 */
[----:B------:R-:W2:Y:S02]  /*3c530*/  LDL.LU R16, [R1+0x1f0] ;  /* 0x0001f00001107983 */ /* 0x000ea40000300800 */
[----:B------:R-:W2:Y:S01]  /*3c540*/  LDL.LU R17, [R1+0x1f4] ;  /* 0x0001f40001117983 */ /* 0x000ea20000300800 */
[----:B------:R-:W2:Y:S01]  /*3c550*/  LDL.LU R18, [R1+0x1f8] ;  /* 0x0001f80001127983 */ /* 0x000ea20000300800 */
[----:B------:R-:W2:Y:S02]  /*3c560*/  LDL.LU R19, [R1+0x1fc] ;  /* 0x0001fc0001137983 */ /* 0x000ea40000300800 */
[----:B------:R3:W-:Y:S01]  /*3c570*/  STL.64 [R1+0x6e10], R10 ;  /* 0x006e100a01007387 */ /* 0x0007e20000100a00 */
[----:B0-----:R0:W-:Y:S01]  /*3c580*/  STL.64 [R1+0x30], R12 ;  /* 0x0000300c01007387 */ /* 0x0011e20000100a00 */
[----:B------:R4:W-:Y:S02]  /*3c590*/  STL.64 [R1+0x38], R14 ;  /* 0x0000380e01007387 */ /* 0x0009e40000100a00 */
[----:B-1----:R-:W2:Y:S02]  /*3c5a0*/  LDL.LU R8, [R1+0x230] ;  /* 0x0002300001087983 */ /* 0x002ea40000300800 */
[----:B------:R-:W2:Y:S01]  /*3c5b0*/  LDL.LU R9, [R1+0x234] ;  /* 0x0002340001097983 */ /* 0x000ea20000300800 */
[----:B---3--:R-:W3:Y:S01]  /*3c5c0*/  LDL.LU R10, [R1+0x238] ;  /* 0x00023800010a7983 */ /* 0x008ee20000300800 */
[----:B------:R-:W-:Y:S01]  /*3c5d0*/  MOV R25, R12 ;  /* 0x0000000c00197202 */ /* 0x000fe20000000f00 */
[----:B------:R-:W3:Y:S01]  /*3c5e0*/  LDL.LU R11, [R1+0x23c] ;  /* 0x00023c00010b7983 */ /* 0x000ee20000300800 */
[----:B------:R-:W-:Y:S01]  /*3c5f0*/  MOV R24, R13 ;  /* 0x0000000d00187202 */ /* 0x000fe20000000f00 */
[----:B0-----:R-:W2:Y:S01]  /*3c600*/  LDL.LU R12, [R1+0x200] ;  /* 0x00020000010c7983 */ /* 0x001ea20000300800 */
[----:B------:R-:W2:Y:S02]  /*3c610*/  LDL.LU R13, [R1+0x204] ;  /* 0x00020400010d7983 */ /* 0x000ea40000300800 */
[----:B----4-:R-:W4:Y:S02]  /*3c620*/  LDL.LU R14, [R1+0x208] ;  /* 0x00020800010e7983 */ /* 0x010f240000300800 */
[----:B------:R-:W4:Y:S02]  /*3c630*/  LDL.LU R15, [R1+0x20c] ;  /* 0x00020c00010f7983 */ /* 0x000f240000300800 */
[----:B----4-:R0:W-:Y:S01]  /*3c640*/  STL.64 [R1+0x6df0], R14 ;  /* 0x006df00e01007387 */ /* 0x0101e20000100a00 */
[----:B--2---:R-:W-:Y:S03]  /*3c650*/  STL.64 [R1+0x6de8], R12 ;  /* 0x006de80c01007387 */ /* 0x004fe60000100a00 */
[----:B0-----:R-:W2:Y:S01]  /*3c660*/  LDL.LU.64 R14, [R1+0x68] ;  /* 0x00006800010e7983 */ /* 0x001ea20000300a00 */
[----:B------:R-:W-:Y:S03]  /*3c670*/  HMMA.16816.F32.BF16 R16, R4, R22, R16 ;  /* 0x000000160410723c */ /* 0x000fe60000041810 */
[----:B--2---:R-:W-:Y:S01]  /*3c680*/  STL.64 [R1+0x6e08], R14 ;  /* 0x006e080e01007387 */ /* 0x004fe20000100a00 */
[----:B------:R-:W-:Y:S02]  /*3c690*/  STL [R1+0x6dd0], R27 ;  /* 0x006dd01b01007387 */ /* 0x000fe40000100800 */
[----:B------:R0:W-:Y:S02]  /*3c6a0*/  STL.64 [R1+0x6dc8], R24 ;  /* 0x006dc81801007387 */ /* 0x0001e40000100a00 */
[----:B0-----:R-:W2:Y:S01]  /*3c6b0*/  LDL.LU R24, [R1+0x1e0] ;  /* 0x0001e00001187983 */ /* 0x001ea20000300800 */
[----:B------:R-:W2:Y:S02]  /*3c6c0*/  LDL.LU R25, [R1+0x1e4] ;  /* 0x0001e40001197983 */ /* 0x000ea40000300800 */
[----:B------:R-:W4:Y:S02]  /*3c6d0*/  LDL.LU R26, [R1+0x1e8] ;  /* 0x0001e800011a7983 */ /* 0x000f240000300800 */
[----:B------:R-:W4:Y:S01]  /*3c6e0*/  LDL.LU R27, [R1+0x1ec] ;  /* 0x0001ec00011b7983 */ /* 0x000f220000300800 */
[----:B------:R-:W2:Y:S01]  /*3c6f0*/  LDL.LU R12, [R1+0x240] ;  /* 0x00024000010c7983 */ /* 0x000ea20000300800 */
[----:B------:R-:W3:Y:S02]  /*3c700*/  LDL.LU R13, [R1+0x244] ;  /* 0x00024400010d7983 */ /* 0x000ee40000300800 */
[----:B------:R-:W3:Y:S02]  /*3c710*/  LDL.LU R14, [R1+0x248] ;  /* 0x00024800010e7983 */ /* 0x000ee40000300800 */
[----:B------:R-:W3:Y:S01]  /*3c720*/  LDL.LU R15, [R1+0x24c] ;  /* 0x00024c00010f7983 */ /* 0x000ee20000300800 */
[----:B----4-:R-:W-:Y:S01]  /*3c730*/  STL.64 [R1+0x6e00], R26 ;  /* 0x006e001a01007387 */ /* 0x010fe20000100a00 */
[----:B--2---:R0:W-:Y:S03]  /*3c740*/  STL.64 [R1+0x6df8], R24 ;  /* 0x006df81801007387 */ /* 0x0041e60000100a00 */
[----:B0-----:R-:W2:Y:S01]  /*3c750*/  LDL.LU R24, [R1+0x220] ;  /* 0x0002200001187983 */ /* 0x001ea20000300800 */
[----:B------:R-:W2:Y:S02]  /*3c760*/  LDL.LU R25, [R1+0x224] ;  /* 0x0002240001197983 */ /* 0x000ea40000300800 */
[----:B------:R-:W2:Y:S02]  /*3c770*/  LDL.LU R26, [R1+0x228] ;  /* 0x00022800011a7983 */ /* 0x000ea40000300800 */
[----:B------:R-:W2:Y:S01]  /*3c780*/  LDL.LU R27, [R1+0x22c] ;  /* 0x00022c00011b7983 */ /* 0x000ea20000300800 */
[----:B------:R-:W4:Y:S01]  /*3c790*/  LDL.LU.64 R6, [R1+0x88] ;  /* 0x0000880001067983 */ /* 0x000f220000300a00 */
[----:B------:R-:W-:Y:S02]  /*3c7a0*/  STL.64 [R1+0xc0], R16 ;  /* 0x0000c01001007387 */ /* 0x000fe40000100a00 */
[----:B------:R-:W-:Y:S02]  /*3c7b0*/  STL.64 [R1+0xc8], R18 ;  /* 0x0000c81201007387 */ /* 0x000fe40000100a00 */
[----:B------:R-:W0:Y:S04]  /*3c7c0*/  LDSM.16.M88.4 R16, [R0+0x28080] ;  /* 0x028080000010783b */ /* 0x000e280000000200 */
[----:B0-----:R-:W-:Y:S01]  /*3c7d0*/  STL.64 [R1+0x20], R16 ;  /* 0x0000201001007387 */ /* 0x001fe20000100a00 */
[----:B------:R-:W-:Y:S02]  /*3c7e0*/  STL.64 [R1+0x28], R18 ;  /* 0x0000281201007387 */ /* 0x000fe40000100a00 */
[----:B------:R-:W0:Y:S02]  /*3c7f0*/  LDSM.16.M88.4 R16, [R0+0x30080] ;  /* 0x030080000010783b */ /* 0x000e240000000200 */
[----:B0-----:R-:W-:Y:S01]  /*3c800*/  STL.64 [R1+0x10], R16 ;  /* 0x0000101001007387 */ /* 0x001fe20000100a00 */
[----:B------:R-:W-:Y:S01]  /*3c810*/  MOV R2, R16 ;  /* 0x0000001000027202 */ /* 0x000fe20000000f00 */
[----:B------:R-:W-:Y:S01]  /*3c820*/  STL.64 [R1+0x18], R18 ;  /* 0x0000181201007387 */ /* 0x000fe20000100a00 */
[----:B------:R-:W-:-:S02]  /*3c830*/  MOV R28, R17 ;  /* 0x00000011001c7202 */ /* 0x000fc40000000f00 */
[----:B------:R-:W0:Y:S04]  /*3c840*/  LDSM.16.M88.4 R16, [R0+0x38080] ;  /* 0x038080000010783b */ /* 0x000e280000000200 */
[----:B0-----:R-:W-:Y:S01]  /*3c850*/  STL.64 [R1], R16 ;  /* 0x0000001001007387 */ /* 0x001fe20000100a00 */
[----:B------:R0:W-:Y:S03]  /*3c860*/  STL.64 [R1+0x8], R18 ;  /* 0x0000081201007387 */ /* 0x0001e60000100a00 */
[----:B0-----:R-:W3:Y:S01]  /*3c870*/  LDL.LU.64 R18, [R1+0x6e20] ;  /* 0x006e200001127983 */ /* 0x001ee20000300a00 */
[----:B------:R-:W3:Y:S02]  /*3c880*/  LDL.LU.64 R16, [R1+0x6e18] ;  /* 0x006e180001107983 */ /* 0x000ee40000300a00 */
[----:B------:R0:W-:Y:S01]  /*3c890*/  STL [R1+0x66a0], R0 ;  /* 0x0066a00001007387 */ /* 0x0001e20000100800 */
[----:B----4-:R-:W-:Y:S01]  /*3c8a0*/  MOV R20, R6 ;  /* 0x0000000600147202 */ /* 0x010fe20000000f00 */
[----:B0-----:R-:W-:Y:S01]  /*3c8b0*/  IMAD.MOV.U32 R0, RZ, RZ, R7 ;  /* 0x000000ffff007224 */ /* 0x001fe200078e0007 */
[C---:B---3--:R-:W-:Y:S01]  /*3c8c0*/  HMMA.16816.F32.BF16 R8, R16.reuse, R6, R8 ;  /* 0x000000061008723c */ /* 0x048fe20000041808 */
[----:B------:R-:W0:Y:S11]  /*3c8d0*/  LDSM.16.MT88.4 R4, [R3+0x6080] ;  /* 0x006080000304783b */ /* 0x000e360000004200 */
[----:B------:R-:W-:Y:S11]  /*3c8e0*/  @!UPT UIADD3 URZ, URZ, URZ, URZ ;  /* 0x0000003f3f3ff290 */ /* 0x000ff6000fffe03f */
[----:B------:R-:W-:Y:S01]  /*3c8f0*/  STL.64 [R1+0x250], R8 ;  /* 0x0002500801007387 */ /* 0x000fe20000100a00 */
[----:B------:R1:W-:Y:S03]  /*3c900*/  STL.64 [R1+0x258], R10 ;  /* 0x0002580a01007387 */ /* 0x0003e60000100a00 */
[----:B-1----:R-:W3:Y:S04]  /*3c910*/  LDL.LU.64 R10, [R1+0x6e10] ;  /* 0x006e1000010a7983 */ /* 0x002ee80000300a00 */
[----:B0-----:R-:W-:Y:S01]  /*3c920*/  STL.64 [R1+0x6d60], R6 ;  /* 0x006d600601007387 */ /* 0x001fe20000100a00 */
[----:B------:R0:W-:Y:S03]  /*3c930*/  STL.64 [R1+0x6d58], R4 ;  /* 0x006d580401007387 */ /* 0x0001e60000100a00 */
[----:B0-----:R-:W4:Y:S01]  /*3c940*/  LDL.LU R4, [R1+0x1b0] ;  /* 0x0001b00001047983 */ /* 0x001f220000300800 */
[----:B------:R-:W4:Y:S02]  /*3c950*/  LDL.LU R5, [R1+0x1b4] ;  /* 0x0001b40001057983 */ /* 0x000f240000300800 */
[----:B------:R-:W2:Y:S02]  /*3c960*/  LDL.LU R6, [R1+0x1b8] ;  /* 0x0001b80001067983 */ /* 0x000ea40000300800 */
[----:B------:R-:W2:Y:S01]  /*3c970*/  LDL.LU R7, [R1+0x1bc] ;  /* 0x0001bc0001077983 */ /* 0x000ea20000300800 */
[C---:B---3--:R-:W-:Y:S01]  /*3c980*/  HMMA.16816.F32.BF16 R12, R16.reuse, R10, R12 ;  /* 0x0000000a100c723c */ /* 0x048fe2000004180c */
[----:B--2---:R-:W-:Y:S01]  /*3c990*/  STL.64 [R1+0x6dc0], R6 ;  /* 0x006dc00601007387 */ /* 0x004fe20000100a00 */
[----:B----4-:R0:W-:Y:S03]  /*3c9a0*/  STL.64 [R1+0x6db8], R4 ;  /* 0x006db80401007387 */ /* 0x0101e60000100a00 */
[----:B0-----:R-:W2:Y:S01]  /*3c9b0*/  LDL.LU R4, [R1+0x210] ;  /* 0x0002100001047983 */ /* 0x001ea20000300800 */
[----:B------:R-:W2:Y:S02]  /*3c9c0*/  LDL.LU R5, [R1+0x214] ;  /* 0x0002140001057983 */ /* 0x000ea40000300800 */
[----:B------:R-:W2:Y:S02]  /*3c9d0*/  LDL.LU R6, [R1+0x218] ;  /* 0x0002180001067983 */ /* 0x000ea40000300800 */
[----:B------:R-:W2:Y:S01]  /*3c9e0*/  LDL.LU R7, [R1+0x21c] ;  /* 0x00021c0001077983 */ /* 0x000ea20000300800 */
[----:B------:R-:W-:Y:S11]  /*3c9f0*/  STL [R1+0x6c78], R3 ;  /* 0x006c780301007387 */ /* 0x000ff60000100800 */
[----:B------:R-:W-:Y:S01]  /*3ca00*/  @!UPT UIADD3 URZ, URZ, URZ, URZ ;  /* 0x0000003f3f3ff290 */ /* 0x000fe2000fffe03f */
[----:B------:R-:W-:Y:S02]  /*3ca10*/  STL.64 [R1+0x290], R12 ;  /* 0x0002900c01007387 */ /* 0x000fe40000100a00 */
[----:B------:R0:W-:Y:S02]  /*3ca20*/  STL.64 [R1+0x298], R14 ;  /* 0x0002980e01007387 */ /* 0x0001e40000100a00 */
[----:B0-----:R-:W3:Y:S02]  /*3ca30*/  LDL.LU.64 R14, [R1+0x6e08] ;  /* 0x006e0800010e7983 */ /* 0x001ee40000300a00 */
[C---:B---3--:R-:W-:Y:S01]  /*3ca40*/  HMMA.16816.F32.BF16 R24, R16.reuse, R14, R24 ;  /* 0x0000000e1018723c */ /* 0x048fe20000041818 */
[----:B------:R-:W-:Y:S02]  /*3ca50*/  MOV R9, R14 ;  /* 0x0000000e00097202 */ /* 0x000fe40000000f00 */
[----:B------:R-:W-:Y:S11]  /*3ca60*/  MOV R8, R15 ;  /* 0x0000000f00087202 */ /* 0x000ff60000000f00 */
[----:B------:R-:W-:Y:S09]  /*3ca70*/  @!UPT UIADD3 URZ, URZ, URZ, URZ ;  /* 0x0000003f3f3ff290 */ /* 0x000ff2000fffe03f */
[----:B------:R-:W-:Y:S01]  /*3ca80*/  STL.64 [R1+0x280], R24 ;  /* 0x0002801801007387 */ /* 0x000fe20000100a00 */
[----:B------:R0:W-:Y:S03]  /*3ca90*/  STL.64 [R1+0x288], R26 ;  /* 0x0002881a01007387 */ /* 0x0001e60000100a00 */
[----:B0-----:R-:W3:Y:S01]  /*3caa0*/  LDL.LU.64 R26, [R1+0x6e00] ;  /* 0x006e0000011a7983 */ /* 0x001ee20000300a00 */
[----:B------:R-:W3:Y:S02]  /*3cab0*/  LDL.LU.64 R24, [R1+0x6df8] ;  /* 0x006df80001187983 */ /* 0x000ee40000300a00 */
[----:B------:R-:W4:Y:S02]  /*3cac0*/  LDL.LU.64 R14, [R1+0x6df0] ;  /* 0x006df000010e7983 */ /* 0x000f240000300a00 */
[----:B------:R-:W4:Y:S02]  /*3cad0*/  LDL.LU.64 R12, [R1+0x6de8] ;  /* 0x006de800010c7983 */ /* 0x000f240000300a00 */
[----:B----4-:R-:W-:Y:S01]  /*3cae0*/  HMMA.16816.F32.BF16 R16, R16, R22, R12 ;  /* 0x000000161010723c */ /* 0x010fe2000004180c */
[----:B------:R-:W3:Y:S01]  /*3caf0*/  LDL.LU.64 R14, [R1+0x6de0] ;  /* 0x006de000010e7983 */ /* 0x000ee20000300a00 */
[----:B------:R-:W3:Y:S11]  /*3cb00*/  LDL.LU.64 R12, [R1+0x6dd8] ;  /* 0x006dd800010c7983 */ /* 0x000ef60000300a00 */
[----:B------:R-:W-:Y:S10]  /*3cb10*/  @!UPT UIADD3 URZ, URZ, URZ, URZ ;  /* 0x0000003f3f3ff290 */ /* 0x000ff4000fffe03f */
[----:B------:R-:W-:Y:S01]  /*3cb20*/  STL.64 [R1+0x240], R16 ;  /* 0x0002401001007387 */ /* 0x000fe20000100a00 */
[----:B------:R0:W-:Y:S01]  /*3cb30*/  STL [R1+0x248], R18 ;  /* 0x0002481201007387 */ /* 0x0001e20000100800 */
[----:B------:R-:W-:Y:S01]  /*3cb40*/  MOV R3, R19 ;  /* 0x0000001300037202 */ /* 0x000fe20000000f00 */
[----:B------:R-:W-:Y:S01]  /*3cb50*/  MOV R19, R0 ;  /* 0x0000000000137202 */ /* 0x000fe20000000f00 */
[----:B0-----:R-:W-:-:S07]  /*3cb60*/  MOV R18, R20 ;  /* 0x0000001400127202 */ /* 0x001fce0000000f00 */
[----:B---3--:R-:W-:Y:S01]  /*3cb70*/  HMMA.16816.F32.BF16 R16, R12, R18, R24 ;  /* 0x000000120c10723c */ /* 0x008fe20000041818 */
[----:B------:R-:W3:Y:S01]  /*3cb80*/  LDL.LU R27, [R1+0x6dd0] ;  /* 0x006dd000011b7983 */ /* 0x000ee20000300800 */
[----:B------:R-:W4:Y:S02]  /*3cb90*/  LDL.LU.64 R24, [R1+0x6dc8] ;  /* 0x006dc80001187983 */ /* 0x000f240000300a00 */
[----:B------:R-:W2:Y:S11]  /*3cba0*/  LDL R0, [R1+0x1730] ;  /* 0x0017300001007983 */ /* 0x000eb60000100800 */
[----:B------:R-:W-:Y:S08]  /*3cbb0*/  @!UPT UIADD3 URZ, URZ, URZ, URZ ;  /* 0x0000003f3f3ff290 */ /* 0x000ff0000fffe03f */
[----:B------:R-:W-:Y:S01]  /*3cbc0*/  STL.64 [R1+0x150], R16 ;  /* 0x0001501001007387 */ /* 0x000fe20000100a00 */
[----:B------:R-:W-:Y:S03]  /*3cbd0*/  STL.64 [R1+0x158], R18 ;  /* 0x0001581201007387 */ /* 0x000fe60000100a00 */
[----:B---3--:R-:W0:Y:S04]  /*3cbe0*/  LDSM.16.MT88.4 R16, [R27+0x6000] ;  /* 0x006000001b10783b */ /* 0x008e280000004200 */
[----:B0-----:R0:W-:Y:S02]  /*3cbf0*/  STL.64 [R1+0x6d30], R18 ;  /* 0x006d301201007387 */ /* 0x0011e40000100a00 */
[----:B0-----:R-:W-:-:S02]  /*3cc00*/  MOV R18, R9 ;  /* 0x0000000900127202 */ /* 0x001fc40000000f00 */
[----:B------:R-:W-:Y:S02]  /*3cc10*/  MOV R19, R8 ;  /* 0x0000000800137202 */ /* 0x000fe40000000f00 */
[C---:B--2---:R-:W-:Y:S01]  /*3cc20*/  HMMA.16816.F32.BF16 R8, R12.reuse, R10, R4 ;  /* 0x0000000a0c08723c */ /* 0x044fe20000041804 */
[----:B------:R-:W-:Y:S01]  /*3cc30*/  STL.64 [R1+0x6d28], R16 ;  /* 0x006d281001007387 */ /* 0x000fe20000100a00 */
[----:B------:R-:W2:Y:S02]  /*3cc40*/  LDL.LU.64 R6, [R1+0x6dc0] ;  /* 0x006dc00001067983 */ /* 0x000ea40000300a00 */
[----:B------:R-:W2:Y:S11]  /*3cc50*/  LDL.LU.64 R4, [R1+0x6db8] ;  /* 0x006db80001047983 */ /* 0x000eb60000300a00 */
[----:B------:R-:W-:Y:S08]  /*3cc60*/  @!UPT UIADD3 URZ, URZ, URZ, URZ ;  /* 0x0000003f3f3ff290 */ /* 0x000ff0000fffe03f */
[----:B------:R-:W-:Y:S01]  /*3cc70*/  STL.64 [R1+0x230], R8 ;  /* 0x0002300801007387 */ /* 0x000fe20000100a00 */
[----:B------:R0:W-:Y:S03]  /*3cc80*/  STL.64 [R1+0x238], R10 ;  /* 0x0002380a01007387 */ /* 0x0001e60000100a00 */
[----:B0-----:R-:W3:Y:S01]  /*3cc90*/  LDL.LU.64 R10, [R1+0x6db0] ;  /* 0x006db000010a7983 */ /* 0x001ee20000300a00 */
[----:B------:R-:W3:Y:S02]  /*3cca0*/  LDL.LU.64 R8, [R1+0x6da8] ;  /* 0x006da80001087983 */ /* 0x000ee40000300a00 */
[C---:B---3--:R-:W-:Y:S01]  /*3ccb0*/  HMMA.16816.F32.BF16 R16, R12.reuse, R18, R8 ;  /* 0x000000120c10723c */ /* 0x048fe20000041808 */
[----:B------:R-:W3:Y:S01]  /*3ccc0*/  LDL.LU.64 R10, [R1+0x6da0] ;  /* 0x006da000010a7983 */ /* 0x000ee20000300a00 */
[----:B------:R-:W3:Y:S06]  /*3ccd0*/  LDL.LU.64 R8, [R1+0x6d98] ;  /* 0x006d980001087983 */ /* 0x000eec0000300a00 */
[----:B--2---:R-:W-:Y:S01]  /*3cce0*/  HMMA.16816.F32.BF16 R12, R12, R22, R4 ;  /* 0x000000160c0c723c */ /* 0x004fe20000041804 */
[----:B------:R-:W0:Y:S11]  /*3ccf0*/  LDSM.16.MT88.4 R20, [R27+0x6080] ;  /* 0x006080001b14783b */ /* 0x000e360000004200 */
[----:B------:R-:W-:Y:S03]  /*3cd00*/  @!UPT UIADD3 URZ, URZ, URZ, URZ ;  /* 0x0000003f3f3ff290 */ /* 0x000fe6000fffe03f */
[----:B------:R1:W-:Y:S01]  /*3cd10*/  STL.64 [R1+0x140], R16 ;  /* 0x0001401001007387 */ /* 0x0003e20000100a00 */
[----:B------:R2:W-:Y:S02]  /*3cd20*/  STL.64 [R1+0x148], R18 ;  /* 0x0001481201007387 */ /* 0x0005e40000100a00 */
[----:B------:R-:W2:Y:S05]  /*3cd30*/  LDL.64 R4, [R1] ;  /* 0x0000000001047983 */ /* 0x000eaa0000100a00 */
[----:B------:R-:W-:Y:S01]  /*3cd40*/  STL.64 [R1+0x80], R12 ;  /* 0x0000800c01007387 */ /* 0x000fe20000100a00 */
[----:B------:R-:W-:Y:S04]  /*3cd50*/  STL.64 [R1+0x88], R14 ;  /* 0x0000880e01007387 */ /* 0x000fe80000100a00 */
[----:B--2---:R2:W-:Y:S01]  /*3cd60*/  STL.64 [R1+0x6d78], R4 ;  /* 0x006d780401007387 */ /* 0x0045e20000100a00 */
[----:B-1----:R-:W3:Y:S02]  /*3cd70*/  LDL.LU R16, [R1+0x2d0] ;  /* 0x0002d00001107983 */ /* 0x002ee40000300800 */
[----:B------:R-:W3:Y:S02]  /*3cd80*/  LDL.LU R17, [R1+0x2d4] ;  /* 0x0002d40001117983 */ /* 0x000ee40000300800 */
[----:B------:R-:W3:Y:S01]  /*3cd90*/  LDL.LU R18, [R1+0x2d8] ;  /* 0x0002d80001127983 */ /* 0x000ee20000300800 */
[----:B------:R-:W3:Y:S04]  /*3cda0*/  LDL.LU R19, [R1+0x2dc] ;  /* 0x0002dc0001137983 */ /* 0x000ee80000300800 */
[----:B--2---:R-:W2:Y:S01]  /*3cdb0*/  LDL.LU R4, [R1+0x310] ;  /* 0x0003100001047983 */ /* 0x004ea20000300800 */
[----:B------:R-:W2:Y:S02]  /*3cdc0*/  LDL.LU R5, [R1+0x314] ;  /* 0x0003140001057983 */ /* 0x000ea40000300800 */
[----:B------:R-:W2:Y:S02]  /*3cdd0*/  LDL.LU R6, [R1+0x318] ;  /* 0x0003180001067983 */ /* 0x000ea40000300800 */
[----:B------:R-:W2:Y:S01]  /*3cde0*/  LDL.LU R7, [R1+0x31c] ;  /* 0x00031c0001077983 */ /* 0x000ea20000300800 */
[----:B------:R-:W3:Y:S01]  /*3cdf0*/  LDL.LU R12, [R1+0x2c0] ;  /* 0x0002c000010c7983 */ /* 0x000ee20000300800 */
[----:B------:R-:W3:Y:S02]  /*3ce00*/  LDL.LU R13, [R1+0x2c4] ;  /* 0x0002c400010d7983 */ /* 0x000ee40000300800 */
[----:B------:R-:W3:Y:S02]  /*3ce10*/  LDL.LU R14, [R1+0x2c8] ;  /* 0x0002c800010e7983 */ /* 0x000ee40000300800 */
[----:B------:R-:W3:Y:S01]  /*3ce20*/  LDL.LU R15, [R1+0x2cc] ;  /* 0x0002cc00010f7983 */ /* 0x000ee20000300800 */
[----:B--2---:R-:W-:Y:S01]  /*3ce30*/  STL.64 [R1+0x6d88], R6 ;  /* 0x006d880601007387 */ /* 0x004fe20000100a00 */
[----:B------:R1:W-:Y:S03]  /*3ce40*/  STL.64 [R1+0x6d80], R4 ;  /* 0x006d800401007387 */ /* 0x0003e60000100a00 */
[----:B-1----:R-:W2:Y:S01]  /*3ce50*/  LDL.LU R4, [R1+0x320] ;  /* 0x0003200001047983 */ /* 0x002ea20000300800 */
[----:B------:R-:W2:Y:S02]  /*3ce60*/  LDL.LU R5, [R1+0x324] ;  /* 0x0003240001057983 */ /* 0x000ea40000300800 */
[----:B------:R-:W2:Y:S02]  /*3ce70*/  LDL.LU R6, [R1+0x328] ;  /* 0x0003280001067983 */ /* 0x000ea40000300800 */
[----:B------:R-:W2:Y:S01]  /*3ce80*/  LDL.LU R7, [R1+0x32c] ;  /* 0x00032c0001077983 */ /* 0x000ea20000300800 */
[----:B---3--:R-:W-:Y:S01]  /*3ce90*/  STL.64 [R1+0x6d40], R18 ;  /* 0x006d401201007387 */ /* 0x008fe20000100a00 */
[----:B------:R1:W-:Y:S03]  /*3cea0*/  STL.64 [R1+0x6d38], R16 ;  /* 0x006d381001007387 */ /* 0x0003e60000100a00 */
[----:B-1----:R-:W2:Y:S01]  /*3ceb0*/  LDL.64 R16, [R1+0x20] ;  /* 0x0000200001107983 */ /* 0x002ea20000100a00 */
[----:B0-----:R-:W-:Y:S02]  /*3cec0*/  STL.64 [R1+0x6d08], R22 ;  /* 0x006d081601007387 */ /* 0x001fe40000100a00 */
[----:B------:R4:W-:Y:S02]  /*3ced0*/  STL.64 [R1+0x6d00], R20 ;  /* 0x006d001401007387 */ /* 0x0009e40000100a00 */
[----:B----4-:R-:W-:-:S02]  /*3cee0*/  MOV R20, R25 ;  /* 0x0000001900147202 */ /* 0x010fc40000000f00 */
[----:B------:R-:W-:Y:S02]  /*3cef0*/  MOV R21, R24 ;  /* 0x0000001800157202 */ /* 0x000fe40000000f00 */
[----:B------:R-:W0:Y:S04]  /*3cf00*/  LDSM.16.MT88.4 R24, [R0+0x6000] ;  /* 0x006000000018783b */ /* 0x000e280000004200 */
[----:B0-----:R-:W-:Y:S01]  /*3cf10*/  STL.64 [R1+0x6cc8], R26 ;  /* 0x006cc81a01007387 */ /* 0x001fe20000100a00 */
[----:B------:R0:W-:Y:S03]  /*3cf20*/  STL.64 [R1+0x6cc0], R24 ;  /* 0x006cc01801007387 */ /* 0x0001e60000100a00 */
[----:B0-----:R-:W3:Y:S01]  /*3cf30*/  LDL.LU R24, [R1+0x2b0] ;  /* 0x0002b00001187983 */ /* 0x001ee20000300800 */
[----:B------:R-:W3:Y:S02]  /*3cf40*/  LDL.LU R25, [R1+0x2b4] ;  /* 0x0002b40001197983 */ /* 0x000ee40000300800 */
[----:B------:R-:W4:Y:S02]  /*3cf50*/  LDL.LU R26, [R1+0x2b8] ;  /* 0x0002b800011a7983 */ /* 0x000f240000300800 */
[----:B------:R-:W4:Y:S01]  /*3cf60*/  LDL.LU R27, [R1+0x2bc] ;  /* 0x0002bc00011b7983 */ /* 0x000f220000300800 */
[C---:B------:R-:W-:Y:S01]  /*3cf70*/  HMMA.16816.F32.BF16 R12, R8.reuse, R20, R12 ;  /* 0x00000014080c723c */ /* 0x040fe2000004180c */
[----:B----4-:R-:W-:Y:S01]  /*3cf80*/  STL.64 [R1+0x6d50], R26 ;  /* 0x006d501a01007387 */ /* 0x010fe20000100a00 */
[----:B---3--:R0:W-:Y:S03]  /*3cf90*/  STL.64 [R1+0x6d48], R24 ;  /* 0x006d481801007387 */ /* 0x0081e60000100a00 */
[----:B0-----:R-:W3:Y:S01]  /*3cfa0*/  LDL.LU R24, [R1+0x2e0] ;  /* 0x0002e00001187983 */ /* 0x001ee20000300800 */
[----:B------:R-:W3:Y:S02]  /*3cfb0*/  LDL.LU R25, [R1+0x2e4] ;  /* 0x0002e40001197983 */ /* 0x000ee40000300800 */
[----:B------:R-:W4:Y:S02]  /*3cfc0*/  LDL.LU R26, [R1+0x2e8] ;  /* 0x0002e800011a7983 */ /* 0x000f240000300800 */
[----:B------:R-:W4:Y:S01]  /*3cfd0*/  LDL.LU R27, [R1+0x2ec] ;  /* 0x0002ec00011b7983 */ /* 0x000f220000300800 */
[----:B--2---:R-:W-:Y:S01]  /*3cfe0*/  HMMA.16816.F32.BF16 R4, R8, R16, R4 ;  /* 0x000000100804723c */ /* 0x004fe20000041804 */
[----:B----4-:R-:W-:Y:S01]  /*3cff0*/  STL.64 [R1+0x6d70], R26 ;  /* 0x006d701a01007387 */ /* 0x010fe20000100a00 */
[----:B---3--:R0:W-:Y:S03]  /*3d000*/  STL.64 [R1+0x6d68], R24 ;  /* 0x006d681801007387 */ /* 0x0081e60000100a00 */
[----:B0-----:R-:W2:Y:S01]  /*3d010*/  LDL.LU R24, [R1+0x1a0] ;  /* 0x0001a00001187983 */ /* 0x001ea20000300800 */
[----:B------:R-:W2:Y:S02]  /*3d020*/  LDL.LU R25, [R1+0x1a4] ;  /* 0x0001a40001197983 */ /* 0x000ea40000300800 */
[----:B------:R-:W2:Y:S02]  /*3d030*/  LDL.LU R26, [R1+0x1a8] ;  /* 0x0001a800011a7983 */ /* 0x000ea40000300800 */
[----:B------:R-:W2:Y:S02]  /*3d040*/  LDL.LU R27, [R1+0x1ac] ;  /* 0x0001ac00011b7983 */ /* 0x000ea40000300800 */
[----:B------:R-:W-:Y:S01]  /*3d050*/  STL.64 [R1+0x200], R12 ;  /* 0x0002000c01007387 */ /* 0x000fe20000100a00 */
[----:B------:R-:W-:Y:S02]  /*3d060*/  STL.64 [R1+0x208], R14 ;  /* 0x0002080e01007387 */ /* 0x000fe40000100a00 */
[----:B------:R-:W0:Y:S02]  /*3d070*/  LDSM.16.MT88.4 R12, [R0+0x6080] ;  /* 0x00608000000c783b */ /* 0x000e240000004200 */
[----:B0-----:R-:W-:Y:S02]  /*3d080*/  STL.64 [R1+0x6c88], R14 ;  /* 0x006c880e01007387 */ /* 0x001fe40000100a00 */
[----:B------:R0:W-:Y:S02]  /*3d090*/  STL.64 [R1+0x6c80], R12 ;  /* 0x006c800c01007387 */ /* 0x0001e40000100a00 */
[----:B0-----:R-:W-:-:S02]  /*3d0a0*/  MOV R12, R2 ;  /* 0x00000002000c7202 */ /* 0x001fc40000000f00 */
[----:B------:R-:W3:Y:S01]  /*3d0b0*/  LDL.LU R2, [R1+0x6d90] ;  /* 0x006d900001027983 */ /* 0x000ee20000300800 */
[----:B------:R-:W-:Y:S02]  /*3d0c0*/  STL.64 [R1+0x220], R4 ;  /* 0x0002200401007387 */ /* 0x000fe40000100a00 */
[----:B------:R0:W-:Y:S02]  /*3d0d0*/  STL.64 [R1+0x228], R6 ;  /* 0x0002280601007387 */ /* 0x0001e40000100a00 */
[----:B0-----:R-:W4:Y:S01]  /*3d0e0*/  LDL.LU.64 R6, [R1+0x6d88] ;  /* 0x006d880001067983 */ /* 0x001f220000300a00 */
[----:B------:R-:W4:Y:S01]  /*3d0f0*/  LDL.LU.64 R4, [R1+0x6d80] ;  /* 0x006d800001047983 */ /* 0x000f220000300a00 */
[----:B------:R-:W-:-:S07]  /*3d100*/  MOV R13, R28 ;  /* 0x0000001c000d7202 */ /* 0x000fce0000000f00 */
[C---:B----4-:R-:W-:Y:S11]  /*3d110*/  HMMA.16816.F32.BF16 R4, R8.reuse, R12, R4 ;  /* 0x0000000c0804723c */ /* 0x050ff60000041804 */
[----:B------:R-:W-:Y:S11]  /*3d120*/  @!UPT UIADD3 URZ, URZ, URZ, URZ ;  /* 0x0000003f3f3ff290 */ /* 0x000ff6000fffe03f */
[----:B------:R-:W-:Y:S01]  /*3d130*/  @!UPT UIADD3 URZ, URZ, URZ, URZ ;  /* 0x0000003f3f3ff290 */ /* 0x000fe2000fffe03f */
[----:B------:R0:W-:Y:S01]  /*3d140*/  STL.64 [R1+0x210], R4 ;  /* 0x0002100401007387 */ /* 0x0001e20000100a00 */
[----:B------:R1:W-:Y:S03]  /*3d150*/  STL.64 [R1+0x218], R6 ;  /* 0x0002180601007387 */ /* 0x0003e60000100a00 */
[----:B0-----:R-:W2:Y:S02]  /*3d160*/  LDL.LU.64 R4, [R1+0x6d78] ;  /* 0x006d780001047983 */ /* 0x001ea40000300a00 */
[----:B--2---:R-:W-:Y:S02]  /*3d170*/  HMMA.16816.F32.BF16 R8, R8, R4, R24 ;  /* 0x000000040808723c */ /* 0x004fe40000041818 */
[----:B------:R-:W2:Y:S01]  /*3d180*/  LDL.LU.64 R26, [R1+0x6d70] ;  /* 0x006d7000011a7983 */ /* 0x000ea20000300a00 */
[----:B------:R-:W2:Y:S01]  /*3d190*/  LDL.LU.64 R24, [R1+0x6d68] ;  /* 0x006d680001187983 */ /* 0x000ea20000300a00 */
[----:B------:R-:W-:Y:S01]  /*3d1a0*/  MOV R14, R4 ;  /* 0x00000004000e7202 */ /* 0x000fe20000000f00 */
[----:B------:R-:W-:Y:S11]  /*3d1b0*/  IMAD.MOV.U32 R0, RZ, RZ, R5 ;  /* 0x000000ffff007224 */ /* 0x000ff600078e0005 */
[----:B------:R-:W-:Y:S07]  /*3d1c0*/  @!UPT UIADD3 URZ, URZ, URZ, URZ ;  /* 0x0000003f3f3ff290 */ /* 0x000fee000fffe03f */
[----:B------:R0:W-:Y:S01]  /*3d1d0*/  STL.64 [R1+0x1f0], R8 ;  /* 0x0001f00801007387 */ /* 0x0001e20000100a00 */
[----:B------:R4:W-:Y:S02]  /*3d1e0*/  STL.64 [R1+0x1f8], R10 ;  /* 0x0001f80a01007387 */ /* 0x0009e40000100a00 */
[----:B-1----:R-:W2:Y:S02]  /*3d1f0*/  LDL.LU.64 R6, [R1+0x6d60] ;  /* 0x006d600001067983 */ /* 0x002ea40000300a00 */
[----:B------:R-:W2:Y:S01]  /*3d200*/  LDL.LU.64 R4, [R1+0x6d58] ;  /* 0x006d580001047983 */ /* 0x000ea20000300a00 */
[----:B0-----:R-:W2:Y:S01]  /*3d210*/  LDL.LU R8, [R1+0x190] ;  /* 0x0001900001087983 */ /* 0x001ea20000300800 */
[----:B------:R-:W2:Y:S02]  /*3d220*/  LDL.LU R9, [R1+0x194] ;  /* 0x0001940001097983 */ /* 0x000ea40000300800 */
[----:B----4-:R-:W2:Y:S01]  /*3d230*/  LDL.LU R10, [R1+0x198] ;  /* 0x00019800010a7983 */ /* 0x010ea20000300800 */
[----:B---3--:R-:W-:-:S02]  /*3d240*/  MOV R11, R2 ;  /* 0x00000002000b7202 */ /* 0x008fc40000000f00 */
[----:B------:R-:W-:-:S05]  /*3d250*/  MOV R28, R16 ;  /* 0x00000010001c7202 */ /* 0x000fca0000000f00 */
[C---:B--2---:R-:W-:Y:S08]  /*3d260*/  HMMA.16816.F32.BF16 R8, R4.reuse, R20, R8 ;  /* 0x000000140408723c */ /* 0x044ff00000041808 */
[C---:B------:R-:W-:Y:S11]  /*3d270*/  HMMA.16816.F32.BF16 R24, R4.reuse, R16, R24 ;  /* 0x000000100418723c */ /* 0x040ff60000041818 */
[----:B------:R-:W-:Y:S04]  /*3d280*/  @!UPT UIADD3 URZ, URZ, URZ, URZ ;  /* 0x0000003f3f3ff290 */ /* 0x000fe8000fffe03f */
[----:B------:R-:W-:Y:S01]  /*3d290*/  STL.64 [R1+0x1b0], R8 ;  /* 0x0001b00801007387 */ /* 0x000fe20000100a00 */
[----:B------:R-:W-:Y:S01]  /*3d2a0*/  STL [R1+0x1b8], R10 ;  /* 0x0001b80a01007387 */ /* 0x000fe20000100800 */
[----:B------:R-:W-:Y:S02]  /*3d2b0*/  MOV R2, R11 ;  /* 0x0000000b00027202 */ /* 0x000fe40000000f00 */
[----:B------:R-:W0:Y:S04]  /*3d2c0*/  LDSM.16.MT88.4 R8, [R29+0x6000] ;  /* 0x006000001d08783b */ /* 0x000e280000004200 */
[----:B------:R-:W-:Y:S04]  /*3d2d0*/  STL [R1+0x6bc0], R2 ;  /* 0x006bc00201007387 */ /* 0x000fe80000100800 */
[----:B0-----:R-:W-:Y:S01]  /*3d2e0*/  STL.64 [R1+0x6c58], R10 ;  /* 0x006c580a01007387 */ /* 0x001fe20000100a00 */
[----:B------:R0:W-:Y:S02]  /*3d2f0*/  STL.64 [R1+0x6c50], R8 ;  /* 0x006c500801007387 */ /* 0x0001e40000100a00 */
[----:B------:R-:W-:Y:S02]  /*3d300*/  STL.64 [R1+0x1a0], R24 ;  /* 0x0001a01801007387 */ /* 0x000fe40000100a00 */
[----:B------:R1:W-:Y:S01]  /*3d310*/  STL.64 [R1+0x1a8], R26 ;  /* 0x0001a81a01007387 */ /* 0x0003e20000100a00 */
[----:B0-----:R-:W-:Y:S01]  /*3d320*/  MOV R9, R0 ;  /* 0x0000000000097202 */ /* 0x001fe20000000f00 */
[----:B-1----:R-:W2:Y:S01]  /*3d330*/  LDL.LU.64 R26, [R1+0x6d50] ;  /* 0x006d5000011a7983 */ /* 0x002ea20000300a00 */
[----:B------:R-:W2:Y:S01]  /*3d340*/  LDL.LU.64 R24, [R1+0x6d48] ;  /* 0x006d480001187983 */ /* 0x000ea20000300a00 */
[----:B------:R-:W-:Y:S01]  /*3d350*/  MOV R0, R17 ;  /* 0x0000001100007202 */ /* 0x000fe20000000f00 */
[----:B------:R-:W3:Y:S01]  /*3d360*/  LDL.LU.64 R18, [R1+0x6d40] ;  /* 0x006d400001127983 */ /* 0x000ee20000300a00 */
[----:B------:R-:W3:Y:S01]  /*3d370*/  LDL.LU.64 R16, [R1+0x6d38] ;  /* 0x006d380001107983 */ /* 0x000ee20000300a00 */
[----:B------:R-:W-:Y:S01]  /*3d380*/  MOV R8, R14 ;  /* 0x0000000e00087202 */ /* 0x000fe20000000f00 */
[C---:B---3--:R-:W-:Y:S11]  /*3d390*/  HMMA.16816.F32.BF16 R16, R4.reuse, R12, R16 ;  /* 0x0000000c0410723c */ /* 0x048ff60000041810 */
        /* <DEDUP_REMOVED lines=8> */
[----:B0-----:R-:W3:Y:S01]  /*3d420*/  LDL.LU R12, [R1+0x2a0] ;  /* 0x0002a000010c7983 */ /* 0x001ee20000300800 */
[----:B------:R-:W3:Y:S02]  /*3d430*/  LDL.LU R13, [R1+0x2a4] ;  /* 0x0002a400010d7983 */ /* 0x000ee40000300800 */
[----:B------:R-:W3:Y:S02]  /*3d440*/  LDL.LU R14, [R1+0x2a8] ;  /* 0x0002a800010e7983 */ /* 0x000ee40000300800 */
[----:B------:R-:W3:Y:S01]  /*3d450*/  LDL.LU R15, [R1+0x2ac] ;  /* 0x0002ac00010f7983 */ /* 0x000ee20000300800 */
[----:B------:R0:W-:Y:S01]  /*3d460*/  STL [R1+0x6bc4], R2 ;  /* 0x006bc40201007387 */ /* 0x0001e20000100800 */
[----:B------:R-:W-:Y:S01]  /*3d470*/  STL.64 [R1+0x6d10], R8 ;  /* 0x006d100801007387 */ /* 0x000fe20000100a00 */
[----:B---3--:R-:W-:Y:S08]  /*3d480*/  HMMA.16816.F32.BF16 R4, R4, R8, R12 ;  /* 0x000000080404723c */ /* 0x008ff0000004180c */
[----:B--2---:R-:W-:Y:S11]  /*3d490*/  HMMA.16816.F32.BF16 R12, R16, R20, R24 ;  /* 0x00000014100c723c */ /* 0x004ff60000041818 */
[----:B------:R-:W-:Y:S04]  /*3d4a0*/  @!UPT UIADD3 URZ, URZ, URZ, URZ ;  /* 0x0000003f3f3ff290 */ /* 0x000fe8000fffe03f */
[----:B------:R-:W-:Y:S01]  /*3d4b0*/  STL.64 [R1+0x120], R4 ;  /* 0x0001200401007387 */ /* 0x000fe20000100a00 */
[----:B------:R-:W-:Y:S02]  /*3d4c0*/  STL.64 [R1+0x128], R6 ;  /* 0x0001280601007387 */ /* 0x000fe40000100a00 */
[----:B------:R-:W1:Y:S06]  /*3d4d0*/  LDSM.16.MT88.4 R4, [R29+0x6080] ;  /* 0x006080001d04783b */ /* 0x000e6c0000004200 */
[----:B0-----:R-:W-:Y:S01]  /*3d4e0*/  MOV R2, R14 ;  /* 0x0000000e00027202 */ /* 0x001fe20000000f00 */
[----:B------:R-:W-:Y:S01]  /*3d4f0*/  STL.64 [R1+0x1e0], R12 ;  /* 0x0001e00c01007387 */ /* 0x000fe20000100a00 */
[----:B------:R-:W-:Y:S03]  /*3d500*/  STL [R1+0x1ec], R15 ;  /* 0x0001ec0f01007387 */ /* 0x000fe60000100800 */
[----:B------:R-:W-:Y:S04]  /*3d510*/  STL [R1+0x6bcc], R2 ;  /* 0x006bcc0201007387 */ /* 0x000fe80000100800 */
[----:B-1----:R-:W-:Y:S01]  /*3d520*/  STL.64 [R1+0x6c10], R6 ;  /* 0x006c100601007387 */ /* 0x002fe20000100a00 */
[----:B------:R0:W-:Y:S03]  /*3d530*/  STL.64 [R1+0x6c08], R4 ;  /* 0x006c080401007387 */ /* 0x0001e60000100a00 */
[----:B0-----:R-:W2:Y:S01]  /*3d540*/  LDL.LU R4, [R1+0x40] ;  /* 0x0000400001047983 */ /* 0x001ea20000300800 */
[----:B------:R-:W2:Y:S02]  /*3d550*/  LDL.LU R5, [R1+0x44] ;  /* 0x0000440001057983 */ /* 0x000ea40000300800 */
[----:B------:R-:W3:Y:S02]  /*3d560*/  LDL.LU R6, [R1+0x48] ;  /* 0x0000480001067983 */ /* 0x000ee40000300800 */
[----:B------:R-:W3:Y:S01]  /*3d570*/  LDL.LU R7, [R1+0x4c] ;  /* 0x00004c0001077983 */ /* 0x000ee20000300800 */
[----:B------:R-:W4:Y:S01]  /*3d580*/  LDL.LU R24, [R1+0xb0] ;  /* 0x0000b00001187983 */ /* 0x000f220000300800 */
[----:B------:R-:W4:Y:S02]  /*3d590*/  LDL.LU R25, [R1+0xb4] ;  /* 0x0000b40001197983 */ /* 0x000f240000300800 */
[----:B------:R-:W2:Y:S02]  /*3d5a0*/  LDL.LU R26, [R1+0xb8] ;  /* 0x0000b800011a7983 */ /* 0x000ea40000300800 */
[----:B------:R-:W2:Y:S01]  /*3d5b0*/  LDL.LU R27, [R1+0xbc] ;  /* 0x0000bc00011b7983 */ /* 0x000ea20000300800 */
        /* <DEDUP_REMOVED lines=12> */
[----:B--2---:R-:W-:Y:S01]  /*3d680*/  STL.64 [R1+0x6cd8], R26 ;  /* 0x006cd81a01007387 */ /* 0x004fe20000100a00 */
[----:B----4-:R0:W-:Y:S03]  /*3d690*/  STL.64 [R1+0x6cd0], R24 ;  /* 0x006cd01801007387 */ /* 0x0101e60000100a00 */
[----:B0-----:R-:W2:Y:S01]  /*3d6a0*/  LDL.LU R24, [R1+0xe0] ;  /* 0x0000e00001187983 */ /* 0x001ea20000300800 */
[----:B------:R-:W2:Y:S02]  /*3d6b0*/  LDL.LU R25, [R1+0xe4] ;  /* 0x0000e40001197983 */ /* 0x000ea40000300800 */
[----:B------:R-:W4:Y:S02]  /*3d6c0*/  LDL.LU R26, [R1+0xe8] ;  /* 0x0000e800011a7983 */ /* 0x000f240000300800 */
[----:B------:R-:W4:Y:S02]  /*3d6d0*/  LDL.LU R27, [R1+0xec] ;  /* 0x0000ec00011b7983 */ /* 0x000f240000300800 */
[----:B----4-:R-:W-:Y:S01]  /*3d6e0*/  STL.64 [R1+0x6ce8], R26 ;  /* 0x006ce81a01007387 */ /* 0x010fe20000100a00 */
[----:B--2---:R0:W-:Y:S03]  /*3d6f0*/  STL.64 [R1+0x6ce0], R24 ;  /* 0x006ce01801007387 */ /* 0x0041e60000100a00 */
        /* <DEDUP_REMOVED lines=8> */
[----:B------:R-:W2:Y:S02]  /*3d780*/  LDL.LU R26, [R1+0x178] ;  /* 0x00017800011a7983 */ /* 0x000ea40000300800 */
[----:B------:R-:W2:Y:S01]  /*3d790*/  LDL.LU R27, [R1+0x17c] ;  /* 0x00017c00011b7983 */ /* 0x000ea20000300800 */
[----:B---3--:R-:W-:Y:S01]  /*3d7a0*/  STL.64 [R1+0x6c98], R6 ;  /* 0x006c980601007387 */ /* 0x008fe20000100a00 */
[----:B------:R0:W-:Y:S03]  /*3d7b0*/  STL.64 [R1+0x6c90], R4 ;  /* 0x006c900401007387 */ /* 0x0001e60000100a00 */
[----:B0-----:R-:W3:Y:S01]  /*3d7c0*/  LDL.LU R4, [R1+0xf0] ;  /* 0x0000f00001047983 */ /* 0x001ee20000300800 */
[----:B------:R-:W3:Y:S02]  /*3d7d0*/  LDL.LU R5, [R1+0xf4] ;  /* 0x0000f40001057983 */ /* 0x000ee40000300800 */
[----:B------:R-:W4:Y:S02]  /*3d7e0*/  LDL.LU R6, [R1+0xf8] ;  /* 0x0000f80001067983 */ /* 0x000f240000300800 */
[----:B------:R-:W4:Y:S02]  /*3d7f0*/  LDL.LU R7, [R1+0xfc] ;  /* 0x0000fc0001077983 */ /* 0x000f240000300800 */
[----:B----4-:R-:W-:Y:S01]  /*3d800*/  STL.64 [R1+0x6ca8], R6 ;  /* 0x006ca80601007387 */ /* 0x010fe20000100a00 */
[----:B---3--:R0:W-:Y:S02]  /*3d810*/  STL.64 [R1+0x6ca0], R4 ;  /* 0x006ca00401007387 */ /* 0x0081e40000100a00 */
[----:B0-----:R-:W-:-:S02]  /*3d820*/  MOV R4, R28 ;  /* 0x0000001c00047202 */ /* 0x001fc40000000f00 */
[----:B------:R-:W-:Y:S01]  /*3d830*/  MOV R5, R0 ;  /* 0x0000000000057202 */ /* 0x000fe20000000f00 */
[----:B------:R-:W3:Y:S06]  /*3d840*/  LDL.LU R28, [R1+0x6d20] ;  /* 0x006d2000011c7983 */ /* 0x000eec0000300800 */
[C---:B------:R-:W-:Y:S01]  /*3d850*/  HMMA.16816.F32.BF16 R12, R16.reuse, R4, R12 ;  /* 0x00000004100c723c */ /* 0x040fe2000004180c */
[----:B------:R-:W-:Y:S11]  /*3d860*/  STL [R1+0x6bc8], R29 ;  /* 0x006bc81d01007387 */ /* 0x000ff60000100800 */
[----:B------:R-:W-:Y:S11]  /*3d870*/  @!UPT UIADD3 URZ, URZ, URZ, URZ ;  /* 0x0000003f3f3ff290 */ /* 0x000ff6000fffe03f */
[----:B------:R0:W-:Y:S01]  /*3d880*/  STL.64 [R1+0x1d0], R12 ;  /* 0x0001d00c01007387 */ /* 0x0001e20000100a00 */
[----:B------:R-:W-:Y:S03]  /*3d890*/  STL.64 [R1+0x1d8], R14 ;  /* 0x0001d80e01007387 */ /* 0x000fe60000100a00 */
[----:B0-----:R-:W4:Y:S02]  /*3d8a0*/  LDL.LU.64 R12, [R1+0x6d18] ;  /* 0x006d1800010c7983 */ /* 0x001f240000300a00 */
[----:B----4-:R-:W-:Y:S11]  /*3d8b0*/  HMMA.16816.F32.BF16 R8, R16, R12, R8 ;  /* 0x0000000c1008723c */ /* 0x010ff60000041808 */
[----:B------:R-:W-:Y:S11]  /*3d8c0*/  @!UPT UIADD3 URZ, URZ, URZ, URZ ;  /* 0x0000003f3f3ff290 */ /* 0x000ff6000fffe03f */
[----:B------:R-:W-:Y:S01]  /*3d8d0*/  @!UPT UIADD3 URZ, URZ, URZ, URZ ;  /* 0x0000003f3f3ff290 */ /* 0x000fe2000fffe03f */
[----:B------:R0:W-:Y:S01]  /*3d8e0*/  STL [R1+0x1c0], R8 ;  /* 0x0001c00801007387 */ /* 0x0001e20000100800 */
[----:B------:R-:W-:Y:S01]  /*3d8f0*/  MOV R2, R9 ;  /* 0x0000000900027202 */ /* 0x000fe20000000f00 */
[----:B------:R-:W-:Y:S02]  /*3d900*/  STL [R1+0x1c8], R10 ;  /* 0x0001c80a01007387 */ /* 0x000fe40000100800 */
[----:B0-----:R-:W4:Y:S01]  /*3d910*/  LDL.LU.64 R8, [R1+0x6d10] ;  /* 0x006d100001087983 */ /* 0x001f220000300a00 */
[----:B------:R-:W-:-:S05]  /*3d920*/  MOV R29, R11 ;  /* 0x0000000b001d7202 */ /* 0x000fca0000000f00 */
[----:B------:R-:W-:Y:S01]  /*3d930*/  STL [R1+0x6c4c], R29 ;  /* 0x006c4c1d01007387 */ /* 0x000fe20000100800 */
[----:B------:R-:W-:Y:S01]  /*3d940*/  STL [R1+0x6c48], R2 ;  /* 0x006c480201007387 */ /* 0x000fe20000100800 */
[----:B----4-:R-:W-:Y:S02]  /*3d950*/  HMMA.16816.F32.BF16 R16, R16, R8, R20 ;  /* 0x000000081010723c */ /* 0x010fe40000041814 */
[----:B------:R-:W2:Y:S01]  /*3d960*/  LDL.LU.64 R22, [R1+0x6d08] ;  /* 0x006d080001167983 */ /* 0x000ea20000300a00 */
[----:B------:R-:W2:Y:S11]  /*3d970*/  LDL.LU.64 R20, [R1+0x6d00] ;  /* 0x006d000001147983 */ /* 0x000eb60000300a00 */
[----:B------:R-:W-:Y:S09]  /*3d980*/  @!UPT UIADD3 URZ, URZ, URZ, URZ ;  /* 0x0000003f3f3ff290 */ /* 0x000ff2000fffe03f */
[----:B------:R0:W-:Y:S01]  /*3d990*/  STL.64 [R1+0x130], R16 ;  /* 0x0001301001007387 */ /* 0x0001e20000100a00 */
[----:B------:R-:W-:Y:S03]  /*3d9a0*/  STL.64 [R1+0x138], R18 ;  /* 0x0001381201007387 */ /* 0x000fe60000100a00 */
[----:B0-----:R-:W2:Y:S02]  /*3d9b0*/  LDL.LU.64 R16, [R1+0x30] ;  /* 0x0000300001107983 */ /* 0x001ea40000300a00 */
[C---:B--2---:R-:W-:Y:S11]  /*3d9c0*/  HMMA.16816.F32.BF16 R24, R20.reuse, R16, R24 ;  /* 0x000000101418723c */ /* 0x044ff60000041818 */
[----:B------:R-:W-:Y:S11]  /*3d9d0*/  @!UPT UIADD3 URZ, URZ, URZ, URZ ;  /* 0x0000003f3f3ff290 */ /* 0x000ff6000fffe03f */
[----:B------:R-:W-:Y:S01]  /*3d9e0*/  @!UPT UIADD3 URZ, URZ, URZ, URZ ;  /* 0x0000003f3f3ff290 */ /* 0x000fe2000fffe03f */
        /* <DEDUP_REMOVED lines=12> */
[----:B0-----:R-:W4:Y:S01]  /*3dab0*/  LDL.LU R4, [R1+0x270] ;  /* 0x0002700001047983 */ /* 0x001f220000300800 */
[----:B------:R-:W4:Y:S02]  /*3dac0*/  LDL.LU R5, [R1+0x274] ;  /* 0x0002740001057983 */ /* 0x000f240000300800 */
[----:B------:R-:W4:Y:S02]  /*3dad0*/  LDL.LU R6, [R1+0x278] ;  /* 0x0002780001067983 */ /* 0x000f240000300800 */
[----:B------:R-:W4:Y:S01]  /*3dae0*/  LDL.LU R7, [R1+0x27c] ;  /* 0x00027c0001077983 */ /* 0x000f220000300800 */
        /* <DEDUP_REMOVED lines=8> */
[----:B0-----:R-:W3:Y:S01]  /*3db70*/  LDL.LU R12, [R1+0x260] ;  /* 0x00026000010c7983 */ /* 0x001ee20000300800 */
[----:B------:R-:W3:Y:S02]  /*3db80*/  LDL.LU R13, [R1+0x264] ;  /* 0x00026400010d7983 */ /* 0x000ee40000300800 */
[----:B------:R-:W3:Y:S02]  /*3db90*/  LDL.LU R14, [R1+0x268] ;  /* 0x00026800010e7983 */ /* 0x000ee40000300800 */
[----:B------:R-:W3:Y:S01]  /*3dba0*/  LDL.LU R15, [R1+0x26c] ;  /* 0x00026c00010f7983 */ /* 0x000ee20000300800 */
[----:B--2---:R-:W-:Y:S01]  /*3dbb0*/  HMMA.16816.F32.BF16 R20, R20, R8, R24 ;  /* 0x000000081414723c */ /* 0x004fe20000041818 */
[----:B------:R-:W4:Y:S01]  /*3dbc0*/  LDL.LU.64 R26, [R1+0x6cc8] ;  /* 0x006cc800011a7983 */ /* 0x000f220000300a00 */
[----:B------:R-:W4:Y:S11]  /*3dbd0*/  LDL.LU.64 R24, [R1+0x6cc0] ;  /* 0x006cc00001187983 */ /* 0x000f360000300a00 */
[----:B------:R-:W-:Y:S10]  /*3dbe0*/  @!UPT UIADD3 URZ, URZ, URZ, URZ ;  /* 0x0000003f3f3ff290 */ /* 0x000ff4000fffe03f */
[----:B------:R-:W-:Y:S01]  /*3dbf0*/  STL.64 [R1+0xe0], R20 ;  /* 0x0000e01401007387 */ /* 0x000fe20000100a00 */
[----:B------:R0:W-:Y:S03]  /*3dc00*/  STL.64 [R1+0xe8], R22 ;  /* 0x0000e81601007387 */ /* 0x0001e60000100a00 */
[----:B0-----:R-:W2:Y:S01]  /*3dc10*/  LDL R23, [R1+0x1734] ;  /* 0x0017340001177983 */ /* 0x001ea20000100800 */
[C---:B----4-:R-:W-:Y:S03]  /*3dc20*/  HMMA.16816.F32.BF16 R4, R24.reuse, R16, R4 ;  /* 0x000000101804723c */ /* 0x050fe60000041804 */
[----:B--2---:R-:W-:Y:S01]  /*3dc30*/  STL [R1+0x6c00], R23 ;  /* 0x006c001701007387 */ /* 0x004fe20000100800 */
[----:B------:R-:W2:Y:S02]  /*3dc40*/  LDL.LU R20, [R1+0x90] ;  /* 0x0000900001147983 */ /* 0x000ea40000300800 */
[----:B------:R-:W2:Y:S02]  /*3dc50*/  LDL.LU R21, [R1+0x94] ;  /* 0x0000940001157983 */ /* 0x000ea40000300800 */
[----:B------:R-:W2:Y:S11]  /*3dc60*/  LDL.LU R22, [R1+0x98] ;  /* 0x0000980001167983 */ /* 0x000eb60000300800 */
[----:B------:R-:W-:Y:S04]  /*3dc70*/  @!UPT UIADD3 URZ, URZ, URZ, URZ ;  /* 0x0000003f3f3ff290 */ /* 0x000fe8000fffe03f */
[----:B------:R0:W-:Y:S01]  /*3dc80*/  STL.64 [R1+0x110], R4 ;  /* 0x0001100401007387 */ /* 0x0001e20000100a00 */
[----:B------:R3:W-:Y:S03]  /*3dc90*/  STL.64 [R1+0x118], R6 ;  /* 0x0001180601007387 */ /* 0x0007e60000100a00 */
[----:B0-----:R-:W3:Y:S02]  /*3dca0*/  LDL.LU.64 R4, [R1+0x6cb8] ;  /* 0x006cb80001047983 */ /* 0x001ee40000300a00 */
[C---:B---3--:R-:W-:Y:S02]  /*3dcb0*/  HMMA.16816.F32.BF16 R4, R24.reuse, R4, R12 ;  /* 0x000000041804723c */ /* 0x048fe4000004180c */
[----:B------:R-:W3:Y:S11]  /*3dcc0*/  LDL.LU.64 R12, [R1+0x6cb0] ;  /* 0x006cb000010c7983 */ /* 0x000ef60000300a00 */
[----:B------:R-:W-:Y:S10]  /*3dcd0*/  @!UPT UIADD3 URZ, URZ, URZ, URZ ;  /* 0x0000003f3f3ff290 */ /* 0x000ff4000fffe03f */
[----:B------:R-:W-:Y:S01]  /*3dce0*/  STL.64 [R1+0x100], R4 ;  /* 0x0001000401007387 */ /* 0x000fe20000100a00 */
[----:B------:R0:W-:Y:S03]  /*3dcf0*/  STL.64 [R1+0x108], R6 ;  /* 0x0001080601007387 */ /* 0x0001e60000100a00 */
[----:B0-----:R-:W3:Y:S01]  /*3dd00*/  LDL.LU.64 R6, [R1+0x6ca8] ;  /* 0x006ca80001067983 */ /* 0x001ee20000300a00 */
[----:B------:R-:W3:Y:S02]  /*3dd10*/  LDL.LU.64 R4, [R1+0x6ca0] ;  /* 0x006ca00001047983 */ /* 0x000ee40000300a00 */
[----:B---3--:R-:W-:Y:S01]  /*3dd20*/  HMMA.16816.F32.BF16 R12, R24, R12, R4 ;  /* 0x0000000c180c723c */ /* 0x008fe20000041804 */
[----:B------:R-:W3:Y:S01]  /*3dd30*/  LDL.LU.64 R6, [R1+0x6c98] ;  /* 0x006c980001067983 */ /* 0x000ee20000300a00 */
[----:B------:R-:W3:Y:S11]  /*3dd40*/  LDL.LU.64 R4, [R1+0x6c90] ;  /* 0x006c900001047983 */ /* 0x000ef60000300a00 */
[----:B------:R-:W-:Y:S10]  /*3dd50*/  @!UPT UIADD3 URZ, URZ, URZ, URZ ;  /* 0x0000003f3f3ff290 */ /* 0x000ff4000fffe03f */
[----:B------:R-:W-:Y:S01]  /*3dd60*/  STL.64 [R1+0xf0], R12 ;  /* 0x0000f00c01007387 */ /* 0x000fe20000100a00 */
[----:B------:R0:W-:Y:S03]  /*3dd70*/  STL.64 [R1+0xf8], R14 ;  /* 0x0000f80e01007387 */ /* 0x0001e60000100a00 */
[----:B0-----:R-:W3:Y:S01]  /*3dd80*/  LDL.LU.64 R14, [R1+0x6c88] ;  /* 0x006c8800010e7983 */ /* 0x001ee20000300a00 */
[----:B------:R-:W3:Y:S02]  /*3dd90*/  LDL.LU.64 R12, [R1+0x6c80] ;  /* 0x006c8000010c7983 */ /* 0x000ee40000300a00 */
[----:B------:R-:W-:-:S07]  /*3dda0*/  IMAD.MOV.U32 R23, RZ, RZ, R28 ;  /* 0x000000ffff177224 */ /* 0x000fce00078e001c */
[----:B--2---:R-:W-:Y:S01]  /*3ddb0*/  HMMA.16816.F32.BF16 R20, R24, R8, R20 ;  /* 0x000000081814723c */ /* 0x004fe20000041814 */
[----:B------:R-:W-:Y:S11]  /*3ddc0*/  STL.64 [R1+0x6c70], R8 ;  /* 0x006c700801007387 */ /* 0x000ff60000100a00 */
[----:B------:R-:W-:Y:S11]  /*3ddd0*/  @!UPT UIADD3 URZ, URZ, URZ, URZ ;  /* 0x0000003f3f3ff290 */ /* 0x000ff6000fffe03f */
[----:B------:R-:W-:Y:S01]  /*3dde0*/  STL.64 [R1+0x70], R20 ;  /* 0x0000701401007387 */ /* 0x000fe20000100a00 */
[----:B------:R-:W-:Y:S01]  /*3ddf0*/  STL.64 [R1+0x78], R22 ;  /* 0x0000781601007387 */ /* 0x000fe20000100a00 */
[----:B---3--:R-:W-:Y:S11]  /*3de00*/  HMMA.16816.F32.BF16 R4, R12, R16, R4 ;  /* 0x000000100c04723c */ /* 0x008ff60000041804 */
[----:B------:R-:W-:Y:S11]  /*3de10*/  @!UPT UIADD3 URZ, URZ, URZ, URZ ;  /* 0x0000003f3f3ff290 */ /* 0x000ff6000fffe03f */
[----:B------:R-:W-:Y:S01]  /*3de20*/  @!UPT UIADD3 URZ, URZ, URZ, URZ ;  /* 0x0000003f3f3ff290 */ /* 0x000fe2000fffe03f */
[----:B------:R0:W-:Y:S01]  /*3de30*/  STL.64 [R1+0x60], R4 ;  /* 0x0000600401007387 */ /* 0x0001e20000100a00 */
[----:B------:R-:W-:Y:S02]  /*3de40*/  MOV R28, R6 ;  /* 0x00000006001c7202 */ /* 0x000fe40000000f00 */
[----:B------:R-:W-:Y:S01]  /*3de50*/  MOV R0, R7 ;  /* 0x0000000700007202 */ /* 0x000fe20000000f00 */
[----:B------:R-:W-:Y:S01]  /*3de60*/  MOV R7, R3 ;  /* 0x0000000300077202 */ /* 0x000fe20000000f00 */
[----:B0-----:R-:W2:Y:S01]  /*3de70*/  LDL.LU R4, [R1+0x240] ;  /* 0x0002400001047983 */ /* 0x001ea20000300800 */
[----:B------:R-:W2:Y:S02]  /*3de80*/  LDL.LU R5, [R1+0x244] ;  /* 0x0002440001057983 */ /* 0x000ea40000300800 */
[----:B------:R-:W3:Y:S02]  /*3de90*/  LDL.LU R6, [R1+0x248] ;  /* 0x0002480001067983 */ /* 0x000ee40000300800 */
[----:B------:R-:W4:Y:S01]  /*3dea0*/  LDL.LU R3, [R1+0x6c78] ;  /* 0x006c780001037983 */ /* 0x000f220000300800 */
[----:B------:R-:W-:-:S02]  /*3deb0*/  MOV R29, R16 ;  /* 0x00000010001d7202 */ /* 0x000fc40000000f00 */
[----:B------:R-:W-:Y:S01]  /*3dec0*/  MOV R2, R17 ;  /* 0x0000001100027202 */ /* 0x000fe20000000f00 */
[----:B------:R-:W2:Y:S01]  /*3ded0*/  LDL.LU R20, [R1+0xa0] ;  /* 0x0000a00001147983 */ /* 0x000ea20000300800 */
[----:B------:R-:W2:Y:S02]  /*3dee0*/  LDL.LU R21, [R1+0xa4] ;  /* 0x0000a40001157983 */ /* 0x000ea40000300800 */
[----:B------:R-:W2:Y:S02]  /*3def0*/  LDL.LU R22, [R1+0xa8] ;  /* 0x0000a80001167983 */ /* 0x000ea40000300800 */
[----:B------:R-:W2:Y:S01]  /*3df00*/  LDL.LU R23, [R1+0xac] ;  /* 0x0000ac0001177983 */ /* 0x000ea20000300800 */
[----:B----4-:R-:W0:Y:S04]  /*3df10*/  LDSM.16.MT88.4 R16, [R3+0x7000] ;  /* 0x007000000310783b */ /* 0x010e280000004200 */
[----:B---3--:R-:W-:Y:S01]  /*3df20*/  STL.64 [R1+0x6c20], R6 ;  /* 0x006c200601007387 */ /* 0x008fe20000100a00 */
[----:B--2---:R1:W-:Y:S03]  /*3df30*/  STL.64 [R1+0x6c18], R4 ;  /* 0x006c180401007387 */ /* 0x0043e60000100a00 */
[----:B-1----:R-:W2:Y:S01]  /*3df40*/  LDL.LU.64 R4, [R1+0x10] ;  /* 0x0000100001047983 */ /* 0x002ea20000300a00 */
[----:B------:R-:W-:Y:S02]  /*3df50*/  STL [R1+0x6ac8], R28 ;  /* 0x006ac81c01007387 */ /* 0x000fe40000100800 */
[----:B------:R-:W-:Y:S01]  /*3df60*/  STL [R1+0x6ac4], R0 ;  /* 0x006ac40001007387 */ /* 0x000fe20000100800 */
[----:B0-----:R-:W-:Y:S01]  /*3df70*/  STL.64 [R1+0x6bd8], R18 ;  /* 0x006bd81201007387 */ /* 0x001fe20000100a00 */
[----:B------:R0:W-:Y:S03]  /*3df80*/  STL.64 [R1+0x6bd0], R16 ;  /* 0x006bd01001007387 */ /* 0x0001e60000100a00 */
[----:B0-----:R-:W3:Y:S01]  /*3df90*/  LDL.LU R16, [R1+0x140] ;  /* 0x0001400001107983 */ /* 0x001ee20000300800 */
[----:B------:R-:W3:Y:S02]  /*3dfa0*/  LDL.LU R17, [R1+0x144] ;  /* 0x0001440001117983 */ /* 0x000ee40000300800 */
[----:B------:R-:W4:Y:S02]  /*3dfb0*/  LDL.LU R18, [R1+0x148] ;  /* 0x0001480001127983 */ /* 0x000f240000300800 */
[----:B------:R-:W4:Y:S01]  /*3dfc0*/  LDL.LU R19, [R1+0x14c] ;  /* 0x00014c0001137983 */ /* 0x000f220000300800 */
[----:B------:R-:W2:Y:S01]  /*3dfd0*/  LDL.LU R8, [R1+0xd0] ;  /* 0x0000d00001087983 */ /* 0x000ea20000300800 */
[----:B------:R-:W2:Y:S02]  /*3dfe0*/  LDL.LU R9, [R1+0xd4] ;  /* 0x0000d40001097983 */ /* 0x000ea40000300800 */
[----:B------:R-:W2:Y:S02]  /*3dff0*/  LDL.LU R10, [R1+0xd8] ;  /* 0x0000d800010a7983 */ /* 0x000ea40000300800 */
[----:B------:R-:W2:Y:S01]  /*3e000*/  LDL.LU R11, [R1+0xdc] ;  /* 0x0000dc00010b7983 */ /* 0x000ea20000300800 */
[----:B------:R-:W2:Y:S01]  /*3e010*/  LDL.LU R24, [R1+0x250] ;  /* 0x0002500001187983 */ /* 0x000ea20000300800 */
[----:B------:R-:W2:Y:S02]  /*3e020*/  LDL.LU R25, [R1+0x254] ;  /* 0x0002540001197983 */ /* 0x000ea40000300800 */
[----:B------:R-:W2:Y:S02]  /*3e030*/  LDL.LU R26, [R1+0x258] ;  /* 0x00025800011a7983 */ /* 0x000ea40000300800 */
[----:B------:R-:W2:Y:S02]  /*3e040*/  LDL.LU R27, [R1+0x25c] ;  /* 0x00025c00011b7983 */ /* 0x000ea40000300800 */
[----:B--2---:R-:W-:Y:S01]  /*3e050*/  STL.64 [R1+0x6c68], R26 ;  /* 0x006c681a01007387 */ /* 0x004fe20000100a00 */
[----:B------:R0:W-:Y:S03]  /*3e060*/  STL.64 [R1+0x6c60], R24 ;  /* 0x006c601801007387 */ /* 0x0001e60000100a00 */
[----:B0-----:R-:W2:Y:S01]  /*3e070*/  LDL.LU R24, [R1+0xc0] ;  /* 0x0000c00001187983 */ /* 0x001ea20000300800 */
[----:B------:R-:W2:Y:S02]  /*3e080*/  LDL.LU R25, [R1+0xc4] ;  /* 0x0000c40001197983 */ /* 0x000ea40000300800 */
[----:B------:R-:W2:Y:S02]  /*3e090*/  LDL.LU R26, [R1+0xc8] ;  /* 0x0000c800011a7983 */ /* 0x000ea40000300800 */
[----:B------:R-:W2:Y:S01]  /*3e0a0*/  LDL.LU R27, [R1+0xcc] ;  /* 0x0000cc00011b7983 */ /* 0x000ea20000300800 */
[----:B----4-:R-:W-:Y:S01]  /*3e0b0*/  STL.64 [R1+0x6be8], R18 ;  /* 0x006be81201007387 */ /* 0x010fe20000100a00 */
[----:B---3--:R0:W-:Y:S03]  /*3e0c0*/  STL.64 [R1+0x6be0], R16 ;  /* 0x006be01001007387 */ /* 0x0081e60000100a00 */
[----:B0-----:R-:W3:Y:S01]  /*3e0d0*/  LDL.LU R16, [R1+0x20] ;  /* 0x0000200001107983 */ /* 0x001ee20000300800 */
[----:B------:R-:W3:Y:S02]  /*3e0e0*/  LDL.LU R17, [R1+0x24] ;  /* 0x0000240001117983 */ /* 0x000ee40000300800 */
[C---:B---3--:R-:W-:Y:S11]  /*3e0f0*/  HMMA.16816.F32.BF16 R20, R12.reuse, R16, R20 ;  /* 0x000000100c14723c */ /* 0x048ff60000041814 */
[----:B------:R-:W-:Y:S11]  /*3e100*/  @!UPT UIADD3 URZ, URZ, URZ, URZ ;  /* 0x0000003f3f3ff290 */ /* 0x000ff6000fffe03f */
[----:B------:R-:W-:Y:S01]  /*3e110*/  @!UPT UIADD3 URZ, URZ, URZ, URZ ;  /* 0x0000003f3f3ff290 */ /* 0x000fe2000fffe03f */
[----:B------:R0:W-:Y:S01]  /*3e120*/  STL.64 [R1+0x50], R20 ;  /* 0x0000501401007387 */ /* 0x0001e20000100a00 */
[----:B------:R1:W-:Y:S03]  /*3e130*/  STL.64 [R1+0x58], R22 ;  /* 0x0000581601007387 */ /* 0x0003e60000100a00 */
[----:B0-----:R-:W3:Y:S01]  /*3e140*/  LDL.LU R20, [R1+0x150] ;  /* 0x0001500001147983 */ /* 0x001ee20000300800 */
[----:B------:R-:W3:Y:S02]  /*3e150*/  LDL.LU R21, [R1+0x154] ;  /* 0x0001540001157983 */ /* 0x000ee40000300800 */
[----:B-1----:R-:W4:Y:S02]  /*3e160*/  LDL.LU R22, [R1+0x158] ;  /* 0x0001580001167983 */ /* 0x002f240000300800 */
[----:B------:R-:W4:Y:S01]  /*3e170*/  LDL.LU R23, [R1+0x15c] ;  /* 0x00015c0001177983 */ /* 0x000f220000300800 */
[----:B------:R-:W-:Y:S01]  /*3e180*/  HMMA.16816.F32.BF16 R8, R12, R4, R8 ;  /* 0x000000040c08723c */ /* 0x000fe20000041808 */
[----:B----4-:R-:W-:Y:S01]  /*3e190*/  STL.64 [R1+0x6c30], R22 ;  /* 0x006c301601007387 */ /* 0x010fe20000100a00 */
[----:B---3--:R0:W-:Y:S03]  /*3e1a0*/  STL.64 [R1+0x6c28], R20 ;  /* 0x006c281401007387 */ /* 0x0081e60000100a00 */
[----:B0-----:R-:W3:Y:S01]  /*3e1b0*/  LDL.LU R20, [R1+0x280] ;  /* 0x0002800001147983 */ /* 0x001ee20000300800 */
[----:B------:R-:W3:Y:S02]  /*3e1c0*/  LDL.LU R21, [R1+0x284] ;  /* 0x0002840001157983 */ /* 0x000ee40000300800 */
[----:B------:R-:W4:Y:S02]  /*3e1d0*/  LDL.LU R22, [R1+0x288] ;  /* 0x0002880001167983 */ /* 0x000f240000300800 */
[----:B------:R-:W4:Y:S11]  /*3e1e0*/  LDL.LU R23, [R1+0x28c] ;  /* 0x00028c0001177983 */ /* 0x000f360000300800 */
[----:B------:R-:W-:Y:S03]  /*3e1f0*/  @!UPT UIADD3 URZ, URZ, URZ, URZ ;  /* 0x0000003f3f3ff290 */ /* 0x000fe6000fffe03f */
[----:B------:R-:W-:Y:S01]  /*3e200*/  MOV R28, R9 ;  /* 0x00000009001c7202 */ /* 0x000fe20000000f00 */
[----:B----4-:R-:W-:Y:S01]  /*3e210*/  STL.64 [R1+0x6c40], R22 ;  /* 0x006c401601007387 */ /* 0x010fe20000100a00 */
[----:B---3--:R0:W-:Y:S03]  /*3e220*/  STL.64 [R1+0x6c38], R20 ;  /* 0x006c381401007387 */ /* 0x0081e60000100a00 */
[----:B0-----:R-:W3:Y:S01]  /*3e230*/  LDL.LU R20, [R1+0x290] ;  /* 0x0002900001147983 */ /* 0x001ee20000300800 */
[----:B------:R-:W3:Y:S02]  /*3e240*/  LDL.LU R21, [R1+0x294] ;  /* 0x0002940001157983 */ /* 0x000ee40000300800 */
[----:B------:R-:W3:Y:S02]  /*3e250*/  LDL.LU R22, [R1+0x298] ;  /* 0x0002980001167983 */ /* 0x000ee40000300800 */
[----:B------:R-:W3:Y:S01]  /*3e260*/  LDL.LU R23, [R1+0x29c] ;  /* 0x00029c0001177983 */ /* 0x000ee20000300800 */
[----:B------:R0:W-:Y:S01]  /*3e270*/  STL [R1+0x40], R8 ;  /* 0x0000400801007387 */ /* 0x0001e20000100800 */
[----:B------:R-:W-:Y:S03]  /*3e280*/  STL [R1+0x4c], R11 ;  /* 0x00004c0b01007387 */ /* 0x000fe60000100800 */
[----:B0-----:R-:W2:Y:S01]  /*3e290*/  LDL.LU.64 R8, [R1+0x6c70] ;  /* 0x006c700001087983 */ /* 0x001ea20000300a00 */
[----:B------:R-:W-:-:S05]  /*3e2a0*/  MOV R0, R10 ;  /* 0x0000000a00007202 */ /* 0x000fca0000000f00 */
[----:B------:R0:W-:Y:S04]  /*3e2b0*/  STL [R1+0x6b04], R0 ;  /* 0x006b040001007387 */ /* 0x0001e80000100800 */
[----:B0-----:R-:W4:Y:S01]  /*3e2c0*/  LDL R0, [R1+0x1730] ;  /* 0x0017300001007983 */ /* 0x001f220000100800 */
[----:B------:R-:W-:Y:S01]  /*3e2d0*/  STL [R1+0x6b00], R28 ;  /* 0x006b001c01007387 */ /* 0x000fe20000100800 */
[----:B--2---:R-:W-:Y:S02]  /*3e2e0*/  HMMA.16816.F32.BF16 R12, R12, R8, R24 ;  /* 0x000000080c0c723c */ /* 0x004fe40000041818 */
[----:B------:R-:W2:Y:S01]  /*3e2f0*/  LDL.LU.64 R26, [R1+0x6c68] ;  /* 0x006c6800011a7983 */ /* 0x000ea20000300a00 */
[----:B------:R-:W2:Y:S02]  /*3e300*/  LDL.LU.64 R24, [R1+0x6c60] ;  /* 0x006c600001187983 */ /* 0x000ea40000300a00 */
[----:B------:R-:W2:Y:S02]  /*3e310*/  LDL.LU.64 R10, [R1+0x6c58] ;  /* 0x006c5800010a7983 */ /* 0x000ea40000300a00 */
[----:B------:R-:W2:Y:S11]  /*3e320*/  LDL.LU.64 R8, [R1+0x6c50] ;  /* 0x006c500001087983 */ /* 0x000eb60000300a00 */
[----:B------:R-:W-:Y:S05]  /*3e330*/  @!UPT UIADD3 URZ, URZ, URZ, URZ ;  /* 0x0000003f3f3ff290 */ /* 0x000fea000fffe03f */
[----:B------:R0:W-:Y:S02]  /*3e340*/  STL.64 [R1+0x90], R12 ;  /* 0x0000900c01007387 */ /* 0x0001e40000100a00 */
[----:B0-----:R-:W-:Y:S02]  /*3e350*/  MOV R12, R29 ;  /* 0x0000001d000c7202 */ /* 0x001fe40000000f00 */
[----:B------:R-:W-:Y:S01]  /*3e360*/  MOV R13, R2 ;  /* 0x00000002000d7202 */ /* 0x000fe20000000f00 */
[----:B------:R-:W-:Y:S01]  /*3e370*/  STL.64 [R1+0x98], R14 ;  /* 0x0000980e01007387 */ /* 0x000fe20000100a00 */
[----:B------:R-:W4:Y:S02]  /*3e380*/  LDL.LU R29, [R1+0x6c4c] ;  /* 0x006c4c00011d7983 */ /* 0x000f240000300800 */
[----:B------:R-:W4:Y:S03]  /*3e390*/  LDL.LU R2, [R1+0x6c48] ;  /* 0x006c480001027983 */ /* 0x000f260000300800 */
        /* <DEDUP_REMOVED lines=9> */
[----:B0-----:R-:W2:Y:S01]  /*3e430*/  LDL.LU.64 R24, [R1] ;  /* 0x0000000001187983 */ /* 0x001ea20000300a00 */
[----:B------:R-:W3:Y:S11]  /*3e440*/  LDL.64 R26, [R1+0x8] ;  /* 0x00000800011a7983 */ /* 0x000ef60000100a00 */
[----:B------:R-:W-:Y:S06]  /*3e450*/  @!UPT UIADD3 URZ, URZ, URZ, URZ ;  /* 0x0000003f3f3ff290 */ /* 0x000fec000fffe03f */
[----:B------:R-:W-:Y:S02]  /*3e460*/  STL.64 [R1+0x290], R20 ;  /* 0x0002901401007387 */ /* 0x000fe40000100a00 */
[----:B------:R0:W-:Y:S02]  /*3e470*/  STL.64 [R1+0x298], R22 ;  /* 0x0002981601007387 */ /* 0x0001e40000100a00 */
[----:B0-----:R-:W2:Y:S01]  /*3e480*/  LDL.LU.64 R22, [R1+0x6c40] ;  /* 0x006c400001167983 */ /* 0x001ea20000300a00 */
[----:B------:R-:W2:Y:S01]  /*3e490*/  LDL.LU.64 R20, [R1+0x6c38] ;  /* 0x006c380001147983 */ /* 0x000ea20000300a00 */
[----:B------:R-:W-:Y:S02]  /*3e4a0*/  MOV R19, R4 ;  /* 0x0000000400137202 */ /* 0x000fe40000000f00 */
[----:B------:R-:W-:Y:S01]  /*3e4b0*/  MOV R18, R5 ;  /* 0x0000000500127202 */ /* 0x000fe20000000f00 */
[C---:B--2---:R-:W-:Y:S11]  /*3e4c0*/  HMMA.16816.F32.BF16 R20, R8.reuse, R4, R20 ;  /* 0x000000040814723c */ /* 0x044ff60000041814 */
[----:B------:R-:W-:Y:S11]  /*3e4d0*/  @!UPT UIADD3 URZ, URZ, URZ, URZ ;  /* 0x0000003f3f3ff290 */ /* 0x000ff6000fffe03f */
[----:B------:R-:W-:Y:S01]  /*3e4e0*/  @!UPT UIADD3 URZ, URZ, URZ, URZ ;  /* 0x0000003f3f3ff290 */ /* 0x000fe2000fffe03f */
[----:B------:R-:W-:Y:S01]  /*3e4f0*/  STL.64 [R1+0x280], R20 ;  /* 0x0002801401007387 */ /* 0x000fe20000100a00 */
[----:B------:R0:W-:Y:S03]  /*3e500*/  STL.64 [R1+0x288], R22 ;  /* 0x0002881601007387 */ /* 0x0001e60000100a00 */
[----:B0-----:R-:W2:Y:S01]  /*3e510*/  LDL.LU.64 R22, [R1+0x6c30] ;  /* 0x006c300001167983 */ /* 0x001ea20000300a00 */
[----:B------:R-:W2:Y:S02]  /*3e520*/  LDL.LU.64 R20, [R1+0x6c28] ;  /* 0x006c280001147983 */ /* 0x000ea40000300a00 */
[----:B------:R-:W2:Y:S02]  /*3e530*/  LDL.LU.64 R6, [R1+0x6c20] ;  /* 0x006c200001067983 */ /* 0x000ea40000300a00 */
[----:B------:R-:W2:Y:S02]  /*3e540*/  LDL.LU.64 R4, [R1+0x6c18] ;  /* 0x006c180001047983 */ /* 0x000ea40000300a00 */
[----:B--2---:R-:W-:Y:S01]  /*3e550*/  HMMA.16816.F32.BF16 R8, R8, R24, R4 ;  /* 0x000000180808723c */ /* 0x004fe20000041804 */
[----:B------:R-:W2:Y:S01]  /*3e560*/  LDL.LU.64 R6, [R1+0x6c10] ;  /* 0x006c100001067983 */ /* 0x000ea20000300a00 */
[----:B------:R-:W2:Y:S02]  /*3e570*/  LDL.LU.64 R4, [R1+0x6c08] ;  /* 0x006c080001047983 */ /* 0x000ea40000300a00 */
[----:B---3--:R-:W-:Y:S02]  /*3e580*/  STL.64 [R1+0x6bf8], R26 ;  /* 0x006bf81a01007387 */ /* 0x008fe40000100a00 */
[----:B------:R0:W-:Y:S11]  /*3e590*/  STL.64 [R1+0x6bf0], R24 ;  /* 0x006bf01801007387 */ /* 0x0001f60000100a00 */
[----:B------:R-:W-:Y:S06]  /*3e5a0*/  @!UPT UIADD3 URZ, URZ, URZ, URZ ;  /* 0x0000003f3f3ff290 */ /* 0x000fec000fffe03f */
[----:B------:R1:W-:Y:S01]  /*3e5b0*/  STL.64 [R1+0xb0], R8 ;  /* 0x0000b00801007387 */ /* 0x0003e20000100a00 */
[----:B------:R3:W-:Y:S02]  /*3e5c0*/  STL.64 [R1+0xb8], R10 ;  /* 0x0000b80a01007387 */ /* 0x0007e40000100a00 */
[----:B0-----:R-:W4:Y:S02]  /*3e5d0*/  LDL.LU R24, [R1+0x230] ;  /* 0x0002300001187983 */ /* 0x001f240000300800 */
[----:B------:R-:W4:Y:S01]  /*3e5e0*/  LDL.LU R25, [R1+0x234] ;  /* 0x0002340001197983 */ /* 0x000f220000300800 */
[----:B------:R-:W4:Y:S01]  /*3e5f0*/  LDL.LU R26, [R1+0x238] ;  /* 0x00023800011a7983 */ /* 0x000f220000300800 */
[----:B------:R-:W4:Y:S03]  /*3e600*/  LDL.LU R27, [R1+0x23c] ;  /* 0x00023c00011b7983 */ /* 0x000f260000300800 */
[----:B-1----:R-:W4:Y:S01]  /*3e610*/  LDL.LU R8, [R1+0x80] ;  /* 0x0000800001087983 */ /* 0x002f220000300800 */
[----:B------:R-:W4:Y:S02]  /*3e620*/  LDL.LU R9, [R1+0x84] ;  /* 0x0000840001097983 */ /* 0x000f240000300800 */
[----:B---3--:R-:W3:Y:S02]  /*3e630*/  LDL.LU R10, [R1+0x88] ;  /* 0x00008800010a7983 */ /* 0x008ee40000300800 */
[----:B------:R-:W3:Y:S01]  /*3e640*/  LDL.LU R11, [R1+0x8c] ;  /* 0x00008c00010b7983 */ /* 0x000ee20000300800 */
[----:B--2---:R-:W-:Y:S01]  /*3e650*/  HMMA.16816.F32.BF16 R12, R4, R12, R20 ;  /* 0x0000000c040c723c */ /* 0x004fe20000041814 */
[----:B------:R-:W2:Y:S11]  /*3e660*/  LDL.LU R23, [R1+0x6c00] ;  /* 0x006c000001177983 */ /* 0x000eb60000300800 */
[----:B------:R-:W-:Y:S11]  /*3e670*/  @!UPT UIADD3 URZ, URZ, URZ, URZ ;  /* 0x0000003f3f3ff290 */ /* 0x000ff6000fffe03f */
[----:B------:R-:W-:Y:S01]  /*3e680*/  STL.64 [R1+0xa0], R12 ;  /* 0x0000a00c01007387 */ /* 0x000fe20000100a00 */
[----:B------:R-:W-:Y:S03]  /*3e690*/  STL.64 [R1+0xa8], R14 ;  /* 0x0000a80e01007387 */ /* 0x000fe60000100a00 */
[----:B--2---:R-:W0:Y:S04]  /*3e6a0*/  LDSM.16.MT88.4 R12, [R23+0x7000] ;  /* 0x00700000170c783b */ /* 0x004e280000004200 */
[----:B0-----:R-:W-:Y:S01]  /*3e6b0*/  STL.64 [R1+0x6b50], R14 ;  /* 0x006b500e01007387 */ /* 0x001fe20000100a00 */
[----:B------:R0:W-:Y:S02]  /*3e6c0*/  STL.64 [R1+0x6b48], R12 ;  /* 0x006b480c01007387 */ /* 0x0001e40000100a00 */
[----:B0-----:R-:W-:Y:S01]  /*3e6d0*/  MOV R12, R19 ;  /* 0x00000013000c7202 */ /* 0x001fe20000000f00 */
[----:B------:R-:W-:-:S02]  /*3e6e0*/  IMAD.MOV.U32 R13, RZ, RZ, R18 ;  /* 0x000000ffff0d7224 */ /* 0x000fc400078e0012 */
[C---:B----4-:R-:W-:Y:S01]  /*3e6f0*/  HMMA.16816.F32.BF16 R16, R4.reuse, R16, R24 ;  /* 0x000000100410723c */ /* 0x050fe20000041818 */
[----:B------:R-:W2:Y:S01]  /*3e700*/  LDL.LU.64 R26, [R1+0x6bf8] ;  /* 0x006bf800011a7983 */ /* 0x000ea20000300a00 */
[----:B------:R-:W3:Y:S11]  /*3e710*/  LDL.LU.64 R24, [R1+0x6bf0] ;  /* 0x006bf00001187983 */ /* 0x000ef60000300a00 */
[----:B------:R-:W-:Y:S10]  /*3e720*/  @!UPT UIADD3 URZ, URZ, URZ, URZ ;  /* 0x0000003f3f3ff290 */ /* 0x000ff4000fffe03f */
[----:B------:R-:W-:Y:S01]  /*3e730*/  STL.64 [R1+0x150], R16 ;  /* 0x0001501001007387 */ /* 0x000fe20000100a00 */
[----:B------:R0:W-:Y:S03]  /*3e740*/  STL.64 [R1+0x158], R18 ;  /* 0x0001581201007387 */ /* 0x0001e60000100a00 */
[----:B0-----:R-:W4:Y:S01]  /*3e750*/  LDL.LU.64 R18, [R1+0x6be8] ;  /* 0x006be80001127983 */ /* 0x001f220000300a00 */
[----:B------:R-:W4:Y:S01]  /*3e760*/  LDL.LU.64 R16, [R1+0x6be0] ;  /* 0x006be00001107983 */ /* 0x000f220000300a00 */
[C---:B---3--:R-:W-:Y:S08]  /*3e770*/  HMMA.16816.F32.BF16 R8, R4.reuse, R24, R8 ;  /* 0x000000180408723c */ /* 0x048ff00000041808 */
[----:B----4-:R-:W-:Y:S01]  /*3e780*/  HMMA.16816.F32.BF16 R12, R4, R12, R16 ;  /* 0x0000000c040c723c */ /* 0x010fe20000041810 */
[----:B------:R-:W3:Y:S01]  /*3e790*/  LDL.LU.64 R18, [R1+0x6bd8] ;  /* 0x006bd80001127983 */ /* 0x000ee20000300a00 */
[----:B------:R-:W3:Y:S02]  /*3e7a0*/  LDL.LU.64 R16, [R1+0x6bd0] ;  /* 0x006bd00001107983 */ /* 0x000ee40000300a00 */
[----:B------:R-:W3:Y:S11]  /*3e7b0*/  LDL.LU R4, [R1+0x200] ;  /* 0x0002000001047983 */ /* 0x000ef60000300800 */
[----:B------:R-:W-:Y:S08]  /*3e7c0*/  @!UPT UIADD3 URZ, URZ, URZ, URZ ;  /* 0x0000003f3f3ff290 */ /* 0x000ff0000fffe03f */
[----:B------:R-:W-:Y:S01]  /*3e7d0*/  STL.64 [R1+0x140], R12 ;  /* 0x0001400c01007387 */ /* 0x000fe20000100a00 */
[----:B------:R-:W-:Y:S02]  /*3e7e0*/  STL.64 [R1+0x148], R14 ;  /* 0x0001480e01007387 */ /* 0x000fe40000100a00 */
[----:B------:R-:W-:Y:S02]  /*3e7f0*/  STL.64 [R1+0x80], R8 ;  /* 0x0000800801007387 */ /* 0x000fe40000100a00 */
[----:B------:R-:W-:Y:S02]  /*3e800*/  STL.64 [R1+0x88], R10 ;  /* 0x0000880a01007387 */ /* 0x000fe40000100a00 */
[----:B------:R-:W0:Y:S02]  /*3e810*/  LDSM.16.MT88.4 R8, [R23+0x7080] ;  /* 0x007080001708783b */ /* 0x000e240000004200 */
[----:B------:R-:W1:Y:S02]  /*3e820*/  LDSM.16.MT88.4 R20, [R0+0x7000] ;  /* 0x007000000014783b */ /* 0x000e640000004200 */
[----:B------:R-:W3:Y:S02]  /*3e830*/  LDL.LU R5, [R1+0x204] ;  /* 0x0002040001057983 */ /* 0x000ee40000300800 */
[----:B------:R-:W3:Y:S02]  /*3e840*/  LDL.LU R6, [R1+0x208] ;  /* 0x0002080001067983 */ /* 0x000ee40000300800 */
[----:B------:R-:W3:Y:S02]  /*3e850*/  LDL.LU R7, [R1+0x20c] ;  /* 0x00020c0001077983 */ /* 0x000ee40000300800 */
[----:B--2---:R-:W-:Y:S01]  /*3e860*/  STL.64 [R1+0x6bb0], R26 ;  /* 0x006bb01a01007387 */ /* 0x004fe20000100a00 */
[----:B0-----:R0:W-:Y:S01]  /*3e870*/  STL.64 [R1+0x6b10], R10 ;  /* 0x006b100a01007387 */ /* 0x0011e20000100a00 */
[----:B------:R-:W-:Y:S03]  /*3e880*/  STL.64 [R1+0x6b08], R8 ;  /* 0x006b080801007387 */ /* 0x000fe60000100a00 */
[----:B0-----:R-:W2:Y:S04]  /*3e890*/  LDL R10, [R1+0x28] ;  /* 0x00002800010a7983 */ /* 0x001ea80000100800 */
[----:B------:R-:W2:Y:S01]  /*3e8a0*/  LDL R11, [R1+0x2c] ;  /* 0x00002c00010b7983 */ /* 0x000ea20000100800 */
[----:B-1----:R-:W-:Y:S02]  /*3e8b0*/  STL.64 [R1+0x6ad8], R22 ;  /* 0x006ad81601007387 */ /* 0x002fe40000100a00 */
[----:B------:R0:W-:Y:S02]  /*3e8c0*/  STL.64 [R1+0x6ad0], R20 ;  /* 0x006ad01401007387 */ /* 0x0001e40000100a00 */
[----:B0-----:R-:W4:Y:S01]  /*3e8d0*/  LDL.LU R20, [R1+0x130] ;  /* 0x0001300001147983 */ /* 0x001f220000300800 */
[----:B------:R-:W4:Y:S02]  /*3e8e0*/  LDL.LU R21, [R1+0x134] ;  /* 0x0001340001157983 */ /* 0x000f240000300800 */
[----:B------:R-:W2:Y:S02]  /*3e8f0*/  LDL.LU R22, [R1+0x138] ;  /* 0x0001380001167983 */ /* 0x000ea40000300800 */
[----:B------:R-:W2:Y:S01]  /*3e900*/  LDL.LU R23, [R1+0x13c] ;  /* 0x00013c0001177983 */ /* 0x000ea20000300800 */
[----:B------:R-:W2:Y:S01]  /*3e910*/  LDL.LU R12, [R1+0x120] ;  /* 0x00012000010c7983 */ /* 0x000ea20000300800 */
[----:B------:R-:W2:Y:S02]  /*3e920*/  LDL.LU R13, [R1+0x124] ;  /* 0x00012400010d7983 */ /* 0x000ea40000300800 */
[----:B------:R-:W2:Y:S02]  /*3e930*/  LDL.LU R14, [R1+0x128] ;  /* 0x00012800010e7983 */ /* 0x000ea40000300800 */
[----:B------:R-:W2:Y:S02]  /*3e940*/  LDL.LU R15, [R1+0x12c] ;  /* 0x00012c00010f7983 */ /* 0x000ea40000300800 */
[----:B--2---:R0:W-:Y:S01]  /*3e950*/  STL.64 [R1+0x6b60], R14 ;  /* 0x006b600e01007387 */ /* 0x0041e20000100a00 */
[----:B------:R-:W-:Y:S03]  /*3e960*/  STL.64 [R1+0x6b58], R12 ;  /* 0x006b580c01007387 */ /* 0x000fe60000100a00 */
[----:B0-----:R-:W2:Y:S04]  /*3e970*/  LDL R14, [R1+0x18] ;  /* 0x00001800010e7983 */ /* 0x001ea80000100800 */
[----:B------:R-:W2:Y:S04]  /*3e980*/  LDL R15, [R1+0x1c] ;  /* 0x00001c00010f7983 */ /* 0x000ea80000100800 */
[----:B--2---:R-:W-:Y:S01]  /*3e990*/  STL.64 [R1+0x6bb8], R14 ;  /* 0x006bb80e01007387 */ /* 0x004fe20000100a00 */
[----:B------:R-:W-:Y:S02]  /*3e9a0*/  STL.64 [R1+0x6b20], R22 ;  /* 0x006b201601007387 */ /* 0x000fe40000100a00 */
[----:B----4-:R0:W-:Y:S02]  /*3e9b0*/  STL.64 [R1+0x6b18], R20 ;  /* 0x006b181401007387 */ /* 0x0101e40000100a00 */
[----:B0-----:R-:W2:Y:S01]  /*3e9c0*/  LDL.LU R20, [R1+0x1d0] ;  /* 0x0001d00001147983 */ /* 0x001ea20000300800 */
[----:B------:R-:W2:Y:S02]  /*3e9d0*/  LDL.LU R21, [R1+0x1d4] ;  /* 0x0001d40001157983 */ /* 0x000ea40000300800 */
[----:B------:R-:W4:Y:S02]  /*3e9e0*/  LDL.LU R22, [R1+0x1d8] ;  /* 0x0001d80001167983 */ /* 0x000f240000300800 */
[----:B------:R-:W4:Y:S02]  /*3e9f0*/  LDL.LU R23, [R1+0x1dc] ;  /* 0x0001dc0001177983 */ /* 0x000f240000300800 */
[----:B----4-:R0:W-:Y:S01]  /*3ea00*/  STL.64 [R1+0x6b30], R22 ;  /* 0x006b301601007387 */ /* 0x0101e20000100a00 */
[----:B--2---:R1:W-:Y:S03]  /*3ea10*/  STL.64 [R1+0x6b28], R20 ;  /* 0x006b281401007387 */ /* 0x0043e60000100a00 */
[----:B0-----:R-:W3:Y:S02]  /*3ea20*/  LDL.64 R22, [R1+0x38] ;  /* 0x0000380001167983 */ /* 0x001ee40000100a00 */
[----:B---3--:R-:W-:Y:S02]  /*3ea30*/  HMMA.16816.F32.BF16 R12, R16, R22, R4 ;  /* 0x00000016100c723c */ /* 0x008fe40000041804 */
[----:B------:R-:W0:Y:S04]  /*3ea40*/  LDSM.16.MT88.4 R4, [R0+0x7080] ;  /* 0x007080000004783b */ /* 0x000e280000004200 */
[----:B------:R2:W-:Y:S11]  /*3ea50*/  STL.64 [R1+0x6ba8], R22 ;  /* 0x006ba81601007387 */ /* 0x0005f60000100a00 */
[----:B------:R-:W-:Y:S06]  /*3ea60*/  @!UPT UIADD3 URZ, URZ, URZ, URZ ;  /* 0x0000003f3f3ff290 */ /* 0x000fec000fffe03f */
[----:B------:R3:W-:Y:S01]  /*3ea70*/  STL.64 [R1+0x310], R12 ;  /* 0x0003100c01007387 */ /* 0x0007e20000100a00 */
[----:B------:R3:W-:Y:S02]  /*3ea80*/  STL.64 [R1+0x318], R14 ;  /* 0x0003180e01007387 */ /* 0x0007e40000100a00 */
[----:B-1----:R-:W4:Y:S02]  /*3ea90*/  LDL.LU R20, [R1+0x1f0] ;  /* 0x0001f00001147983 */ /* 0x002f240000300800 */
[----:B------:R-:W4:Y:S01]  /*3eaa0*/  LDL.LU R21, [R1+0x1f4] ;  /* 0x0001f40001157983 */ /* 0x000f220000300800 */
[----:B--2---:R-:W4:Y:S01]  /*3eab0*/  LDL.LU R22, [R1+0x1f8] ;  /* 0x0001f80001167983 */ /* 0x004f220000300800 */
[----:B------:R-:W4:Y:S02]  /*3eac0*/  LDL.LU R23, [R1+0x1fc] ;  /* 0x0001fc0001177983 */ /* 0x000f240000300800 */
[----:B------:R-:W2:Y:S02]  /*3ead0*/  LDL.LU R24, [R1+0x210] ;  /* 0x0002100001187983 */ /* 0x000ea40000300800 */
[----:B------:R-:W2:Y:S01]  /*3eae0*/  LDL.LU R25, [R1+0x214] ;  /* 0x0002140001197983 */ /* 0x000ea20000300800 */
[----:B------:R-:W2:Y:S01]  /*3eaf0*/  LDL.LU R26, [R1+0x218] ;  /* 0x00021800011a7983 */ /* 0x000ea20000300800 */
[----:B------:R-:W2:Y:S03]  /*3eb00*/  LDL.LU R27, [R1+0x21c] ;  /* 0x00021c00011b7983 */ /* 0x000ea60000300800 */
[----:B---3--:R-:W3:Y:S01]  /*3eb10*/  LDL.LU R12, [R1+0x220] ;  /* 0x00022000010c7983 */ /* 0x008ee20000300800 */
[----:B------:R-:W3:Y:S02]  /*3eb20*/  LDL.LU R13, [R1+0x224] ;  /* 0x00022400010d7983 */ /* 0x000ee40000300800 */
[----:B------:R-:W3:Y:S02]  /*3eb30*/  LDL.LU R14, [R1+0x228] ;  /* 0x00022800010e7983 */ /* 0x000ee40000300800 */
[----:B------:R-:W3:Y:S01]  /*3eb40*/  LDL.LU R15, [R1+0x22c] ;  /* 0x00022c00010f7983 */ /* 0x000ee20000300800 */
[----:B0-----:R-:W-:Y:S01]  /*3eb50*/  STL.64 [R1+0x6a88], R6 ;  /* 0x006a880601007387 */ /* 0x001fe20000100a00 */
[----:B------:R0:W-:Y:S03]  /*3eb60*/  STL.64 [R1+0x6a80], R4 ;  /* 0x006a800401007387 */ /* 0x0001e60000100a00 */
[----:B0-----:R-:W2:Y:S01]  /*3eb70*/  LDL.LU R4, [R1+0x1c0] ;  /* 0x0001c00001047983 */ /* 0x001ea20000300800 */
[----:B------:R-:W-:-:S02]  /*3eb80*/  MOV R5, R2 ;  /* 0x0000000200057202 */ /* 0x000fc40000000f00 */
[----:B------:R-:W2:Y:S02]  /*3eb90*/  LDL.LU R2, [R1+0x6bcc] ;  /* 0x006bcc0001027983 */ /* 0x000ea40000300800 */
[----:B------:R-:W2:Y:S01]  /*3eba0*/  LDL.LU R6, [R1+0x1c8] ;  /* 0x0001c80001067983 */ /* 0x000ea20000300800 */
[----:B------:R-:W-:Y:S02]  /*3ebb0*/  MOV R7, R29 ;  /* 0x0000001d00077202 */ /* 0x000fe40000000f00 */
[----:B------:R-:W3:Y:S04]  /*3ebc0*/  LDL.LU R29, [R1+0x6bc8] ;  /* 0x006bc800011d7983 */ /* 0x000ee80000300800 */
[----:B--2---:R0:W-:Y:S01]  /*3ebd0*/  STL.64 [R1+0x6b40], R6 ;  /* 0x006b400601007387 */ /* 0x0041e20000100a00 */
[----:B------:R1:W-:Y:S01]  /*3ebe0*/  STL.64 [R1+0x6b38], R4 ;  /* 0x006b380401007387 */ /* 0x0003e20000100a00 */
[----:B0-----:R-:W-:-:S02]  /*3ebf0*/  MOV R6, R2 ;  /* 0x0000000200067202 */ /* 0x001fc40000000f00 */
[----:B-1----:R-:W2:Y:S01]  /*3ec00*/  LDL.LU R4, [R1+0x1e0] ;  /* 0x0001e00001047983 */ /* 0x002ea20000300800 */
[----:B------:R-:W2:Y:S02]  /*3ec10*/  LDL.LU R5, [R1+0x1e4] ;  /* 0x0001e40001057983 */ /* 0x000ea40000300800 */
[----:B------:R-:W2:Y:S02]  /*3ec20*/  LDL.LU R2, [R1+0x6bc4] ;  /* 0x006bc40001027983 */ /* 0x000ea40000300800 */
[----:B------:R-:W2:Y:S02]  /*3ec30*/  LDL.LU R7, [R1+0x1ec] ;  /* 0x0001ec0001077983 */ /* 0x000ea40000300800 */
[----:B--2---:R-:W-:Y:S01]  /*3ec40*/  STL.64 [R1+0x6b70], R6 ;  /* 0x006b700601007387 */ /* 0x004fe20000100a00 */
[----:B------:R0:W-:Y:S03]  /*3ec50*/  STL.64 [R1+0x6b68], R4 ;  /* 0x006b680401007387 */ /* 0x0001e60000100a00 */
[----:B0-----:R-:W2:Y:S01]  /*3ec60*/  LDL.LU R4, [R1+0x190] ;  /* 0x0001900001047983 */ /* 0x001ea20000300800 */
[----:B------:R-:W2:Y:S02]  /*3ec70*/  LDL.LU R5, [R1+0x194] ;  /* 0x0001940001057983 */ /* 0x000ea40000300800 */
[----:B------:R-:W2:Y:S01]  /*3ec80*/  LDL.LU R6, [R1+0x198] ;  /* 0x0001980001067983 */ /* 0x000ea20000300800 */
[----:B------:R-:W-:-:S02]  /*3ec90*/  MOV R7, R2 ;  /* 0x0000000200077202 */ /* 0x000fc40000000f00 */
[----:B------:R-:W4:Y:S01]  /*3eca0*/  LDL.LU R2, [R1+0x6bc0] ;  /* 0x006bc00001027983 */ /* 0x000f220000300800 */
[C---:B---3--:R-:W-:Y:S03]  /*3ecb0*/  HMMA.16816.F32.BF16 R12, R16.reuse, R10, R12 ;  /* 0x0000000a100c723c */ /* 0x048fe6000004180c */
[----:B--2---:R-:W-:Y:S01]  /*3ecc0*/  STL.64 [R1+0x6b80], R6 ;  /* 0x006b800601007387 */ /* 0x004fe20000100a00 */
[----:B------:R0:W-:Y:S03]  /*3ecd0*/  STL.64 [R1+0x6b78], R4 ;  /* 0x006b780401007387 */ /* 0x0001e60000100a00 */
[----:B0-----:R-:W2:Y:S01]  /*3ece0*/  LDL.LU R4, [R1+0x1a0] ;  /* 0x0001a00001047983 */ /* 0x001ea20000300800 */
[----:B------:R-:W2:Y:S02]  /*3ecf0*/  LDL.LU R5, [R1+0x1a4] ;  /* 0x0001a40001057983 */ /* 0x000ea40000300800 */
[----:B------:R-:W3:Y:S02]  /*3ed00*/  LDL.LU R6, [R1+0x1a8] ;  /* 0x0001a80001067983 */ /* 0x000ee40000300800 */
[----:B------:R-:W3:Y:S02]  /*3ed10*/  LDL.LU R7, [R1+0x1ac] ;  /* 0x0001ac0001077983 */ /* 0x000ee40000300800 */
[----:B---3--:R-:W-:Y:S01]  /*3ed20*/  STL.64 [R1+0x6b90], R6 ;  /* 0x006b900601007387 */ /* 0x008fe20000100a00 */
[----:B--2---:R0:W-:Y:S03]  /*3ed30*/  STL.64 [R1+0x6b88], R4 ;  /* 0x006b880401007387 */ /* 0x0041e60000100a00 */
[----:B0-----:R-:W2:Y:S01]  /*3ed40*/  LDL.LU R4, [R1+0x1b0] ;  /* 0x0001b00001047983 */ /* 0x001ea20000300800 */
[----:B------:R-:W2:Y:S02]  /*3ed50*/  LDL.LU R5, [R1+0x1b4] ;  /* 0x0001b40001057983 */ /* 0x000ea40000300800 */
[----:B------:R-:W2:Y:S02]  /*3ed60*/  LDL.LU R6, [R1+0x1b8] ;  /* 0x0001b80001067983 */ /* 0x000ea40000300800 */
[----:B------:R-:W-:Y:S01]  /*3ed70*/  STL.64 [R1+0x370], R12 ;  /* 0x0003700c01007387 */ /* 0x000fe20000100a00 */
[----:B------:R0:W-:Y:S04]  /*3ed80*/  STL.64 [R1+0x378], R14 ;  /* 0x0003780e01007387 */ /* 0x0001e80000100a00 */
[----:B0-----:R-:W3:Y:S02]  /*3ed90*/  LDL.LU.64 R14, [R1+0x6bb8] ;  /* 0x006bb800010e7983 */ /* 0x001ee40000300a00 */
[C---:B---3--:R-:W-:Y:S11]  /*3eda0*/  HMMA.16816.F32.BF16 R24, R16.reuse, R14, R24 ;  /* 0x0000000e1018723c */ /* 0x048ff60000041818 */
[----:B------:R-:W-:Y:S11]  /*3edb0*/  @!UPT UIADD3 URZ, URZ, URZ, URZ ;  /* 0x0000003f3f3ff290 */ /* 0x000ff6000fffe03f */
[----:B------:R-:W-:Y:S01]  /*3edc0*/  @!UPT UIADD3 URZ, URZ, URZ, URZ ;  /* 0x0000003f3f3ff290 */ /* 0x000fe2000fffe03f */
[----:B------:R-:W-:Y:S01]  /*3edd0*/  STL.64 [R1+0x360], R24 ;  /* 0x0003601801007387 */ /* 0x000fe20000100a00 */
[----:B------:R0:W-:Y:S03]  /*3ede0*/  STL.64 [R1+0x368], R26 ;  /* 0x0003681a01007387 */ /* 0x0001e60000100a00 */
[----:B0-----:R-:W3:Y:S01]  /*3edf0*/  LDL.LU.64 R26, [R1+0x6bb0] ;  /* 0x006bb000011a7983 */ /* 0x001ee20000300a00 */
[----:B----4-:R-:W-:Y:S01]  /*3ee00*/  MOV R7, R2 ;  /* 0x0000000200077202 */ /* 0x010fe20000000f00 */
[----:B---3--:R-:W-:Y:S02]  /*3ee10*/  HMMA.16816.F32.BF16 R16, R16, R26, R20 ;  /* 0x0000001a1010723c */ /* 0x008fe40000041814 */
[----:B------:R-:W2:Y:S01]  /*3ee20*/  LDL.LU.64 R22, [R1+0x6ba8] ;  /* 0x006ba80001167983 */ /* 0x000ea20000300a00 */
[----:B------:R-:W-:Y:S02]  /*3ee30*/  MOV R2, R26 ;  /* 0x0000001a00027202 */ /* 0x000fe40000000f00 */
[----:B------:R-:W-:Y:S11]  /*3ee40*/  MOV R0, R27 ;  /* 0x0000001b00007202 */ /* 0x000ff60000000f00 */
[----:B------:R-:W-:Y:S07]  /*3ee50*/  @!UPT UIADD3 URZ, URZ, URZ, URZ ;  /* 0x0000003f3f3ff290 */ /* 0x000fee000fffe03f */
[----:B------:R-:W-:Y:S01]  /*3ee60*/  STL.64 [R1+0x300], R16 ;  /* 0x0003001001007387 */ /* 0x000fe20000100a00 */
[----:B------:R-:W-:Y:S02]  /*3ee70*/  STL.64 [R1+0x308], R18 ;  /* 0x0003081201007387 */ /* 0x000fe40000100a00 */
[----:B------:R-:W2:Y:S02]  /*3ee80*/  LDL.LU.64 R26, [R1+0x6ba0] ;  /* 0x006ba000011a7983 */ /* 0x000ea40000300a00 */
        /* <DEDUP_REMOVED lines=15> */
[----:B--2---:R-:W-:Y:S01]  /*3ef80*/  HMMA.16816.F32.BF16 R12, R24, R14, R4 ;  /* 0x0000000e180c723c */ /* 0x004fe20000041804 */
[----:B------:R-:W2:Y:S01]  /*3ef90*/  LDL.LU.64 R6, [R1+0x6b70] ;  /* 0x006b700001067983 */ /* 0x000ea20000300a00 */
[----:B------:R-:W2:Y:S11]  /*3efa0*/  LDL.LU.64 R4, [R1+0x6b68] ;  /* 0x006b680001047983 */ /* 0x000eb60000300a00 */
[----:B------:R-:W-:Y:S10]  /*3efb0*/  @!UPT UIADD3 URZ, URZ, URZ, URZ ;  /* 0x0000003f3f3ff290 */ /* 0x000ff4000fffe03f */
[----:B------:R-:W-:Y:S01]  /*3efc0*/  STL.64 [R1+0x320], R12 ;  /* 0x0003200c01007387 */ /* 0x000fe20000100a00 */
[----:B------:R0:W-:Y:S03]  /*3efd0*/  STL.64 [R1+0x328], R14 ;  /* 0x0003280e01007387 */ /* 0x0001e60000100a00 */
[----:B0-----:R-:W3:Y:S01]  /*3efe0*/  LDL.LU.64 R14, [R1+0x6b60] ;  /* 0x006b6000010e7983 */ /* 0x001ee20000300a00 */
[----:B------:R-:W3:Y:S01]  /*3eff0*/  LDL.LU.64 R12, [R1+0x6b58] ;  /* 0x006b5800010c7983 */ /* 0x000ee20000300a00 */
[----:B------:R-:W-:Y:S02]  /*3f000*/  MOV R18, R2 ;  /* 0x0000000200127202 */ /* 0x000fe40000000f00 */
[----:B------:R-:W-:-:S07]  /*3f010*/  MOV R19, R0 ;  /* 0x0000000000137202 */ /* 0x000fce0000000f00 */
[----:B---3--:R-:W-:Y:S01]  /*3f020*/  HMMA.16816.F32.BF16 R16, R24, R18, R12 ;  /* 0x000000121810723c */ /* 0x008fe2000004180c */
[----:B------:R-:W2:Y:S01]  /*3f030*/  LDL.LU.64 R14, [R1+0x6b50] ;  /* 0x006b5000010e7983 */ /* 0x000ea20000300a00 */
[----:B------:R-:W2:Y:S02]  /*3f040*/  LDL.LU.64 R12, [R1+0x6b48] ;  /* 0x006b4800010c7983 */ /* 0x000ea40000300a00 */
[----:B------:R-:W3:Y:S11]  /*3f050*/  LDL.LU.64 R26, [R1+0x18] ;  /* 0x00001800011a7983 */ /* 0x000ef60000300a00 */
[----:B------:R-:W-:Y:S08]  /*3f060*/  @!UPT UIADD3 URZ, URZ, URZ, URZ ;  /* 0x0000003f3f3ff290 */ /* 0x000ff0000fffe03f */
[----:B------:R-:W-:Y:S01]  /*3f070*/  STL.64 [R1+0x2c0], R16 ;  /* 0x0002c01001007387 */ /* 0x000fe20000100a00 */
[----:B------:R-:W-:Y:S02]  /*3f080*/  STL.64 [R1+0x2c8], R18 ;  /* 0x0002c81201007387 */ /* 0x000fe40000100a00 */
[----:B------:R-:W0:Y:S01]  /*3f090*/  LDSM.16.MT88.4 R16, [R29+0x7000] ;  /* 0x007000001d10783b */ /* 0x000e220000004200 */
[----:B------:R-:W-:Y:S02]  /*3f0a0*/  MOV R0, R22 ;  /* 0x0000001600007202 */ /* 0x000fe40000000f00 */
[----:B------:R-:W-:Y:S01]  /*3f0b0*/  MOV R28, R23 ;  /* 0x00000017001c7202 */ /* 0x000fe20000000f00 */
[----:B0-----:R0:W-:Y:S01]  /*3f0c0*/  STL.64 [R1+0x6a48], R18 ;  /* 0x006a481201007387 */ /* 0x0011e20000100a00 */
[----:B------:R-:W-:Y:S03]  /*3f0d0*/  STL.64 [R1+0x6a40], R16 ;  /* 0x006a401001007387 */ /* 0x000fe60000100a00 */
[----:B0-----:R-:W4:Y:S01]  /*3f0e0*/  LDL.64 R18, [R1+0x8] ;  /* 0x0000080001127983 */ /* 0x001f220000100a00 */
[C---:B--2---:R-:W-:Y:S11]  /*3f0f0*/  HMMA.16816.F32.BF16 R4, R12.reuse, R22, R4 ;  /* 0x000000160c04723c */ /* 0x044ff60000041804 */
[----:B------:R-:W-:Y:S11]  /*3f100*/  @!UPT UIADD3 URZ, URZ, URZ, URZ ;  /* 0x0000003f3f3ff290 */ /* 0x000ff6000fffe03f */
[----:B------:R-:W-:Y:S01]  /*3f110*/  @!UPT UIADD3 URZ, URZ, URZ, URZ ;  /* 0x0000003f3f3ff290 */ /* 0x000fe2000fffe03f */
[----:B------:R-:W-:Y:S01]  /*3f120*/  STL.64 [R1+0x2f0], R4 ;  /* 0x0002f00401007387 */ /* 0x000fe20000100a00 */
[----:B------:R0:W-:Y:S03]  /*3f130*/  STL.64 [R1+0x2f8], R6 ;  /* 0x0002f80601007387 */ /* 0x0001e60000100a00 */
[----:B0-----:R-:W3:Y:S01]  /*3f140*/  LDL.LU.64 R6, [R1+0x6b40] ;  /* 0x006b400001067983 */ /* 0x001ee20000300a00 */
[----:B------:R-:W3:Y:S02]  /*3f150*/  LDL.LU.64 R4, [R1+0x6b38] ;  /* 0x006b380001047983 */ /* 0x000ee40000300a00 */
[----:B------:R-:W2:Y:S02]  /*3f160*/  LDL.LU.64 R22, [R1+0x6b30] ;  /* 0x006b300001167983 */ /* 0x000ea40000300a00 */
[----:B------:R-:W2:Y:S02]  /*3f170*/  LDL.LU.64 R20, [R1+0x6b28] ;  /* 0x006b280001147983 */ /* 0x000ea40000300a00 */
[C---:B--2---:R-:W-:Y:S01]  /*3f180*/  HMMA.16816.F32.BF16 R8, R12.reuse, R10, R20 ;  /* 0x0000000a0c08723c */ /* 0x044fe20000041814 */
[----:B------:R-:W4:Y:S01]  /*3f190*/  LDL.LU.64 R22, [R1+0x6b20] ;  /* 0x006b200001167983 */ /* 0x000f220000300a00 */
[----:B------:R-:W4:Y:S06]  /*3f1a0*/  LDL.LU.64 R20, [R1+0x6b18] ;  /* 0x006b180001147983 */ /* 0x000f2c0000300a00 */
[C---:B---3--:R-:W-:Y:S11]  /*3f1b0*/  HMMA.16816.F32.BF16 R4, R12.reuse, R26, R4 ;  /* 0x0000001a0c04723c */ /* 0x048ff60000041804 */
[----:B------:R-:W-:Y:S04]  /*3f1c0*/  @!UPT UIADD3 URZ, URZ, URZ, URZ ;  /* 0x0000003f3f3ff290 */ /* 0x000fe8000fffe03f */
[----:B------:R-:W-:Y:S01]  /*3f1d0*/  STL.64 [R1+0x350], R8 ;  /* 0x0003500801007387 */ /* 0x000fe20000100a00 */
[----:B------:R0:W-:Y:S03]  /*3f1e0*/  STL.64 [R1+0x358], R10 ;  /* 0x0003580a01007387 */ /* 0x0001e60000100a00 */
[----:B0-----:R-:W2:Y:S01]  /*3f1f0*/  LDL.LU.64 R10, [R1+0x6b10] ;  /* 0x006b1000010a7983 */ /* 0x001ea20000300a00 */
[----:B------:R-:W2:Y:S02]  /*3f200*/  LDL.LU.64 R8, [R1+0x6b08] ;  /* 0x006b080001087983 */ /* 0x000ea40000300a00 */
[----:B------:R-:W-:Y:S02]  /*3f210*/  STL.64 [R1+0x6ae8], R26 ;  /* 0x006ae81a01007387 */ /* 0x000fe40000100a00 */
[----:B------:R-:W-:Y:S01]  /*3f220*/  STL.64 [R1+0x340], R4 ;  /* 0x0003400401007387 */ /* 0x000fe20000100a00 */
[----:B------:R4:W-:Y:S02]  /*3f230*/  STL.64 [R1+0x348], R6 ;  /* 0x0003480601007387 */ /* 0x0009e40000100a00 */
[----:B----4-:R-:W-:Y:S02]  /*3f240*/  HMMA.16816.F32.BF16 R4, R12, R18, R20 ;  /* 0x000000120c04723c */ /* 0x010fe40000041814 */
[----:B------:R-:W0:Y:S11]  /*3f250*/  LDSM.16.MT88.4 R12, [R29+0x7080] ;  /* 0x007080001d0c783b */ /* 0x000e360000004200 */
[----:B------:R-:W-:Y:S11]  /*3f260*/  @!UPT UIADD3 URZ, URZ, URZ, URZ ;  /* 0x0000003f3f3ff290 */ /* 0x000ff6000fffe03f */
[----:B------:R-:W-:Y:S01]  /*3f270*/  MOV R2, R7 ;  /* 0x0000000700027202 */ /* 0x000fe20000000f00 */
[----:B------:R-:W-:Y:S01]  /*3f280*/  STL.64 [R1+0x2e0], R4 ;  /* 0x0002e00401007387 */ /* 0x000fe20000100a00 */
[----:B------:R-:W-:Y:S02]  /*3f290*/  STL [R1+0x2e8], R6 ;  /* 0x0002e80601007387 */ /* 0x000fe40000100800 */
[----:B------:R-:W-:Y:S01]  /*3f2a0*/  STL.64 [R1+0x6ae0], R18 ;  /* 0x006ae01201007387 */ /* 0x000fe20000100a00 */
[----:B------:R-:W-:Y:S04]  /*3f2b0*/  STL [R1+0x69b8], R2 ;  /* 0x0069b80201007387 */ /* 0x000fe80000100800 */
        /* <DEDUP_REMOVED lines=16> */
[----:B------:R-:W2:Y:S01]  /*3f3c0*/  LDL.LU R4, [R1+0x70] ;  /* 0x0000700001047983 */ /* 0x000ea20000300800 */
[----:B------:R-:W2:Y:S02]  /*3f3d0*/  LDL.LU R5, [R1+0x74] ;  /* 0x0000740001057983 */ /* 0x000ea40000300800 */
        /* <DEDUP_REMOVED lines=11> */
[----:B------:R0:W-:Y:S03]  /*3f490*/  STL.64 [R1+0x6a90], R4 ;  /* 0x006a900401007387 */ /* 0x0001e60000100a00 */
[----:B0-----:R-:W2:Y:S01]  /*3f4a0*/  LDL.LU R4, [R1+0xf0] ;  /* 0x0000f00001047983 */ /* 0x001ea20000300800 */
[----:B------:R-:W2:Y:S02]  /*3f4b0*/  LDL.LU R5, [R1+0xf4] ;  /* 0x0000f40001057983 */ /* 0x000ea40000300800 */
[----:B------:R-:W2:Y:S02]  /*3f4c0*/  LDL.LU R6, [R1+0xf8] ;  /* 0x0000f80001067983 */ /* 0x000ea40000300800 */
[----:B------:R-:W2:Y:S02]  /*3f4d0*/  LDL.LU R7, [R1+0xfc] ;  /* 0x0000fc0001077983 */ /* 0x000ea40000300800 */
[----:B--2---:R0:W-:Y:S01]  /*3f4e0*/  STL.64 [R1+0x6aa8], R6 ;  /* 0x006aa80601007387 */ /* 0x0041e20000100a00 */
[----:B------:R-:W-:Y:S03]  /*3f4f0*/  STL.64 [R1+0x6aa0], R4 ;  /* 0x006aa00401007387 */ /* 0x000fe60000100a00 */
[----:B0-----:R-:W2:Y:S01]  /*3f500*/  LDL.64 R6, [R1+0x28] ;  /* 0x0000280001067983 */ /* 0x001ea20000100a00 */
[----:B----4-:R-:W-:Y:S02]  /*3f510*/  STL.64 [R1+0x6a58], R14 ;  /* 0x006a580e01007387 */ /* 0x010fe40000100a00 */
[----:B---3--:R0:W-:Y:S02]  /*3f520*/  STL.64 [R1+0x6a50], R12 ;  /* 0x006a500c01007387 */ /* 0x0081e40000100a00 */
[----:B0-----:R-:W3:Y:S01]  /*3f530*/  LDL.LU R12, [R1+0x50] ;  /* 0x00005000010c7983 */ /* 0x001ee20000300800 */
[----:B------:R-:W3:Y:S02]  /*3f540*/  LDL.LU R13, [R1+0x54] ;  /* 0x00005400010d7983 */ /* 0x000ee40000300800 */
[----:B------:R-:W4:Y:S02]  /*3f550*/  LDL.LU R14, [R1+0x58] ;  /* 0x00005800010e7983 */ /* 0x000f240000300800 */
[----:B------:R-:W4:Y:S02]  /*3f560*/  LDL.LU R15, [R1+0x5c] ;  /* 0x00005c00010f7983 */ /* 0x000f240000300800 */
[----:B----4-:R0:W-:Y:S02]  /*3f570*/  STL.64 [R1+0x6a68], R14 ;  /* 0x006a680e01007387 */ /* 0x0101e40000100a00 */
[----:B0-----:R-:W-:Y:S01]  /*3f580*/  IMAD.MOV.U32 R14, RZ, RZ, R0 ;  /* 0x000000ffff0e7224 */ /* 0x001fe200078e0000 */
[----:B------:R-:W-:-:S07]  /*3f590*/  MOV R15, R28 ;  /* 0x0000001c000f7202 */ /* 0x000fce0000000f00 */
[C---:B------:R-:W-:Y:S01]  /*3f5a0*/  HMMA.16816.F32.BF16 R24, R8.reuse, R14, R24 ;  /* 0x0000000e0818723c */ /* 0x040fe20000041818 */
[----:B---3--:R-:W-:Y:S01]  /*3f5b0*/  STL.64 [R1+0x6a60], R12 ;  /* 0x006a600c01007387 */ /* 0x008fe20000100a00 */
[----:B------:R-:W3:Y:S02]  /*3f5c0*/  LDL.LU R0, [R1+0x6b04] ;  /* 0x006b040001007983 */ /* 0x000ee40000300800 */
[----:B------:R-:W4:Y:S02]  /*3f5d0*/  LDL.LU R28, [R1+0x6b00] ;  /* 0x006b0000011c7983 */ /* 0x000f240000300800 */
[----:B------:R-:W-:Y:S11]  /*3f5e0*/  STL [R1+0x69bc], R29 ;  /* 0x0069bc1d01007387 */ /* 0x000ff60000100800 */
[----:B------:R-:W-:Y:S06]  /*3f5f0*/  @!UPT UIADD3 URZ, URZ, URZ, URZ ;  /* 0x0000003f3f3ff290 */ /* 0x000fec000fffe03f */
        /* <DEDUP_REMOVED lines=10> */
[----:B------:R0:W-:Y:S02]  /*3f6a0*/  STL.64 [R1+0x6ab8], R6 ;  /* 0x006ab80601007387 */ /* 0x0001e40000100a00 */
[----:B------:R-:W3:Y:S02]  /*3f6b0*/  LDL.LU R4, [R1+0x110] ;  /* 0x0001100001047983 */ /* 0x000ee40000300800 */
[----:B------:R-:W3:Y:S01]  /*3f6c0*/  LDL.LU R5, [R1+0x114] ;  /* 0x0001140001057983 */ /* 0x000ee20000300800 */
[----:B0-----:R-:W3:Y:S01]  /*3f6d0*/  LDL.LU R6, [R1+0x118] ;  /* 0x0001180001067983 */ /* 0x001ee20000300800 */
[----:B------:R-:W3:Y:S01]  /*3f6e0*/  LDL.LU R7, [R1+0x11c] ;  /* 0x00011c0001077983 */ /* 0x000ee20000300800 */
        /* <DEDUP_REMOVED lines=11> */
[----:B--2---:R-:W-:Y:S02]  /*3f7a0*/  HMMA.16816.F32.BF16 R8, R8, R18, R20 ;  /* 0x000000120808723c */ /* 0x004fe40000041814 */
[----:B------:R-:W2:Y:S01]  /*3f7b0*/  LDL.LU.64 R22, [R1+0x6ad8] ;  /* 0x006ad80001167983 */ /* 0x000ea20000300a00 */
[----:B------:R-:W2:Y:S11]  /*3f7c0*/  LDL.LU.64 R20, [R1+0x6ad0] ;  /* 0x006ad00001147983 */ /* 0x000eb60000300a00 */
[----:B------:R-:W-:Y:S09]  /*3f7d0*/  @!UPT UIADD3 URZ, URZ, URZ, URZ ;  /* 0x0000003f3f3ff290 */ /* 0x000ff2000fffe03f */
[----:B------:R0:W-:Y:S01]  /*3f7e0*/  STL.64 [R1+0xd0], R8 ;  /* 0x0000d00801007387 */ /* 0x0001e20000100a00 */
[----:B------:R3:W-:Y:S03]  /*3f7f0*/  STL.64 [R1+0xd8], R10 ;  /* 0x0000d80a01007387 */ /* 0x0007e60000100a00 */
[----:B0-----:R-:W2:Y:S01]  /*3f800*/  LDL.LU R8, [R1+0x40] ;  /* 0x0000400001087983 */ /* 0x001ea20000300800 */
[----:B----4-:R-:W-:Y:S02]  /*3f810*/  MOV R9, R28 ;  /* 0x0000001c00097202 */ /* 0x010fe40000000f00 */
[----:B------:R-:W4:Y:S01]  /*3f820*/  LDL.LU R28, [R1+0x6ac8] ;  /* 0x006ac800011c7983 */ /* 0x000f220000300800 */
[----:B---3--:R-:W-:Y:S02]  /*3f830*/  MOV R10, R0 ;  /* 0x00000000000a7202 */ /* 0x008fe40000000f00 */
[----:B------:R-:W3:Y:S01]  /*3f840*/  LDL.LU R0, [R1+0x6ac4] ;  /* 0x006ac40001007983 */ /* 0x000ee20000300800 */
[----:B------:R-:W3:Y:S01]  /*3f850*/  LDL.LU R11, [R1+0x4c] ;  /* 0x00004c00010b7983 */ /* 0x000ee20000300800 */
[----:B--2---:R-:W-:Y:S02]  /*3f860*/  HMMA.16816.F32.BF16 R4, R20, R14, R4 ;  /* 0x0000000e1404723c */ /* 0x004fe40000041804 */
[----:B---3--:R4:W-:Y:S01]  /*3f870*/  STL.64 [R1+0x6a78], R10 ;  /* 0x006a780a01007387 */ /* 0x0089e20000100a00 */
[----:B------:R0:W-:Y:S01]  /*3f880*/  STL.64 [R1+0x6a70], R8 ;  /* 0x006a700801007387 */ /* 0x0001e20000100a00 */
[----:B----4-:R-:W-:-:S02]  /*3f890*/  MOV R10, R28 ;  /* 0x0000001c000a7202 */ /* 0x010fc40000000f00 */
[----:B0-----:R-:W2:Y:S01]  /*3f8a0*/  LDL.LU R8, [R1+0x60] ;  /* 0x0000600001087983 */ /* 0x001ea20000300800 */
[----:B------:R-:W2:Y:S02]  /*3f8b0*/  LDL.LU R9, [R1+0x64] ;  /* 0x0000640001097983 */ /* 0x000ea40000300800 */
[----:B------:R-:W3:Y:S11]  /*3f8c0*/  LDL.LU R28, [R1+0x6ac0] ;  /* 0x006ac000011c7983 */ /* 0x000ef60000300800 */
[----:B------:R-:W-:Y:S03]  /*3f8d0*/  @!UPT UIADD3 URZ, URZ, URZ, URZ ;  /* 0x0000003f3f3ff290 */ /* 0x000fe6000fffe03f */
[----:B------:R-:W-:Y:S04]  /*3f8e0*/  STL.64 [R1+0xe0], R4 ;  /* 0x0000e00401007387 */ /* 0x000fe80000100a00 */
[----:B------:R0:W-:Y:S04]  /*3f8f0*/  STL.64 [R1+0xe8], R6 ;  /* 0x0000e80601007387 */ /* 0x0001e80000100a00 */
[----:B0-----:R-:W4:Y:S02]  /*3f900*/  LDL.LU.64 R6, [R1+0x6ab8] ;  /* 0x006ab80001067983 */ /* 0x001f240000300a00 */
[----:B----4-:R-:W-:Y:S01]  /*3f910*/  HMMA.16816.F32.BF16 R24, R20, R6, R24 ;  /* 0x000000061418723c */ /* 0x010fe20000041818 */
[----:B------:R-:W-:-:S02]  /*3f920*/  MOV R12, R6 ;  /* 0x00000006000c7202 */ /* 0x000fc40000000f00 */
[----:B------:R-:W-:Y:S11]  /*3f930*/  MOV R2, R7 ;  /* 0x0000000700027202 */ /* 0x000ff60000000f00 */
[----:B------:R-:W-:Y:S09]  /*3f940*/  @!UPT UIADD3 URZ, URZ, URZ, URZ ;  /* 0x0000003f3f3ff290 */ /* 0x000ff2000fffe03f */
[----:B------:R-:W-:Y:S01]  /*3f950*/  STL.64 [R1+0x270], R24 ;  /* 0x0002701801007387 */ /* 0x000fe20000100a00 */
[----:B------:R0:W-:Y:S03]  /*3f960*/  STL.64 [R1+0x278], R26 ;  /* 0x0002781a01007387 */ /* 0x0001e60000100a00 */
[----:B0-----:R-:W4:Y:S01]  /*3f970*/  LDL.LU.64 R26, [R1+0x6ab0] ;  /* 0x006ab000011a7983 */ /* 0x001f220000300a00 */
        /* <DEDUP_REMOVED lines=8> */
[----:B------:R-:W4:Y:S01]  /*3fa00*/  LDL.LU.64 R4, [R1+0x6a90] ;  /* 0x006a900001047983 */ /* 0x000f220000300a00 */
[----:B------:R-:W-:Y:S01]  /*3fa10*/  MOV R11, R0 ;  /* 0x00000000000b7202 */ /* 0x000fe20000000f00 */
[----:B----4-:R-:W-:Y:S01]  /*3fa20*/  HMMA.16816.F32.BF16 R20, R20, R18, R4 ;  /* 0x000000121414723c */ /* 0x010fe20000041804 */
[----:B------:R-:W2:Y:S01]  /*3fa30*/  LDL.LU.64 R6, [R1+0x6a88] ;  /* 0x006a880001067983 */ /* 0x000ea20000300a00 */
[----:B------:R-:W2:Y:S11]  /*3fa40*/  LDL.LU.64 R4, [R1+0x6a80] ;  /* 0x006a800001047983 */ /* 0x000eb60000300a00 */
[----:B------:R-:W-:Y:S11]  /*3fa50*/  @!UPT UIADD3 URZ, URZ, URZ, URZ ;  /* 0x0000003f3f3ff290 */ /* 0x000ff6000fffe03f */
[----:B------:R-:W-:Y:S01]  /*3fa60*/  MOV R0, R23 ;  /* 0x0000001700007202 */ /* 0x000fe20000000f00 */
[----:B------:R-:W-:Y:S01]  /*3fa70*/  STL.64 [R1+0x230], R20 ;  /* 0x0002301401007387 */ /* 0x000fe20000100a00 */
[----:B------:R0:W-:Y:S03]  /*3fa80*/  STL [R1+0x238], R22 ;  /* 0x0002381601007387 */ /* 0x0001e60000100800 */
[----:B------:R-:W-:Y:S01]  /*3fa90*/  STL [R1+0x6a28], R0 ;  /* 0x006a280001007387 */ /* 0x000fe20000100800 */
[----:B------:R-:W4:Y:S01]  /*3faa0*/  LDL R23, [R1+0x1734] ;  /* 0x0017340001177983 */ /* 0x000f220000100800 */
[----:B0-----:R-:W-:Y:S02]  /*3fab0*/  MOV R22, R12 ;  /* 0x0000000c00167202 */ /* 0x001fe40000000f00 */
[----:B--2---:R-:W-:Y:S01]  /*3fac0*/  HMMA.16816.F32.BF16 R12, R4, R14, R8 ;  /* 0x0000000e040c723c */ /* 0x004fe20000041808 */
[----:B----4-:R-:W-:Y:S01]  /*3fad0*/  STL [R1+0x69f8], R23 ;  /* 0x0069f81701007387 */ /* 0x010fe20000100800 */
[----:B------:R-:W2:Y:S02]  /*3fae0*/  LDL.LU.64 R10, [R1+0x6a78] ;  /* 0x006a7800010a7983 */ /* 0x000ea40000300a00 */
[----:B------:R-:W2:Y:S11]  /*3faf0*/  LDL.LU.64 R8, [R1+0x6a70] ;  /* 0x006a700001087983 */ /* 0x000eb60000300a00 */
[----:B------:R-:W-:Y:S08]  /*3fb00*/  @!UPT UIADD3 URZ, URZ, URZ, URZ ;  /* 0x0000003f3f3ff290 */ /* 0x000ff0000fffe03f */
[----:B------:R-:W-:Y:S01]  /*3fb10*/  STL.64 [R1+0x210], R12 ;  /* 0x0002100c01007387 */ /* 0x000fe20000100a00 */
[----:B------:R0:W-:Y:S04]  /*3fb20*/  STL.64 [R1+0x218], R14 ;  /* 0x0002180e01007387 */ /* 0x0001e80000100a00 */
[----:B0-----:R-:W4:Y:S01]  /*3fb30*/  LDL.LU.64 R14, [R1+0x6a68] ;  /* 0x006a6800010e7983 */ /* 0x001f220000300a00 */
[----:B------:R-:W4:Y:S01]  /*3fb40*/  LDL.LU.64 R12, [R1+0x6a60] ;  /* 0x006a6000010c7983 */ /* 0x000f220000300a00 */
[----:B------:R-:W-:Y:S01]  /*3fb50*/  MOV R23, R2 ;  /* 0x0000000200177202 */ /* 0x000fe20000000f00 */
[----:B------:R-:W-:Y:S01]  /*3fb60*/  MOV R2, R26 ;  /* 0x0000001a00027202 */ /* 0x000fe20000000f00 */
[----:B------:R-:W-:-:S05]  /*3fb70*/  MOV R0, R27 ;  /* 0x0000001b00007202 */ /* 0x000fca0000000f00 */
[C---:B----4-:R-:W-:Y:S01]  /*3fb80*/  HMMA.16816.F32.BF16 R20, R4.reuse, R22, R12 ;  /* 0x000000160414723c */ /* 0x050fe2000004180c */
[----:B------:R-:W4:Y:S01]  /*3fb90*/  LDL.LU.64 R14, [R1+0x6a58] ;  /* 0x006a5800010e7983 */ /* 0x000f220000300a00 */
[----:B------:R-:W4:Y:S06]  /*3fba0*/  LDL.LU.64 R12, [R1+0x6a50] ;  /* 0x006a5000010c7983 */ /* 0x000f2c0000300a00 */
[----:B--2---:R-:W-:Y:S11]  /*3fbb0*/  HMMA.16816.F32.BF16 R8, R4, R26, R8 ;  /* 0x0000001a0408723c */ /* 0x004ff60000041808 */
[----:B------:R-:W-:Y:S04]  /*3fbc0*/  @!UPT UIADD3 URZ, URZ, URZ, URZ ;  /* 0x0000003f3f3ff290 */ /* 0x000fe8000fffe03f */
[----:B------:R-:W-:Y:S01]  /*3fbd0*/  STL.64 [R1+0x250], R20 ;  /* 0x0002501401007387 */ /* 0x000fe20000100a00 */
[----:B------:R-:W-:Y:S07]  /*3fbe0*/  STL.64 [R1+0x258], R22 ;  /* 0x0002581601007387 */ /* 0x000fee0000100a00 */
[----:B------:R-:W-:Y:S02]  /*3fbf0*/  STL.64 [R1+0x240], R8 ;  /* 0x0002400801007387 */ /* 0x000fe40000100a00 */
[----:B------:R-:W-:Y:S02]  /*3fc00*/  STL.64 [R1+0x248], R10 ;  /* 0x0002480a01007387 */ /* 0x000fe40000100a00 */
[----:B------:R-:W0:Y:S04]  /*3fc10*/  LDSM.16.MT88.4 R8, [R3+0x8000] ;  /* 0x008000000308783b */ /* 0x000e280000004200 */
[----:B---3--:R-:W1:Y:S04]  /*3fc20*/  LDSM.16.M88.4 R20, [R28+0x20100] ;  /* 0x020100001c14783b */ /* 0x008e680000000200 */
[----:B0-----:R0:W-:Y:S01]  /*3fc30*/  STL.64 [R1+0x69c8], R10 ;  /* 0x0069c80a01007387 */ /* 0x0011e20000100a00 */
[----:B------:R-:W-:Y:S02]  /*3fc40*/  STL.64 [R1+0x69c0], R8 ;  /* 0x0069c00801007387 */ /* 0x000fe40000100a00 */
[----:B0-----:R-:W-:Y:S01]  /*3fc50*/  IMAD.MOV.U32 R10, RZ, RZ, R2 ;  /* 0x000000ffff0a7224 */ /* 0x001fe200078e0002 */
[----:B------:R-:W-:-:S05]  /*3fc60*/  MOV R11, R0 ;  /* 0x00000000000b7202 */ /* 0x000fca0000000f00 */
[----:B------:R4:W-:Y:S01]  /*3fc70*/  STL.64 [R1+0x6a20], R10 ;  /* 0x006a200a01007387 */ /* 0x0009e20000100a00 */
[----:B-1----:R-:W-:Y:S02]  /*3fc80*/  STL.64 [R1+0x70], R20 ;  /* 0x0000701401007387 */ /* 0x002fe40000100a00 */
[----:B------:R-:W-:Y:S01]  /*3fc90*/  STL.64 [R1+0x78], R22 ;  /* 0x0000781601007387 */ /* 0x000fe20000100a00 */
[----:B------:R-:W-:Y:S02]  /*3fca0*/  MOV R25, R20 ;  /* 0x0000001400197202 */ /* 0x000fe40000000f00 */
[----:B------:R-:W-:Y:S01]  /*3fcb0*/  MOV R24, R21 ;  /* 0x0000001500187202 */ /* 0x000fe20000000f00 */
[----:B----4-:R-:W-:Y:S01]  /*3fcc0*/  HMMA.16816.F32.BF16 R8, R4, R18, R12 ;  /* 0x000000120408723c */ /* 0x010fe2000004180c */
[----:B------:R-:W0:Y:S11]  /*3fcd0*/  LDSM.16.M88.4 R4, [R28+0x28100] ;  /* 0x028100001c04783b */ /* 0x000e360000000200 */
[----:B------:R-:W-:Y:S11]  /*3fce0*/  @!UPT UIADD3 URZ, URZ, URZ, URZ ;  /* 0x0000003f3f3ff290 */ /* 0x000ff6000fffe03f */
[----:B------:R-:W-:Y:S01]  /*3fcf0*/  STL.64 [R1+0x90], R8 ;  /* 0x0000900801007387 */ /* 0x000fe20000100a00 */
[----:B------:R-:W-:Y:S02]  /*3fd00*/  STL.64 [R1+0x98], R10 ;  /* 0x0000980a01007387 */ /* 0x000fe40000100a00 */
[----:B------:R-:W1:Y:S01]  /*3fd10*/  LDSM.16.M88.4 R8, [R28+0x30100] ;  /* 0x030100001c08783b */ /* 0x000e620000000200 */
[----:B0-----:R-:W-:Y:S03]  /*3fd20*/  STL.64 [R1+0x60], R4 ;  /* 0x0000600401007387 */ /* 0x001fe60000100a00 */
[----:B------:R0:W-:Y:S02]  /*3fd30*/  STL.64 [R1+0x68], R6 ;  /* 0x0000680601007387 */ /* 0x0001e40000100a00 */
[----:B0-----:R-:W2:Y:S01]  /*3fd40*/  LDL.LU.64 R6, [R1+0x38] ;  /* 0x0000380001067983 */ /* 0x001ea20000300a00 */
[----:B------:R-:W3:Y:S03]  /*3fd50*/  LDL.LU R20, [R1+0xa0] ;  /* 0x0000a00001147983 */ /* 0x000ee60000300800 */
[----:B-1----:R0:W-:Y:S01]  /*3fd60*/  STL.64 [R1+0x50], R8 ;  /* 0x0000500801007387 */ /* 0x0021e20000100a00 */
[----:B------:R1:W-:Y:S02]  /*3fd70*/  STL.64 [R1+0x58], R10 ;  /* 0x0000580a01007387 */ /* 0x0003e40000100a00 */
[----:B------:R-:W3:Y:S02]  /*3fd80*/  LDL.LU R21, [R1+0xa4] ;  /* 0x0000a40001157983 */ /* 0x000ee40000300800 */
[----:B------:R-:W4:Y:S01]  /*3fd90*/  LDL.LU R22, [R1+0xa8] ;  /* 0x0000a80001167983 */ /* 0x000f220000300800 */
[----:B------:R-:W4:Y:S04]  /*3fda0*/  LDL.LU R23, [R1+0xac] ;  /* 0x0000ac0001177983 */ /* 0x000f280000300800 */
[----:B0-----:R-:W2:Y:S01]  /*3fdb0*/  LDL.LU R8, [R1+0x290] ;  /* 0x0002900001087983 */ /* 0x001ea20000300800 */
[----:B------:R-:W2:Y:S02]  /*3fdc0*/  LDL.LU R9, [R1+0x294] ;  /* 0x0002940001097983 */ /* 0x000ea40000300800 */
[----:B-1----:R-:W2:Y:S02]  /*3fdd0*/  LDL.LU R10, [R1+0x298] ;  /* 0x00029800010a7983 */ /* 0x002ea40000300800 */
[----:B------:R-:W2:Y:S01]  /*3fde0*/  LDL.LU R11, [R1+0x29c] ;  /* 0x00029c00010b7983 */ /* 0x000ea20000300800 */
[----:B------:R-:W-:-:S02]  /*3fdf0*/  MOV R0, R19 ;  /* 0x0000001300007202 */ /* 0x000fc40000000f00 */
[----:B------:R-:W0:Y:S02]  /*3fe00*/  LDSM.16.M88.4 R16, [R28+0x38100] ;  /* 0x038100001c10783b */ /* 0x000e240000000200 */
[----:B0-----:R-:W-:Y:S02]  /*3fe10*/  MOV R27, R16 ;  /* 0x00000010001b7202 */ /* 0x001fe40000000f00 */
[----:B------:R-:W-:Y:S01]  /*3fe20*/  MOV R26, R17 ;  /* 0x00000011001a7202 */ /* 0x000fe20000000f00 */
        /* <DEDUP_REMOVED lines=10> */
[----:B------:R-:W3:Y:S02]  /*3fed0*/  LDL.LU R22, [R1+0x288] ;  /* 0x0002880001167983 */ /* 0x000ee40000300800 */
[----:B------:R-:W3:Y:S01]  /*3fee0*/  LDL.LU R23, [R1+0x28c] ;  /* 0x00028c0001177983 */ /* 0x000ee20000300800 */
[----:B------:R-:W4:Y:S01]  /*3fef0*/  LDL.LU R12, [R1+0xb0] ;  /* 0x0000b000010c7983 */ /* 0x000f220000300800 */
[----:B------:R-:W4:Y:S02]  /*3ff00*/  LDL.LU R13, [R1+0xb4] ;  /* 0x0000b400010d7983 */ /* 0x000f240000300800 */
[----:B------:R-:W4:Y:S02]  /*3ff10*/  LDL.LU R14, [R1+0xb8] ;  /* 0x0000b800010e7983 */ /* 0x000f240000300800 */
[----:B------:R-:W4:Y:S01]  /*3ff20*/  LDL.LU R15, [R1+0xbc] ;  /* 0x0000bc00010f7983 */ /* 0x000f220000300800 */
[----:B------:R-:W-:Y:S01]  /*3ff30*/  STL.64 [R1+0x40], R16 ;  /* 0x0000401001007387 */ /* 0x000fe20000100a00 */
[----:B------:R0:W-:Y:S03]  /*3ff40*/  STL.64 [R1+0x48], R18 ;  /* 0x0000481201007387 */ /* 0x0001e60000100a00 */
[----:B0-----:R-:W2:Y:S01]  /*3ff50*/  LDL.LU.64 R18, [R1+0x6a48] ;  /* 0x006a480001127983 */ /* 0x001ea20000300a00 */
[----:B------:R-:W2:Y:S02]  /*3ff60*/  LDL.LU.64 R16, [R1+0x6a40] ;  /* 0x006a400001107983 */ /* 0x000ea40000300a00 */
[----:B------:R-:W-:Y:S02]  /*3ff70*/  STL.64 [R1+0x69d8], R26 ;  /* 0x0069d81a01007387 */ /* 0x000fe40000100a00 */
[----:B------:R0:W-:Y:S02]  /*3ff80*/  STL.64 [R1+0x69d0], R24 ;  /* 0x0069d01801007387 */ /* 0x0001e40000100a00 */
[----:B0-----:R-:W3:Y:S01]  /*3ff90*/  LDL.LU R24, [R1+0x140] ;  /* 0x0001400001187983 */ /* 0x001ee20000300800 */
[----:B------:R-:W3:Y:S02]  /*3ffa0*/  LDL.LU R25, [R1+0x144] ;  /* 0x0001440001197983 */ /* 0x000ee40000300800 */
[----:B------:R-:W3:Y:S02]  /*3ffb0*/  LDL.LU R26, [R1+0x148] ;  /* 0x00014800011a7983 */ /* 0x000ee40000300800 */
[----:B------:R-:W3:Y:S01]  /*3ffc0*/  LDL.LU R27, [R1+0x14c] ;  /* 0x00014c00011b7983 */ /* 0x000ee20000300800 */
[----:B--2---:R-:W-:Y:S01]  /*3ffd0*/  HMMA.16816.F32.BF16 R8, R16, R6, R8 ;  /* 0x000000061008723c */ /* 0x004fe20000041808 */
[----:B---3--:R0:W-:Y:S01]  /*3ffe0*/  STL.64 [R1+0x69e8], R26 ;  /* 0x0069e81a01007387 */ /* 0x0081e20000100a00 */
[----:B------:R-:W-:Y:S03]  /*3fff0*/  STL.64 [R1+0x69e0], R24 ;  /* 0x0069e01801007387 */ /* 0x000fe60000100a00 */
[----:B0-----:R-:W2:Y:S01]  /*40000*/  LDL.LU R26, [R1+0x28] ;  /* 0x00002800011a7983 */ /* 0x001ea20000300800 */
[----:B------:R-:W2:Y:S02]  /*40010*/  LDL.LU R27, [R1+0x2c] ;  /* 0x00002c00011b7983 */ /* 0x000ea40000300800 */
[----:B------:R-:W-:Y:S11]  /*40020*/  STL [R1+0x6358], R28 ;  /* 0x0063581c01007387 */ /* 0x000ff60000100800 */
[----:B------:R-:W-:Y:S04]  /*40030*/  @!UPT UIADD3 URZ, URZ, URZ, URZ ;  /* 0x0000003f3f3ff290 */ /* 0x000fe8000fffe03f */
[----:B------:R-:W-:Y:S01]  /*40040*/  STL.64 [R1+0x220], R8 ;  /* 0x0002200801007387 */ /* 0x000fe20000100a00 */
[----:B------:R0:W-:Y:S04]  /*40050*/  STL.64 [R1+0x228], R10 ;  /* 0x0002280a01007387 */ /* 0x0001e80000100a00 */
[----:B0-----:R-:W2:Y:S01]  /*40060*/  LDL.LU.64 R10, [R1+0x6a38] ;  /* 0x006a3800010a7983 */ /* 0x001ea20000300a00 */
[----:B------:R-:W2:Y:S01]  /*40070*/  LDL.LU.64 R8, [R1+0x6a30] ;  /* 0x006a300001087983 */ /* 0x000ea20000300a00 */
[----:B------:R-:W-:Y:S02]  /*40080*/  MOV R29, R4 ;  /* 0x00000004001d7202 */ /* 0x000fe40000000f00 */
[----:B------:R-:W-:Y:S02]  /*40090*/  MOV R2, R5 ;  /* 0x0000000500027202 */ /* 0x000fe40000000f00 */
[----:B------:R-:W-:-:S02]  /*400a0*/  MOV R25, R6 ;  /* 0x0000000600197202 */ /* 0x000fc40000000f00 */
[----:B------:R-:W-:Y:S02]  /*400b0*/  MOV R24, R7 ;  /* 0x0000000700187202 */ /* 0x000fe40000000f00 */
[----:B------:R-:W0:Y:S04]  /*400c0*/  LDSM.16.MT88.4 R4, [R3+0x8080] ;  /* 0x008080000304783b */ /* 0x000e280000004200 */
[----:B0-----:R0:W-:Y:S01]  /*400d0*/  STL.64 [R1+0x6978], R6 ;  /* 0x0069780601007387 */ /* 0x0011e20000100a00 */
[----:B------:R-:W-:Y:S03]  /*400e0*/  STL.64 [R1+0x6970], R4 ;  /* 0x0069700401007387 */ /* 0x000fe60000100a00 */
[----:B0-----:R-:W4:Y:S01]  /*400f0*/  LDL.LU R6, [R1+0x8] ;  /* 0x0000080001067983 */ /* 0x001f220000300800 */
[----:B------:R-:W-:-:S02]  /*40100*/  MOV R7, R0 ;  /* 0x0000000000077202 */ /* 0x000fc40000000f00 */
[----:B------:R-:W3:Y:S02]  /*40110*/  LDL.LU R0, [R1+0x6a28] ;  /* 0x006a280001007983 */ /* 0x000ee40000300800 */
[----:B------:R-:W-:Y:S01]  /*40120*/  STL [R1+0x6894], R3 ;  /* 0x0068940301007387 */ /* 0x000fe20000100800 */
[C---:B--2---:R-:W-:Y:S11]  /*40130*/  HMMA.16816.F32.BF16 R8, R16.reuse, R26, R8 ;  /* 0x0000001a1008723c */ /* 0x044ff60000041808 */
[----:B------:R-:W-:Y:S11]  /*40140*/  @!UPT UIADD3 URZ, URZ, URZ, URZ ;  /* 0x0000003f3f3ff290 */ /* 0x000ff6000fffe03f */
[----:B------:R-:W-:Y:S01]  /*40150*/  @!UPT UIADD3 URZ, URZ, URZ, URZ ;  /* 0x0000003f3f3ff290 */ /* 0x000fe2000fffe03f */
[----:B------:R-:W-:Y:S01]  /*40160*/  STL.64 [R1+0x290], R8 ;  /* 0x0002900801007387 */ /* 0x000fe20000100a00 */
[----:B------:R0:W-:Y:S03]  /*40170*/  STL.64 [R1+0x298], R10 ;  /* 0x0002980a01007387 */ /* 0x0001e60000100a00 */
[----:B0-----:R-:W2:Y:S02]  /*40180*/  LDL.LU.64 R10, [R1+0x6a20] ;  /* 0x006a2000010a7983 */ /* 0x001ea40000300a00 */
[C---:B--2---:R-:W-:Y:S08]  /*40190*/  HMMA.16816.F32.BF16 R20, R16.reuse, R10, R20 ;  /* 0x0000000a1014723c */ /* 0x044ff00000041814 */
[----:B----4-:R-:W-:Y:S11]  /*401a0*/  HMMA.16816.F32.BF16 R16, R16, R6, R12 ;  /* 0x000000061010723c */ /* 0x010ff6000004180c */
[----:B------:R-:W-:Y:S04]  /*401b0*/  @!UPT UIADD3 URZ, URZ, URZ, URZ ;  /* 0x0000003f3f3ff290 */ /* 0x000fe8000fffe03f */
[----:B------:R-:W-:Y:S01]  /*401c0*/  STL.64 [R1+0x280], R20 ;  /* 0x0002801401007387 */ /* 0x000fe20000100a00 */
[----:B------:R0:W-:Y:S03]  /*401d0*/  STL.64 [R1+0x288], R22 ;  /* 0x0002881601007387 */ /* 0x0001e60000100a00 */
[----:B0-----:R-:W2:Y:S01]  /*401e0*/  LDL.LU.64 R22, [R1+0x6a18] ;  /* 0x006a180001167983 */ /* 0x001ea20000300a00 */
[----:B------:R-:W2:Y:S02]  /*401f0*/  LDL.LU.64 R20, [R1+0x6a10] ;  /* 0x006a100001147983 */ /* 0x000ea40000300a00 */
[----:B------:R0:W-:Y:S02]  /*40200*/  STL.64 [R1+0x69f0], R10 ;  /* 0x0069f00a01007387 */ /* 0x0001e40000100a00 */
[----:B------:R-:W4:Y:S01]  /*40210*/  LDL.LU R8, [R1+0x150] ;  /* 0x0001500001087983 */ /* 0x000f220000300800 */
[----:B------:R-:W4:Y:S04]  /*40220*/  LDL.LU R9, [R1+0x154] ;  /* 0x0001540001097983 */ /* 0x000f280000300800 */
[----:B0-----:R-:W4:Y:S01]  /*40230*/  LDL.LU R10, [R1+0x158] ;  /* 0x00015800010a7983 */ /* 0x001f220000300800 */
[----:B------:R-:W4:Y:S02]  /*40240*/  LDL.LU R11, [R1+0x15c] ;  /* 0x00015c00010b7983 */ /* 0x000f240000300800 */
[----:B------:R-:W2:Y:S02]  /*40250*/  LDL.LU.64 R14, [R1+0x6a08] ;  /* 0x006a0800010e7983 */ /* 0x000ea40000300a00 */
[----:B------:R-:W2:Y:S01]  /*40260*/  LDL.LU.64 R12, [R1+0x6a00] ;  /* 0x006a0000010c7983 */ /* 0x000ea20000300a00 */
[----:B------:R-:W-:Y:S01]  /*40270*/  STL.64 [R1+0x200], R16 ;  /* 0x0002001001007387 */ /* 0x000fe20000100a00 */
[----:B------:R0:W-:Y:S01]  /*40280*/  STL [R1+0x208], R18 ;  /* 0x0002081201007387 */ /* 0x0001e20000100800 */
[----:B------:R-:W-:Y:S01]  /*40290*/  MOV R3, R19 ;  /* 0x0000001300037202 */ /* 0x000fe20000000f00 */
[----:B------:R-:W-:-:S02]  /*402a0*/  MOV R19, R24 ;  /* 0x0000001800137202 */ /* 0x000fc40000000f00 */
[----:B0-----:R-:W-:-:S07]  /*402b0*/  IMAD.MOV.U32 R18, RZ, RZ, R25 ;  /* 0x000000ffff127224 */ /* 0x001fce00078e0019 */
[C---:B--2---:R-:W-:Y:S01]  /*402c0*/  HMMA.16816.F32.BF16 R16, R12.reuse, R18, R20 ;  /* 0x000000120c10723c */ /* 0x044fe20000041814 */
[----:B------:R-:W2:Y:S01]  /*402d0*/  LDL.LU R23, [R1+0x69f8] ;  /* 0x0069f80001177983 */ /* 0x000ea20000300800 */
[----:B------:R-:W3:Y:S11]  /*402e0*/  LDL R28, [R1+0x1730] ;  /* 0x00173000011c7983 */ /* 0x000ef60000100800 */
[----:B------:R-:W-:Y:S10]  /*402f0*/  @!UPT UIADD3 URZ, URZ, URZ, URZ ;  /* 0x0000003f3f3ff290 */ /* 0x000ff4000fffe03f */
[----:B------:R-:W-:Y:S01]  /*40300*/  STL.64 [R1+0x1f0], R16 ;  /* 0x0001f01001007387 */ /* 0x000fe20000100a00 */
[----:B------:R-:W-:Y:S01]  /*40310*/  STL.64 [R1+0x1f8], R18 ;  /* 0x0001f81201007387 */ /* 0x000fe20000100a00 */
[C---:B----4-:R-:W-:Y:S02]  /*40320*/  HMMA.16816.F32.BF16 R24, R12.reuse, R26, R8 ;  /* 0x0000001a0c18723c */ /* 0x050fe40000041808 */
[----:B--2---:R-:W0:Y:S02]  /*40330*/  LDSM.16.MT88.4 R16, [R23+0x8000] ;  /* 0x008000001710783b */ /* 0x004e240000004200 */
[----:B------:R-:W1:Y:S02]  /*40340*/  LDSM.16.MT88.4 R20, [R23+0x8080] ;  /* 0x008080001714783b */ /* 0x000e640000004200 */
[----:B0-----:R-:W-:Y:S02]  /*40350*/  STL.64 [R1+0x6948], R18 ;  /* 0x0069481201007387 */ /* 0x001fe40000100a00 */
[----:B------:R0:W-:Y:S02]  /*40360*/  STL.64 [R1+0x6940], R16 ;  /* 0x0069401001007387 */ /* 0x0001e40000100a00 */
[----:B0-----:R-:W2:Y:S01]  /*40370*/  LDL.LU R16, [R1+0x80] ;  /* 0x0000800001107983 */ /* 0x001ea20000300800 */
[----:B------:R-:W2:Y:S02]  /*40380*/  LDL.LU R17, [R1+0x84] ;  /* 0x0000840001117983 */ /* 0x000ea40000300800 */
[----:B------:R-:W2:Y:S02]  /*40390*/  LDL.LU R18, [R1+0x88] ;  /* 0x0000880001127983 */ /* 0x000ea40000300800 */
[----:B------:R-:W2:Y:S01]  /*403a0*/  LDL.LU R19, [R1+0x8c] ;  /* 0x00008c0001137983 */ /* 0x000ea20000300800 */
[----:B------:R-:W4:Y:S07]  /*403b0*/  LDL.LU.64 R10, [R1+0x69f0] ;  /* 0x0069f000010a7983 */ /* 0x000f2e0000300a00 */
[----:B------:R-:W-:Y:S02]  /*403c0*/  STL.64 [R1+0x1e0], R24 ;  /* 0x0001e01801007387 */ /* 0x000fe40000100a00 */
[----:B------:R0:W-:Y:S02]  /*403d0*/  STL.64 [R1+0x1e8], R26 ;  /* 0x0001e81a01007387 */ /* 0x0001e40000100a00 */
[----:B0-----:R-:W4:Y:S01]  /*403e0*/  LDL.LU.64 R26, [R1+0x69e8] ;  /* 0x0069e800011a7983 */ /* 0x001f220000300a00 */
[----:B------:R-:W4:Y:S01]  /*403f0*/  LDL.LU.64 R24, [R1+0x69e0] ;  /* 0x0069e00001187983 */ /* 0x000f220000300a00 */
[C---:B--2---:R-:W-:Y:S08]  /*40400*/  HMMA.16816.F32.BF16 R4, R12.reuse, R6, R16 ;  /* 0x000000060c04723c */ /* 0x044ff00000041810 */
[----:B----4-:R-:W-:Y:S01]  /*40410*/  HMMA.16816.F32.BF16 R8, R12, R10, R24 ;  /* 0x0000000a0c08723c */ /* 0x010fe20000041818 */
[----:B------:R-:W2:Y:S01]  /*40420*/  LDL.LU.64 R26, [R1+0x69d8] ;  /* 0x0069d800011a7983 */ /* 0x000ea20000300a00 */
[----:B------:R-:W4:Y:S11]  /*40430*/  LDL.LU.64 R24, [R1+0x69d0] ;  /* 0x0069d00001187983 */ /* 0x000f360000300a00 */
[----:B------:R-:W-:Y:S10]  /*40440*/  @!UPT UIADD3 URZ, URZ, URZ, URZ ;  /* 0x0000003f3f3ff290 */ /* 0x000ff4000fffe03f */
[----:B------:R-:W-:Y:S01]  /*40450*/  STL.64 [R1+0x1d0], R8 ;  /* 0x0001d00801007387 */ /* 0x000fe20000100a00 */
[----:B------:R0:W-:Y:S03]  /*40460*/  STL.64 [R1+0x1d8], R10 ;  /* 0x0001d80a01007387 */ /* 0x0001e60000100a00 */
[----:B0-----:R-:W3:Y:S01]  /*40470*/  LDL.LU.64 R10, [R1+0x69c8] ;  /* 0x0069c800010a7983 */ /* 0x001ee20000300a00 */
[----:B------:R-:W3:Y:S02]  /*40480*/  LDL.LU.64 R8, [R1+0x69c0] ;  /* 0x0069c00001087983 */ /* 0x000ee40000300a00 */
[----:B-1----:R-:W-:Y:S02]  /*40490*/  STL.64 [R1+0x6918], R22 ;  /* 0x0069181601007387 */ /* 0x002fe40000100a00 */
[----:B------:R-:W-:Y:S01]  /*404a0*/  STL.64 [R1+0x80], R4 ;  /* 0x0000800401007387 */ /* 0x000fe20000100a00 */
[----:B------:R-:W-:Y:S01]  /*404b0*/  STL.64 [R1+0x88], R6 ;  /* 0x0000880601007387 */ /* 0x000fe20000100a00 */
[----:B------:R0:W-:Y:S03]  /*404c0*/  STL.64 [R1+0x6910], R20 ;  /* 0x0069101401007387 */ /* 0x0001e60000100a00 */
[----:B0-----:R-:W3:Y:S01]  /*404d0*/  LDL.LU R20, [R1+0x2d0] ;  /* 0x0002d00001147983 */ /* 0x001ee20000300800 */
[----:B------:R-:W3:Y:S02]  /*404e0*/  LDL.LU R21, [R1+0x2d4] ;  /* 0x0002d40001157983 */ /* 0x000ee40000300800 */
[----:B------:R-:W3:Y:S02]  /*404f0*/  LDL.LU R22, [R1+0x2d8] ;  /* 0x0002d80001167983 */ /* 0x000ee40000300800 */
[----:B------:R-:W3:Y:S01]  /*40500*/  LDL.LU R23, [R1+0x2dc] ;  /* 0x0002dc0001177983 */ /* 0x000ee20000300800 */
[----:B--2---:R-:W-:-:S02]  /*40510*/  MOV R4, R27 ;  /* 0x0000001b00047202 */ /* 0x004fc40000000f00 */
[----:B------:R-:W-:Y:S01]  /*40520*/  MOV R5, R26 ;  /* 0x0000001a00057202 */ /* 0x000fe20000000f00 */
[----:B---3--:R-:W-:Y:S01]  /*40530*/  STL.64 [R1+0x6988], R22 ;  /* 0x0069881601007387 */ /* 0x008fe20000100a00 */
[----:B------:R0:W-:Y:S03]  /*40540*/  STL.64 [R1+0x6980], R20 ;  /* 0x0069801401007387 */ /* 0x0001e60000100a00 */
[----:B------:R1:W-:Y:S01]  /*40550*/  STL.64 [R1+0x6990], R4 ;  /* 0x0069900401007387 */ /* 0x0003e20000100a00 */
[----:B0-----:R-:W2:Y:S01]  /*40560*/  LDL.LU R20, [R1+0x300] ;  /* 0x0003000001147983 */ /* 0x001ea20000300800 */
[----:B------:R-:W2:Y:S02]  /*40570*/  LDL.LU R21, [R1+0x304] ;  /* 0x0003040001157983 */ /* 0x000ea40000300800 */
[----:B------:R-:W3:Y:S02]  /*40580*/  LDL.LU R22, [R1+0x308] ;  /* 0x0003080001167983 */ /* 0x000ee40000300800 */
[----:B------:R-:W3:Y:S01]  /*40590*/  LDL.LU R23, [R1+0x30c] ;  /* 0x00030c0001177983 */ /* 0x000ee20000300800 */
[----:B----4-:R-:W-:-:S02]  /*405a0*/  MOV R12, R25 ;  /* 0x00000019000c7202 */ /* 0x010fc40000000f00 */
[----:B------:R-:W-:Y:S02]  /*405b0*/  MOV R13, R24 ;  /* 0x00000018000d7202 */ /* 0x000fe40000000f00 */
[----:B------:R-:W0:Y:S04]  /*405c0*/  LDSM.16.MT88.4 R24, [R28+0x8000] ;  /* 0x008000001c18783b */ /* 0x000e280000004200 */
[----:B---3--:R-:W-:Y:S01]  /*405d0*/  STL.64 [R1+0x69a0], R22 ;  /* 0x0069a01601007387 */ /* 0x008fe20000100a00 */
[----:B--2---:R-:W-:Y:S02]  /*405e0*/  STL.64 [R1+0x6998], R20 ;  /* 0x0069981401007387 */ /* 0x004fe40000100a00 */
[----:B-1----:R-:W2:Y:S02]  /*405f0*/  LDL.LU R4, [R1+0x360] ;  /* 0x0003600001047983 */ /* 0x002ea40000300800 */
[----:B------:R-:W2:Y:S01]  /*40600*/  LDL.LU R5, [R1+0x364] ;  /* 0x0003640001057983 */ /* 0x000ea20000300800 */
[----:B------:R-:W3:Y:S01]  /*40610*/  LDL.LU R6, [R1+0x368] ;  /* 0x0003680001067983 */ /* 0x000ee20000300800 */
[----:B------:R-:W3:Y:S03]  /*40620*/  LDL.LU R7, [R1+0x36c] ;  /* 0x00036c0001077983 */ /* 0x000ee60000300800 */
[----:B---3--:R-:W-:Y:S01]  /*40630*/  STL.64 [R1+0x69b0], R6 ;  /* 0x0069b00601007387 */ /* 0x008fe20000100a00 */
[----:B--2---:R1:W-:Y:S03]  /*40640*/  STL.64 [R1+0x69a8], R4 ;  /* 0x0069a80401007387 */ /* 0x0043e60000100a00 */
[----:B-1----:R-:W2:Y:S01]  /*40650*/  LDL.LU R4, [R1+0x310] ;  /* 0x0003100001047983 */ /* 0x002ea20000300800 */
[----:B------:R-:W2:Y:S02]  /*40660*/  LDL.LU R5, [R1+0x314] ;  /* 0x0003140001057983 */ /* 0x000ea40000300800 */
[----:B------:R-:W2:Y:S02]  /*40670*/  LDL.LU R6, [R1+0x318] ;  /* 0x0003180001067983 */ /* 0x000ea40000300800 */
[----:B------:R-:W2:Y:S01]  /*40680*/  LDL.LU R7, [R1+0x31c] ;  /* 0x00031c0001077983 */ /* 0x000ea20000300800 */
[----:B------:R-:W3:Y:S01]  /*40690*/  LDL.LU R20, [R1+0x370] ;  /* 0x0003700001147983 */ /* 0x000ee20000300800 */
[----:B------:R-:W3:Y:S02]  /*406a0*/  LDL.LU R21, [R1+0x374] ;  /* 0x0003740001157983 */ /* 0x000ee40000300800 */
[----:B------:R-:W3:Y:S02]  /*406b0*/  LDL.LU R22, [R1+0x378] ;  /* 0x0003780001167983 */ /* 0x000ee40000300800 */
[----:B------:R-:W3:Y:S01]  /*406c0*/  LDL.LU R23, [R1+0x37c] ;  /* 0x00037c0001177983 */ /* 0x000ee20000300800 */
[----:B0-----:R-:W-:Y:S01]  /*406d0*/  STL.64 [R1+0x68e0], R26 ;  /* 0x0068e01a01007387 */ /* 0x001fe20000100a00 */
[----:B------:R0:W-:Y:S03]  /*406e0*/  STL.64 [R1+0x68d8], R24 ;  /* 0x0068d81801007387 */ /* 0x0001e60000100a00 */
        /* <DEDUP_REMOVED lines=14> */
[----:B------:R-:W-:Y:S01]  /*407d0*/  HMMA.16816.F32.BF16 R12, R8, R12, R4 ;  /* 0x0000000c080c723c */ /* 0x000fe20000041804 */
[----:B--2---:R-:W-:Y:S01]  /*407e0*/  STL.64 [R1+0x6968], R18 ;  /* 0x0069681201007387 */ /* 0x004fe20000100a00 */
[----:B------:R0:W-:Y:S03]  /*407f0*/  STL.64 [R1+0x6960], R16 ;  /* 0x0069601001007387 */ /* 0x0001e60000100a00 */
[----:B0-----:R-:W2:Y:S01]  /*40800*/  LDL.LU R16, [R1+0x330] ;  /* 0x0003300001107983 */ /* 0x001ea20000300800 */
[----:B------:R-:W2:Y:S02]  /*40810*/  LDL.LU R17, [R1+0x334] ;  /* 0x0003340001117983 */ /* 0x000ea40000300800 */
[----:B------:R-:W2:Y:S02]  /*40820*/  LDL.LU R18, [R1+0x338] ;  /* 0x0003380001127983 */ /* 0x000ea40000300800 */
[----:B------:R-:W2:Y:S01]  /*40830*/  LDL.LU R19, [R1+0x33c] ;  /* 0x00033c0001137983 */ /* 0x000ea20000300800 */
[----:B------:R-:W-:Y:S01]  /*40840*/  STL.64 [R1+0x6928], R26 ;  /* 0x0069281a01007387 */ /* 0x000fe20000100a00 */
[----:B----4-:R0:W-:Y:S02]  /*40850*/  STL.64 [R1+0x6920], R24 ;  /* 0x0069201801007387 */ /* 0x0101e40000100a00 */
[----:B0-----:R-:W-:-:S02]  /*40860*/  MOV R24, R29 ;  /* 0x0000001d00187202 */ /* 0x001fc40000000f00 */
[----:B------:R-:W-:Y:S01]  /*40870*/  MOV R25, R2 ;  /* 0x0000000200197202 */ /* 0x000fe20000000f00 */
[----:B------:R-:W4:Y:S01]  /*40880*/  LDL.LU R29, [R1+0x69bc] ;  /* 0x0069bc00011d7983 */ /* 0x000f220000300800 */
[----:B------:R-:W2:Y:S02]  /*40890*/  LDL.LU R2, [R1+0x69b8] ;  /* 0x0069b80001027983 */ /* 0x000ea40000300800 */
[----:B------:R-:W2:Y:S02]  /*408a0*/  LDL.LU.64 R6, [R1+0x69b0] ;  /* 0x0069b00001067983 */ /* 0x000ea40000300a00 */
[----:B------:R-:W2:Y:S01]  /*408b0*/  LDL.LU.64 R4, [R1+0x69a8] ;  /* 0x0069a80001047983 */ /* 0x000ea20000300a00 */
[----:B------:R-:W-:Y:S01]  /*408c0*/  STL.64 [R1+0x1a0], R12 ;  /* 0x0001a00c01007387 */ /* 0x000fe20000100a00 */
[----:B------:R-:W-:Y:S02]  /*408d0*/  STL.64 [R1+0x1a8], R14 ;  /* 0x0001a80e01007387 */ /* 0x000fe40000100a00 */
[----:B------:R-:W0:Y:S02]  /*408e0*/  LDSM.16.MT88.4 R12, [R28+0x8080] ;  /* 0x008080001c0c783b */ /* 0x000e240000004200 */
[----:B0-----:R-:W-:Y:S02]  /*408f0*/  STL.64 [R1+0x68a0], R14 ;  /* 0x0068a00e01007387 */ /* 0x001fe40000100a00 */
[----:B------:R0:W-:Y:S02]  /*40900*/  STL.64 [R1+0x6898], R12 ;  /* 0x0068980c01007387 */ /* 0x0001e40000100a00 */
[----:B0-----:R-:W2:Y:S01]  /*40910*/  LDL.64 R12, [R1+0x50] ;  /* 0x00005000010c7983 */ /* 0x001ea20000100a00 */
[C---:B---3--:R-:W-:Y:S11]  /*40920*/  HMMA.16816.F32.BF16 R20, R8.reuse, R24, R20 ;  /* 0x000000180814723c */ /* 0x048ff60000041814 */
[----:B------:R-:W-:Y:S11]  /*40930*/  @!UPT UIADD3 URZ, URZ, URZ, URZ ;  /* 0x0000003f3f3ff290 */ /* 0x000ff6000fffe03f */
[----:B------:R-:W-:Y:S01]  /*40940*/  @!UPT UIADD3 URZ, URZ, URZ, URZ ;  /* 0x0000003f3f3ff290 */ /* 0x000fe2000fffe03f */
[----:B------:R-:W-:Y:S01]  /*40950*/  STL.64 [R1+0x1c0], R20 ;  /* 0x0001c01401007387 */ /* 0x000fe20000100a00 */
[----:B------:R0:W-:Y:S03]  /*40960*/  STL.64 [R1+0x1c8], R22 ;  /* 0x0001c81601007387 */ /* 0x0001e60000100a00 */
[----:B0-----:R-:W3:Y:S01]  /*40970*/  LDL.LU.64 R22, [R1+0x69a0] ;  /* 0x0069a00001167983 */ /* 0x001ee20000300a00 */
[----:B------:R-:W3:Y:S01]  /*40980*/  LDL.LU.64 R20, [R1+0x6998] ;  /* 0x0069980001147983 */ /* 0x000ee20000300a00 */
[C---:B--2---:R-:W-:Y:S11]  /*40990*/  HMMA.16816.F32.BF16 R4, R8.reuse, R12, R4 ;  /* 0x0000000c0804723c */ /* 0x044ff60000041804 */
[----:B------:R-:W-:Y:S11]  /*409a0*/  @!UPT UIADD3 URZ, URZ, URZ, URZ ;  /* 0x0000003f3f3ff290 */ /* 0x000ff6000fffe03f */
[----:B------:R-:W-:Y:S01]  /*409b0*/  @!UPT UIADD3 URZ, URZ, URZ, URZ ;  /* 0x0000003f3f3ff290 */ /* 0x000fe2000fffe03f */
[----:B------:R0:W-:Y:S01]  /*409c0*/  STL.64 [R1+0x1b0], R4 ;  /* 0x0001b00401007387 */ /* 0x0001e20000100a00 */
[----:B------:R1:W-:Y:S03]  /*409d0*/  STL.64 [R1+0x1b8], R6 ;  /* 0x0001b80601007387 */ /* 0x0003e60000100a00 */
[----:B0-----:R-:W3:Y:S02]  /*409e0*/  LDL.LU.64 R4, [R1+0x6990] ;  /* 0x0069900001047983 */ /* 0x001ee40000300a00 */
[----:B---3--:R-:W-:Y:S02]  /*409f0*/  HMMA.16816.F32.BF16 R8, R8, R4, R20 ;  /* 0x000000040808723c */ /* 0x008fe40000041814 */
[----:B------:R-:W2:Y:S01]  /*40a00*/  LDL.LU.64 R22, [R1+0x6988] ;  /* 0x0069880001167983 */ /* 0x000ea20000300a00 */
[----:B------:R-:W2:Y:S02]  /*40a10*/  LDL.LU.64 R20, [R1+0x6980] ;  /* 0x0069800001147983 */ /* 0x000ea40000300a00 */
[----:B-1----:R-:W2:Y:S02]  /*40a20*/  LDL.LU.64 R6, [R1+0x6978] ;  /* 0x0069780001067983 */ /* 0x002ea40000300a00 */
[----:B------:R-:W2:Y:S11]  /*40a30*/  LDL.LU.64 R4, [R1+0x6970] ;  /* 0x0069700001047983 */ /* 0x000eb60000300a00 */
[----:B------:R-:W-:Y:S05]  /*40a40*/  @!UPT UIADD3 URZ, URZ, URZ, URZ ;  /* 0x0000003f3f3ff290 */ /* 0x000fea000fffe03f */
[----:B------:R0:W-:Y:S01]  /*40a50*/  STL.64 [R1+0x190], R8 ;  /* 0x0001900801007387 */ /* 0x0001e20000100a00 */
[----:B------:R-:W-:Y:S03]  /*40a60*/  STL.64 [R1+0x198], R10 ;  /* 0x0001980a01007387 */ /* 0x000fe60000100a00 */
[----:B0-----:R-:W2:Y:S02]  /*40a70*/  LDL.64 R8, [R1+0x70] ;  /* 0x0000700001087983 */ /* 0x001ea40000100a00 */
[C---:B--2---:R-:W-:Y:S08]  /*40a80*/  HMMA.16816.F32.BF16 R20, R4.reuse, R8, R20 ;  /* 0x000000080414723c */ /* 0x044ff00000041814 */
[C---:B------:R-:W-:Y:S11]  /*40a90*/  HMMA.16816.F32.BF16 R16, R4.reuse, R24, R16 ;  /* 0x000000180410723c */ /* 0x040ff60000041810 */
[----:B------:R-:W-:Y:S04]  /*40aa0*/  @!UPT UIADD3 URZ, URZ, URZ, URZ ;  /* 0x0000003f3f3ff290 */ /* 0x000fe8000fffe03f */
[----:B------:R0:W-:Y:S02]  /*40ab0*/  STL.64 [R1+0x150], R20 ;  /* 0x0001501401007387 */ /* 0x0001e40000100a00 */
[----:B0-----:R-:W-:Y:S02]  /*40ac0*/  MOV R21, R8 ;  /* 0x0000000800157202 */ /* 0x001fe40000000f00 */
[----:B------:R-:W-:Y:S02]  /*40ad0*/  MOV R20, R9 ;  /* 0x0000000900147202 */ /* 0x000fe40000000f00 */
[----:B----4-:R-:W0:Y:S04]  /*40ae0*/  LDSM.16.MT88.4 R8, [R29+0x8000] ;  /* 0x008000001d08783b */ /* 0x010e280000004200 */
[----:B------:R-:W-:Y:S04]  /*40af0*/  STL.64 [R1+0x158], R22 ;  /* 0x0001581601007387 */ /* 0x000fe80000100a00 */
[----:B0-----:R-:W-:Y:S01]  /*40b00*/  STL.64 [R1+0x6868], R10 ;  /* 0x0068680a01007387 */ /* 0x001fe20000100a00 */
[----:B------:R0:W-:Y:S03]  /*40b10*/  STL.64 [R1+0x6860], R8 ;  /* 0x0068600801007387 */ /* 0x0001e60000100a00 */
[----:B0-----:R-:W2:Y:S01]  /*40b20*/  LDL.LU.64 R8, [R1+0x40] ;  /* 0x0000400001087983 */ /* 0x001ea20000300a00 */
[----:B------:R-:W-:Y:S02]  /*40b30*/  STL.64 [R1+0x140], R16 ;  /* 0x0001401001007387 */ /* 0x000fe40000100a00 */
[----:B------:R0:W-:Y:S02]  /*40b40*/  STL.64 [R1+0x148], R18 ;  /* 0x0001481201007387 */ /* 0x0001e40000100a00 */
[----:B0-----:R-:W3:Y:S01]  /*40b50*/  LDL.LU.64 R18, [R1+0x6968] ;  /* 0x0069680001127983 */ /* 0x001ee20000300a00 */
[----:B------:R-:W3:Y:S02]  /*40b60*/  LDL.LU.64 R16, [R1+0x6960] ;  /* 0x0069600001107983 */ /* 0x000ee40000300a00 */
[----:B------:R0:W-:Y:S02]  /*40b70*/  STL.64 [R1+0x6938], R24 ;  /* 0x0069381801007387 */ /* 0x0001e40000100a00 */
[----:B0-----:R-:W4:Y:S01]  /*40b80*/  LDL.LU R24, [R1+0x2f0] ;  /* 0x0002f00001187983 */ /* 0x001f220000300800 */
[----:B------:R-:W4:Y:S02]  /*40b90*/  LDL.LU R25, [R1+0x2f4] ;  /* 0x0002f40001197983 */ /* 0x000f240000300800 */
[----:B------:R-:W4:Y:S02]  /*40ba0*/  LDL.LU R26, [R1+0x2f8] ;  /* 0x0002f800011a7983 */ /* 0x000f240000300800 */
        /* <DEDUP_REMOVED lines=17> */
[----:B------:R0:W-:Y:S01]  /*40cc0*/  STL.64 [R1+0xb0], R4 ;  /* 0x0000b00401007387 */ /* 0x0001e20000100a00 */
[----:B------:R4:W-:Y:S01]  /*40cd0*/  STL.64 [R1+0xb8], R6 ;  /* 0x0000b80601007387 */ /* 0x0009e20000100a00 */
[----:B0-----:R-:W-:Y:S02]  /*40ce0*/  MOV R4, R21 ;  /* 0x0000001500047202 */ /* 0x001fe40000000f00 */
[----:B------:R-:W-:Y:S02]  /*40cf0*/  MOV R5, R20 ;  /* 0x0000001400057202 */ /* 0x000fe40000000f00 */
[----:B------:R-:W2:Y:S01]  /*40d00*/  LDL.LU R20, [R1+0x2e0] ;  /* 0x0002e00001147983 */ /* 0x000ea20000300800 */
[----:B------:R-:W2:Y:S02]  /*40d10*/  LDL.LU R21, [R1+0x2e4] ;  /* 0x0002e40001157983 */ /* 0x000ea40000300800 */
[----:B------:R-:W2:Y:S02]  /*40d20*/  LDL.LU R22, [R1+0x2e8] ;  /* 0x0002e80001167983 */ /* 0x000ea40000300800 */
[C---:B----4-:R-:W-:Y:S01]  /*40d30*/  HMMA.16816.F32.BF16 R4, R16.reuse, R4, R24 ;  /* 0x000000041004723c */ /* 0x050fe20000041818 */
[----:B------:R-:W3:Y:S01]  /*40d40*/  LDL.LU.64 R24, [R1+0x6938] ;  /* 0x0069380001187983 */ /* 0x000ee20000300a00 */
[----:B------:R-:W-:Y:S11]  /*40d50*/  MOV R23, R2 ;  /* 0x0000000200177202 */ /* 0x000ff60000000f00 */
[----:B------:R-:W-:Y:S10]  /*40d60*/  @!UPT UIADD3 URZ, URZ, URZ, URZ ;  /* 0x0000003f3f3ff290 */ /* 0x000ff4000fffe03f */
[----:B------:R-:W-:Y:S01]  /*40d70*/  STL.64 [R1+0x180], R4 ;  /* 0x0001800401007387 */ /* 0x000fe20000100a00 */
[----:B------:R-:W-:Y:S02]  /*40d80*/  STL [R1+0x188], R6 ;  /* 0x0001880601007387 */ /* 0x000fe40000100800 */
[----:B------:R-:W-:Y:S02]  /*40d90*/  IMAD.MOV.U32 R2, RZ, RZ, R7 ;  /* 0x000000ffff027224 */ /* 0x000fe400078e0007 */
[----:B------:R-:W0:Y:S04]  /*40da0*/  LDSM.16.MT88.4 R4, [R29+0x8080] ;  /* 0x008080001d04783b */ /* 0x000e280000004200 */
[----:B------:R-:W-:Y:S04]  /*40db0*/  STL [R1+0x67e0], R2 ;  /* 0x0067e00201007387 */ /* 0x000fe80000100800 */
[----:B0-----:R-:W-:Y:S01]  /*40dc0*/  STL.64 [R1+0x6820], R6 ;  /* 0x0068200601007387 */ /* 0x001fe20000100a00 */
[----:B------:R0:W-:Y:S03]  /*40dd0*/  STL.64 [R1+0x6818], R4 ;  /* 0x0068180401007387 */ /* 0x0001e60000100a00 */
[----:B0-----:R-:W4:Y:S01]  /*40de0*/  LDL.LU.64 R4, [R1+0x70] ;  /* 0x0000700001047983 */ /* 0x001f220000300a00 */
[----:B------:R-:W-:Y:S01]  /*40df0*/  STL [R1+0x67e4], R29 ;  /* 0x0067e41d01007387 */ /* 0x000fe20000100800 */
[C---:B---3--:R-:W-:Y:S02]  /*40e00*/  HMMA.16816.F32.BF16 R24, R16.reuse, R24, R12 ;  /* 0x000000181018723c */ /* 0x048fe4000004180c */
[----:B------:R-:W3:Y:S11]  /*40e10*/  LDL.LU.64 R12, [R1+0x6930] ;  /* 0x00693000010c7983 */ /* 0x000ef60000300a00 */
[----:B------:R-:W-:Y:S10]  /*40e20*/  @!UPT UIADD3 URZ, URZ, URZ, URZ ;  /* 0x0000003f3f3ff290 */ /* 0x000ff4000fffe03f */
[----:B------:R-:W-:Y:S01]  /*40e30*/  STL.64 [R1+0x170], R24 ;  /* 0x0001701801007387 */ /* 0x000fe20000100a00 */
[----:B------:R0:W-:Y:S03]  /*40e40*/  STL.64 [R1+0x178], R26 ;  /* 0x0001781a01007387 */ /* 0x0001e60000100a00 */
[----:B0-----:R-:W2:Y:S01]  /*40e50*/  LDL.LU.64 R26, [R1+0x6928] ;  /* 0x00692800011a7983 */ /* 0x001ea20000300a00 */
[----:B------:R-:W2:Y:S03]  /*40e60*/  LDL.LU.64 R24, [R1+0x6920] ;  /* 0x0069200001187983 */ /* 0x000ea60000300a00 */
[----:B---3--:R0:W-:Y:S01]  /*40e70*/  STL.64 [R1+0x68f8], R12 ;  /* 0x0068f80c01007387 */ /* 0x0081e20000100a00 */
[C---:B--2---:R-:W-:Y:S03]  /*40e80*/  HMMA.16816.F32.BF16 R24, R16.reuse, R12, R24 ;  /* 0x0000000c1018723c */ /* 0x044fe60000041818 */
[----:B0-----:R-:W2:Y:S11]  /*40e90*/  LDL.LU R12, [R1+0x2b0] ;  /* 0x0002b000010c7983 */ /* 0x001eb60000300800 */
[----:B------:R-:W-:Y:S09]  /*40ea0*/  @!UPT UIADD3 URZ, URZ, URZ, URZ ;  /* 0x0000003f3f3ff290 */ /* 0x000ff2000fffe03f */
[----:B------:R-:W-:Y:S01]  /*40eb0*/  STL.64 [R1+0x160], R24 ;  /* 0x0001601801007387 */ /* 0x000fe20000100a00 */
[----:B------:R-:W-:Y:S02]  /*40ec0*/  STL.64 [R1+0x168], R26 ;  /* 0x0001681a01007387 */ /* 0x000fe40000100a00 */
[----:B------:R-:W2:Y:S02]  /*40ed0*/  LDL.LU R13, [R1+0x2b4] ;  /* 0x0002b400010d7983 */ /* 0x000ea40000300800 */
[----:B------:R-:W3:Y:S01]  /*40ee0*/  LDL.LU R14, [R1+0x2b8] ;  /* 0x0002b800010e7983 */ /* 0x000ee20000300800 */
[----:B------:R-:W3:Y:S01]  /*40ef0*/  LDL.LU R15, [R1+0x2bc] ;  /* 0x0002bc00010f7983 */ /* 0x000ee20000300800 */
[----:B------:R-:W-:Y:S03]  /*40f00*/  HMMA.16816.F32.BF16 R16, R16, R8, R20 ;  /* 0x000000081010723c */ /* 0x000fe60000041814 */
[----:B---3--:R-:W-:Y:S01]  /*40f10*/  STL.64 [R1+0x6908], R14 ;  /* 0x0069080e01007387 */ /* 0x008fe20000100a00 */
[----:B--2---:R0:W-:Y:S03]  /*40f20*/  STL.64 [R1+0x6900], R12 ;  /* 0x0069000c01007387 */ /* 0x0041e60000100a00 */
[----:B0-----:R-:W4:Y:S01]  /*40f30*/  LDL.LU R12, [R1+0x120] ;  /* 0x00012000010c7983 */ /* 0x001f220000300800 */
[----:B------:R-:W4:Y:S02]  /*40f40*/  LDL.LU R13, [R1+0x124] ;  /* 0x00012400010d7983 */ /* 0x000f240000300800 */
[----:B------:R-:W4:Y:S02]  /*40f50*/  LDL.LU R14, [R1+0x128] ;  /* 0x00012800010e7983 */ /* 0x000f240000300800 */
[----:B------:R-:W4:Y:S01]  /*40f60*/  LDL.LU R15, [R1+0x12c] ;  /* 0x00012c00010f7983 */ /* 0x000f220000300800 */
[----:B------:R-:W2:Y:S01]  /*40f70*/  LDL.LU R24, [R1+0xd0] ;  /* 0x0000d00001187983 */ /* 0x000ea20000300800 */
[----:B------:R-:W2:Y:S02]  /*40f80*/  LDL.LU R25, [R1+0xd4] ;  /* 0x0000d40001197983 */ /* 0x000ea40000300800 */
[----:B------:R-:W3:Y:S02]  /*40f90*/  LDL.LU R26, [R1+0xd8] ;  /* 0x0000d800011a7983 */ /* 0x000ee40000300800 */
[----:B------:R-:W3:Y:S06]  /*40fa0*/  LDL.LU R27, [R1+0xdc] ;  /* 0x0000dc00011b7983 */ /* 0x000eec0000300800 */
[----:B------:R-:W-:-:S02]  /*40fb0*/  MOV R29, R18 ;  /* 0x00000012001d7202 */ /* 0x000fc40000000f00 */
[----:B------:R-:W-:Y:S01]  /*40fc0*/  MOV R2, R19 ;  /* 0x0000001300027202 */ /* 0x000fe20000000f00 */
[----:B---3--:R-:W-:Y:S01]  /*40fd0*/  STL.64 [R1+0x68f0], R26 ;  /* 0x0068f01a01007387 */ /* 0x008fe20000100a00 */
[----:B--2---:R0:W-:Y:S03]  /*40fe0*/  STL.64 [R1+0x68e8], R24 ;  /* 0x0068e81801007387 */ /* 0x0041e60000100a00 */
[----:B0-----:R-:W2:Y:S01]  /*40ff0*/  LDL.LU R24, [R1+0x2a0] ;  /* 0x0002a00001187983 */ /* 0x001ea20000300800 */
[----:B------:R-:W2:Y:S02]  /*41000*/  LDL.LU R25, [R1+0x2a4] ;  /* 0x0002a40001197983 */ /* 0x000ea40000300800 */
[----:B------:R-:W2:Y:S02]  /*41010*/  LDL.LU R26, [R1+0x2a8] ;  /* 0x0002a800011a7983 */ /* 0x000ea40000300800 */
[----:B------:R-:W2:Y:S01]  /*41020*/  LDL.LU R27, [R1+0x2ac] ;  /* 0x0002ac00011b7983 */ /* 0x000ea20000300800 */
[----:B------:R-:W4:Y:S01]  /*41030*/  LDL.LU.64 R22, [R1+0x6918] ;  /* 0x0069180001167983 */ /* 0x000f220000300a00 */
[----:B------:R-:W4:Y:S02]  /*41040*/  LDL.LU.64 R20, [R1+0x6910] ;  /* 0x0069100001147983 */ /* 0x000f240000300a00 */
[----:B------:R0:W-:Y:S02]  /*41050*/  STL.64 [R1+0xf0], R16 ;  /* 0x0000f01001007387 */ /* 0x0001e40000100a00 */
[----:B0-----:R-:W3:Y:S01]  /*41060*/  LDL.LU R16, [R1+0x210] ;  /* 0x0002100001107983 */ /* 0x001ee20000300800 */
[----:B------:R-:W3:Y:S02]  /*41070*/  LDL.LU R17, [R1+0x214] ;  /* 0x0002140001117983 */ /* 0x000ee40000300800 */
[----:B------:R-:W2:Y:S02]  /*41080*/  LDL.LU R18, [R1+0x218] ;  /* 0x0002180001127983 */ /* 0x000ea40000300800 */
[----:B------:R-:W2:Y:S02]  /*41090*/  LDL.LU R19, [R1+0x21c] ;  /* 0x00021c0001137983 */ /* 0x000ea40000300800 */
[----:B--2---:R-:W-:Y:S01]  /*410a0*/  STL.64 [R1+0x68b0], R18 ;  /* 0x0068b01201007387 */ /* 0x004fe20000100a00 */
[----:B---3--:R0:W-:Y:S03]  /*410b0*/  STL.64 [R1+0x68a8], R16 ;  /* 0x0068a81001007387 */ /* 0x0081e60000100a00 */
[----:B0-----:R-:W2:Y:S01]  /*410c0*/  LDL.LU R16, [R1+0x260] ;  /* 0x0002600001107983 */ /* 0x001ea20000300800 */
[----:B------:R-:W2:Y:S02]  /*410d0*/  LDL.LU R17, [R1+0x264] ;  /* 0x0002640001117983 */ /* 0x000ea40000300800 */
[----:B------:R-:W3:Y:S02]  /*410e0*/  LDL.LU R18, [R1+0x268] ;  /* 0x0002680001127983 */ /* 0x000ee40000300800 */
[----:B------:R-:W3:Y:S01]  /*410f0*/  LDL.LU R19, [R1+0x26c] ;  /* 0x00026c0001137983 */ /* 0x000ee20000300800 */
[C---:B----4-:R-:W-:Y:S01]  /*41100*/  HMMA.16816.F32.BF16 R12, R20.reuse, R4, R12 ;  /* 0x00000004140c723c */ /* 0x050fe2000004180c */
[----:B---3--:R-:W-:Y:S01]  /*41110*/  STL.64 [R1+0x68c0], R18 ;  /* 0x0068c01201007387 */ /* 0x008fe20000100a00 */
[----:B--2---:R0:W-:Y:S03]  /*41120*/  STL.64 [R1+0x68b8], R16 ;  /* 0x0068b81001007387 */ /* 0x0041e60000100a00 */
[----:B0-----:R-:W2:Y:S01]  /*41130*/  LDL.LU.64 R16, [R1+0x60] ;  /* 0x0000600001107983 */ /* 0x001ea20000300a00 */
[----:B------:R-:W-:Y:S02]  /*41140*/  STL [R1+0x6890], R2 ;  /* 0x0068900201007387 */ /* 0x000fe40000100800 */
[----:B------:R-:W-:Y:S11]  /*41150*/  STL [R1+0x6858], R29 ;  /* 0x0068581d01007387 */ /* 0x000ff60000100800 */
[----:B------:R-:W-:Y:S04]  /*41160*/  @!UPT UIADD3 URZ, URZ, URZ, URZ ;  /* 0x0000003f3f3ff290 */ /* 0x000fe8000fffe03f */
[----:B------:R-:W-:Y:S01]  /*41170*/  STL.64 [R1+0x120], R12 ;  /* 0x0001200c01007387 */ /* 0x000fe20000100a00 */
[----:B------:R0:W-:Y:S04]  /*41180*/  STL.64 [R1+0x128], R14 ;  /* 0x0001280e01007387 */ /* 0x0001e80000100a00 */
[----:B0-----:R-:W2:Y:S01]  /*41190*/  LDL.LU.64 R14, [R1+0x6908] ;  /* 0x00690800010e7983 */ /* 0x001ea20000300a00 */
[----:B------:R-:W2:Y:S02]  /*411a0*/  LDL.LU.64 R12, [R1+0x6900] ;  /* 0x00690000010c7983 */ /* 0x000ea40000300a00 */
        /* <DEDUP_REMOVED lines=23> */
[----:B--2---:R-:W-:Y:S01]  /*41320*/  HMMA.16816.F32.BF16 R20, R20, R8, R24 ;  /* 0x000000081414723c */ /* 0x004fe20000041818 */
[----:B------:R-:W3:Y:S01]  /*41330*/  LDL.LU.64 R26, [R1+0x68e0] ;  /* 0x0068e000011a7983 */ /* 0x000ee20000300a00 */
[----:B------:R-:W3:Y:S11]  /*41340*/  LDL.LU.64 R24, [R1+0x68d8] ;  /* 0x0068d80001187983 */ /* 0x000ef60000300a00 */
[----:B------:R-:W-:Y:S10]  /*41350*/  @!UPT UIADD3 URZ, URZ, URZ, URZ ;  /* 0x0000003f3f3ff290 */ /* 0x000ff4000fffe03f */
[----:B------:R-:W-:Y:S01]  /*41360*/  STL.64 [R1+0xa0], R20 ;  /* 0x0000a01401007387 */ /* 0x000fe20000100a00 */
[----:B------:R0:W-:Y:S03]  /*41370*/  STL.64 [R1+0xa8], R22 ;  /* 0x0000a81601007387 */ /* 0x0001e60000100a00 */
[----:B0-----:R-:W2:Y:S01]  /*41380*/  LDL R23, [R1+0x1734] ;  /* 0x0017340001177983 */ /* 0x001ea20000100800 */
[C---:B---3--:R-:W-:Y:S03]  /*41390*/  HMMA.16816.F32.BF16 R16, R24.reuse, R4, R16 ;  /* 0x000000041810723c */ /* 0x048fe60000041810 */
[----:B--2---:R-:W-:Y:S01]  /*413a0*/  STL [R1+0x6810], R23 ;  /* 0x0068101701007387 */ /* 0x004fe20000100800 */
[----:B------:R-:W2:Y:S02]  /*413b0*/  LDL.LU R20, [R1+0x230] ;  /* 0x0002300001147983 */ /* 0x000ea40000300800 */
[----:B------:R-:W2:Y:S02]  /*413c0*/  LDL.LU R21, [R1+0x234] ;  /* 0x0002340001157983 */ /* 0x000ea40000300800 */
[----:B------:R-:W2:Y:S11]  /*413d0*/  LDL.LU R22, [R1+0x238] ;  /* 0x0002380001167983 */ /* 0x000eb60000300800 */
[----:B------:R-:W-:Y:S04]  /*413e0*/  @!UPT UIADD3 URZ, URZ, URZ, URZ ;  /* 0x0000003f3f3ff290 */ /* 0x000fe8000fffe03f */
[----:B------:R0:W-:Y:S01]  /*413f0*/  STL.64 [R1+0xe0], R16 ;  /* 0x0000e01001007387 */ /* 0x0001e20000100a00 */
[----:B------:R-:W-:Y:S03]  /*41400*/  STL.64 [R1+0xe8], R18 ;  /* 0x0000e81201007387 */ /* 0x000fe60000100a00 */
[----:B0-----:R-:W4:Y:S02]  /*41410*/  LDL.LU.64 R16, [R1+0x68d0] ;  /* 0x0068d00001107983 */ /* 0x001f240000300a00 */
[C---:B----4-:R-:W-:Y:S01]  /*41420*/  HMMA.16816.F32.BF16 R12, R24.reuse, R16, R12 ;  /* 0x00000010180c723c */ /* 0x050fe2000004180c */
[----:B------:R-:W-:Y:S02]  /*41430*/  MOV R2, R16 ;  /* 0x0000001000027202 */ /* 0x000fe40000000f00 */
[----:B------:R-:W-:Y:S11]  /*41440*/  MOV R28, R17 ;  /* 0x00000011001c7202 */ /* 0x000ff60000000f00 */
[----:B------:R-:W-:Y:S09]  /*41450*/  @!UPT UIADD3 URZ, URZ, URZ, URZ ;  /* 0x0000003f3f3ff290 */ /* 0x000ff2000fffe03f */
[----:B------:R0:W-:Y:S01]  /*41460*/  STL.64 [R1+0xd0], R12 ;  /* 0x0000d00c01007387 */ /* 0x0001e20000100a00 */
[----:B------:R-:W-:Y:S03]  /*41470*/  STL.64 [R1+0xd8], R14 ;  /* 0x0000d80e01007387 */ /* 0x000fe60000100a00 */
[----:B0-----:R-:W3:Y:S01]  /*41480*/  LDL.LU.64 R12, [R1+0x68c8] ;  /* 0x0068c800010c7983 */ /* 0x001ee20000300a00 */
[----:B------:R-:W3:Y:S02]  /*41490*/  LDL.LU.64 R18, [R1+0x68c0] ;  /* 0x0068c00001127983 */ /* 0x000ee40000300a00 */
[----:B------:R-:W3:Y:S02]  /*414a0*/  LDL.LU.64 R16, [R1+0x68b8] ;  /* 0x0068b80001107983 */ /* 0x000ee40000300a00 */
[----:B---3--:R-:W-:Y:S01]  /*414b0*/  HMMA.16816.F32.BF16 R16, R24, R12, R16 ;  /* 0x0000000c1810723c */ /* 0x008fe20000041810 */
[----:B------:R-:W-:-:S02]  /*414c0*/  MOV R11, R12 ;  /* 0x0000000c000b7202 */ /* 0x000fc40000000f00 */
[----:B------:R-:W-:Y:S11]  /*414d0*/  MOV R10, R13 ;  /* 0x0000000d000a7202 */ /* 0x000ff60000000f00 */
[----:B------:R-:W-:Y:S09]  /*414e0*/  @!UPT UIADD3 URZ, URZ, URZ, URZ ;  /* 0x0000003f3f3ff290 */ /* 0x000ff2000fffe03f */
[----:B------:R-:W-:Y:S01]  /*414f0*/  STL.64 [R1+0xc0], R16 ;  /* 0x0000c01001007387 */ /* 0x000fe20000100a00 */
[----:B------:R0:W-:Y:S03]  /*41500*/  STL.64 [R1+0xc8], R18 ;  /* 0x0000c81201007387 */ /* 0x0001e60000100a00 */
[----:B0-----:R-:W3:Y:S01]  /*41510*/  LDL.LU.64 R18, [R1+0x68b0] ;  /* 0x0068b00001127983 */ /* 0x001ee20000300a00 */
[----:B------:R-:W3:Y:S02]  /*41520*/  LDL.LU.64 R16, [R1+0x68a8] ;  /* 0x0068a80001107983 */ /* 0x000ee40000300a00 */
[----:B------:R-:W3:Y:S02]  /*41530*/  LDL.LU.64 R14, [R1+0x68a0] ;  /* 0x0068a000010e7983 */ /* 0x000ee40000300a00 */
[----:B------:R-:W3:Y:S01]  /*41540*/  LDL.LU.64 R12, [R1+0x6898] ;  /* 0x00689800010c7983 */ /* 0x000ee20000300a00 */
[----:B------:R-:W-:-:S07]  /*41550*/  MOV R23, R0 ;  /* 0x0000000000177202 */ /* 0x000fce0000000f00 */
[----:B--2---:R-:W-:Y:S01]  /*41560*/  HMMA.16816.F32.BF16 R20, R24, R8, R20 ;  /* 0x000000081814723c */ /* 0x004fe20000041814 */
[----:B------:R-:W-:Y:S01]  /*41570*/  STL.64 [R1+0x6880], R8 ;  /* 0x0068800801007387 */ /* 0x000fe20000100a00 */
[----:B------:R-:W-:Y:S02]  /*41580*/  MOV R29, R4 ;  /* 0x00000004001d7202 */ /* 0x000fe40000000f00 */
[----:B------:R-:W-:Y:S11]  /*41590*/  MOV R0, R5 ;  /* 0x0000000500007202 */ /* 0x000ff60000000f00 */
[----:B------:R-:W-:Y:S08]  /*415a0*/  @!UPT UIADD3 URZ, URZ, URZ, URZ ;  /* 0x0000003f3f3ff290 */ /* 0x000ff0000fffe03f */
[----:B------:R-:W-:Y:S01]  /*415b0*/  STL.64 [R1+0x30], R20 ;  /* 0x0000301401007387 */ /* 0x000fe20000100a00 */
[----:B------:R-:W-:Y:S01]  /*415c0*/  STL.64 [R1+0x38], R22 ;  /* 0x0000381601007387 */ /* 0x000fe20000100a00 */
[----:B---3--:R-:W-:Y:S11]  /*415d0*/  HMMA.16816.F32.BF16 R16, R12, R4, R16 ;  /* 0x000000040c10723c */ /* 0x008ff60000041810 */
[----:B------:R-:W-:Y:S11]  /*415e0*/  @!UPT UIADD3 URZ, URZ, URZ, URZ ;  /* 0x0000003f3f3ff290 */ /* 0x000ff6000fffe03f */
[----:B------:R-:W-:Y:S01]  /*415f0*/  @!UPT UIADD3 URZ, URZ, URZ, URZ ;  /* 0x0000003f3f3ff290 */ /* 0x000fe2000fffe03f */
[----:B------:R-:W-:Y:S01]  /*41600*/  STL.64 [R1+0x20], R16 ;  /* 0x0000201001007387 */ /* 0x000fe20000100a00 */
[----:B------:R-:W-:Y:S02]  /*41610*/  STL.64 [R1+0x28], R18 ;  /* 0x0000281201007387 */ /* 0x000fe40000100a00 */
[----:B------:R-:W2:Y:S02]  /*41620*/  LDL.LU R4, [R1+0x200] ;  /* 0x0002000001047983 */ /* 0x000ea40000300800 */
[----:B------:R-:W2:Y:S01]  /*41630*/  LDL.LU R5, [R1+0x204] ;  /* 0x0002040001057983 */ /* 0x000ea20000300800 */
[----:B------:R-:W3:Y:S01]  /*41640*/  LDL.LU R6, [R1+0x208] ;  /* 0x0002080001067983 */ /* 0x000ee20000300800 */
[----:B------:R-:W-:Y:S02]  /*41650*/  MOV R7, R3 ;  /* 0x0000000300077202 */ /* 0x000fe40000000f00 */
[----:B------:R-:W4:Y:S03]  /*41660*/  LDL.LU R3, [R1+0x6894] ;  /* 0x0068940001037983 */ /* 0x000f260000300800 */
[----:B---3--:R-:W-:Y:S01]  /*41670*/  STL.64 [R1+0x6830], R6 ;  /* 0x0068300601007387 */ /* 0x008fe20000100a00 */
[----:B--2---:R0:W-:Y:S03]  /*41680*/  STL.64 [R1+0x6828], R4 ;  /* 0x0068280401007387 */ /* 0x0041e60000100a00 */
[----:B----4-:R-:W1:Y:S01]  /*41690*/  LDSM.16.MT88.4 R16, [R3+0x9000] ;  /* 0x009000000310783b */ /* 0x010e620000004200 */
[----:B0-----:R-:W-:-:S02]  /*416a0*/  MOV R4, R11 ;  /* 0x0000000b00047202 */ /* 0x001fc40000000f00 */
[----:B------:R-:W-:-:S05]  /*416b0*/  MOV R5, R10 ;  /* 0x0000000a00057202 */ /* 0x000fca0000000f00 */
[----:B------:R0:W-:Y:S01]  /*416c0*/  STL.64 [R1+0x6888], R4 ;  /* 0x0068880401007387 */ /* 0x0001e20000100a00 */
[----:B------:R-:W2:Y:S02]  /*416d0*/  LDL.LU R24, [R1+0x220] ;  /* 0x0002200001187983 */ /* 0x000ea40000300800 */
[----:B------:R-:W2:Y:S02]  /*416e0*/  LDL.LU R25, [R1+0x224] ;  /* 0x0002240001197983 */ /* 0x000ea40000300800 */
[----:B------:R-:W3:Y:S01]  /*416f0*/  LDL.LU R26, [R1+0x228] ;  /* 0x00022800011a7983 */ /* 0x000ee20000300800 */
[----:B------:R-:W3:Y:S01]  /*41700*/  LDL.LU R27, [R1+0x22c] ;  /* 0x00022c00011b7983 */ /* 0x000ee20000300800 */
[----:B------:R-:W4:Y:S02]  /*41710*/  LDL.LU R8, [R1+0x240] ;  /* 0x0002400001087983 */ /* 0x000f240000300800 */
[----:B------:R-:W4:Y:S02]  /*41720*/  LDL.LU R9, [R1+0x244] ;  /* 0x0002440001097983 */ /* 0x000f240000300800 */
[----:B------:R-:W4:Y:S01]  /*41730*/  LDL.LU R10, [R1+0x248] ;  /* 0x00024800010a7983 */ /* 0x000f220000300800 */
[----:B------:R-:W4:Y:S04]  /*41740*/  LDL.LU R11, [R1+0x24c] ;  /* 0x00024c00010b7983 */ /* 0x000f280000300800 */
[----:B0-----:R-:W4:Y:S01]  /*41750*/  LDL.LU R4, [R1+0x250] ;  /* 0x0002500001047983 */ /* 0x001f220000300800 */
[----:B------:R-:W4:Y:S02]  /*41760*/  LDL.LU R5, [R1+0x254] ;  /* 0x0002540001057983 */ /* 0x000f240000300800 */
[----:B------:R-:W4:Y:S02]  /*41770*/  LDL.LU R6, [R1+0x258] ;  /* 0x0002580001067983 */ /* 0x000f240000300800 */
[----:B------:R-:W4:Y:S01]  /*41780*/  LDL.LU R7, [R1+0x25c] ;  /* 0x00025c0001077983 */ /* 0x000f220000300800 */
[----:B---3--:R-:W-:Y:S01]  /*41790*/  STL.64 [R1+0x6878], R26 ;  /* 0x0068781a01007387 */ /* 0x008fe20000100a00 */
[----:B--2---:R0:W-:Y:S03]  /*417a0*/  STL.64 [R1+0x6870], R24 ;  /* 0x0068701801007387 */ /* 0x0041e60000100a00 */
[----:B0-----:R-:W2:Y:S01]  /*417b0*/  LDL.LU R24, [R1+0x90] ;  /* 0x0000900001187983 */ /* 0x001ea20000300800 */
[----:B------:R-:W2:Y:S02]  /*417c0*/  LDL.LU R25, [R1+0x94] ;  /* 0x0000940001197983 */ /* 0x000ea40000300800 */
[----:B------:R-:W2:Y:S02]  /*417d0*/  LDL.LU R26, [R1+0x98] ;  /* 0x00009800011a7983 */ /* 0x000ea40000300800 */
[----:B------:R-:W2:Y:S01]  /*417e0*/  LDL.LU R27, [R1+0x9c] ;  /* 0x00009c00011b7983 */ /* 0x000ea20000300800 */
[----:B-1----:R-:W-:Y:S01]  /*417f0*/  STL.64 [R1+0x67f0], R18 ;  /* 0x0067f01201007387 */ /* 0x002fe20000100a00 */
[----:B------:R0:W-:Y:S03]  /*41800*/  STL.64 [R1+0x67e8], R16 ;  /* 0x0067e81001007387 */ /* 0x0001e60000100a00 */
[----:B0-----:R-:W3:Y:S01]  /*41810*/  LDL.LU R16, [R1+0x1d0] ;  /* 0x0001d00001107983 */ /* 0x001ee20000300800 */
[----:B------:R-:W3:Y:S02]  /*41820*/  LDL.LU R17, [R1+0x1d4] ;  /* 0x0001d40001117983 */ /* 0x000ee40000300800 */
        /* <DEDUP_REMOVED lines=18> */
[----:B------:R-:W-:Y:S01]  /*41950*/  STL.64 [R1+0x6800], R18 ;  /* 0x0068001201007387 */ /* 0x000fe20000100a00 */
[----:B---3--:R0:W-:Y:S02]  /*41960*/  STL.64 [R1+0x67f8], R16 ;  /* 0x0067f81001007387 */ /* 0x0081e40000100a00 */
[----:B0-----:R-:W-:Y:S01]  /*41970*/  IMAD.MOV.U32 R16, RZ, RZ, R2 ;  /* 0x000000ffff107224 */ /* 0x001fe200078e0002 */
[----:B------:R-:W-:Y:S01]  /*41980*/  MOV R17, R28 ;  /* 0x0000001c00117202 */ /* 0x000fe20000000f00 */
[----:B------:R-:W3:Y:S06]  /*41990*/  LDL.LU R2, [R1+0x6890] ;  /* 0x0068900001027983 */ /* 0x000eec0000300800 */
[C---:B----4-:R-:W-:Y:S11]  /*419a0*/  HMMA.16816.F32.BF16 R4, R12.reuse, R16, R4 ;  /* 0x000000100c04723c */ /* 0x050ff60000041804 */
[----:B------:R-:W-:Y:S11]  /*419b0*/  @!UPT UIADD3 URZ, URZ, URZ, URZ ;  /* 0x0000003f3f3ff290 */ /* 0x000ff6000fffe03f */
[----:B------:R-:W-:Y:S01]  /*419c0*/  @!UPT UIADD3 URZ, URZ, URZ, URZ ;  /* 0x0000003f3f3ff290 */ /* 0x000fe2000fffe03f */
[----:B------:R0:W-:Y:S01]  /*419d0*/  STL.64 [R1+0x10], R4 ;  /* 0x0000100401007387 */ /* 0x0001e20000100a00 */
[----:B------:R-:W-:Y:S03]  /*419e0*/  STL.64 [R1+0x18], R6 ;  /* 0x0000180601007387 */ /* 0x000fe60000100a00 */
[----:B0-----:R-:W4:Y:S02]  /*419f0*/  LDL.LU.64 R4, [R1+0x6888] ;  /* 0x0068880001047983 */ /* 0x001f240000300a00 */
[C---:B----4-:R-:W-:Y:S11]  /*41a00*/  HMMA.16816.F32.BF16 R8, R12.reuse, R4, R8 ;  /* 0x000000040c08723c */ /* 0x050ff60000041808 */
[----:B------:R-:W-:Y:S11]  /*41a10*/  @!UPT UIADD3 URZ, URZ, URZ, URZ ;  /* 0x0000003f3f3ff290 */ /* 0x000ff6000fffe03f */
[----:B------:R-:W-:Y:S01]  /*41a20*/  @!UPT UIADD3 URZ, URZ, URZ, URZ ;  /* 0x0000003f3f3ff290 */ /* 0x000fe2000fffe03f */
[----:B------:R0:W-:Y:S01]  /*41a30*/  STL.64 [R1], R8 ;  /* 0x0000000801007387 */ /* 0x0001e20000100a00 */
[----:B------:R1:W-:Y:S03]  /*41a40*/  STL.64 [R1+0x8], R10 ;  /* 0x0000080a01007387 */ /* 0x0003e60000100a00 */
[----:B0-----:R-:W4:Y:S02]  /*41a50*/  LDL.LU.64 R8, [R1+0x6880] ;  /* 0x0068800001087983 */ /* 0x001f240000300a00 */
[----:B----4-:R-:W-:Y:S02]  /*41a60*/  HMMA.16816.F32.BF16 R12, R12, R8, R24 ;  /* 0x000000080c0c723c */ /* 0x010fe40000041818 */
[----:B------:R-:W4:Y:S01]  /*41a70*/  LDL.LU.64 R26, [R1+0x6878] ;  /* 0x00687800011a7983 */ /* 0x000f220000300a00 */
[----:B------:R-:W4:Y:S01]  /*41a80*/  LDL.LU.64 R24, [R1+0x6870] ;  /* 0x0068700001187983 */ /* 0x000f220000300a00 */
[----:B------:R-:W-:-:S02]  /*41a90*/  MOV R7, R8 ;  /* 0x0000000800077202 */ /* 0x000fc40000000f00 */
[----:B------:R-:W-:Y:S01]  /*41aa0*/  MOV R6, R9 ;  /* 0x0000000900067202 */ /* 0x000fe20000000f00 */
[----:B-1----:R-:W4:Y:S01]  /*41ab0*/  LDL.LU.64 R10, [R1+0x6868] ;  /* 0x00686800010a7983 */ /* 0x002f220000300a00 */
[----:B------:R-:W4:Y:S11]  /*41ac0*/  LDL.LU.64 R8, [R1+0x6860] ;  /* 0x0068600001087983 */ /* 0x000f360000300a00 */
[----:B------:R-:W-:Y:S04]  /*41ad0*/  @!UPT UIADD3 URZ, URZ, URZ, URZ ;  /* 0x0000003f3f3ff290 */ /* 0x000fe8000fffe03f */
[----:B------:R0:W-:Y:S02]  /*41ae0*/  STL.64 [R1+0x90], R12 ;  /* 0x0000900c01007387 */ /* 0x0001e40000100a00 */
[----:B0-----:R-:W-:Y:S02]  /*41af0*/  MOV R12, R29 ;  /* 0x0000001d000c7202 */ /* 0x001fe40000000f00 */
[----:B------:R-:W-:Y:S01]  /*41b00*/  MOV R13, R0 ;  /* 0x00000000000d7202 */ /* 0x000fe20000000f00 */
[----:B------:R-:W-:Y:S01]  /*41b10*/  STL [R1+0x98], R14 ;  /* 0x0000980e01007387 */ /* 0x000fe20000100800 */
[----:B------:R-:W3:Y:S05]  /*41b20*/  LDL.LU R29, [R1+0x6858] ;  /* 0x00685800011d7983 */ /* 0x000eea0000300800 */
[C---:B----4-:R-:W-:Y:S08]  /*41b30*/  HMMA.16816.F32.BF16 R24, R8.reuse, R12, R24 ;  /* 0x0000000c0818723c */ /* 0x050ff00000041818 */
[----:B--2---:R-:W-:Y:S11]  /*41b40*/  HMMA.16816.F32.BF16 R20, R8, R16, R20 ;  /* 0x000000100814723c */ /* 0x004ff60000041814 */
[----:B------:R-:W-:Y:S04]  /*41b50*/  @!UPT UIADD3 URZ, URZ, URZ, URZ ;  /* 0x0000003f3f3ff290 */ /* 0x000fe8000fffe03f */
[----:B------:R-:W-:Y:S01]  /*41b60*/  STL [R1+0x214], R25 ;  /* 0x0002141901007387 */ /* 0x000fe20000100800 */
[----:B------:R-:W-:Y:S01]  /*41b70*/  STL.64 [R1+0x218], R26 ;  /* 0x0002181a01007387 */ /* 0x000fe20000100a00 */
[----:B------:R-:W-:Y:S02]  /*41b80*/  MOV R0, R24 ;  /* 0x0000001800007202 */ /* 0x000fe40000000f00 */
[----:B------:R-:W0:Y:S04]  /*41b90*/  LDSM.16.MT88.4 R24, [R3+0x9080] ;  /* 0x009080000318783b */ /* 0x000e280000004200 */
[----:B------:R-:W-:Y:S04]  /*41ba0*/  STL [R1+0x66a8], R0 ;  /* 0x0066a80001007387 */ /* 0x000fe80000100800 */
[----:B0-----:R-:W-:Y:S01]  /*41bb0*/  STL.64 [R1+0x67b8], R26 ;  /* 0x0067b81a01007387 */ /* 0x001fe20000100a00 */
[----:B------:R-:W-:Y:S02]  /*41bc0*/  STL.64 [R1+0x67b0], R24 ;  /* 0x0067b01801007387 */ /* 0x000fe40000100a00 */
[----:B------:R-:W-:Y:S02]  /*41bd0*/  STL [R1+0x66a4], R3 ;  /* 0x0066a40301007387 */ /* 0x000fe40000100800 */
[----:B------:R-:W-:Y:S01]  /*41be0*/  STL.64 [R1+0x290], R20 ;  /* 0x0002901401007387 */ /* 0x000fe20000100a00 */
[----:B------:R0:W-:Y:S04]  /*41bf0*/  STL.64 [R1+0x298], R22 ;  /* 0x0002981601007387 */ /* 0x0001e80000100a00 */
[----:B0-----:R-:W2:Y:S01]  /*41c00*/  LDL.LU.64 R22, [R1+0x6850] ;  /* 0x0068500001167983 */ /* 0x001ea20000300a00 */
[----:B------:R-:W2:Y:S01]  /*41c10*/  LDL.LU.64 R20, [R1+0x6848] ;  /* 0x0068480001147983 */ /* 0x000ea20000300a00 */
[----:B------:R-:W-:-:S02]  /*41c20*/  MOV R24, R7 ;  /* 0x0000000700187202 */ /* 0x000fc40000000f00 */
[----:B------:R-:W-:Y:S02]  /*41c30*/  MOV R25, R6 ;  /* 0x0000000600197202 */ /* 0x000fe40000000f00 */
[C---:B--2---:R-:W-:Y:S01]  /*41c40*/  HMMA.16816.F32.BF16 R4, R8.reuse, R4, R20 ;  /* 0x000000040804723c */ /* 0x044fe20000041814 */
[----:B------:R-:W2:Y:S01]  /*41c50*/  LDL.LU.64 R22, [R1+0x6840] ;  /* 0x0068400001167983 */ /* 0x000ea20000300a00 */
[----:B------:R-:W2:Y:S11]  /*41c60*/  LDL.LU.64 R20, [R1+0x6838] ;  /* 0x0068380001147983 */ /* 0x000eb60000300a00 */
[----:B------:R-:W-:Y:S10]  /*41c70*/  @!UPT UIADD3 URZ, URZ, URZ, URZ ;  /* 0x0000003f3f3ff290 */ /* 0x000ff4000fffe03f */
[----:B------:R-:W-:Y:S01]  /*41c80*/  STL [R1+0x224], R5 ;  /* 0x0002240501007387 */ /* 0x000fe20000100800 */
[----:B------:R0:W-:Y:S01]  /*41c90*/  STL [R1+0x228], R6 ;  /* 0x0002280601007387 */ /* 0x0001e20000100800 */
[----:B------:R-:W-:Y:S02]  /*41ca0*/  MOV R3, R7 ;  /* 0x0000000700037202 */ /* 0x000fe40000000f00 */
[----:B------:R-:W-:Y:S01]  /*41cb0*/  MOV R0, R4 ;  /* 0x0000000400007202 */ /* 0x000fe20000000f00 */
[----:B0-----:R-:W4:Y:S01]  /*41cc0*/  LDL.LU.64 R6, [R1+0x6830] ;  /* 0x0068300001067983 */ /* 0x001f220000300a00 */
[----:B------:R-:W4:Y:S02]  /*41cd0*/  LDL.LU.64 R4, [R1+0x6828] ;  /* 0x0068280001047983 */ /* 0x000f240000300a00 */
[----:B----4-:R-:W-:Y:S01]  /*41ce0*/  HMMA.16816.F32.BF16 R8, R8, R24, R4 ;  /* 0x000000180808723c */ /* 0x010fe20000041804 */
[----:B------:R-:W2:Y:S01]  /*41cf0*/  LDL.LU.64 R6, [R1+0x6820] ;  /* 0x0068200001067983 */ /* 0x000ea20000300a00 */
[----:B------:R-:W2:Y:S02]  /*41d00*/  LDL.LU.64 R4, [R1+0x6818] ;  /* 0x0068180001047983 */ /* 0x000ea40000300a00 */
[----:B------:R0:W-:Y:S01]  /*41d10*/  STL.64 [R1+0x6808], R24 ;  /* 0x0068081801007387 */ /* 0x0001e20000100a00 */
[----:B------:R-:W-:Y:S01]  /*41d20*/  MOV R28, R15 ;  /* 0x0000000f001c7202 */ /* 0x000fe20000000f00 */
[----:B0-----:R-:W4:Y:S11]  /*41d30*/  LDL.LU R24, [R1+0x1e0] ;  /* 0x0001e00001187983 */ /* 0x001f360000300800 */
[----:B------:R-:W-:Y:S06]  /*41d40*/  @!UPT UIADD3 URZ, URZ, URZ, URZ ;  /* 0x0000003f3f3ff290 */ /* 0x000fec000fffe03f */
[----:B------:R0:W-:Y:S01]  /*41d50*/  STL.64 [R1+0x200], R8 ;  /* 0x0002000801007387 */ /* 0x0001e20000100a00 */
[----:B------:R1:W-:Y:S02]  /*41d60*/  STL.64 [R1+0x208], R10 ;  /* 0x0002080a01007387 */ /* 0x0003e40000100a00 */
[----:B------:R-:W4:Y:S02]  /*41d70*/  LDL.LU R25, [R1+0x1e4] ;  /* 0x0001e40001197983 */ /* 0x000f240000300800 */
[----:B------:R-:W4:Y:S01]  /*41d80*/  LDL.LU R26, [R1+0x1e8] ;  /* 0x0001e800011a7983 */ /* 0x000f220000300800 */
[----:B------:R-:W4:Y:S04]  /*41d90*/  LDL.LU R27, [R1+0x1ec] ;  /* 0x0001ec00011b7983 */ /* 0x000f280000300800 */
[----:B0-----:R-:W3:Y:S01]  /*41da0*/  LDL.LU R8, [R1+0x80] ;  /* 0x0000800001087983 */ /* 0x001ee20000300800 */
[----:B------:R-:W3:Y:S02]  /*41db0*/  LDL.LU R9, [R1+0x84] ;  /* 0x0000840001097983 */ /* 0x000ee40000300800 */
[----:B-1----:R-:W3:Y:S02]  /*41dc0*/  LDL.LU R10, [R1+0x88] ;  /* 0x00008800010a7983 */ /* 0x002ee40000300800 */
[----:B------:R-:W3:Y:S01]  /*41dd0*/  LDL.LU R11, [R1+0x8c] ;  /* 0x00008c00010b7983 */ /* 0x000ee20000300800 */
[C---:B--2---:R-:W-:Y:S01]  /*41de0*/  HMMA.16816.F32.BF16 R12, R4.reuse, R12, R20 ;  /* 0x0000000c040c723c */ /* 0x044fe20000041814 */
[----:B------:R-:W2:Y:S11]  /*41df0*/  LDL.LU R23, [R1+0x6810] ;  /* 0x0068100001177983 */ /* 0x000eb60000300800 */
[----:B------:R-:W-:Y:S11]  /*41e00*/  @!UPT UIADD3 URZ, URZ, URZ, URZ ;  /* 0x0000003f3f3ff290 */ /* 0x000ff6000fffe03f */
[----:B------:R-:W-:Y:S01]  /*41e10*/  STL.64 [R1+0x1f0], R12 ;  /* 0x0001f00c01007387 */ /* 0x000fe20000100a00 */
[----:B------:R-:W-:Y:S01]  /*41e20*/  STL.64 [R1+0x1f8], R14 ;  /* 0x0001f80e01007387 */ /* 0x000fe20000100a00 */
[C---:B----4-:R-:W-:Y:S02]  /*41e30*/  HMMA.16816.F32.BF16 R16, R4.reuse, R16, R24 ;  /* 0x000000100410723c */ /* 0x050fe40000041818 */
[----:B--2---:R-:W0:Y:S04]  /*41e40*/  LDSM.16.MT88.4 R12, [R23+0x9000] ;  /* 0x00900000170c783b */ /* 0x004e280000004200 */
[----:B0-----:R-:W-:Y:S01]  /*41e50*/  STL.64 [R1+0x6790], R14 ;  /* 0x0067900e01007387 */ /* 0x001fe20000100a00 */
[----:B------:R0:W-:Y:S03]  /*41e60*/  STL.64 [R1+0x6788], R12 ;  /* 0x0067880c01007387 */ /* 0x0001e60000100a00 */
[----:B0-----:R-:W2:Y:S01]  /*41e70*/  LDL.LU.64 R12, [R1+0x50] ;  /* 0x00005000010c7983 */ /* 0x001ea20000300a00 */
[----:B------:R-:W4:Y:S02]  /*41e80*/  LDL.64 R14, [R1+0x58] ;  /* 0x00005800010e7983 */ /* 0x000f240000100a00 */
[----:B------:R-:W3:Y:S10]  /*41e90*/  LDL.LU.64 R24, [R1+0x6808] ;  /* 0x0068080001187983 */ /* 0x000ef40000300a00 */
[----:B------:R-:W-:Y:S01]  /*41ea0*/  STL.64 [R1+0x270], R16 ;  /* 0x0002701001007387 */ /* 0x000fe20000100a00 */
[----:B------:R0:W-:Y:S04]  /*41eb0*/  STL.64 [R1+0x278], R18 ;  /* 0x0002781201007387 */ /* 0x0001e80000100a00 */
        /* <DEDUP_REMOVED lines=9> */
[----:B----4-:R3:W-:Y:S02]  /*41f50*/  STL.64 [R1+0x67d0], R14 ;  /* 0x0067d00e01007387 */ /* 0x0107e40000100a00 */
[----:B---3--:R-:W-:Y:S01]  /*41f60*/  HMMA.16816.F32.BF16 R12, R4, R24, R8 ;  /* 0x00000018040c723c */ /* 0x008fe20000041808 */
[----:B------:R-:W0:Y:S04]  /*41f70*/  LDSM.16.MT88.4 R8, [R23+0x9080] ;  /* 0x009080001708783b */ /* 0x000e280000004200 */
[----:B------:R-:W3:Y:S11]  /*41f80*/  LDL R7, [R1+0x1730] ;  /* 0x0017300001077983 */ /* 0x000ef60000100800 */
[----:B------:R-:W-:Y:S07]  /*41f90*/  @!UPT UIADD3 URZ, URZ, URZ, URZ ;  /* 0x0000003f3f3ff290 */ /* 0x000fee000fffe03f */
[----:B------:R-:W-:Y:S01]  /*41fa0*/  STL.64 [R1+0x80], R12 ;  /* 0x0000800c01007387 */ /* 0x000fe20000100a00 */
[----:B------:R-:W-:Y:S03]  /*41fb0*/  STL.64 [R1+0x88], R14 ;  /* 0x0000880e01007387 */ /* 0x000fe60000100a00 */
[----:B0-----:R0:W-:Y:S01]  /*41fc0*/  STL.64 [R1+0x6758], R10 ;  /* 0x0067580a01007387 */ /* 0x0011e20000100a00 */
[----:B------:R1:W-:Y:S03]  /*41fd0*/  STL.64 [R1+0x6750], R8 ;  /* 0x0067500801007387 */ /* 0x0003e60000100a00 */
[----:B0-----:R-:W4:Y:S04]  /*41fe0*/  LDL R10, [R1+0x68] ;  /* 0x00006800010a7983 */ /* 0x001f280000100800 */
[----:B------:R-:W4:Y:S04]  /*41ff0*/  LDL R11, [R1+0x6c] ;  /* 0x00006c00010b7983 */ /* 0x000f280000100800 */
[----:B---3--:R-:W0:Y:S02]  /*42000*/  LDSM.16.MT88.4 R20, [R7+0x9000] ;  /* 0x009000000714783b */ /* 0x008e240000004200 */
[----:B------:R-:W3:Y:S02]  /*42010*/  LDSM.16.MT88.4 R4, [R7+0x9080] ;  /* 0x009080000704783b */ /* 0x000ee40000004200 */
[----:B----4-:R4:W-:Y:S02]  /*42020*/  STL.64 [R1+0x67d8], R10 ;  /* 0x0067d80a01007387 */ /* 0x0109e40000100a00 */
[----:B-1----:R-:W2:Y:S02]  /*42030*/  LDL.LU R8, [R1+0x1a0] ;  /* 0x0001a00001087983 */ /* 0x002ea40000300800 */
[----:B------:R-:W2:Y:S01]  /*42040*/  LDL.LU R9, [R1+0x1a4] ;  /* 0x0001a40001097983 */ /* 0x000ea20000300800 */
[----:B----4-:R-:W2:Y:S01]  /*42050*/  LDL.LU R10, [R1+0x1a8] ;  /* 0x0001a800010a7983 */ /* 0x010ea20000300800 */
[----:B------:R-:W2:Y:S02]  /*42060*/  LDL.LU R11, [R1+0x1ac] ;  /* 0x0001ac00010b7983 */ /* 0x000ea40000300800 */
[----:B------:R-:W4:Y:S02]  /*42070*/  LDL.LU R12, [R1+0x1c0] ;  /* 0x0001c000010c7983 */ /* 0x000f240000300800 */
[----:B------:R-:W4:Y:S01]  /*42080*/  LDL.LU R13, [R1+0x1c4] ;  /* 0x0001c400010d7983 */ /* 0x000f220000300800 */
[----:B------:R-:W4:Y:S01]  /*42090*/  LDL.LU R14, [R1+0x1c8] ;  /* 0x0001c800010e7983 */ /* 0x000f220000300800 */
[----:B------:R-:W4:Y:S02]  /*420a0*/  LDL.LU R15, [R1+0x1cc] ;  /* 0x0001cc00010f7983 */ /* 0x000f240000300800 */
[----:B------:R-:W2:Y:S02]  /*420b0*/  LDL.LU R24, [R1+0x190] ;  /* 0x0001900001187983 */ /* 0x000ea40000300800 */
[----:B------:R-:W2:Y:S01]  /*420c0*/  LDL.LU R25, [R1+0x194] ;  /* 0x0001940001197983 */ /* 0x000ea20000300800 */
[----:B------:R-:W2:Y:S01]  /*420d0*/  LDL.LU R26, [R1+0x198] ;  /* 0x00019800011a7983 */ /* 0x000ea20000300800 */
[----:B------:R-:W2:Y:S03]  /*420e0*/  LDL.LU R27, [R1+0x19c] ;  /* 0x00019c00011b7983 */ /* 0x000ea60000300800 */
        /* <DEDUP_REMOVED lines=8> */
[----:B0-----:R-:W2:Y:S01]  /*42170*/  LDL.LU R20, [R1+0xf0] ;  /* 0x0000f00001147983 */ /* 0x001ea20000300800 */
[----:B------:R-:W2:Y:S01]  /*42180*/  LDL.LU R21, [R1+0xf4] ;  /* 0x0000f40001157983 */ /* 0x000ea20000300800 */
[----:B------:R-:W-:Y:S01]  /*42190*/  MOV R22, R29 ;  /* 0x0000001d00167202 */ /* 0x000fe20000000f00 */
[----:B------:R-:W-:Y:S01]  /*421a0*/  IMAD.MOV.U32 R23, RZ, RZ, R2 ;  /* 0x000000ffff177224 */ /* 0x000fe200078e0002 */
[----:B------:R-:W3:Y:S01]  /*421b0*/  LDL.LU R29, [R1+0x67e4] ;  /* 0x0067e400011d7983 */ /* 0x000ee20000300800 */
[----:B------:R-:W3:Y:S03]  /*421c0*/  LDL.LU R2, [R1+0x67e0] ;  /* 0x0067e00001027983 */ /* 0x000ee60000300800 */
[----:B------:R-:W-:Y:S04]  /*421d0*/  STL.64 [R1+0x6768], R22 ;  /* 0x0067681601007387 */ /* 0x000fe80000100a00 */
[----:B--2---:R0:W-:Y:S04]  /*421e0*/  STL.64 [R1+0x6760], R20 ;  /* 0x0067601401007387 */ /* 0x0041e80000100a00 */
[----:B0-----:R-:W2:Y:S01]  /*421f0*/  LDL.LU R20, [R1+0x170] ;  /* 0x0001700001147983 */ /* 0x001ea20000300800 */
[----:B------:R-:W2:Y:S02]  /*42200*/  LDL.LU R21, [R1+0x174] ;  /* 0x0001740001157983 */ /* 0x000ea40000300800 */
[----:B------:R-:W2:Y:S02]  /*42210*/  LDL.LU R22, [R1+0x178] ;  /* 0x0001780001167983 */ /* 0x000ea40000300800 */
[----:B------:R-:W2:Y:S02]  /*42220*/  LDL.LU R23, [R1+0x17c] ;  /* 0x00017c0001177983 */ /* 0x000ea40000300800 */
[----:B--2---:R0:W-:Y:S01]  /*42230*/  STL.64 [R1+0x6778], R22 ;  /* 0x0067781601007387 */ /* 0x0041e20000100a00 */
[----:B------:R-:W-:Y:S03]  /*42240*/  STL.64 [R1+0x6770], R20 ;  /* 0x0067701401007387 */ /* 0x000fe60000100a00 */
[----:B0-----:R-:W2:Y:S04]  /*42250*/  LDL R22, [R1+0x78] ;  /* 0x0000780001167983 */ /* 0x001ea80000100800 */
[----:B------:R-:W2:Y:S02]  /*42260*/  LDL R23, [R1+0x7c] ;  /* 0x00007c0001177983 */ /* 0x000ea40000100800 */
[C---:B--2---:R-:W-:Y:S11]  /*42270*/  HMMA.16816.F32.BF16 R8, R16.reuse, R22, R8 ;  /* 0x000000161008723c */ /* 0x044ff60000041808 */
[----:B------:R-:W-:Y:S11]  /*42280*/  @!UPT UIADD3 URZ, URZ, URZ, URZ ;  /* 0x0000003f3f3ff290 */ /* 0x000ff6000fffe03f */
[----:B------:R-:W-:Y:S01]  /*42290*/  @!UPT UIADD3 URZ, URZ, URZ, URZ ;  /* 0x0000003f3f3ff290 */ /* 0x000fe2000fffe03f */
[----:B------:R-:W-:Y:S01]  /*422a0*/  STL.64 [R1+0x1a0], R8 ;  /* 0x0001a00801007387 */ /* 0x000fe20000100a00 */
[----:B------:R0:W-:Y:S03]  /*422b0*/  STL.64 [R1+0x1a8], R10 ;  /* 0x0001a80a01007387 */ /* 0x0001e60000100a00 */
[----:B0-----:R-:W4:Y:S01]  /*422c0*/  LDL.LU.64 R10, [R1+0x67d8] ;  /* 0x0067d800010a7983 */ /* 0x001f220000300a00 */
[----:B---3--:R0:W-:Y:S02]  /*422d0*/  STL.64 [R1+0x66e0], R6 ;  /* 0x0066e00601007387 */ /* 0x0081e40000100a00 */
[----:B------:R-:W-:Y:S01]  /*422e0*/  STL.64 [R1+0x66d8], R4 ;  /* 0x0066d80401007387 */ /* 0x000fe20000100a00 */
[----:B0-----:R-:W2:Y:S01]  /*422f0*/  LDL.LU.64 R6, [R1+0x48] ;  /* 0x0000480001067983 */ /* 0x001ea20000300a00 */
[C---:B----4-:R-:W-:Y:S11]  /*42300*/  HMMA.16816.F32.BF16 R12, R16.reuse, R10, R12 ;  /* 0x0000000a100c723c */ /* 0x050ff6000004180c */
[----:B------:R-:W-:Y:S11]  /*42310*/  @!UPT UIADD3 URZ, URZ, URZ, URZ ;  /* 0x0000003f3f3ff290 */ /* 0x000ff6000fffe03f */
[----:B------:R-:W-:Y:S01]  /*42320*/  @!UPT UIADD3 URZ, URZ, URZ, URZ ;  /* 0x0000003f3f3ff290 */ /* 0x000fe2000fffe03f */
[----:B------:R-:W-:Y:S01]  /*42330*/  STL.64 [R1+0x2b0], R12 ;  /* 0x0002b00c01007387 */ /* 0x000fe20000100a00 */
[----:B------:R0:W-:Y:S03]  /*42340*/  STL.64 [R1+0x2b8], R14 ;  /* 0x0002b80e01007387 */ /* 0x0001e60000100a00 */
[----:B0-----:R-:W3:Y:S01]  /*42350*/  LDL.LU.64 R14, [R1+0x67d0] ;  /* 0x0067d000010e7983 */ /* 0x001ee20000300a00 */
[----:B------:R0:W-:Y:S02]  /*42360*/  STL.64 [R1+0x67a8], R10 ;  /* 0x0067a80a01007387 */ /* 0x0001e40000100a00 */
[----:B------:R-:W4:Y:S02]  /*42370*/  LDL.LU R8, [R1+0x150] ;  /* 0x0001500001087983 */ /* 0x000f240000300800 */
[----:B------:R-:W4:Y:S01]  /*42380*/  LDL.LU R9, [R1+0x154] ;  /* 0x0001540001097983 */ /* 0x000f220000300800 */
        /* <DEDUP_REMOVED lines=27> */
[----:B---3--:R-:W3:Y:S02]  /*42540*/  LDL.LU R18, [R1+0xb8] ;  /* 0x0000b80001127983 */ /* 0x008ee40000300800 */
[----:B------:R-:W3:Y:S01]  /*42550*/  LDL.LU R19, [R1+0xbc] ;  /* 0x0000bc0001137983 */ /* 0x000ee20000300800 */
[C---:B----4-:R-:W-:Y:S11]  /*42560*/  HMMA.16816.F32.BF16 R8, R24.reuse, R22, R8 ;  /* 0x000000161808723c */ /* 0x050ff60000041808 */
        /* <DEDUP_REMOVED lines=10> */
[----:B0-----:R-:W2:Y:S01]  /*42610*/  LDL.LU.64 R14, [R1+0x67a0] ;  /* 0x0067a000010e7983 */ /* 0x001ea20000300a00 */
[----:B------:R0:W-:Y:S02]  /*42620*/  STL.64 [R1+0x6780], R10 ;  /* 0x0067800a01007387 */ /* 0x0001e40000100a00 */
[----:B------:R-:W4:Y:S02]  /*42630*/  LDL.LU R8, [R1+0x180] ;  /* 0x0001800001087983 */ /* 0x000f240000300800 */
[----:B------:R-:W4:Y:S01]  /*42640*/  LDL.LU R9, [R1+0x184] ;  /* 0x0001840001097983 */ /* 0x000f220000300800 */
[----:B0-----:R-:W4:Y:S01]  /*42650*/  LDL.LU R10, [R1+0x188] ;  /* 0x00018800010a7983 */ /* 0x001f220000300800 */
[C---:B--2---:R-:W-:Y:S11]  /*42660*/  HMMA.16816.F32.BF16 R4, R24.reuse, R14, R4 ;  /* 0x0000000e1804723c */ /* 0x044ff60000041804 */
[----:B------:R-:W-:Y:S11]  /*42670*/  @!UPT UIADD3 URZ, URZ, URZ, URZ ;  /* 0x0000003f3f3ff290 */ /* 0x000ff6000fffe03f */
[----:B------:R-:W-:Y:S01]  /*42680*/  @!UPT UIADD3 URZ, URZ, URZ, URZ ;  /* 0x0000003f3f3ff290 */ /* 0x000fe2000fffe03f */
[----:B------:R-:W-:Y:S01]  /*42690*/  STL.64 [R1+0x130], R4 ;  /* 0x0001300401007387 */ /* 0x000fe20000100a00 */
[----:B------:R0:W-:Y:S03]  /*426a0*/  STL.64 [R1+0x138], R6 ;  /* 0x0001380601007387 */ /* 0x0001e60000100a00 */
[----:B0-----:R-:W3:Y:S01]  /*426b0*/  LDL.LU.64 R6, [R1+0x6798] ;  /* 0x0067980001067983 */ /* 0x001ee20000300a00 */
[----:B------:R-:W-:Y:S02]  /*426c0*/  MOV R5, R14 ;  /* 0x0000000e00057202 */ /* 0x000fe40000000f00 */
[----:B------:R-:W-:Y:S02]  /*426d0*/  MOV R4, R15 ;  /* 0x0000000f00047202 */ /* 0x000fe40000000f00 */
[----:B------:R-:W4:Y:S01]  /*426e0*/  LDL.LU.64 R14, [R1+0x6790] ;  /* 0x00679000010e7983 */ /* 0x000f220000300a00 */
[----:B------:R-:W4:Y:S01]  /*426f0*/  LDL.LU.64 R12, [R1+0x6788] ;  /* 0x00678800010c7983 */ /* 0x000f220000300a00 */
[----:B------:R-:W-:Y:S01]  /*42700*/  MOV R11, R2 ;  /* 0x00000002000b7202 */ /* 0x000fe20000000f00 */
[----:B---3--:R-:W-:Y:S11]  /*42710*/  HMMA.16816.F32.BF16 R16, R24, R6, R16 ;  /* 0x000000061810723c */ /* 0x008ff60000041810 */
[----:B------:R-:W-:Y:S11]  /*42720*/  @!UPT UIADD3 URZ, URZ, URZ, URZ ;  /* 0x0000003f3f3ff290 */ /* 0x000ff6000fffe03f */
[----:B------:R-:W-:Y:S01]  /*42730*/  @!UPT UIADD3 URZ, URZ, URZ, URZ ;  /* 0x0000003f3f3ff290 */ /* 0x000fe2000fffe03f */
[----:B------:R-:W-:Y:S01]  /*42740*/  STL.64 [R1+0xb0], R16 ;  /* 0x0000b01001007387 */ /* 0x000fe20000100a00 */
[----:B------:R-:W-:Y:S01]  /*42750*/  STL [R1+0xb8], R18 ;  /* 0x0000b81201007387 */ /* 0x000fe20000100800 */
[----:B------:R-:W-:Y:S02]  /*42760*/  MOV R2, R19 ;  /* 0x0000001300027202 */ /* 0x000fe40000000f00 */
[----:B------:R-:W0:Y:S01]  /*42770*/  LDSM.16.MT88.4 R16, [R29+0x9000] ;  /* 0x009000001d10783b */ /* 0x000e220000004200 */
[----:B----4-:R-:W-:Y:S03]  /*42780*/  HMMA.16816.F32.BF16 R20, R12, R22, R8 ;  /* 0x000000160c14723c */ /* 0x010fe60000041808 */
[----:B------:R-:W-:Y:S04]  /*42790*/  STL [R1+0x6640], R2 ;  /* 0x0066400201007387 */ /* 0x000fe80000100800 */
[----:B0-----:R-:W-:Y:S01]  /*427a0*/  STL.64 [R1+0x6690], R18 ;  /* 0x0066901201007387 */ /* 0x001fe20000100a00 */
[----:B------:R0:W-:Y:S03]  /*427b0*/  STL.64 [R1+0x6688], R16 ;  /* 0x0066881001007387 */ /* 0x0001e60000100a00 */
[----:B0-----:R-:W2:Y:S01]  /*427c0*/  LDL.LU R16, [R1+0x160] ;  /* 0x0001600001107983 */ /* 0x001ea20000300800 */
[----:B------:R-:W2:Y:S02]  /*427d0*/  LDL.LU R17, [R1+0x164] ;  /* 0x0001640001117983 */ /* 0x000ea40000300800 */
[----:B------:R-:W2:Y:S02]  /*427e0*/  LDL.LU R18, [R1+0x168] ;  /* 0x0001680001127983 */ /* 0x000ea40000300800 */
[----:B------:R-:W2:Y:S01]  /*427f0*/  LDL.LU R19, [R1+0x16c] ;  /* 0x00016c0001137983 */ /* 0x000ea20000300800 */
[----:B------:R-:W3:Y:S06]  /*42800*/  LDL.LU.64 R10, [R1+0x6780] ;  /* 0x00678000010a7983 */ /* 0x000eec0000300a00 */
[----:B------:R-:W-:Y:S02]  /*42810*/  STL.64 [R1+0x180], R20 ;  /* 0x0001801401007387 */ /* 0x000fe40000100a00 */
[----:B------:R0:W-:Y:S02]  /*42820*/  STL.64 [R1+0x188], R22 ;  /* 0x0001881601007387 */ /* 0x0001e40000100a00 */
[----:B0-----:R-:W3:Y:S01]  /*42830*/  LDL.LU.64 R22, [R1+0x6778] ;  /* 0x0067780001167983 */ /* 0x001ee20000300a00 */
[----:B------:R-:W3:Y:S01]  /*42840*/  LDL.LU.64 R20, [R1+0x6770] ;  /* 0x0067700001147983 */ /* 0x000ee20000300a00 */
[----:B------:R-:W-:-:S02]  /*42850*/  MOV R26, R5 ;  /* 0x00000005001a7202 */ /* 0x000fc40000000f00 */
[----:B------:R-:W-:Y:S01]  /*42860*/  MOV R27, R4 ;  /* 0x00000004001b7202 */ /* 0x000fe20000000f00 */
[C---:B---3--:R-:W-:Y:S01]  /*42870*/  HMMA.16816.F32.BF16 R8, R12.reuse, R10, R20 ;  /* 0x0000000a0c08723c */ /* 0x048fe20000041814 */
[----:B------:R-:W3:Y:S01]  /*42880*/  LDL.LU.64 R22, [R1+0x6768] ;  /* 0x0067680001167983 */ /* 0x000ee20000300a00 */
[----:B------:R-:W3:Y:S06]  /*42890*/  LDL.LU.64 R20, [R1+0x6760] ;  /* 0x0067600001147983 */ /* 0x000eec0000300a00 */
[C---:B--2---:R-:W-:Y:S11]  /*428a0*/  HMMA.16816.F32.BF16 R16, R12.reuse, R26, R16 ;  /* 0x0000001a0c10723c */ /* 0x044ff60000041810 */
[----:B------:R-:W-:Y:S04]  /*428b0*/  @!UPT UIADD3 URZ, URZ, URZ, URZ ;  /* 0x0000003f3f3ff290 */ /* 0x000fe8000fffe03f */
[----:B------:R-:W-:Y:S01]  /*428c0*/  STL.64 [R1+0x170], R8 ;  /* 0x0001700801007387 */ /* 0x000fe20000100a00 */
[----:B------:R0:W-:Y:S03]  /*428d0*/  STL.64 [R1+0x178], R10 ;  /* 0x0001780a01007387 */ /* 0x0001e60000100a00 */
[----:B0-----:R-:W2:Y:S01]  /*428e0*/  LDL.LU.64 R10, [R1+0x6758] ;  /* 0x00675800010a7983 */ /* 0x001ea20000300a00 */
[----:B------:R-:W2:Y:S02]  /*428f0*/  LDL.LU.64 R8, [R1+0x6750] ;  /* 0x0067500001087983 */ /* 0x000ea40000300a00 */
[----:B------:R0:W-:Y:S02]  /*42900*/  STL.64 [R1+0x6748], R6 ;  /* 0x0067480601007387 */ /* 0x0001e40000100a00 */
[----:B------:R-:W-:Y:S01]  /*42910*/  STL.64 [R1+0x160], R16 ;  /* 0x0001601001007387 */ /* 0x000fe20000100a00 */
[----:B------:R-:W-:Y:S01]  /*42920*/  STL.64 [R1+0x168], R18 ;  /* 0x0001681201007387 */ /* 0x000fe20000100a00 */
[----:B---3--:R-:W-:Y:S03]  /*42930*/  HMMA.16816.F32.BF16 R12, R12, R6, R20 ;  /* 0x000000060c0c723c */ /* 0x008fe60000041814 */
[----:B------:R-:W3:Y:S11]  /*42940*/  LDL.LU R20, [R1+0x100] ;  /* 0x0001000001147983 */ /* 0x000ef60000300800 */
[----:B------:R-:W-:Y:S09]  /*42950*/  @!UPT UIADD3 URZ, URZ, URZ, URZ ;  /* 0x0000003f3f3ff290 */ /* 0x000ff2000fffe03f */
[----:B------:R-:W-:Y:S01]  /*42960*/  STL.64 [R1+0xf0], R12 ;  /* 0x0000f00c01007387 */ /* 0x000fe20000100a00 */
[----:B------:R-:W-:Y:S02]  /*42970*/  STL.64 [R1+0xf8], R14 ;  /* 0x0000f80e01007387 */ /* 0x000fe40000100a00 */
[----:B------:R-:W3:Y:S02]  /*42980*/  LDL.LU R21, [R1+0x104] ;  /* 0x0001040001157983 */ /* 0x000ee40000300800 */
[----:B------:R-:W4:Y:S01]  /*42990*/  LDL.LU R22, [R1+0x108] ;  /* 0x0001080001167983 */ /* 0x000f220000300800 */
[----:B------:R-:W4:Y:S01]  /*429a0*/  LDL.LU R23, [R1+0x10c] ;  /* 0x00010c0001177983 */ /* 0x000f220000300800 */
[----:B------:R-:W2:Y:S02]  /*429b0*/  LDL.LU R4, [R1+0x120] ;  /* 0x0001200001047983 */ /* 0x000ea40000300800 */
[----:B------:R-:W2:Y:S02]  /*429c0*/  LDL.LU R5, [R1+0x124] ;  /* 0x0001240001057983 */ /* 0x000ea40000300800 */
[----:B0-----:R-:W2:Y:S01]  /*429d0*/  LDL.LU R6, [R1+0x128] ;  /* 0x0001280001067983 */ /* 0x001ea20000300800 */
[----:B------:R-:W2:Y:S04]  /*429e0*/  LDL.LU R7, [R1+0x12c] ;  /* 0x00012c0001077983 */ /* 0x000ea80000300800 */
[----:B------:R-:W0:Y:S04]  /*429f0*/  LDSM.16.MT88.4 R12, [R29+0x9080] ;  /* 0x009080001d0c783b */ /* 0x000e280000004200 */
[----:B----4-:R-:W-:Y:S01]  /*42a00*/  STL.64 [R1+0x6730], R22 ;  /* 0x0067301601007387 */ /* 0x010fe20000100a00 */
[----:B---3--:R1:W-:Y:S03]  /*42a10*/  STL.64 [R1+0x6728], R20 ;  /* 0x0067281401007387 */ /* 0x0083e60000100a00 */
[----:B-1----:R-:W3:Y:S01]  /*42a20*/  LDL.LU R20, [R1+0x110] ;  /* 0x0001100001147983 */ /* 0x002ee20000300800 */
[----:B------:R-:W3:Y:S02]  /*42a30*/  LDL.LU R21, [R1+0x114] ;  /* 0x0001140001157983 */ /* 0x000ee40000300800 */
[----:B------:R-:W4:Y:S02]  /*42a40*/  LDL.LU R22, [R1+0x118] ;  /* 0x0001180001167983 */ /* 0x000f240000300800 */
[----:B------:R-:W4:Y:S02]  /*42a50*/  LDL.LU R23, [R1+0x11c] ;  /* 0x00011c0001177983 */ /* 0x000f240000300800 */
[----:B----4-:R1:W-:Y:S01]  /*42a60*/  STL.64 [R1+0x6740], R22 ;  /* 0x0067401601007387 */ /* 0x0103e20000100a00 */
[----:B---3--:R-:W-:Y:S03]  /*42a70*/  STL.64 [R1+0x6738], R20 ;  /* 0x0067381401007387 */ /* 0x008fe60000100a00 */
[----:B-1----:R-:W2:Y:S01]  /*42a80*/  LDL.64 R22, [R1+0x78] ;  /* 0x0000780001167983 */ /* 0x002ea20000100a00 */
[----:B------:R-:W3:Y:S02]  /*42a90*/  LDL.LU R24, [R1+0xa0] ;  /* 0x0000a00001187983 */ /* 0x000ee40000300800 */
[----:B------:R-:W3:Y:S02]  /*42aa0*/  LDL.LU R25, [R1+0xa4] ;  /* 0x0000a40001197983 */ /* 0x000ee40000300800 */
[----:B------:R-:W3:Y:S01]  /*42ab0*/  LDL.LU R26, [R1+0xa8] ;  /* 0x0000a800011a7983 */ /* 0x000ee20000300800 */
[----:B------:R-:W3:Y:S01]  /*42ac0*/  LDL.LU R27, [R1+0xac] ;  /* 0x0000ac00011b7983 */ /* 0x000ee20000300800 */
[----:B------:R-:W4:Y:S02]  /*42ad0*/  LDL.LU R16, [R1+0x30] ;  /* 0x0000300001107983 */ /* 0x000f240000300800 */
[----:B------:R-:W4:Y:S02]  /*42ae0*/  LDL.LU R17, [R1+0x34] ;  /* 0x0000340001117983 */ /* 0x000f240000300800 */
[----:B------:R-:W2:Y:S01]  /*42af0*/  LDL.LU R18, [R1+0x38] ;  /* 0x0000380001127983 */ /* 0x000ea20000300800 */
[----:B------:R-:W2:Y:S04]  /*42b00*/  LDL.LU R19, [R1+0x3c] ;  /* 0x00003c0001137983 */ /* 0x000ea80000300800 */
[----:B--2---:R-:W-:Y:S01]  /*42b10*/  STL.64 [R1+0x66f0], R18 ;  /* 0x0066f01201007387 */ /* 0x004fe20000100a00 */
[----:B----4-:R1:W-:Y:S03]  /*42b20*/  STL.64 [R1+0x66e8], R16 ;  /* 0x0066e81001007387 */ /* 0x0103e60000100a00 */
[----:B-1----:R-:W2:Y:S01]  /*42b30*/  LDL.LU R16, [R1+0xc0] ;  /* 0x0000c00001107983 */ /* 0x002ea20000300800 */
[----:B------:R-:W2:Y:S02]  /*42b40*/  LDL.LU R17, [R1+0xc4] ;  /* 0x0000c40001117983 */ /* 0x000ea40000300800 */
[----:B------:R-:W4:Y:S02]  /*42b50*/  LDL.LU R18, [R1+0xc8] ;  /* 0x0000c80001127983 */ /* 0x000f240000300800 */
[----:B------:R-:W4:Y:S01]  /*42b60*/  LDL.LU R19, [R1+0xcc] ;  /* 0x0000cc0001137983 */ /* 0x000f220000300800 */
[C---:B------:R-:W-:Y:S01]  /*42b70*/  HMMA.16816.F32.BF16 R4, R8.reuse, R22, R4 ;  /* 0x000000160804723c */ /* 0x040fe20000041804 */
[----:B------:R-:W-:Y:S01]  /*42b80*/  MOV R2, R23 ;  /* 0x0000001700027202 */ /* 0x000fe20000000f00 */
[----:B----4-:R1:W-:Y:S01]  /*42b90*/  STL.64 [R1+0x6700], R18 ;  /* 0x0067001201007387 */ /* 0x0103e20000100a00 */
[----:B--2---:R-:W-:Y:S03]  /*42ba0*/  STL.64 [R1+0x66f8], R16 ;  /* 0x0066f81001007387 */ /* 0x004fe60000100a00 */
[----:B-1----:R-:W2:Y:S01]  /*42bb0*/  LDL.64 R18, [R1+0x68] ;  /* 0x0000680001127983 */ /* 0x002ea20000100a00 */
[----:B0-----:R0:W-:Y:S02]  /*42bc0*/  STL.64 [R1+0x6650], R14 ;  /* 0x0066500e01007387 */ /* 0x0011e40000100a00 */
[----:B------:R-:W-:Y:S01]  /*42bd0*/  STL.64 [R1+0x6648], R12 ;  /* 0x0066480c01007387 */ /* 0x000fe20000100a00 */
[----:B0-----:R-:W4:Y:S11]  /*42be0*/  LDL.LU.64 R14, [R1+0x58] ;  /* 0x00005800010e7983 */ /* 0x001f360000300a00 */
[----:B------:R-:W-:Y:S02]  /*42bf0*/  @!UPT UIADD3 URZ, URZ, URZ, URZ ;  /* 0x0000003f3f3ff290 */ /* 0x000fe4000fffe03f */
[----:B------:R0:W-:Y:S02]  /*42c00*/  STL.64 [R1+0x120], R4 ;  /* 0x0001200401007387 */ /* 0x0001e40000100a00 */
[----:B------:R1:W-:Y:S01]  /*42c10*/  STL.64 [R1+0x128], R6 ;  /* 0x0001280601007387 */ /* 0x0003e20000100a00 */
[----:B0-----:R-:W-:Y:S01]  /*42c20*/  MOV R4, R22 ;  /* 0x0000001600047202 */ /* 0x001fe20000000f00 */
[----:B-1----:R-:W3:Y:S01]  /*42c30*/  LDL.LU.64 R6, [R1+0x6748] ;  /* 0x0067480001067983 */ /* 0x002ee20000300a00 */
[----:B------:R-:W2:Y:S02]  /*42c40*/  LDL.LU.64 R22, [R1+0x6740] ;  /* 0x0067400001167983 */ /* 0x000ea40000300a00 */
[----:B------:R-:W2:Y:S02]  /*42c50*/  LDL.LU.64 R20, [R1+0x6738] ;  /* 0x0067380001147983 */ /* 0x000ea40000300a00 */
[C---:B--2---:R-:W-:Y:S11]  /*42c60*/  HMMA.16816.F32.BF16 R20, R8.reuse, R18, R20 ;  /* 0x000000120814723c */ /* 0x044ff60000041814 */
[----:B------:R-:W-:Y:S11]  /*42c70*/  @!UPT UIADD3 URZ, URZ, URZ, URZ ;  /* 0x0000003f3f3ff290 */ /* 0x000ff6000fffe03f */
[----:B------:R-:W-:Y:S01]  /*42c80*/  @!UPT UIADD3 URZ, URZ, URZ, URZ ;  /* 0x0000003f3f3ff290 */ /* 0x000fe2000fffe03f */
[----:B------:R-:W-:Y:S01]  /*42c90*/  STL.64 [R1+0x110], R20 ;  /* 0x0001101401007387 */ /* 0x000fe20000100a00 */
[----:B------:R0:W-:Y:S03]  /*42ca0*/  STL.64 [R1+0x118], R22 ;  /* 0x0001181601007387 */ /* 0x0001e60000100a00 */
[----:B0-----:R-:W4:Y:S01]  /*42cb0*/  LDL.LU.64 R22, [R1+0x6730] ;  /* 0x0067300001167983 */ /* 0x001f220000300a00 */
[----:B------:R-:W4:Y:S01]  /*42cc0*/  LDL.LU.64 R20, [R1+0x6728] ;  /* 0x0067280001147983 */ /* 0x000f220000300a00 */
[C---:B---3--:R-:W-:Y:S01]  /*42cd0*/  HMMA.16816.F32.BF16 R24, R8.reuse, R6, R24 ;  /* 0x000000060818723c */ /* 0x048fe20000041818 */
[----:B------:R0:W-:Y:S01]  /*42ce0*/  STL.64 [R1+0x6710], R18 ;  /* 0x0067101201007387 */ /* 0x0001e20000100a00 */
[----:B------:R-:W2:Y:S01]  /*42cf0*/  LDL.LU R16, [R1+0xe0] ;  /* 0x0000e00001107983 */ /* 0x000ea20000300800 */
[----:B------:R-:W2:Y:S03]  /*42d00*/  LDL.LU R17, [R1+0xe4] ;  /* 0x0000e40001117983 */ /* 0x000ea60000300800 */
[----:B0-----:R-:W2:Y:S01]  /*42d10*/  LDL.LU R18, [R1+0xe8] ;  /* 0x0000e80001127983 */ /* 0x001ea20000300800 */
[----:B------:R-:W2:Y:S01]  /*42d20*/  LDL.LU R19, [R1+0xec] ;  /* 0x0000ec0001137983 */ /* 0x000ea20000300800 */
[----:B----4-:R-:W-:Y:S11]  /*42d30*/  HMMA.16816.F32.BF16 R20, R8, R14, R20 ;  /* 0x0000000e0814723c */ /* 0x010ff60000041814 */
        /* <DEDUP_REMOVED lines=11> */
[----:B------:R-:W4:Y:S02]  /*42df0*/  LDL.LU R8, [R1] ;  /* 0x0000000001087983 */ /* 0x000f240000300800 */
[----:B------:R-:W-:Y:S01]  /*42e00*/  STL.64 [R1+0xa0], R24 ;  /* 0x0000a01801007387 */ /* 0x000fe20000100a00 */
[----:B------:R-:W-:Y:S01]  /*42e10*/  STL.64 [R1+0xa8], R26 ;  /* 0x0000a81a01007387 */ /* 0x000fe20000100a00 */
[----:B------:R-:W4:Y:S02]  /*42e20*/  LDL.LU R9, [R1+0x4] ;  /* 0x0000040001097983 */ /* 0x000f240000300800 */
[----:B------:R-:W2:Y:S02]  /*42e30*/  LDL.LU R10, [R1+0x8] ;  /* 0x00000800010a7983 */ /* 0x000ea40000300800 */
[----:B------:R-:W2:Y:S02]  /*42e40*/  LDL.LU R11, [R1+0xc] ;  /* 0x00000c00010b7983 */ /* 0x000ea40000300800 */
[----:B--2---:R-:W-:Y:S01]  /*42e50*/  STL.64 [R1+0x66b8], R10 ;  /* 0x0066b80a01007387 */ /* 0x004fe20000100a00 */
[----:B----4-:R0:W-:Y:S03]  /*42e60*/  STL.64 [R1+0x66b0], R8 ;  /* 0x0066b00801007387 */ /* 0x0101e60000100a00 */
[----:B0-----:R-:W2:Y:S01]  /*42e70*/  LDL.LU R8, [R1+0x10] ;  /* 0x0000100001087983 */ /* 0x001ea20000300800 */
[----:B------:R-:W2:Y:S02]  /*42e80*/  LDL.LU R9, [R1+0x14] ;  /* 0x0000140001097983 */ /* 0x000ea40000300800 */
[----:B------:R-:W4:Y:S02]  /*42e90*/  LDL.LU R10, [R1+0x18] ;  /* 0x00001800010a7983 */ /* 0x000f240000300800 */
[----:B------:R-:W4:Y:S02]  /*42ea0*/  LDL.LU R11, [R1+0x1c] ;  /* 0x00001c00010b7983 */ /* 0x000f240000300800 */
[----:B----4-:R0:W-:Y:S01]  /*42eb0*/  STL.64 [R1+0x66c8], R10 ;  /* 0x0066c80a01007387 */ /* 0x0101e20000100a00 */
[----:B--2---:R-:W-:Y:S02]  /*42ec0*/  STL.64 [R1+0x66c0], R8 ;  /* 0x0066c00801007387 */ /* 0x004fe40000100a00 */
[----:B------:R-:W2:Y:S01]  /*42ed0*/  LDL R27, [R1+0x1734] ;  /* 0x00173400011b7983 */ /* 0x000ea20000100800 */
[----:B0-----:R-:W-:-:S02]  /*42ee0*/  MOV R10, R4 ;  /* 0x00000004000a7202 */ /* 0x001fc40000000f00 */
[----:B------:R-:W-:-:S07]  /*42ef0*/  MOV R11, R2 ;  /* 0x00000002000b7202 */ /* 0x000fce0000000f00 */
[C---:B------:R-:W-:Y:S01]  /*42f00*/  HMMA.16816.F32.BF16 R16, R20.reuse, R10, R16 ;  /* 0x0000000a1410723c */ /* 0x040fe20000041810 */
[----:B--2---:R0:W-:Y:S01]  /*42f10*/  STL [R1+0x66d0], R27 ;  /* 0x0066d01b01007387 */ /* 0x0041e20000100800 */
[----:B------:R-:W2:Y:S02]  /*42f20*/  LDL.LU R24, [R1+0x20] ;  /* 0x0000200001187983 */ /* 0x000ea40000300800 */
[----:B------:R-:W2:Y:S02]  /*42f30*/  LDL.LU R25, [R1+0x24] ;  /* 0x0000240001197983 */ /* 0x000ea40000300800 */
[----:B------:R-:W2:Y:S01]  /*42f40*/  LDL.LU R26, [R1+0x28] ;  /* 0x00002800011a7983 */ /* 0x000ea20000300800 */
[----:B0-----:R-:W2:Y:S11]  /*42f50*/  LDL.LU R27, [R1+0x2c] ;  /* 0x00002c00011b7983 */ /* 0x001eb60000300800 */
[----:B------:R-:W-:Y:S05]  /*42f60*/  @!UPT UIADD3 URZ, URZ, URZ, URZ ;  /* 0x0000003f3f3ff290 */ /* 0x000fea000fffe03f */
        /* <DEDUP_REMOVED lines=11> */
[----:B------:R-:W3:Y:S02]  /*43020*/  LDL.LU.64 R16, [R1+0x66f8] ;  /* 0x0066f80001107983 */ /* 0x000ee40000300a00 */
[C---:B---3--:R-:W-:Y:S11]  /*43030*/  HMMA.16816.F32.BF16 R16, R20.reuse, R14, R16 ;  /* 0x0000000e1410723c */ /* 0x048ff60000041810 */
[----:B------:R-:W-:Y:S11]  /*43040*/  @!UPT UIADD3 URZ, URZ, URZ, URZ ;  /* 0x0000003f3f3ff290 */ /* 0x000ff6000fffe03f */
[----:B------:R-:W-:Y:S01]  /*43050*/  @!UPT UIADD3 URZ, URZ, URZ, URZ ;  /* 0x0000003f3f3ff290 */ /* 0x000fe2000fffe03f */
[----:B------:R-:W-:Y:S01]  /*43060*/  STL.64 [R1+0xc0], R16 ;  /* 0x0000c01001007387 */ /* 0x000fe20000100a00 */
[----:B------:R0:W-:Y:S03]  /*43070*/  STL.64 [R1+0xc8], R18 ;  /* 0x0000c81201007387 */ /* 0x0001e60000100a00 */
[----:B0-----:R-:W3:Y:S01]  /*43080*/  LDL.LU.64 R18, [R1+0x66f0] ;  /* 0x0066f00001127983 */ /* 0x001ee20000300a00 */
[----:B------:R-:W3:Y:S02]  /*43090*/  LDL.LU.64 R16, [R1+0x66e8] ;  /* 0x0066e80001107983 */ /* 0x000ee40000300a00 */
[----:B------:R-:W-:Y:S01]  /*430a0*/  IMAD.MOV.U32 R12, RZ, RZ, R6 ;  /* 0x000000ffff0c7224 */ /* 0x000fe200078e0006 */
[----:B------:R-:W-:Y:S01]  /*430b0*/  MOV R9, R7 ;  /* 0x0000000700097202 */ /* 0x000fe20000000f00 */
[----:B---3--:R-:W-:Y:S11]  /*430c0*/  HMMA.16816.F32.BF16 R16, R20, R6, R16 ;  /* 0x000000061410723c */ /* 0x008ff60000041810 */
[----:B------:R-:W-:Y:S11]  /*430d0*/  @!UPT UIADD3 URZ, URZ, URZ, URZ ;  /* 0x0000003f3f3ff290 */ /* 0x000ff6000fffe03f */
[----:B------:R-:W-:Y:S01]  /*430e0*/  @!UPT UIADD3 URZ, URZ, URZ, URZ ;  /* 0x0000003f3f3ff290 */ /* 0x000fe2000fffe03f */
[----:B------:R0:W-:Y:S01]  /*430f0*/  STL.64 [R1+0x1e0], R16 ;  /* 0x0001e01001007387 */ /* 0x0001e20000100a00 */
[----:B------:R1:W-:Y:S02]  /*43100*/  STL.64 [R1+0x1e8], R18 ;  /* 0x0001e81201007387 */ /* 0x0003e40000100a00 */
[----:B------:R-:W2:Y:S02]  /*43110*/  LDL.LU.64 R6, [R1+0x66e0] ;  /* 0x0066e00001067983 */ /* 0x000ea40000300a00 */
[----:B------:R-:W2:Y:S01]  /*43120*/  LDL.LU.64 R4, [R1+0x66d8] ;  /* 0x0066d80001047983 */ /* 0x000ea20000300a00 */
[----:B------:R-:W-:Y:S02]  /*43130*/  MOV R22, R12 ;  /* 0x0000000c00167202 */ /* 0x000fe40000000f00 */
[----:B------:R-:W-:-:S05]  /*43140*/  MOV R23, R9 ;  /* 0x0000000900177202 */ /* 0x000fca0000000f00 */
[----:B------:R3:W-:Y:S01]  /*43150*/  STL.64 [R1+0x6698], R22 ;  /* 0x0066981601007387 */ /* 0x0007e20000100a00 */
[----:B0-----:R-:W4:Y:S02]  /*43160*/  LDL.LU R16, [R1+0x90] ;  /* 0x0000900001107983 */ /* 0x001f240000300800 */
[----:B------:R-:W4:Y:S01]  /*43170*/  LDL.LU R17, [R1+0x94] ;  /* 0x0000940001117983 */ /* 0x000f220000300800 */
[----:B-1----:R-:W4:Y:S01]  /*43180*/  LDL.LU R18, [R1+0x98] ;  /* 0x0000980001127983 */ /* 0x002f220000300800 */
[----:B---3--:R-:W-:Y:S02]  /*43190*/  MOV R22, R8 ;  /* 0x0000000800167202 */ /* 0x008fe40000000f00 */
[----:B------:R-:W-:Y:S01]  /*431a0*/  MOV R19, R28 ;  /* 0x0000001c00137202 */ /* 0x000fe20000000f00 */
[----:B--2---:R-:W-:Y:S01]  /*431b0*/  HMMA.16816.F32.BF16 R8, R4, R10, R24 ;  /* 0x0000000a0408723c */ /* 0x004fe20000041818 */
[----:B------:R-:W2:Y:S11]  /*431c0*/  LDL.LU R27, [R1+0x66d0] ;  /* 0x0066d000011b7983 */ /* 0x000eb60000300800 */
[----:B------:R-:W-:Y:S11]  /*431d0*/  @!UPT UIADD3 URZ, URZ, URZ, URZ ;  /* 0x0000003f3f3ff290 */ /* 0x000ff6000fffe03f */
[----:B------:R-:W-:Y:S01]  /*431e0*/  STL.64 [R1+0x1d0], R8 ;  /* 0x0001d00801007387 */ /* 0x000fe20000100a00 */
[----:B------:R0:W-:Y:S01]  /*431f0*/  STL [R1+0x1d8], R10 ;  /* 0x0001d80a01007387 */ /* 0x0001e20000100800 */
[----:B------:R-:W-:Y:S02]  /*43200*/  MOV R28, R11 ;  /* 0x0000000b001c7202 */ /* 0x000fe40000000f00 */
[----:B0-----:R-:W3:Y:S01]  /*43210*/  LDL.LU.64 R10, [R1+0x66c8] ;  /* 0x0066c800010a7983 */ /* 0x001ee20000300a00 */
[----:B------:R-:W3:Y:S01]  /*43220*/  LDL.LU.64 R8, [R1+0x66c0] ;  /* 0x0066c00001087983 */ /* 0x000ee20000300a00 */
[----:B------:R-:W-:-:S07]  /*43230*/  MOV R23, R2 ;  /* 0x0000000200177202 */ /* 0x000fce0000000f00 */
[C---:B---3--:R-:W-:Y:S01]  /*43240*/  HMMA.16816.F32.BF16 R20, R4.reuse, R22, R8 ;  /* 0x000000160414723c */ /* 0x048fe20000041808 */
[----:B------:R-:W3:Y:S01]  /*43250*/  LDL.LU.64 R10, [R1+0x66b8] ;  /* 0x0066b800010a7983 */ /* 0x000ee20000300a00 */
[----:B------:R-:W3:Y:S01]  /*43260*/  LDL.LU.64 R8, [R1+0x66b0] ;  /* 0x0066b00001087983 */ /* 0x000ee20000300a00 */
[----:B------:R-:W-:Y:S11]  /*43270*/  MOV R2, R15 ;  /* 0x0000000f00027202 */ /* 0x000ff60000000f00 */
[----:B------:R-:W-:Y:S09]  /*43280*/  @!UPT UIADD3 URZ, URZ, URZ, URZ ;  /* 0x0000003f3f3ff290 */ /* 0x000ff2000fffe03f */
[----:B------:R0:W-:Y:S01]  /*43290*/  STL.64 [R1+0x250], R20 ;  /* 0x0002501401007387 */ /* 0x0001e20000100a00 */
[----:B------:R-:W-:Y:S01]  /*432a0*/  STL.64 [R1+0x258], R22 ;  /* 0x0002581601007387 */ /* 0x000fe20000100a00 */
[----:B0-----:R-:W-:Y:S01]  /*432b0*/  MOV R20, R14 ;  /* 0x0000000e00147202 */ /* 0x001fe20000000f00 */
[----:B---3--:R-:W-:Y:S11]  /*432c0*/  HMMA.16816.F32.BF16 R8, R4, R14, R8 ;  /* 0x0000000e0408723c */ /* 0x008ff60000041808 */
[----:B------:R-:W-:Y:S11]  /*432d0*/  @!UPT UIADD3 URZ, URZ, URZ, URZ ;  /* 0x0000003f3f3ff290 */ /* 0x000ff6000fffe03f */
[----:B------:R-:W-:Y:S01]  /*432e0*/  @!UPT UIADD3 URZ, URZ, URZ, URZ ;  /* 0x0000003f3f3ff290 */ /* 0x000fe2000fffe03f */
[----:B------:R-:W-:Y:S01]  /*432f0*/  STL.64 [R1+0x240], R8 ;  /* 0x0002400801007387 */ /* 0x000fe20000100a00 */
[----:B------:R-:W-:Y:S02]  /*43300*/  STL.64 [R1+0x248], R10 ;  /* 0x0002480a01007387 */ /* 0x000fe40000100a00 */
[----:B------:R-:W3:Y:S02]  /*43310*/  LDL.LU R12, [R1+0x200] ;  /* 0x00020000010c7983 */ /* 0x000ee40000300800 */
[----:B------:R-:W3:Y:S01]  /*43320*/  LDL.LU R13, [R1+0x204] ;  /* 0x00020400010d7983 */ /* 0x000ee20000300800 */
[----:B------:R-:W2:Y:S01]  /*43330*/  LDL.LU R14, [R1+0x208] ;  /* 0x00020800010e7983 */ /* 0x000ea20000300800 */
[----:B------:R-:W2:Y:S03]  /*43340*/  LDL.LU R15, [R1+0x20c] ;  /* 0x00020c00010f7983 */ /* 0x000ea60000300800 */
[----:B--2---:R-:W-:Y:S01]  /*43350*/  STL.64 [R1+0x6660], R14 ;  /* 0x0066600e01007387 */ /* 0x004fe20000100a00 */
[----:B---3--:R0:W-:Y:S02]  /*43360*/  STL.64 [R1+0x6658], R12 ;  /* 0x0066580c01007387 */ /* 0x0081e40000100a00 */
[----:B0-----:R-:W-:-:S02]  /*43370*/  MOV R12, R0 ;  /* 0x00000000000c7202 */ /* 0x001fc40000000f00 */
[----:B------:R-:W2:Y:S01]  /*43380*/  LDL.LU R0, [R1+0x66a8] ;  /* 0x0066a80001007983 */ /* 0x000ea20000300800 */
[----:B------:R-:W3:Y:S02]  /*43390*/  LDL.LU R13, [R1+0x224] ;  /* 0x00022400010d7983 */ /* 0x000ee40000300800 */
[----:B------:R-:W2:Y:S01]  /*433a0*/  LDL.LU R14, [R1+0x228] ;  /* 0x00022800010e7983 */ /* 0x000ea20000300800 */
[----:B------:R-:W-:Y:S02]  /*433b0*/  MOV R15, R3 ;  /* 0x00000003000f7202 */ /* 0x000fe40000000f00 */
[----:B------:R-:W4:Y:S04]  /*433c0*/  LDL.LU R3, [R1+0x66a4] ;  /* 0x0066a40001037983 */ /* 0x000f280000300800 */
[----:B--2---:R0:W-:Y:S01]  /*433d0*/  STL.64 [R1+0x6670], R14 ;  /* 0x0066700e01007387 */ /* 0x0041e20000100a00 */
[----:B---3--:R1:W-:Y:S03]  /*433e0*/  STL.64 [R1+0x6668], R12 ;  /* 0x0066680c01007387 */ /* 0x0083e60000100a00 */
[----:B----4-:R-:W2:Y:S04]  /*433f0*/  LDSM.16.MT88.4 R8, [R3+0xa000] ;  /* 0x00a000000308783b */ /* 0x010ea80000004200 */
[----:B0-----:R-:W3:Y:S01]  /*43400*/  LDL.LU.64 R14, [R1+0x68] ;  /* 0x00006800010e7983 */ /* 0x001ee20000300a00 */
[----:B-1----:R-:W-:-:S03]  /*43410*/  MOV R12, R0 ;  /* 0x00000000000c7202 */ /* 0x002fc60000000f00 */
[----:B---3--:R0:W-:Y:S01]  /*43420*/  STL.64 [R1+0x6680], R14 ;  /* 0x0066800e01007387 */ /* 0x0081e20000100a00 */
[----:B------:R-:W3:Y:S02]  /*43430*/  LDL.LU R0, [R1+0x66a0] ;  /* 0x0066a00001007983 */ /* 0x000ee40000300800 */
[----:B------:R-:W4:Y:S01]  /*43440*/  LDL.LU R13, [R1+0x214] ;  /* 0x00021400010d7983 */ /* 0x000f220000300800 */
[----:B0-----:R-:W4:Y:S01]  /*43450*/  LDL.LU R14, [R1+0x218] ;  /* 0x00021800010e7983 */ /* 0x001f220000300800 */
[----:B------:R-:W4:Y:S02]  /*43460*/  LDL.LU R15, [R1+0x21c] ;  /* 0x00021c00010f7983 */ /* 0x000f240000300800 */
[----:B--2---:R0:W-:Y:S02]  /*43470*/  STL.64 [R1+0x6618], R10 ;  /* 0x0066180a01007387 */ /* 0x0041e40000100a00 */
[----:B0-----:R-:W-:Y:S01]  /*43480*/  IMAD.MOV.U32 R10, RZ, RZ, R20 ;  /* 0x000000ffff0a7224 */ /* 0x001fe200078e0014 */
[----:B------:R-:W-:Y:S04]  /*43490*/  STL.64 [R1+0x6610], R8 ;  /* 0x0066100801007387 */ /* 0x000fe80000100a00 */
[----:B---3--:R-:W0:Y:S04]  /*434a0*/  LDSM.16.M88.4 R20, [R0+0x20100] ;  /* 0x020100000014783b */ /* 0x008e280000000200 */
[----:B0-----:R-:W-:Y:S01]  /*434b0*/  STL.64 [R1+0x30], R20 ;  /* 0x0000301401007387 */ /* 0x001fe20000100a00 */
[----:B------:R0:W-:Y:S03]  /*434c0*/  STL.64 [R1+0x38], R22 ;  /* 0x0000381601007387 */ /* 0x0001e60000100a00 */
[----:B0-----:R-:W2:Y:S01]  /*434d0*/  LDL.LU.64 R22, [R1+0x6698] ;  /* 0x0066980001167983 */ /* 0x001ea20000300a00 */
[----:B------:R-:W-:-:S02]  /*434e0*/  MOV R25, R20 ;  /* 0x0000001400197202 */ /* 0x000fc40000000f00 */
[----:B------:R-:W-:Y:S02]  /*434f0*/  MOV R24, R21 ;  /* 0x0000001500187202 */ /* 0x000fe40000000f00 */
[----:B------:R-:W-:Y:S01]  /*43500*/  MOV R11, R2 ;  /* 0x00000002000b7202 */ /* 0x000fe20000000f00 */
[----:B--2---:R-:W-:Y:S01]  /*43510*/  HMMA.16816.F32.BF16 R16, R4, R22, R16 ;  /* 0x000000160410723c */ /* 0x004fe20000041810 */
[----:B------:R-:W4:Y:S01]  /*43520*/  LDL.LU.64 R6, [R1+0x78] ;  /* 0x0000780001067983 */ /* 0x000f220000300a00 */
[----:B------:R0:W-:Y:S11]  /*43530*/  STL.64 [R1+0x6678], R22 ;  /* 0x0066781601007387 */ /* 0x0001f60000100a00 */
[----:B------:R-:W-:Y:S10]  /*43540*/  @!UPT UIADD3 URZ, URZ, URZ, URZ ;  /* 0x0000003f3f3ff290 */ /* 0x000ff4000fffe03f */
[----:B------:R-:W-:Y:S01]  /*43550*/  STL.64 [R1+0x90], R16 ;  /* 0x0000901001007387 */ /* 0x000fe20000100a00 */
[----:B------:R-:W-:Y:S02]  /*43560*/  STL.64 [R1+0x98], R18 ;  /* 0x0000981201007387 */ /* 0x000fe40000100a00 */
[----:B------:R-:W1:Y:S04]  /*43570*/  LDSM.16.M88.4 R16, [R0+0x28100] ;  /* 0x028100000010783b */ /* 0x000e680000000200 */
[----:B------:R-:W2:Y:S01]  /*43580*/  LDL.LU R20, [R1+0x290] ;  /* 0x0002900001147983 */ /* 0x000ea20000300800 */
[----:B------:R-:W2:Y:S01]  /*43590*/  LDL.LU R21, [R1+0x294] ;  /* 0x0002940001157983 */ /* 0x000ea20000300800 */
[----:B0-----:R-:W2:Y:S02]  /*435a0*/  LDL.LU R22, [R1+0x298] ;  /* 0x0002980001167983 */ /* 0x001ea40000300800 */
[----:B------:R-:W2:Y:S01]  /*435b0*/  LDL.LU R23, [R1+0x29c] ;  /* 0x00029c0001177983 */ /* 0x000ea20000300800 */
[----:B-1----:R-:W-:Y:S01]  /*435c0*/  STL.64 [R1+0x20], R16 ;  /* 0x0000201001007387 */ /* 0x002fe20000100a00 */
[----:B------:R-:W-:Y:S01]  /*435d0*/  MOV R9, R16 ;  /* 0x0000001000097202 */ /* 0x000fe20000000f00 */
[----:B------:R-:W-:Y:S01]  /*435e0*/  STL.64 [R1+0x28], R18 ;  /* 0x0000281201007387 */ /* 0x000fe20000100a00 */
[----:B------:R-:W-:-:S02]  /*435f0*/  MOV R8, R17 ;  /* 0x0000001100087202 */ /* 0x000fc40000000f00 */
[----:B------:R-:W0:Y:S04]  /*43600*/  LDSM.16.M88.4 R16, [R0+0x30100] ;  /* 0x030100000010783b */ /* 0x000e280000000200 */
[----:B0-----:R-:W-:Y:S01]  /*43610*/  STL.64 [R1+0x10], R16 ;  /* 0x0000101001007387 */ /* 0x001fe20000100a00 */
[----:B------:R-:W-:Y:S02]  /*43620*/  STL.64 [R1+0x18], R18 ;  /* 0x0000181201007387 */ /* 0x000fe40000100a00 */
[----:B------:R-:W0:Y:S02]  /*43630*/  LDSM.16.M88.4 R16, [R0+0x38100] ;  /* 0x038100000010783b */ /* 0x000e240000000200 */
[----:B0-----:R-:W-:Y:S02]  /*43640*/  STL.64 [R1], R16 ;  /* 0x0000001001007387 */ /* 0x001fe40000100a00 */
[----:B------:R0:W-:Y:S01]  /*43650*/  STL.64 [R1+0x8], R18 ;  /* 0x0000081201007387 */ /* 0x0001e20000100a00 */
[----:B------:R-:W-:-:S02]  /*43660*/  MOV R2, R16 ;  /* 0x0000001000027202 */ /* 0x000fc40000000f00 */
[----:B------:R-:W-:Y:S01]  /*43670*/  MOV R26, R17 ;  /* 0x00000011001a7202 */ /* 0x000fe20000000f00 */
[----:B0-----:R-:W4:Y:S01]  /*43680*/  LDL.LU.64 R18, [R1+0x6690] ;  /* 0x0066900001127983 */ /* 0x001f220000300a00 */
[----:B------:R-:W4:Y:S02]  /*43690*/  LDL.LU.64 R16, [R1+0x6688] ;  /* 0x0066880001107983 */ /* 0x000f240000300a00 */
[----:B------:R-:W-:Y:S01]  /*436a0*/  STL [R1+0x5fa8], R0 ;  /* 0x005fa80001007387 */ /* 0x000fe20000100800 */
[----:B----4-:R-:W-:Y:S11]  /*436b0*/  HMMA.16816.F32.BF16 R12, R16, R6, R12 ;  /* 0x00000006100c723c */ /* 0x010ff6000004180c */
[----:B------:R-:W-:Y:S11]  /*436c0*/  @!UPT UIADD3 URZ, URZ, URZ, URZ ;  /* 0x0000003f3f3ff290 */ /* 0x000ff6000fffe03f */
[----:B------:R-:W-:Y:S01]  /*436d0*/  @!UPT UIADD3 URZ, URZ, URZ, URZ ;  /* 0x0000003f3f3ff290 */ /* 0x000fe2000fffe03f */
[----:B------:R-:W-:Y:S01]  /*436e0*/  STL.64 [R1+0x230], R12 ;  /* 0x0002300c01007387 */ /* 0x000fe20000100a00 */
[----:B------:R0:W-:Y:S03]  /*436f0*/  STL.64 [R1+0x238], R14 ;  /* 0x0002380e01007387 */ /* 0x0001e60000100a00 */
[----:B0-----:R-:W2:Y:S01]  /*43700*/  LDL.LU.64 R14, [R1+0x6680] ;  /* 0x00668000010e7983 */ /* 0x001ea20000300a00 */
[----:B------:R-:W-:Y:S02]  /*43710*/  MOV R12, R6 ;  /* 0x00000006000c7202 */ /* 0x000fe40000000f00 */
[----:B------:R-:W-:Y:S02]  /*43720*/  MOV R0, R7 ;  /* 0x0000000700007202 */ /* 0x000fe40000000f00 */
[----:B------:R-:W0:Y:S04]  /*43730*/  LDSM.16.MT88.4 R4, [R3+0xa080] ;  /* 0x00a080000304783b */ /* 0x000e280000004200 */
[----:B0-----:R0:W-:Y:S01]  /*43740*/  STL.64 [R1+0x65e0], R6 ;  /* 0x0065e00601007387 */ /* 0x0011e20000100a00 */
[----:B------:R1:W-:Y:S02]  /*43750*/  STL.64 [R1+0x65d8], R4 ;  /* 0x0065d80401007387 */ /* 0x0003e40000100a00 */
[----:B------:R-:W-:Y:S01]  /*43760*/  STL [R1+0x64fc], R3 ;  /* 0x0064fc0301007387 */ /* 0x000fe20000100800 */
[----:B0-----:R-:W-:-:S02]  /*43770*/  MOV R7, R0 ;  /* 0x0000000000077202 */ /* 0x001fc40000000f00 */
[----:B------:R-:W-:Y:S01]  /*43780*/  MOV R6, R12 ;  /* 0x0000000c00067202 */ /* 0x000fe20000000f00 */
[C---:B--2---:R-:W-:Y:S01]  /*43790*/  HMMA.16816.F32.BF16 R20, R16.reuse, R14, R20 ;  /* 0x0000000e1014723c */ /* 0x044fe20000041814 */
[----:B-1----:R-:W-:Y:S01]  /*437a0*/  MOV R4, R14 ;  /* 0x0000000e00047202 */ /* 0x002fe20000000f00 */
[----:B------:R-:W-:Y:S11]  /*437b0*/  IMAD.MOV.U32 R0, RZ, RZ, R15 ;  /* 0x000000ffff007224 */ /* 0x000ff600078e000f */
[----:B------:R-:W-:Y:S10]  /*437c0*/  @!UPT UIADD3 URZ, URZ, URZ, URZ ;  /* 0x0000003f3f3ff290 */ /* 0x000ff4000fffe03f */
[----:B------:R-:W-:Y:S01]  /*437d0*/  STL.64 [R1+0x290], R20 ;  /* 0x0002901401007387 */ /* 0x000fe20000100a00 */
[----:B------:R0:W-:Y:S03]  /*437e0*/  STL.64 [R1+0x298], R22 ;  /* 0x0002981601007387 */ /* 0x0001e60000100a00 */
[----:B0-----:R-:W2:Y:S01]  /*437f0*/  LDL.LU.64 R22, [R1+0x6678] ;  /* 0x0066780001167983 */ /* 0x001ea20000300a00 */
[----:B------:R-:W3:Y:S02]  /*43800*/  LDL.LU.64 R14, [R1+0x6670] ;  /* 0x00667000010e7983 */ /* 0x000ee40000300a00 */
[----:B------:R-:W3:Y:S02]  /*43810*/  LDL.LU.64 R12, [R1+0x6668] ;  /* 0x00666800010c7983 */ /* 0x000ee40000300a00 */
        /* <DEDUP_REMOVED lines=8> */
[----:B------:R-:W-:Y:S02]  /*438a0*/  STL.64 [R1+0x6628], R10 ;  /* 0x0066280a01007387 */ /* 0x000fe40000100a00 */
[----:B------:R-:W-:Y:S01]  /*438b0*/  STL [R1+0x6500], R3 ;  /* 0x0065000301007387 */ /* 0x000fe20000100800 */
[----:B--2---:R-:W-:Y:S01]  /*438c0*/  HMMA.16816.F32.BF16 R16, R16, R22, R12 ;  /* 0x000000161010723c */ /* 0x004fe2000004180c */
[----:B------:R-:W2:Y:S01]  /*438d0*/  LDL.LU.64 R14, [R1+0x6650] ;  /* 0x00665000010e7983 */ /* 0x000ea20000300a00 */
[----:B------:R-:W2:Y:S11]  /*438e0*/  LDL.LU.64 R12, [R1+0x6648] ;  /* 0x00664800010c7983 */ /* 0x000eb60000300a00 */
[----:B------:R-:W-:Y:S10]  /*438f0*/  @!UPT UIADD3 URZ, URZ, URZ, URZ ;  /* 0x0000003f3f3ff290 */ /* 0x000ff4000fffe03f */
[----:B------:R0:W-:Y:S01]  /*43900*/  STL.64 [R1+0x220], R16 ;  /* 0x0002201001007387 */ /* 0x0001e20000100a00 */
[----:B------:R1:W-:Y:S03]  /*43910*/  STL.64 [R1+0x228], R18 ;  /* 0x0002281201007387 */ /* 0x0003e60000100a00 */
[----:B0-----:R-:W2:Y:S01]  /*43920*/  LDL.LU R16, [R1+0x1f0] ;  /* 0x0001f00001107983 */ /* 0x001ea20000300800 */
[----:B------:R-:W2:Y:S02]  /*43930*/  LDL.LU R17, [R1+0x1f4] ;  /* 0x0001f40001117983 */ /* 0x000ea40000300800 */
[----:B-1----:R-:W2:Y:S02]  /*43940*/  LDL.LU R18, [R1+0x1f8] ;  /* 0x0001f80001127983 */ /* 0x002ea40000300800 */
[----:B------:R-:W2:Y:S01]  /*43950*/  LDL.LU R19, [R1+0x1fc] ;  /* 0x0001fc0001137983 */ /* 0x000ea20000300800 */
[----:B------:R0:W-:Y:S01]  /*43960*/  STL.64 [R1+0x6620], R22 ;  /* 0x0066201601007387 */ /* 0x0001e20000100a00 */
[----:B------:R-:W3:Y:S02]  /*43970*/  LDL.LU R20, [R1+0x260] ;  /* 0x0002600001147983 */ /* 0x000ee40000300800 */
[----:B------:R-:W3:Y:S01]  /*43980*/  LDL.LU R21, [R1+0x264] ;  /* 0x0002640001157983 */ /* 0x000ee20000300800 */
[----:B0-----:R-:W4:Y:S01]  /*43990*/  LDL.LU R22, [R1+0x268] ;  /* 0x0002680001167983 */ /* 0x001f220000300800 */
[----:B------:R-:W4:Y:S01]  /*439a0*/  LDL.LU R23, [R1+0x26c] ;  /* 0x00026c0001177983 */ /* 0x000f220000300800 */
[----:B------:R-:W-:-:S02]  /*439b0*/  MOV R10, R4 ;  /* 0x00000004000a7202 */ /* 0x000fc40000000f00 */
[----:B------:R-:W-:Y:S01]  /*439c0*/  MOV R11, R0 ;  /* 0x00000000000b7202 */ /* 0x000fe20000000f00 */
[----:B--2---:R-:W-:Y:S01]  /*439d0*/  HMMA.16816.F32.BF16 R4, R12, R6, R16 ;  /* 0x000000060c04723c */ /* 0x004fe20000041810 */
[----:B------:R-:W0:Y:S04]  /*439e0*/  LDSM.16.MT88.4 R16, [R27+0xa000] ;  /* 0x00a000001b10783b */ /* 0x000e280000004200 */
[----:B----4-:R-:W-:Y:S01]  /*439f0*/  STL.64 [R1+0x6638], R22 ;  /* 0x0066381601007387 */ /* 0x010fe20000100a00 */
[----:B---3--:R1:W-:Y:S03]  /*43a00*/  STL.64 [R1+0x6630], R20 ;  /* 0x0066301401007387 */ /* 0x0083e60000100a00 */
[----:B-1----:R-:W2:Y:S01]  /*43a10*/  LDL.LU R20, [R1+0x270] ;  /* 0x0002700001147983 */ /* 0x002ea20000300800 */
[----:B------:R-:W2:Y:S02]  /*43a20*/  LDL.LU R21, [R1+0x274] ;  /* 0x0002740001157983 */ /* 0x000ea40000300800 */
[----:B------:R-:W2:Y:S02]  /*43a30*/  LDL.LU R22, [R1+0x278] ;  /* 0x0002780001167983 */ /* 0x000ea40000300800 */
[----:B------:R-:W2:Y:S09]  /*43a40*/  LDL.LU R23, [R1+0x27c] ;  /* 0x00027c0001177983 */ /* 0x000eb20000300800 */
[----:B------:R-:W-:Y:S01]  /*43a50*/  STL.64 [R1+0x1c0], R4 ;  /* 0x0001c00401007387 */ /* 0x000fe20000100a00 */
[----:B------:R-:W-:Y:S02]  /*43a60*/  STL [R1+0x1c8], R6 ;  /* 0x0001c80601007387 */ /* 0x000fe40000100800 */
[----:B------:R-:W3:Y:S01]  /*43a70*/  LDL R0, [R1+0x1730] ;  /* 0x0017300001007983 */ /* 0x000ee20000100800 */
[----:B0-----:R-:W-:Y:S01]  /*43a80*/  STL.64 [R1+0x65b0], R18 ;  /* 0x0065b01201007387 */ /* 0x001fe20000100a00 */
[----:B------:R0:W-:Y:S03]  /*43a90*/  STL.64 [R1+0x65a8], R16 ;  /* 0x0065a81001007387 */ /* 0x0001e60000100a00 */
[----:B0-----:R-:W4:Y:S01]  /*43aa0*/  LDL.LU R16, [R1+0x130] ;  /* 0x0001300001107983 */ /* 0x001f220000300800 */
[----:B------:R-:W4:Y:S02]  /*43ab0*/  LDL.LU R17, [R1+0x134] ;  /* 0x0001340001117983 */ /* 0x000f240000300800 */
[----:B------:R-:W2:Y:S02]  /*43ac0*/  LDL.LU R18, [R1+0x138] ;  /* 0x0001380001127983 */ /* 0x000ea40000300800 */
[----:B------:R-:W2:Y:S01]  /*43ad0*/  LDL.LU R19, [R1+0x13c] ;  /* 0x00013c0001137983 */ /* 0x000ea20000300800 */
[----:B------:R-:W-:-:S02]  /*43ae0*/  MOV R4, R2 ;  /* 0x0000000200047202 */ /* 0x000fc40000000f00 */
[----:B------:R-:W-:Y:S01]  /*43af0*/  MOV R5, R26 ;  /* 0x0000001a00057202 */ /* 0x000fe20000000f00 */
[----:B------:R-:W3:Y:S01]  /*43b00*/  LDL.LU R2, [R1+0x6640] ;  /* 0x0066400001027983 */ /* 0x000ee20000300800 */
[----:B------:R-:W-:-:S03]  /*43b10*/  MOV R3, R7 ;  /* 0x0000000700037202 */ /* 0x000fc60000000f00 */
[----:B------:R0:W-:Y:S04]  /*43b20*/  STL.64 [R1+0x65f8], R4 ;  /* 0x0065f80401007387 */ /* 0x0001e80000100a00 */
[----:B0-----:R-:W3:Y:S01]  /*43b30*/  LDL.LU R4, [R1+0x80] ;  /* 0x0000800001047983 */ /* 0x001ee20000300800 */
[----:B------:R-:W3:Y:S02]  /*43b40*/  LDL.LU R5, [R1+0x84] ;  /* 0x0000840001057983 */ /* 0x000ee40000300800 */
[----:B------:R-:W3:Y:S02]  /*43b50*/  LDL.LU R6, [R1+0x88] ;  /* 0x0000880001067983 */ /* 0x000ee40000300800 */
[----:B------:R-:W3:Y:S01]  /*43b60*/  LDL.LU R7, [R1+0x8c] ;  /* 0x00008c0001077983 */ /* 0x000ee20000300800 */
[----:B--2---:R-:W-:Y:S01]  /*43b70*/  STL.64 [R1+0x65c0], R18 ;  /* 0x0065c01201007387 */ /* 0x004fe20000100a00 */
[----:B----4-:R0:W-:Y:S02]  /*43b80*/  STL.64 [R1+0x65b8], R16 ;  /* 0x0065b81001007387 */ /* 0x0101e40000100a00 */
[----:B0-----:R-:W-:-:S02]  /*43b90*/  MOV R16, R9 ;  /* 0x0000000900107202 */ /* 0x001fc40000000f00 */
[----:B------:R-:W-:Y:S02]  /*43ba0*/  MOV R17, R8 ;  /* 0x0000000800117202 */ /* 0x000fe40000000f00 */
[C---:B------:R-:W-:Y:S01]  /*43bb0*/  HMMA.16816.F32.BF16 R8, R12.reuse, R10, R20 ;  /* 0x0000000a0c08723c */ /* 0x040fe20000041814 */
[----:B------:R-:W2:Y:S01]  /*43bc0*/  LDL.LU.64 R22, [R1+0x6638] ;  /* 0x0066380001167983 */ /* 0x000ea20000300a00 */
[----:B------:R-:W2:Y:S11]  /*43bd0*/  LDL.LU.64 R20, [R1+0x6630] ;  /* 0x0066300001147983 */ /* 0x000eb60000300a00 */
[----:B------:R-:W-:Y:S10]  /*43be0*/  @!UPT UIADD3 URZ, URZ, URZ, URZ ;  /* 0x0000003f3f3ff290 */ /* 0x000ff4000fffe03f */
[----:B------:R-:W-:Y:S01]  /*43bf0*/  STL.64 [R1+0x210], R8 ;  /* 0x0002100801007387 */ /* 0x000fe20000100a00 */
[----:B------:R0:W-:Y:S03]  /*43c00*/  STL.64 [R1+0x218], R10 ;  /* 0x0002180a01007387 */ /* 0x0001e60000100a00 */
[----:B0-----:R-:W2:Y:S02]  /*43c10*/  LDL.LU.64 R10, [R1+0x6628] ;  /* 0x00662800010a7983 */ /* 0x001ea40000300a00 */
[C---:B--2---:R-:W-:Y:S02]  /*43c20*/  HMMA.16816.F32.BF16 R8, R12.reuse, R10, R20 ;  /* 0x0000000a0c08723c */ /* 0x044fe40000041814 */
[----:B------:R-:W3:Y:S11]  /*43c30*/  LDL.LU.64 R22, [R1+0x6620] ;  /* 0x0066200001167983 */ /* 0x000ef60000300a00 */
[----:B------:R-:W-:Y:S10]  /*43c40*/  @!UPT UIADD3 URZ, URZ, URZ, URZ ;  /* 0x0000003f3f3ff290 */ /* 0x000ff4000fffe03f */
[----:B------:R-:W-:Y:S01]  /*43c50*/  STL.64 [R1+0x1b0], R8 ;  /* 0x0001b00801007387 */ /* 0x000fe20000100a00 */
[----:B------:R0:W-:Y:S03]  /*43c60*/  STL.64 [R1+0x1b8], R10 ;  /* 0x0001b80a01007387 */ /* 0x0001e60000100a00 */
[----:B0-----:R-:W2:Y:S01]  /*43c70*/  LDL.LU.64 R10, [R1+0x6618] ;  /* 0x00661800010a7983 */ /* 0x001ea20000300a00 */
[----:B------:R-:W2:Y:S01]  /*43c80*/  LDL.LU.64 R8, [R1+0x6610] ;  /* 0x0066100001087983 */ /* 0x000ea20000300a00 */
[----:B---3--:R-:W-:Y:S02]  /*43c90*/  HMMA.16816.F32.BF16 R12, R12, R22, R4 ;  /* 0x000000160c0c723c */ /* 0x008fe40000041804 */
[----:B------:R-:W3:Y:S04]  /*43ca0*/  LDL.LU R4, [R1+0x2a0] ;  /* 0x0002a00001047983 */ /* 0x000ee80000300800 */
[----:B------:R-:W0:Y:S11]  /*43cb0*/  LDSM.16.MT88.4 R20, [R27+0xa080] ;  /* 0x00a080001b14783b */ /* 0x000e360000004200 */
[----:B------:R-:W-:Y:S06]  /*43cc0*/  @!UPT UIADD3 URZ, URZ, URZ, URZ ;  /* 0x0000003f3f3ff290 */ /* 0x000fec000fffe03f */
[----:B------:R1:W-:Y:S01]  /*43cd0*/  STL.64 [R1+0x80], R12 ;  /* 0x0000800c01007387 */ /* 0x0003e20000100a00 */
[----:B------:R4:W-:Y:S02]  /*43ce0*/  STL.64 [R1+0x88], R14 ;  /* 0x0000880e01007387 */ /* 0x0009e40000100a00 */
[----:B------:R-:W3:Y:S02]  /*43cf0*/  LDL.LU R5, [R1+0x2a4] ;  /* 0x0002a40001057983 */ /* 0x000ee40000300800 */
[----:B------:R-:W2:Y:S01]  /*43d00*/  LDL.LU R6, [R1+0x2a8] ;  /* 0x0002a80001067983 */ /* 0x000ea20000300800 */
[----:B------:R-:W2:Y:S04]  /*43d10*/  LDL.LU R7, [R1+0x2ac] ;  /* 0x0002ac0001077983 */ /* 0x000ea80000300800 */
[----:B-1----:R-:W3:Y:S01]  /*43d20*/  LDL.LU R12, [R1+0x1a0] ;  /* 0x0001a000010c7983 */ /* 0x002ee20000300800 */
[----:B------:R-:W3:Y:S02]  /*43d30*/  LDL.LU R13, [R1+0x1a4] ;  /* 0x0001a400010d7983 */ /* 0x000ee40000300800 */
[----:B----4-:R-:W4:Y:S02]  /*43d40*/  LDL.LU R14, [R1+0x1a8] ;  /* 0x0001a800010e7983 */ /* 0x010f240000300800 */
[----:B------:R-:W4:Y:S01]  /*43d50*/  LDL.LU R15, [R1+0x1ac] ;  /* 0x0001ac00010f7983 */ /* 0x000f220000300800 */
[----:B--2---:R-:W-:Y:S01]  /*43d60*/  STL.64 [R1+0x6608], R6 ;  /* 0x0066080601007387 */ /* 0x004fe20000100a00 */
[----:B---3--:R1:W-:Y:S03]  /*43d70*/  STL.64 [R1+0x6600], R4 ;  /* 0x0066000401007387 */ /* 0x0083e60000100a00 */
[----:B-1----:R-:W2:Y:S01]  /*43d80*/  LDL.LU R4, [R1+0x2b0] ;  /* 0x0002b00001047983 */ /* 0x002ea20000300800 */
[----:B------:R-:W2:Y:S02]  /*43d90*/  LDL.LU R5, [R1+0x2b4] ;  /* 0x0002b40001057983 */ /* 0x000ea40000300800 */
[----:B------:R-:W2:Y:S02]  /*43da0*/  LDL.LU R6, [R1+0x2b8] ;  /* 0x0002b80001067983 */ /* 0x000ea40000300800 */
[----:B------:R-:W2:Y:S01]  /*43db0*/  LDL.LU R7, [R1+0x2bc] ;  /* 0x0002bc0001077983 */ /* 0x000ea20000300800 */
[----:B0-----:R-:W-:Y:S01]  /*43dc0*/  STL.64 [R1+0x6590], R22 ;  /* 0x0065901601007387 */ /* 0x001fe20000100a00 */
[----:B------:R0:W-:Y:S02]  /*43dd0*/  STL.64 [R1+0x6588], R20 ;  /* 0x0065881401007387 */ /* 0x0001e40000100a00 */
[----:B0-----:R-:W-:-:S02]  /*43de0*/  MOV R20, R25 ;  /* 0x0000001900147202 */ /* 0x001fc40000000f00 */
[----:B------:R-:W-:Y:S02]  /*43df0*/  MOV R21, R24 ;  /* 0x0000001800157202 */ /* 0x000fe40000000f00 */
[----:B------:R-:W0:Y:S04]  /*43e00*/  LDSM.16.MT88.4 R24, [R0+0xa000] ;  /* 0x00a000000018783b */ /* 0x000e280000004200 */
[----:B0-----:R-:W-:Y:S01]  /*43e10*/  STL.64 [R1+0x6550], R26 ;  /* 0x0065501a01007387 */ /* 0x001fe20000100a00 */
[----:B------:R0:W-:Y:S03]  /*43e20*/  STL.64 [R1+0x6548], R24 ;  /* 0x0065481801007387 */ /* 0x0001e60000100a00 */
[----:B0-----:R-:W3:Y:S01]  /*43e30*/  LDL.LU R24, [R1+0x180] ;  /* 0x0001800001187983 */ /* 0x001ee20000300800 */
[----:B------:R-:W3:Y:S02]  /*43e40*/  LDL.LU R25, [R1+0x184] ;  /* 0x0001840001197983 */ /* 0x000ee40000300800 */
[----:B------:R-:W2:Y:S02]  /*43e50*/  LDL.LU R26, [R1+0x188] ;  /* 0x00018800011a7983 */ /* 0x000ea40000300800 */
[----:B------:R-:W2:Y:S01]  /*43e60*/  LDL.LU R27, [R1+0x18c] ;  /* 0x00018c00011b7983 */ /* 0x000ea20000300800 */
[C---:B----4-:R-:W-:Y:S01]  /*43e70*/  HMMA.16816.F32.BF16 R12, R8.reuse, R20, R12 ;  /* 0x00000014080c723c */ /* 0x050fe2000004180c */
[----:B--2---:R-:W-:Y:S01]  /*43e80*/  STL.64 [R1+0x65d0], R26 ;  /* 0x0065d01a01007387 */ /* 0x004fe20000100a00 */
[----:B---3--:R0:W-:Y:S03]  /*43e90*/  STL.64 [R1+0x65c8], R24 ;  /* 0x0065c81801007387 */ /* 0x0081e60000100a00 */
[----:B0-----:R-:W2:Y:S01]  /*43ea0*/  LDL.LU R24, [R1+0x140] ;  /* 0x0001400001187983 */ /* 0x001ea20000300800 */
[----:B------:R-:W2:Y:S02]  /*43eb0*/  LDL.LU R25, [R1+0x144] ;  /* 0x0001440001197983 */ /* 0x000ea40000300800 */
[----:B------:R-:W3:Y:S02]  /*43ec0*/  LDL.LU R26, [R1+0x148] ;  /* 0x00014800011a7983 */ /* 0x000ee40000300800 */
[----:B------:R-:W3:Y:S01]  /*43ed0*/  LDL.LU R27, [R1+0x14c] ;  /* 0x00014c00011b7983 */ /* 0x000ee20000300800 */
[C---:B------:R-:W-:Y:S01]  /*43ee0*/  HMMA.16816.F32.BF16 R4, R8.reuse, R16, R4 ;  /* 0x000000100804723c */ /* 0x040fe20000041804 */
[----:B---3--:R-:W-:Y:S01]  /*43ef0*/  STL.64 [R1+0x65f0], R26 ;  /* 0x0065f01a01007387 */ /* 0x008fe20000100a00 */
[----:B--2---:R0:W-:Y:S03]  /*43f00*/  STL.64 [R1+0x65e8], R24 ;  /* 0x0065e81801007387 */ /* 0x0041e60000100a00 */
        /* <DEDUP_REMOVED lines=9> */
[----:B0-----:R-:W3:Y:S02]  /*43fa0*/  LDL.64 R12, [R1+0x10] ;  /* 0x00001000010c7983 */ /* 0x001ee40000100a00 */
[----:B------:R-:W-:Y:S02]  /*43fb0*/  STL.64 [R1+0x200], R4 ;  /* 0x0002000401007387 */ /* 0x000fe40000100a00 */
[----:B------:R0:W-:Y:S02]  /*43fc0*/  STL.64 [R1+0x208], R6 ;  /* 0x0002080601007387 */ /* 0x0001e40000100a00 */
[----:B0-----:R-:W3:Y:S01]  /*43fd0*/  LDL.LU.64 R6, [R1+0x6608] ;  /* 0x0066080001067983 */ /* 0x001ee20000300a00 */
[----:B------:R-:W3:Y:S02]  /*43fe0*/  LDL.LU.64 R4, [R1+0x6600] ;  /* 0x0066000001047983 */ /* 0x000ee40000300a00 */
[C---:B---3--:R-:W-:Y:S11]  /*43ff0*/  HMMA.16816.F32.BF16 R4, R8.reuse, R12, R4 ;  /* 0x0000000c0804723c */ /* 0x048ff60000041804 */
[----:B------:R-:W-:Y:S11]  /*44000*/  @!UPT UIADD3 URZ, URZ, URZ, URZ ;  /* 0x0000003f3f3ff290 */ /* 0x000ff6000fffe03f */
[----:B------:R-:W-:Y:S01]  /*44010*/  @!UPT UIADD3 URZ, URZ, URZ, URZ ;  /* 0x0000003f3f3ff290 */ /* 0x000fe2000fffe03f */
[----:B------:R0:W-:Y:S01]  /*44020*/  STL.64 [R1+0x1f0], R4 ;  /* 0x0001f00401007387 */ /* 0x0001e20000100a00 */
[----:B------:R1:W-:Y:S03]  /*44030*/  STL.64 [R1+0x1f8], R6 ;  /* 0x0001f80601007387 */ /* 0x0003e60000100a00 */
[----:B0-----:R-:W2:Y:S02]  /*44040*/  LDL.LU.64 R4, [R1+0x65f8] ;  /* 0x0065f80001047983 */ /* 0x001ea40000300a00 */
[----:B--2---:R-:W-:Y:S02]  /*44050*/  HMMA.16816.F32.BF16 R8, R8, R4, R24 ;  /* 0x000000040808723c */ /* 0x004fe40000041818 */
[----:B------:R-:W2:Y:S01]  /*44060*/  LDL.LU.64 R26, [R1+0x65f0] ;  /* 0x0065f000011a7983 */ /* 0x000ea20000300a00 */
[----:B------:R-:W2:Y:S02]  /*44070*/  LDL.LU.64 R24, [R1+0x65e8] ;  /* 0x0065e80001187983 */ /* 0x000ea40000300a00 */
[----:B-1----:R-:W3:Y:S02]  /*44080*/  LDL.LU.64 R6, [R1+0x65e0] ;  /* 0x0065e00001067983 */ /* 0x002ee40000300a00 */
[----:B------:R-:W3:Y:S11]  /*44090*/  LDL.LU.64 R4, [R1+0x65d8] ;  /* 0x0065d80001047983 */ /* 0x000ef60000300a00 */
[----:B------:R-:W-:Y:S05]  /*440a0*/  @!UPT UIADD3 URZ, URZ, URZ, URZ ;  /* 0x0000003f3f3ff290 */ /* 0x000fea000fffe03f */
[----:B------:R0:W-:Y:S01]  /*440b0*/  STL.64 [R1+0x190], R8 ;  /* 0x0001900801007387 */ /* 0x0001e20000100a00 */
[----:B------:R1:W-:Y:S03]  /*440c0*/  STL.64 [R1+0x198], R10 ;  /* 0x0001980a01007387 */ /* 0x0003e60000100a00 */
[----:B0-----:R-:W3:Y:S01]  /*440d0*/  LDL.LU R8, [R1+0x150] ;  /* 0x0001500001087983 */ /* 0x001ee20000300800 */
[----:B------:R-:W3:Y:S02]  /*440e0*/  LDL.LU R9, [R1+0x154] ;  /* 0x0001540001097983 */ /* 0x000ee40000300800 */
[----:B-1----:R-:W3:Y:S02]  /*440f0*/  LDL.LU R10, [R1+0x158] ;  /* 0x00015800010a7983 */ /* 0x002ee40000300800 */
[----:B------:R-:W3:Y:S02]  /*44100*/  LDL.LU R11, [R1+0x15c] ;  /* 0x00015c00010b7983 */ /* 0x000ee40000300800 */
[C---:B---3--:R-:W-:Y:S11]  /*44110*/  HMMA.16816.F32.BF16 R8, R4.reuse, R20, R8 ;  /* 0x000000140408723c */ /* 0x048ff60000041808 */
        /* <DEDUP_REMOVED lines=8> */
[----:B0-----:R-:W2:Y:S01]  /*441a0*/  LDL.LU.64 R8, [R1] ;  /* 0x0000000001087983 */ /* 0x001ea20000300a00 */
[----:B------:R-:W3:Y:S02]  /*441b0*/  LDL.LU.64 R26, [R1+0x65d0] ;  /* 0x0065d000011a7983 */ /* 0x000ee40000300a00 */
[----:B------:R-:W3:Y:S11]  /*441c0*/  LDL.LU.64 R24, [R1+0x65c8] ;  /* 0x0065c80001187983 */ /* 0x000ef60000300a00 */
[----:B------:R-:W-:Y:S04]  /*441d0*/  @!UPT UIADD3 URZ, URZ, URZ, URZ ;  /* 0x0000003f3f3ff290 */ /* 0x000fe8000fffe03f */
[----:B------:R-:W-:Y:S01]  /*441e0*/  STL.64 [R1+0x140], R16 ;  /* 0x0001401001007387 */ /* 0x000fe20000100a00 */
[----:B------:R0:W-:Y:S04]  /*441f0*/  STL.64 [R1+0x148], R18 ;  /* 0x0001481201007387 */ /* 0x0001e80000100a00 */
[----:B0-----:R-:W4:Y:S01]  /*44200*/  LDL.LU.64 R18, [R1+0x65c0] ;  /* 0x0065c00001127983 */ /* 0x001f220000300a00 */
[----:B------:R-:W4:Y:S02]  /*44210*/  LDL.LU.64 R16, [R1+0x65b8] ;  /* 0x0065b80001107983 */ /* 0x000f240000300a00 */
[----:B----4-:R-:W-:Y:S11]  /*44220*/  HMMA.16816.F32.BF16 R16, R4, R12, R16 ;  /* 0x0000000c0410723c */ /* 0x010ff60000041810 */
[----:B------:R-:W-:Y:S11]  /*44230*/  @!UPT UIADD3 URZ, URZ, URZ, URZ ;  /* 0x0000003f3f3ff290 */ /* 0x000ff6000fffe03f */
[----:B------:R-:W-:Y:S01]  /*44240*/  @!UPT UIADD3 URZ, URZ, URZ, URZ ;  /* 0x0000003f3f3ff290 */ /* 0x000fe2000fffe03f */
[----:B------:R-:W-:Y:S01]  /*44250*/  STL.64 [R1+0x130], R16 ;  /* 0x0001301001007387 */ /* 0x000fe20000100a00 */
[----:B------:R0:W-:Y:S03]  /*44260*/  STL.64 [R1+0x138], R18 ;  /* 0x0001381201007387 */ /* 0x0001e60000100a00 */
[----:B0-----:R-:W3:Y:S01]  /*44270*/  LDL.LU.64 R18, [R1+0x65b0] ;  /* 0x0065b00001127983 */ /* 0x001ee20000300a00 */
[----:B------:R-:W3:Y:S02]  /*44280*/  LDL.LU.64 R16, [R1+0x65a8] ;  /* 0x0065a80001107983 */ /* 0x000ee40000300a00 */
[----:B------:R0:W-:Y:S02]  /*44290*/  STL.64 [R1+0x65a0], R12 ;  /* 0x0065a00c01007387 */ /* 0x0001e40000100a00 */
[----:B0-----:R-:W2:Y:S01]  /*442a0*/  LDL.LU R12, [R1+0xb0] ;  /* 0x0000b000010c7983 */ /* 0x001ea20000300800 */
[----:B------:R-:W2:Y:S02]  /*442b0*/  LDL.LU R13, [R1+0xb4] ;  /* 0x0000b400010d7983 */ /* 0x000ea40000300800 */
[----:B------:R-:W2:Y:S01]  /*442c0*/  LDL.LU R14, [R1+0xb8] ;  /* 0x0000b800010e7983 */ /* 0x000ea20000300800 */
[----:B------:R-:W-:-:S07]  /*442d0*/  MOV R15, R2 ;  /* 0x00000002000f7202 */ /* 0x000fce0000000f00 */
[----:B--2---:R-:W-:Y:S11]  /*442e0*/  HMMA.16816.F32.BF16 R4, R4, R8, R12 ;  /* 0x000000080404723c */ /* 0x004ff6000004180c */
[----:B------:R-:W-:Y:S11]  /*442f0*/  @!UPT UIADD3 URZ, URZ, URZ, URZ ;  /* 0x0000003f3f3ff290 */ /* 0x000ff6000fffe03f */
[----:B------:R-:W-:Y:S01]  /*44300*/  @!UPT UIADD3 URZ, URZ, URZ, URZ ;  /* 0x0000003f3f3ff290 */ /* 0x000fe2000fffe03f */
[----:B------:R3:W-:Y:S01]  /*44310*/  STL.64 [R1+0xb0], R4 ;  /* 0x0000b00401007387 */ /* 0x0007e20000100a00 */
[----:B------:R-:W-:Y:S01]  /*44320*/  MOV R2, R6 ;  /* 0x0000000600027202 */ /* 0x000fe20000000f00 */
[----:B------:R-:W-:Y:S02]  /*44330*/  IMAD.MOV.U32 R0, RZ, RZ, R7 ;  /* 0x000000ffff007224 */ /* 0x000fe400078e0007 */
[C---:B---3--:R-:W-:Y:S01]  /*44340*/  HMMA.16816.F32.BF16 R4, R16.reuse, R20, R24 ;  /* 0x000000141004723c */ /* 0x048fe20000041818 */
[----:B------:R-:W-:Y:S02]  /*44350*/  STL.64 [R1+0x6598], R8 ;  /* 0x0065980801007387 */ /* 0x000fe40000100a00 */
[----:B------:R-:W-:Y:S02]  /*44360*/  STL [R1+0x64c4], R0 ;  /* 0x0064c40001007387 */ /* 0x000fe40000100800 */
[----:B------:R-:W-:Y:S02]  /*44370*/  STL [R1+0x64c0], R2 ;  /* 0x0064c00201007387 */ /* 0x000fe40000100800 */
[----:B------:R-:W2:Y:S11]  /*44380*/  LDL.LU R24, [R1+0xa0] ;  /* 0x0000a00001187983 */ /* 0x000eb60000300800 */
[----:B------:R-:W-:Y:S05]  /*44390*/  @!UPT UIADD3 URZ, URZ, URZ, URZ ;  /* 0x0000003f3f3ff290 */ /* 0x000fea000fffe03f */
[----:B------:R-:W-:Y:S01]  /*443a0*/  STL.64 [R1+0x180], R4 ;  /* 0x0001800401007387 */ /* 0x000fe20000100a00 */
[----:B------:R-:W-:Y:S02]  /*443b0*/  STL.64 [R1+0x188], R6 ;  /* 0x0001880601007387 */ /* 0x000fe40000100a00 */
[----:B------:R-:W2:Y:S02]  /*443c0*/  LDL.LU R25, [R1+0xa4] ;  /* 0x0000a40001197983 */ /* 0x000ea40000300800 */
[----:B------:R-:W3:Y:S01]  /*443d0*/  LDL.LU R26, [R1+0xa8] ;  /* 0x0000a800011a7983 */ /* 0x000ee20000300800 */
[----:B------:R-:W3:Y:S04]  /*443e0*/  LDL.LU R27, [R1+0xac] ;  /* 0x0000ac00011b7983 */ /* 0x000ee80000300800 */
[----:B------:R-:W0:Y:S04]  /*443f0*/  LDSM.16.MT88.4 R4, [R29+0xa080] ;  /* 0x00a080001d04783b */ /* 0x000e280000004200 */
        /* <DEDUP_REMOVED lines=30> */
[----:B------:R-:W-:Y:S01]  /*445e0*/  STL [R1+0x64f8], R29 ;  /* 0x0064f81d01007387 */ /* 0x000fe20000100800 */
[----:B0-----:R-:W-:Y:S02]  /*445f0*/  STL.64 [R1+0x6488], R6 ;  /* 0x0064880601007387 */ /* 0x001fe40000100a00 */
        /* <DEDUP_REMOVED lines=10> */
[----:B------:R-:W3:Y:S02]  /*446a0*/  LDL.LU R7, [R1+0xcc] ;  /* 0x0000cc0001077983 */ /* 0x000ee40000300800 */
[----:B---3--:R-:W-:Y:S01]  /*446b0*/  STL.64 [R1+0x6530], R6 ;  /* 0x0065300601007387 */ /* 0x008fe20000100a00 */
[----:B--2---:R0:W-:Y:S03]  /*446c0*/  STL.64 [R1+0x6528], R4 ;  /* 0x0065280401007387 */ /* 0x0041e60000100a00 */
[----:B0-----:R-:W4:Y:S02]  /*446d0*/  LDL.LU.64 R4, [R1+0x20] ;  /* 0x0000200001047983 */ /* 0x001f240000300a00 */
[C---:B----4-:R-:W-:Y:S11]  /*446e0*/  HMMA.16816.F32.BF16 R12, R16.reuse, R4, R12 ;  /* 0x00000004100c723c */ /* 0x050ff6000004180c */
[----:B------:R-:W-:Y:S11]  /*446f0*/  @!UPT UIADD3 URZ, URZ, URZ, URZ ;  /* 0x0000003f3f3ff290 */ /* 0x000ff6000fffe03f */
[----:B------:R-:W-:Y:S01]  /*44700*/  @!UPT UIADD3 URZ, URZ, URZ, URZ ;  /* 0x0000003f3f3ff290 */ /* 0x000fe2000fffe03f */
[----:B------:R0:W-:Y:S01]  /*44710*/  STL.64 [R1+0x170], R12 ;  /* 0x0001700c01007387 */ /* 0x0001e20000100a00 */
[----:B------:R-:W-:Y:S03]  /*44720*/  STL.64 [R1+0x178], R14 ;  /* 0x0001780e01007387 */ /* 0x000fe60000100a00 */
[----:B0-----:R-:W2:Y:S02]  /*44730*/  LDL.LU.64 R12, [R1+0x65a0] ;  /* 0x0065a000010c7983 */ /* 0x001ea40000300a00 */
[C---:B--2---:R-:W-:Y:S11]  /*44740*/  HMMA.16816.F32.BF16 R8, R16.reuse, R12, R8 ;  /* 0x0000000c1008723c */ /* 0x044ff60000041808 */
[----:B------:R-:W-:Y:S11]  /*44750*/  @!UPT UIADD3 URZ, URZ, URZ, URZ ;  /* 0x0000003f3f3ff290 */ /* 0x000ff6000fffe03f */
[----:B------:R-:W-:Y:S01]  /*44760*/  @!UPT UIADD3 URZ, URZ, URZ, URZ ;  /* 0x0000003f3f3ff290 */ /* 0x000fe2000fffe03f */
[----:B------:R0:W-:Y:S01]  /*44770*/  STL.64 [R1+0x160], R8 ;  /* 0x0001600801007387 */ /* 0x0001e20000100a00 */
[----:B------:R-:W-:Y:S03]  /*44780*/  STL.64 [R1+0x168], R10 ;  /* 0x0001680a01007387 */ /* 0x000fe60000100a00 */
[----:B0-----:R-:W2:Y:S02]  /*44790*/  LDL.LU.64 R8, [R1+0x6598] ;  /* 0x0065980001087983 */ /* 0x001ea40000300a00 */
[----:B--2---:R-:W-:Y:S02]  /*447a0*/  HMMA.16816.F32.BF16 R16, R16, R8, R20 ;  /* 0x000000081010723c */ /* 0x004fe40000041814 */
        /* <DEDUP_REMOVED lines=52> */
[----:B0-----:R-:W4:Y:S01]  /*44af0*/  LDL.LU.64 R4, [R1+0x6540] ;  /* 0x0065400001047983 */ /* 0x001f220000300a00 */
[----:B------:R-:W-:Y:S01]  /*44b00*/  MOV R23, R28 ;  /* 0x0000001c00177202 */ /* 0x000fe20000000f00 */
        /* <DEDUP_REMOVED lines=15> */
[----:B------:R-:W3:Y:S01]  /*44c00*/  LDL.LU.64 R4, [R1+0x6518] ;  /* 0x0065180001047983 */ /* 0x000ee20000300a00 */
[----:B------:R-:W-:Y:S02]  /*44c10*/  MOV R2, R12 ;  /* 0x0000000c00027202 */ /* 0x000fe40000000f00 */
[----:B------:R-:W-:Y:S01]  /*44c20*/  MOV R0, R13 ;  /* 0x0000000d00007202 */ /* 0x000fe20000000f00 */
[----:B------:R-:W2:Y:S01]  /*44c30*/  LDL.LU.64 R14, [R1+0x6510] ;  /* 0x00651000010e7983 */ /* 0x000ea20000300a00 */
[----:B------:R-:W2:Y:S02]  /*44c40*/  LDL.LU.64 R12, [R1+0x6508] ;  /* 0x00650800010c7983 */ /* 0x000ea40000300a00 */
[----:B------:R-:W-:Y:S01]  /*44c50*/  STL.64 [R1+0x64e8], R8 ;  /* 0x0064e80801007387 */ /* 0x000fe20000100a00 */
[----:B---3--:R-:W-:Y:S01]  /*44c60*/  HMMA.16816.F32.BF16 R24, R24, R8, R4 ;  /* 0x000000081818723c */ /* 0x008fe20000041804 */
[----:B------:R-:W3:Y:S11]  /*44c70*/  LDL.LU R4, [R1+0x220] ;  /* 0x0002200001047983 */ /* 0x000ef60000300800 */
[----:B------:R-:W-:Y:S11]  /*44c80*/  @!UPT UIADD3 URZ, URZ, URZ, URZ ;  /* 0x0000003f3f3ff290 */ /* 0x000ff6000fffe03f */
[----:B------:R-:W-:Y:S01]  /*44c90*/  STL.64 [R1+0x70], R24 ;  /* 0x0000701801007387 */ /* 0x000fe20000100a00 */
[----:B------:R-:W-:Y:S02]  /*44ca0*/  STL.64 [R1+0x78], R26 ;  /* 0x0000781a01007387 */ /* 0x000fe40000100a00 */
[----:B------:R-:W3:Y:S02]  /*44cb0*/  LDL.LU R5, [R1+0x224] ;  /* 0x0002240001057983 */ /* 0x000ee40000300800 */
[----:B------:R-:W4:Y:S01]  /*44cc0*/  LDL.LU R6, [R1+0x228] ;  /* 0x0002280001067983 */ /* 0x000f220000300800 */
[----:B------:R-:W4:Y:S04]  /*44cd0*/  LDL.LU R7, [R1+0x22c] ;  /* 0x00022c0001077983 */ /* 0x000f280000300800 */
[----:B----4-:R-:W-:Y:S01]  /*44ce0*/  STL.64 [R1+0x6498], R6 ;  /* 0x0064980601007387 */ /* 0x010fe20000100a00 */
[----:B---3--:R0:W-:Y:S02]  /*44cf0*/  STL.64 [R1+0x6490], R4 ;  /* 0x0064900401007387 */ /* 0x0081e40000100a00 */
[----:B0-----:R-:W-:-:S02]  /*44d00*/  MOV R4, R2 ;  /* 0x0000000200047202 */ /* 0x001fc40000000f00 */
[----:B------:R-:W-:-:S05]  /*44d10*/  MOV R5, R0 ;  /* 0x0000000000057202 */ /* 0x000fca0000000f00 */
[----:B------:R2:W-:Y:S02]  /*44d20*/  STL.64 [R1+0x64f0], R4 ;  /* 0x0064f00401007387 */ /* 0x0005e40000100a00 */
[----:B--2---:R-:W-:Y:S07]  /*44d30*/  HMMA.16816.F32.BF16 R4, R12, R16, R20 ;  /* 0x000000100c04723c */ /* 0x004fee0000041814 */
[----:B------:R-:W-:Y:S11]  /*44d40*/  MOV R23, R3 ;  /* 0x0000000300177202 */ /* 0x000ff60000000f00 */
[----:B------:R-:W-:Y:S05]  /*44d50*/  @!UPT UIADD3 URZ, URZ, URZ, URZ ;  /* 0x0000003f3f3ff290 */ /* 0x000fea000fffe03f */
[----:B------:R0:W-:Y:S01]  /*44d60*/  STL.64 [R1+0x60], R4 ;  /* 0x0000600401007387 */ /* 0x0001e20000100a00 */
[----:B------:R1:W-:Y:S02]  /*44d70*/  STL.64 [R1+0x68], R6 ;  /* 0x0000680601007387 */ /* 0x0003e40000100a00 */
[----:B------:R-:W2:Y:S02]  /*44d80*/  LDL.LU R20, [R1+0x1c0] ;  /* 0x0001c00001147983 */ /* 0x000ea40000300800 */
[----:B------:R-:W2:Y:S01]  /*44d90*/  LDL.LU R21, [R1+0x1c4] ;  /* 0x0001c40001157983 */ /* 0x000ea20000300800 */
[----:B------:R-:W3:Y:S01]  /*44da0*/  LDL.LU R22, [R1+0x1c8] ;  /* 0x0001c80001167983 */ /* 0x000ee20000300800 */
[----:B------:R-:W4:Y:S02]  /*44db0*/  LDL.LU R3, [R1+0x6500] ;  /* 0x0065000001037983 */ /* 0x000f240000300800 */
[----:B------:R-:W2:Y:S02]  /*44dc0*/  LDL.LU R24, [R1+0x230] ;  /* 0x0002300001187983 */ /* 0x000ea40000300800 */
[----:B------:R-:W2:Y:S01]  /*44dd0*/  LDL.LU R25, [R1+0x234] ;  /* 0x0002340001197983 */ /* 0x000ea20000300800 */
[----:B------:R-:W2:Y:S01]  /*44de0*/  LDL.LU R26, [R1+0x238] ;  /* 0x00023800011a7983 */ /* 0x000ea20000300800 */
[----:B------:R-:W2:Y:S03]  /*44df0*/  LDL.LU R27, [R1+0x23c] ;  /* 0x00023c00011b7983 */ /* 0x000ea60000300800 */
[----:B0-----:R-:W3:Y:S01]  /*44e00*/  LDL.LU R4, [R1+0x250] ;  /* 0x0002500001047983 */ /* 0x001ee20000300800 */
[----:B------:R-:W3:Y:S02]  /*44e10*/  LDL.LU R5, [R1+0x254] ;  /* 0x0002540001057983 */ /* 0x000ee40000300800 */
[----:B-1----:R-:W3:Y:S02]  /*44e20*/  LDL.LU R6, [R1+0x258] ;  /* 0x0002580001067983 */ /* 0x002ee40000300800 */
        /* <DEDUP_REMOVED lines=15> */
[----:B------:R-:W2:Y:S01]  /*44f20*/  LDL.LU R22, [R1+0x288] ;  /* 0x0002880001167983 */ /* 0x000ea20000300800 */
[----:B----4-:R-:W-:-:S02]  /*44f30*/  MOV R23, R3 ;  /* 0x0000000300177202 */ /* 0x010fc40000000f00 */
[----:B------:R-:W4:Y:S01]  /*44f40*/  LDL.LU R3, [R1+0x64fc] ;  /* 0x0064fc0001037983 */ /* 0x000f220000300800 */
[----:B------:R-:W-:Y:S02]  /*44f50*/  MOV R0, R16 ;  /* 0x0000001000007202 */ /* 0x000fe40000000f00 */
[----:B------:R-:W-:Y:S02]  /*44f60*/  MOV R2, R17 ;  /* 0x0000001100027202 */ /* 0x000fe40000000f00 */
[----:B----4-:R-:W0:Y:S04]  /*44f70*/  LDSM.16.MT88.4 R16, [R3+0xb000] ;  /* 0x00b000000310783b */ /* 0x010e280000004200 */
[----:B--2---:R-:W-:Y:S01]  /*44f80*/  STL.64 [R1+0x64b8], R22 ;  /* 0x0064b81601007387 */ /* 0x004fe20000100a00 */
[----:B---3--:R1:W-:Y:S03]  /*44f90*/  STL.64 [R1+0x64b0], R20 ;  /* 0x0064b01401007387 */ /* 0x0083e60000100a00 */
        /* <DEDUP_REMOVED lines=8> */
[----:B------:R-:W4:Y:S02]  /*45020*/  LDL.LU R18, [R1+0x1b8] ;  /* 0x0001b80001127983 */ /* 0x000f240000300800 */
[----:B------:R-:W4:Y:S02]  /*45030*/  LDL.LU R19, [R1+0x1bc] ;  /* 0x0001bc0001137983 */ /* 0x000f240000300800 */
[----:B----4-:R-:W-:Y:S01]  /*45040*/  STL.64 [R1+0x6468], R18 ;  /* 0x0064681201007387 */ /* 0x010fe20000100a00 */
[----:B---3--:R0:W-:Y:S02]  /*45050*/  STL.64 [R1+0x6460], R16 ;  /* 0x0064601001007387 */ /* 0x0081e40000100a00 */
[----:B0-----:R-:W-:Y:S01]  /*45060*/  MOV R16, R29 ;  /* 0x0000001d00107202 */ /* 0x001fe20000000f00 */
[----:B------:R-:W-:Y:S01]  /*45070*/  IMAD.MOV.U32 R17, RZ, RZ, R28 ;  /* 0x000000ffff117224 */ /* 0x000fe200078e001c */
[----:B------:R-:W3:Y:S06]  /*45080*/  LDL.LU R29, [R1+0x64f8] ;  /* 0x0064f800011d7983 */ /* 0x000eec0000300800 */
[C---:B------:R-:W-:Y:S11]  /*45090*/  HMMA.16816.F32.BF16 R4, R12.reuse, R16, R4 ;  /* 0x000000100c04723c */ /* 0x040ff60000041804 */
        /* <DEDUP_REMOVED lines=8> */
[----:B------:R0:W-:Y:S01]  /*45120*/  STL.64 [R1+0x40], R8 ;  /* 0x0000400801007387 */ /* 0x0001e20000100a00 */
[----:B------:R1:W-:Y:S03]  /*45130*/  STL [R1+0x48], R10 ;  /* 0x0000480a01007387 */ /* 0x0003e60000100800 */
[----:B0-----:R-:W4:Y:S01]  /*45140*/  LDL.LU.64 R8, [R1+0x64e8] ;  /* 0x0064e80001087983 */ /* 0x001f220000300a00 */
[----:B------:R-:W-:Y:S01]  /*45150*/  MOV R28, R11 ;  /* 0x0000000b001c7202 */ /* 0x000fe20000000f00 */
[----:B----4-:R-:W-:Y:S02]  /*45160*/  HMMA.16816.F32.BF16 R12, R12, R8, R24 ;  /* 0x000000080c0c723c */ /* 0x010fe40000041818 */
[----:B------:R-:W4:Y:S01]  /*45170*/  LDL.LU.64 R26, [R1+0x64e0] ;  /* 0x0064e000011a7983 */ /* 0x000f220000300a00 */
[----:B------:R-:W4:Y:S01]  /*45180*/  LDL.LU.64 R24, [R1+0x64d8] ;  /* 0x0064d80001187983 */ /* 0x000f220000300a00 */
[----:B------:R-:W-:-:S02]  /*45190*/  MOV R7, R8 ;  /* 0x0000000800077202 */ /* 0x000fc40000000f00 */
[----:B------:R-:W-:Y:S11]  /*451a0*/  MOV R6, R9 ;  /* 0x0000000900067202 */ /* 0x000ff60000000f00 */
[----:B------:R-:W-:Y:S06]  /*451b0*/  @!UPT UIADD3 URZ, URZ, URZ, URZ ;  /* 0x0000003f3f3ff290 */ /* 0x000fec000fffe03f */
[----:B------:R0:W-:Y:S01]  /*451c0*/  STL.64 [R1+0x90], R12 ;  /* 0x0000900c01007387 */ /* 0x0001e20000100a00 */
[----:B------:R-:W-:Y:S02]  /*451d0*/  STL.64 [R1+0x98], R14 ;  /* 0x0000980e01007387 */ /* 0x000fe40000100a00 */
[----:B-1----:R-:W4:Y:S02]  /*451e0*/  LDL.LU.64 R10, [R1+0x64d0] ;  /* 0x0064d000010a7983 */ /* 0x002f240000300a00 */
[----:B------:R-:W4:Y:S01]  /*451f0*/  LDL.LU.64 R8, [R1+0x64c8] ;  /* 0x0064c80001087983 */ /* 0x000f220000300a00 */
[----:B0-----:R-:W-:Y:S02]  /*45200*/  MOV R12, R0 ;  /* 0x00000000000c7202 */ /* 0x001fe40000000f00 */
[----:B------:R-:W-:Y:S01]  /*45210*/  MOV R13, R2 ;  /* 0x00000002000d7202 */ /* 0x000fe20000000f00 */
[----:B------:R-:W3:Y:S01]  /*45220*/  LDL.LU R0, [R1+0x64c4] ;  /* 0x0064c40001007983 */ /* 0x000ee20000300800 */
[----:B------:R-:W3:Y:S05]  /*45230*/  LDL.LU R2, [R1+0x64c0] ;  /* 0x0064c00001027983 */ /* 0x000eea0000300800 */
[C---:B----4-:R-:W-:Y:S08]  /*45240*/  HMMA.16816.F32.BF16 R24, R8.reuse, R12, R24 ;  /* 0x0000000c0818723c */ /* 0x050ff00000041818 */
[----:B--2---:R-:W-:Y:S11]  /*45250*/  HMMA.16816.F32.BF16 R20, R8, R16, R20 ;  /* 0x000000100814723c */ /* 0x004ff60000041814 */
[----:B------:R-:W-:Y:S04]  /*45260*/  @!UPT UIADD3 URZ, URZ, URZ, URZ ;  /* 0x0000003f3f3ff290 */ /* 0x000fe8000fffe03f */
[----:B------:R-:W-:Y:S01]  /*45270*/  STL.64 [R1+0x230], R24 ;  /* 0x0002301801007387 */ /* 0x000fe20000100a00 */
[----:B------:R-:W-:Y:S02]  /*45280*/  STL.64 [R1+0x238], R26 ;  /* 0x0002381a01007387 */ /* 0x000fe40000100a00 */
[----:B------:R-:W0:Y:S02]  /*45290*/  LDSM.16.MT88.4 R24, [R3+0xb080] ;  /* 0x00b080000318783b */ /* 0x000e240000004200 */
[----:B0-----:R-:W-:Y:S02]  /*452a0*/  STL.64 [R1+0x6428], R26 ;  /* 0x0064281a01007387 */ /* 0x001fe40000100a00 */
[----:B------:R-:W-:Y:S02]  /*452b0*/  STL.64 [R1+0x6420], R24 ;  /* 0x0064201801007387 */ /* 0x000fe40000100a00 */
[----:B------:R-:W-:Y:S02]  /*452c0*/  STL.64 [R1+0x270], R20 ;  /* 0x0002701401007387 */ /* 0x000fe40000100a00 */
[----:B------:R0:W-:Y:S02]  /*452d0*/  STL.64 [R1+0x278], R22 ;  /* 0x0002781601007387 */ /* 0x0001e40000100a00 */
        /* <DEDUP_REMOVED lines=8> */
[----:B------:R-:W-:Y:S01]  /*45360*/  STL.64 [R1+0x260], R4 ;  /* 0x0002600401007387 */ /* 0x000fe20000100a00 */
[----:B------:R0:W-:Y:S03]  /*45370*/  STL.64 [R1+0x268], R6 ;  /* 0x0002680601007387 */ /* 0x0001e60000100a00 */
[----:B0-----:R-:W4:Y:S01]  /*45380*/  LDL.LU.64 R6, [R1+0x6498] ;  /* 0x0064980001067983 */ /* 0x001f220000300a00 */
[----:B------:R-:W4:Y:S02]  /*45390*/  LDL.LU.64 R4, [R1+0x6490] ;  /* 0x0064900001047983 */ /* 0x000f240000300a00 */
[----:B----4-:R-:W-:Y:S01]  /*453a0*/  HMMA.16816.F32.BF16 R8, R8, R24, R4 ;  /* 0x000000180808723c */ /* 0x010fe20000041804 */
[----:B------:R-:W2:Y:S01]  /*453b0*/  LDL.LU.64 R6, [R1+0x6488] ;  /* 0x0064880001067983 */ /* 0x000ea20000300a00 */
[----:B------:R-:W2:Y:S02]  /*453c0*/  LDL.LU.64 R4, [R1+0x6480] ;  /* 0x0064800001047983 */ /* 0x000ea40000300a00 */
[----:B------:R0:W-:Y:S02]  /*453d0*/  STL.64 [R1+0x6470], R24 ;  /* 0x0064701801007387 */ /* 0x0001e40000100a00 */
        /* <DEDUP_REMOVED lines=21> */
[----:B------:R-:W4:Y:S02]  /*45530*/  LDL.LU.64 R14, [R1+0x18] ;  /* 0x00001800010e7983 */ /* 0x000f240000300a00 */
        /* <DEDUP_REMOVED lines=20> */
[----:B------:R-:W-:Y:S03]  /*45680*/  STL.64 [R1+0x63b0], R8 ;  /* 0x0063b00801007387 */ /* 0x000fe60000100a00 */
[----:B0-----:R-:W4:Y:S04]  /*45690*/  LDL R10, [R1+0x8] ;  /* 0x00000800010a7983 */ /* 0x001f280000100800 */
[----:B------:R-:W4:Y:S01]  /*456a0*/  LDL R11, [R1+0xc] ;  /* 0x00000c00010b7983 */ /* 0x000f220000100800 */
[----:B------:R-:W2:Y:S02]  /*456b0*/  LDL.LU R12, [R1+0x200] ;  /* 0x00020000010c7983 */ /* 0x000ea40000300800 */
[----:B------:R-:W2:Y:S02]  /*456c0*/  LDL.LU R13, [R1+0x204] ;  /* 0x00020400010d7983 */ /* 0x000ea40000300800 */
[----:B------:R-:W2:Y:S01]  /*456d0*/  LDL.LU R14, [R1+0x208] ;  /* 0x00020800010e7983 */ /* 0x000ea20000300800 */
[----:B------:R-:W2:Y:S04]  /*456e0*/  LDL.LU R15, [R1+0x20c] ;  /* 0x00020c00010f7983 */ /* 0x000ea80000300800 */
[----:B---3--:R-:W0:Y:S02]  /*456f0*/  LDSM.16.MT88.4 R20, [R7+0xb000] ;  /* 0x00b000000714783b */ /* 0x008e240000004200 */
[----:B------:R-:W1:Y:S02]  /*45700*/  LDSM.16.MT88.4 R4, [R7+0xb080] ;  /* 0x00b080000704783b */ /* 0x000e640000004200 */
[----:B--2---:R-:W-:Y:S02]  /*45710*/  STL.64 [R1+0x6448], R14 ;  /* 0x0064480e01007387 */ /* 0x004fe40000100a00 */
[----:B------:R2:W-:Y:S02]  /*45720*/  STL.64 [R1+0x6440], R12 ;  /* 0x0064400c01007387 */ /* 0x0005e40000100a00 */
[----:B--2---:R-:W2:Y:S01]  /*45730*/  LDL.LU R12, [R1+0x1a0] ;  /* 0x0001a000010c7983 */ /* 0x004ea20000300800 */
[----:B------:R-:W2:Y:S02]  /*45740*/  LDL.LU R13, [R1+0x1a4] ;  /* 0x0001a400010d7983 */ /* 0x000ea40000300800 */
[----:B------:R-:W2:Y:S02]  /*45750*/  LDL.LU R14, [R1+0x1a8] ;  /* 0x0001a800010e7983 */ /* 0x000ea40000300800 */
[----:B------:R-:W2:Y:S01]  /*45760*/  LDL.LU R15, [R1+0x1ac] ;  /* 0x0001ac00010f7983 */ /* 0x000ea20000300800 */
[----:B----4-:R3:W-:Y:S01]  /*45770*/  STL.64 [R1+0x6430], R10 ;  /* 0x0064300a01007387 */ /* 0x0107e20000100a00 */
[----:B------:R-:W4:Y:S02]  /*45780*/  LDL.LU R8, [R1+0x1f0] ;  /* 0x0001f00001087983 */ /* 0x000f240000300800 */
[----:B------:R-:W4:Y:S01]  /*45790*/  LDL.LU R9, [R1+0x1f4] ;  /* 0x0001f40001097983 */ /* 0x000f220000300800 */
[----:B---3--:R-:W4:Y:S01]  /*457a0*/  LDL.LU R10, [R1+0x1f8] ;  /* 0x0001f800010a7983 */ /* 0x008f220000300800 */
[----:B------:R-:W4:Y:S02]  /*457b0*/  LDL.LU R11, [R1+0x1fc] ;  /* 0x0001fc00010b7983 */ /* 0x000f240000300800 */
[----:B------:R-:W3:Y:S02]  /*457c0*/  LDL.LU R24, [R1+0x190] ;  /* 0x0001900001187983 */ /* 0x000ee40000300800 */
[----:B------:R-:W3:Y:S01]  /*457d0*/  LDL.LU R25, [R1+0x194] ;  /* 0x0001940001197983 */ /* 0x000ee20000300800 */
[----:B------:R-:W3:Y:S01]  /*457e0*/  LDL.LU R26, [R1+0x198] ;  /* 0x00019800011a7983 */ /* 0x000ee20000300800 */
[----:B------:R-:W3:Y:S02]  /*457f0*/  LDL.LU R27, [R1+0x19c] ;  /* 0x00019c00011b7983 */ /* 0x000ee40000300800 */
[----:B0-----:R0:W-:Y:S02]  /*45800*/  STL.64 [R1+0x6368], R22 ;  /* 0x0063681601007387 */ /* 0x0011e40000100a00 */
[----:B------:R-:W-:Y:S01]  /*45810*/  STL.64 [R1+0x6360], R20 ;  /* 0x0063601401007387 */ /* 0x000fe20000100a00 */
[----:B0-----:R-:W2:Y:S04]  /*45820*/  LDL R22, [R1+0x38] ;  /* 0x0000380001167983 */ /* 0x001ea80000100800 */
[----:B------:R-:W2:Y:S02]  /*45830*/  LDL R23, [R1+0x3c] ;  /* 0x00003c0001177983 */ /* 0x000ea40000100800 */
[C---:B--2---:R-:W-:Y:S11]  /*45840*/  HMMA.16816.F32.BF16 R12, R16.reuse, R22, R12 ;  /* 0x00000016100c723c */ /* 0x044ff6000004180c */
[----:B------:R-:W-:Y:S11]  /*45850*/  @!UPT UIADD3 URZ, URZ, URZ, URZ ;  /* 0x0000003f3f3ff290 */ /* 0x000ff6000fffe03f */
[----:B------:R-:W-:Y:S01]  /*45860*/  @!UPT UIADD3 URZ, URZ, URZ, URZ ;  /* 0x0000003f3f3ff290 */ /* 0x000fe2000fffe03f */
[----:B------:R-:W-:Y:S01]  /*45870*/  STL.64 [R1+0x1a0], R12 ;  /* 0x0001a00c01007387 */ /* 0x000fe20000100a00 */
[----:B------:R0:W-:Y:S03]  /*45880*/  STL.64 [R1+0x1a8], R14 ;  /* 0x0001a80e01007387 */ /* 0x0001e60000100a00 */
[----:B0-----:R-:W2:Y:S01]  /*45890*/  LDL.LU.64 R14, [R1+0x6448] ;  /* 0x00644800010e7983 */ /* 0x001ea20000300a00 */
[----:B------:R-:W2:Y:S02]  /*458a0*/  LDL.LU.64 R12, [R1+0x6440] ;  /* 0x00644000010c7983 */ /* 0x000ea40000300a00 */
[----:B-1----:R-:W-:Y:S02]  /*458b0*/  STL.64 [R1+0x6310], R6 ;  /* 0x0063100601007387 */ /* 0x002fe40000100a00 */
[----:B------:R0:W-:Y:S02]  /*458c0*/  STL.64 [R1+0x6308], R4 ;  /* 0x0063080401007387 */ /* 0x0001e40000100a00 */
        /* <DEDUP_REMOVED lines=12> */
[----:B0-----:R-:W2:Y:S02]  /*45990*/  LDL.64 R6, [R1+0x28] ;  /* 0x0000280001067983 */ /* 0x001ea40000100a00 */
[C---:B--2---:R-:W-:Y:S11]  /*459a0*/  HMMA.16816.F32.BF16 R12, R16.reuse, R6, R12 ;  /* 0x00000006100c723c */ /* 0x044ff6000004180c */
[----:B------:R-:W-:Y:S11]  /*459b0*/  @!UPT UIADD3 URZ, URZ, URZ, URZ ;  /* 0x0000003f3f3ff290 */ /* 0x000ff6000fffe03f */
[----:B------:R-:W-:Y:S01]  /*459c0*/  @!UPT UIADD3 URZ, URZ, URZ, URZ ;  /* 0x0000003f3f3ff290 */ /* 0x000fe2000fffe03f */
[----:B------:R-:W-:Y:S01]  /*459d0*/  STL.64 [R1+0x2a0], R12 ;  /* 0x0002a00c01007387 */ /* 0x000fe20000100a00 */
[----:B------:R0:W-:Y:S03]  /*459e0*/  STL.64 [R1+0x2a8], R14 ;  /* 0x0002a80e01007387 */ /* 0x0001e60000100a00 */
[----:B0-----:R-:W4:Y:S01]  /*459f0*/  LDL.LU.64 R14, [R1+0x6438] ;  /* 0x00643800010e7983 */ /* 0x001f220000300a00 */
[----:B------:R0:W-:Y:S02]  /*45a00*/  STL.64 [R1+0x6418], R6 ;  /* 0x0064180601007387 */ /* 0x0001e40000100a00 */
[----:B------:R-:W2:Y:S02]  /*45a10*/  LDL.LU R4, [R1+0x150] ;  /* 0x0001500001047983 */ /* 0x000ea40000300800 */
[----:B------:R-:W2:Y:S01]  /*45a20*/  LDL.LU R5, [R1+0x154] ;  /* 0x0001540001057983 */ /* 0x000ea20000300800 */
[----:B0-----:R-:W2:Y:S01]  /*45a30*/  LDL.LU R6, [R1+0x158] ;  /* 0x0001580001067983 */ /* 0x001ea20000300800 */
[----:B------:R-:W2:Y:S01]  /*45a40*/  LDL.LU R7, [R1+0x15c] ;  /* 0x00015c0001077983 */ /* 0x000ea20000300800 */
        /* <DEDUP_REMOVED lines=11> */
[----:B---3--:R-:W-:Y:S02]  /*45b00*/  HMMA.16816.F32.BF16 R16, R16, R10, R24 ;  /* 0x0000000a1010723c */ /* 0x008fe40000041818 */
[----:B------:R-:W2:Y:S01]  /*45b10*/  LDL.LU.64 R26, [R1+0x6428] ;  /* 0x00642800011a7983 */ /* 0x000ea20000300a00 */
[----:B------:R-:W2:Y:S11]  /*45b20*/  LDL.LU.64 R24, [R1+0x6420] ;  /* 0x0064200001187983 */ /* 0x000eb60000300a00 */
[----:B------:R-:W-:Y:S09]  /*45b30*/  @!UPT UIADD3 URZ, URZ, URZ, URZ ;  /* 0x0000003f3f3ff290 */ /* 0x000ff2000fffe03f */
[----:B------:R0:W-:Y:S01]  /*45b40*/  STL.64 [R1+0x190], R16 ;  /* 0x0001901001007387 */ /* 0x0001e20000100a00 */
[----:B------:R-:W-:Y:S03]  /*45b50*/  STL.64 [R1+0x198], R18 ;  /* 0x0001981201007387 */ /* 0x000fe60000100a00 */
[----:B0-----:R-:W3:Y:S01]  /*45b60*/  LDL.LU R16, [R1+0xb0] ;  /* 0x0000b00001107983 */ /* 0x001ee20000300800 */
[----:B------:R-:W3:Y:S01]  /*45b70*/  LDL.LU R17, [R1+0xb4] ;  /* 0x0000b40001117983 */ /* 0x000ee20000300800 */
[C---:B--2---:R-:W-:Y:S11]  /*45b80*/  HMMA.16816.F32.BF16 R4, R24.reuse, R22, R4 ;  /* 0x000000161804723c */ /* 0x044ff60000041804 */
[----:B------:R-:W-:Y:S11]  /*45b90*/  @!UPT UIADD3 URZ, URZ, URZ, URZ ;  /* 0x0000003f3f3ff290 */ /* 0x000ff6000fffe03f */
[----:B------:R-:W-:Y:S01]  /*45ba0*/  @!UPT UIADD3 URZ, URZ, URZ, URZ ;  /* 0x0000003f3f3ff290 */ /* 0x000fe2000fffe03f */
[----:B------:R-:W-:Y:S01]  /*45bb0*/  STL.64 [R1+0x150], R4 ;  /* 0x0001500401007387 */ /* 0x000fe20000100a00 */
[----:B------:R0:W-:Y:S03]  /*45bc0*/  STL.64 [R1+0x158], R6 ;  /* 0x0001580601007387 */ /* 0x0001e60000100a00 */
[----:B0-----:R-:W4:Y:S02]  /*45bd0*/  LDL.LU.64 R6, [R1+0x6418] ;  /* 0x0064180001067983 */ /* 0x001f240000300a00 */
[C---:B----4-:R-:W-:Y:S01]  /*45be0*/  HMMA.16816.F32.BF16 R12, R24.reuse, R6, R12 ;  /* 0x00000006180c723c */ /* 0x050fe2000004180c */
[----:B------:R-:W-:Y:S02]  /*45bf0*/  MOV R9, R6 ;  /* 0x0000000600097202 */ /* 0x000fe40000000f00 */
[----:B------:R-:W-:Y:S11]  /*45c00*/  MOV R8, R7 ;  /* 0x0000000700087202 */ /* 0x000ff60000000f00 */
[----:B------:R-:W-:Y:S09]  /*45c10*/  @!UPT UIADD3 URZ, URZ, URZ, URZ ;  /* 0x0000003f3f3ff290 */ /* 0x000ff2000fffe03f */
[----:B------:R-:W-:Y:S01]  /*45c20*/  STL.64 [R1+0x280], R12 ;  /* 0x0002800c01007387 */ /* 0x000fe20000100a00 */
[----:B------:R0:W-:Y:S03]  /*45c30*/  STL.64 [R1+0x288], R14 ;  /* 0x0002880e01007387 */ /* 0x0001e60000100a00 */
[----:B0-----:R-:W2:Y:S01]  /*45c40*/  LDL.LU.64 R14, [R1+0x6410] ;  /* 0x00641000010e7983 */ /* 0x001ea20000300a00 */
[----:B------:R-:W2:Y:S02]  /*45c50*/  LDL.LU.64 R6, [R1+0x6408] ;  /* 0x0064080001067983 */ /* 0x000ea40000300a00 */
[----:B------:R-:W2:Y:S01]  /*45c60*/  LDL.LU.64 R4, [R1+0x6400] ;  /* 0x0064000001047983 */ /* 0x000ea20000300a00 */
[----:B------:R-:W-:Y:S02]  /*45c70*/  MOV R18, R2 ;  /* 0x0000000200127202 */ /* 0x000fe40000000f00 */
[----:B------:R-:W-:Y:S01]  /*45c80*/  MOV R19, R0 ;  /* 0x0000000000137202 */ /* 0x000fe20000000f00 */
[C---:B--2---:R-:W-:Y:S01]  /*45c90*/  HMMA.16816.F32.BF16 R4, R24.reuse, R14, R4 ;  /* 0x0000000e1804723c */ /* 0x044fe20000041804 */
[----:B------:R-:W-:Y:S01]  /*45ca0*/  MOV R2, R14 ;  /* 0x0000000e00027202 */ /* 0x000fe20000000f00 */
[----:B------:R-:W-:Y:S11]  /*45cb0*/  IMAD.MOV.U32 R0, RZ, RZ, R15 ;  /* 0x000000ffff007224 */ /* 0x000ff600078e000f */
[----:B------:R-:W-:Y:S10]  /*45cc0*/  @!UPT UIADD3 URZ, URZ, URZ, URZ ;  /* 0x0000003f3f3ff290 */ /* 0x000ff4000fffe03f */
[----:B------:R-:W-:Y:S01]  /*45cd0*/  STL.64 [R1+0x140], R4 ;  /* 0x0001400401007387 */ /* 0x000fe20000100a00 */
[----:B------:R0:W-:Y:S03]  /*45ce0*/  STL.64 [R1+0x148], R6 ;  /* 0x0001480601007387 */ /* 0x0001e60000100a00 */
[----:B0-----:R-:W2:Y:S01]  /*45cf0*/  LDL.LU.64 R6, [R1+0x63f8] ;  /* 0x0063f80001067983 */ /* 0x001ea20000300a00 */
[----:B------:R-:W2:Y:S02]  /*45d00*/  LDL.LU.64 R4, [R1+0x63f0] ;  /* 0x0063f00001047983 */ /* 0x000ea40000300a00 */
[----:B------:R-:W2:Y:S02]  /*45d10*/  LDL.LU.64 R14, [R1+0x63e8] ;  /* 0x0063e800010e7983 */ /* 0x000ea40000300a00 */
[----:B------:R-:W2:Y:S01]  /*45d20*/  LDL.LU.64 R12, [R1+0x63e0] ;  /* 0x0063e000010c7983 */ /* 0x000ea20000300a00 */
[----:B---3--:R-:W-:Y:S01]  /*45d30*/  HMMA.16816.F32.BF16 R24, R24, R10, R16 ;  /* 0x0000000a1818723c */ /* 0x008fe20000041810 */
[----:B------:R-:W0:Y:S04]  /*45d40*/  LDSM.16.MT88.4 R16, [R29+0xb000] ;  /* 0x00b000001d10783b */ /* 0x000e280000004200 */
[----:B------:R-:W-:Y:S11]  /*45d50*/  STL.64 [R1+0x63c8], R10 ;  /* 0x0063c80a01007387 */ /* 0x000ff60000100a00 */
[----:B------:R-:W-:Y:S07]  /*45d60*/  @!UPT UIADD3 URZ, URZ, URZ, URZ ;  /* 0x0000003f3f3ff290 */ /* 0x000fee000fffe03f */
[----:B------:R-:W-:Y:S01]  /*45d70*/  STL.64 [R1+0xb0], R24 ;  /* 0x0000b01801007387 */ /* 0x000fe20000100a00 */
[----:B------:R-:W-:Y:S03]  /*45d80*/  STL.64 [R1+0xb8], R26 ;  /* 0x0000b81a01007387 */ /* 0x000fe60000100a00 */
[----:B0-----:R-:W-:Y:S01]  /*45d90*/  STL.64 [R1+0x62d8], R18 ;  /* 0x0062d81201007387 */ /* 0x001fe20000100a00 */
[----:B------:R0:W-:Y:S03]  /*45da0*/  STL.64 [R1+0x62d0], R16 ;  /* 0x0062d01001007387 */ /* 0x0001e60000100a00 */
[----:B0-----:R-:W3:Y:S01]  /*45db0*/  LDL.LU R16, [R1+0x50] ;  /* 0x0000500001107983 */ /* 0x001ee20000300800 */
[----:B------:R-:W3:Y:S02]  /*45dc0*/  LDL.LU R17, [R1+0x54] ;  /* 0x0000540001117983 */ /* 0x000ee40000300800 */
[----:B------:R-:W4:Y:S02]  /*45dd0*/  LDL.LU R18, [R1+0x58] ;  /* 0x0000580001127983 */ /* 0x000f240000300800 */
[----:B------:R-:W4:Y:S01]  /*45de0*/  LDL.LU R19, [R1+0x5c] ;  /* 0x00005c0001137983 */ /* 0x000f220000300800 */
[----:B--2---:R-:W-:Y:S11]  /*45df0*/  HMMA.16816.F32.BF16 R4, R12, R22, R4 ;  /* 0x000000160c04723c */ /* 0x004ff60000041804 */
[----:B------:R-:W-:Y:S11]  /*45e00*/  @!UPT UIADD3 URZ, URZ, URZ, URZ ;  /* 0x0000003f3f3ff290 */ /* 0x000ff6000fffe03f */
[----:B------:R-:W-:Y:S02]  /*45e10*/  @!UPT UIADD3 URZ, URZ, URZ, URZ ;  /* 0x0000003f3f3ff290 */ /* 0x000fe4000fffe03f */
[----:B------:R-:W-:Y:S02]  /*45e20*/  MOV R27, R4 ;  /* 0x00000004001b7202 */ /* 0x000fe40000000f00 */
[----:B------:R-:W-:Y:S01]  /*45e30*/  MOV R26, R5 ;  /* 0x00000005001a7202 */ /* 0x000fe20000000f00 */
[----:B------:R-:W2:Y:S01]  /*45e40*/  LDL.LU R4, [R1+0x70] ;  /* 0x0000700001047983 */ /* 0x000ea20000300800 */
[----:B------:R-:W-:Y:S01]  /*45e50*/  MOV R25, R6 ;  /* 0x0000000600197202 */ /* 0x000fe20000000f00 */
[----:B------:R-:W2:Y:S01]  /*45e60*/  LDL.LU R5, [R1+0x74] ;  /* 0x0000740001057983 */ /* 0x000ea20000300800 */
[----:B------:R-:W-:Y:S01]  /*45e70*/  MOV R24, R7 ;  /* 0x0000000700187202 */ /* 0x000fe20000000f00 */
[----:B------:R-:W2:Y:S01]  /*45e80*/  LDL.LU R6, [R1+0x78] ;  /* 0x0000780001067983 */ /* 0x000ea20000300800 */
[----:B------:R-:W2:Y:S03]  /*45e90*/  LDL.LU R7, [R1+0x7c] ;  /* 0x00007c0001077983 */ /* 0x000ea60000300800 */
[----:B--2---:R-:W-:Y:S01]  /*45ea0*/  STL.64 [R1+0x6320], R6 ;  /* 0x0063200601007387 */ /* 0x004fe20000100a00 */
[----:B------:R0:W-:Y:S03]  /*45eb0*/  STL.64 [R1+0x6318], R4 ;  /* 0x0063180401007387 */ /* 0x0001e60000100a00 */
[----:B0-----:R-:W2:Y:S01]  /*45ec0*/  LDL.LU R4, [R1+0xc0] ;  /* 0x0000c00001047983 */ /* 0x001ea20000300800 */
[----:B------:R-:W2:Y:S02]  /*45ed0*/  LDL.LU R5, [R1+0xc4] ;  /* 0x0000c40001057983 */ /* 0x000ea40000300800 */
[----:B------:R-:W2:Y:S02]  /*45ee0*/  LDL.LU R6, [R1+0xc8] ;  /* 0x0000c80001067983 */ /* 0x000ea40000300800 */
[----:B------:R-:W2:Y:S02]  /*45ef0*/  LDL.LU R7, [R1+0xcc] ;  /* 0x0000cc0001077983 */ /* 0x000ea40000300800 */
[----:B--2---:R-:W-:Y:S01]  /*45f00*/  STL.64 [R1+0x6330], R6 ;  /* 0x0063300601007387 */ /* 0x004fe20000100a00 */
[----:B------:R-:W-:Y:S02]  /*45f10*/  STL.64 [R1+0x6328], R4 ;  /* 0x0063280401007387 */ /* 0x000fe40000100a00 */
[----:B------:R-:W2:Y:S02]  /*45f20*/  LDL.LU R20, [R1+0xa0] ;  /* 0x0000a00001147983 */ /* 0x000ea40000300800 */
[----:B------:R-:W2:Y:S01]  /*45f30*/  LDL.LU R21, [R1+0xa4] ;  /* 0x0000a40001157983 */ /* 0x000ea20000300800 */
[----:B------:R-:W2:Y:S01]  /*45f40*/  LDL.LU R22, [R1+0xa8] ;  /* 0x0000a80001167983 */ /* 0x000ea20000300800 */
[----:B------:R-:W2:Y:S03]  /*45f50*/  LDL.LU R23, [R1+0xac] ;  /* 0x0000ac0001177983 */ /* 0x000ea60000300800 */
[----:B--2---:R-:W-:Y:S01]  /*45f60*/  STL.64 [R1+0x6378], R22 ;  /* 0x0063781601007387 */ /* 0x004fe20000100a00 */
[----:B------:R0:W-:Y:S03]  /*45f70*/  STL.64 [R1+0x6370], R20 ;  /* 0x0063701401007387 */ /* 0x0001e60000100a00 */
[----:B0-----:R-:W2:Y:S01]  /*45f80*/  LDL.LU R20, [R1+0x100] ;  /* 0x0001000001147983 */ /* 0x001ea20000300800 */
[----:B------:R-:W2:Y:S02]  /*45f90*/  LDL.LU R21, [R1+0x104] ;  /* 0x0001040001157983 */ /* 0x000ea40000300800 */
[----:B------:R-:W2:Y:S02]  /*45fa0*/  LDL.LU R22, [R1+0x108] ;  /* 0x0001080001167983 */ /* 0x000ea40000300800 */
[----:B------:R-:W2:Y:S01]  /*45fb0*/  LDL.LU R23, [R1+0x10c] ;  /* 0x00010c0001177983 */ /* 0x000ea20000300800 */
[----:B------:R-:W-:-:S02]  /*45fc0*/  MOV R7, R8 ;  /* 0x0000000800077202 */ /* 0x000fc40000000f00 */
[----:B------:R-:W-:Y:S01]  /*45fd0*/  MOV R6, R9 ;  /* 0x0000000900067202 */ /* 0x000fe20000000f00 */
        /* <DEDUP_REMOVED lines=16> */
[----:B------:R0:W-:Y:S01]  /*460e0*/  STL.64 [R1+0x6398], R22 ;  /* 0x0063981601007387 */ /* 0x0001e20000100a00 */
[----:B------:R1:W-:Y:S03]  /*460f0*/  STL.64 [R1+0x6390], R20 ;  /* 0x0063901401007387 */ /* 0x0003e60000100a00 */
[----:B0-----:R-:W2:Y:S04]  /*46100*/  LDL.64 R22, [R1+0x38] ;  /* 0x0000380001167983 */ /* 0x001ea80000100a00 */
[----:B--2---:R0:W-:Y:S01]  /*46110*/  STL.64 [R1+0x63c0], R22 ;  /* 0x0063c01601007387 */ /* 0x0041e20000100a00 */
[----:B-1----:R-:W2:Y:S02]  /*46120*/  LDL.LU R20, [R1+0xf0] ;  /* 0x0000f00001147983 */ /* 0x002ea40000300800 */
[----:B------:R-:W2:Y:S01]  /*46130*/  LDL.LU R21, [R1+0xf4] ;  /* 0x0000f40001157983 */ /* 0x000ea20000300800 */
[----:B0-----:R-:W2:Y:S01]  /*46140*/  LDL.LU R22, [R1+0xf8] ;  /* 0x0000f80001167983 */ /* 0x001ea20000300800 */
[----:B------:R-:W2:Y:S02]  /*46150*/  LDL.LU R23, [R1+0xfc] ;  /* 0x0000fc0001177983 */ /* 0x000ea40000300800 */
[----:B----4-:R-:W-:Y:S02]  /*46160*/  STL.64 [R1+0x6300], R18 ;  /* 0x0063001201007387 */ /* 0x010fe40000100a00 */
[----:B---3--:R0:W-:Y:S02]  /*46170*/  STL.64 [R1+0x62f8], R16 ;  /* 0x0062f81001007387 */ /* 0x0081e40000100a00 */
        /* <DEDUP_REMOVED lines=10> */
[----:B------:R-:W-:Y:S01]  /*46220*/  HMMA.16816.F32.BF16 R8, R12, R6, R8 ;  /* 0x000000060c08723c */ /* 0x000fe20000041808 */
[----:B----4-:R-:W-:Y:S01]  /*46230*/  STL.64 [R1+0x6350], R18 ;  /* 0x0063501201007387 */ /* 0x010fe20000100a00 */
[----:B---3--:R0:W-:Y:S03]  /*46240*/  STL.64 [R1+0x6348], R16 ;  /* 0x0063481001007387 */ /* 0x0081e60000100a00 */
        /* <DEDUP_REMOVED lines=8> */
[----:B------:R-:W3:Y:S02]  /*462d0*/  LDL.LU R18, [R1+0x128] ;  /* 0x0001280001127983 */ /* 0x000ee40000300800 */
[----:B------:R-:W3:Y:S01]  /*462e0*/  LDL.LU R19, [R1+0x12c] ;  /* 0x00012c0001137983 */ /* 0x000ee20000300800 */
[----:B------:R-:W-:Y:S01]  /*462f0*/  STL.64 [R1+0x6250], R26 ;  /* 0x0062501a01007387 */ /* 0x000fe20000100a00 */
[----:B------:R-:W-:Y:S02]  /*46300*/  STL.64 [R1+0x6248], R24 ;  /* 0x0062481801007387 */ /* 0x000fe40000100a00 */
[----:B------:R-:W-:Y:S02]  /*46310*/  STL.64 [R1+0x290], R8 ;  /* 0x0002900801007387 */ /* 0x000fe40000100a00 */
[----:B------:R0:W-:Y:S02]  /*46320*/  STL.64 [R1+0x298], R10 ;  /* 0x0002980a01007387 */ /* 0x0001e40000100a00 */
[----:B0-----:R-:W4:Y:S01]  /*46330*/  LDL.LU.64 R10, [R1+0x63d8] ;  /* 0x0063d800010a7983 */ /* 0x001f220000300a00 */
[----:B------:R-:W4:Y:S01]  /*46340*/  LDL.LU.64 R8, [R1+0x63d0] ;  /* 0x0063d00001087983 */ /* 0x000f220000300a00 */
[----:B------:R-:W-:-:S02]  /*46350*/  MOV R26, R2 ;  /* 0x00000002001a7202 */ /* 0x000fc40000000f00 */
[----:B------:R-:W-:-:S07]  /*46360*/  MOV R27, R0 ;  /* 0x00000000001b7202 */ /* 0x000fce0000000f00 */
[C---:B----4-:R-:W-:Y:S11]  /*46370*/  HMMA.16816.F32.BF16 R8, R12.reuse, R26, R8 ;  /* 0x0000001a0c08723c */ /* 0x050ff60000041808 */
[----:B------:R-:W-:Y:S11]  /*46380*/  @!UPT UIADD3 URZ, URZ, URZ, URZ ;  /* 0x0000003f3f3ff290 */ /* 0x000ff6000fffe03f */
[----:B------:R-:W-:Y:S01]  /*46390*/  @!UPT UIADD3 URZ, URZ, URZ, URZ ;  /* 0x0000003f3f3ff290 */ /* 0x000fe2000fffe03f */
[----:B------:R-:W-:Y:S01]  /*463a0*/  STL.64 [R1+0x170], R8 ;  /* 0x0001700801007387 */ /* 0x000fe20000100a00 */
[----:B------:R0:W-:Y:S03]  /*463b0*/  STL.64 [R1+0x178], R10 ;  /* 0x0001780a01007387 */ /* 0x0001e60000100a00 */
[----:B0-----:R-:W2:Y:S02]  /*463c0*/  LDL.LU.64 R10, [R1+0x63c8] ;  /* 0x0063c800010a7983 */ /* 0x001ea40000300a00 */
[----:B--2---:R-:W-:Y:S02]  /*463d0*/  HMMA.16816.F32.BF16 R12, R12, R10, R20 ;  /* 0x0000000a0c0c723c */ /* 0x004fe40000041814 */
[----:B------:R-:W3:Y:S01]  /*463e0*/  LDL.LU.64 R22, [R1+0x63c0] ;  /* 0x0063c00001167983 */ /* 0x000ee20000300a00 */
[----:B------:R-:W3:Y:S02]  /*463f0*/  LDL.LU.64 R10, [R1+0x63b8] ;  /* 0x0063b800010a7983 */ /* 0x000ee40000300a00 */
[----:B------:R-:W3:Y:S11]  /*46400*/  LDL.LU.64 R8, [R1+0x63b0] ;  /* 0x0063b00001087983 */ /* 0x000ef60000300a00 */
[----:B------:R-:W-:Y:S07]  /*46410*/  @!UPT UIADD3 URZ, URZ, URZ, URZ ;  /* 0x0000003f3f3ff290 */ /* 0x000fee000fffe03f */
[----:B------:R-:W-:Y:S01]  /*46420*/  STL.64 [R1+0xf0], R12 ;  /* 0x0000f00c01007387 */ /* 0x000fe20000100a00 */
[----:B------:R-:W-:Y:S02]  /*46430*/  STL.64 [R1+0xf8], R14 ;  /* 0x0000f80e01007387 */ /* 0x000fe40000100a00 */
[----:B------:R-:W0:Y:S02]  /*46440*/  LDSM.16.MT88.4 R12, [R29+0xb080] ;  /* 0x00b080001d0c783b */ /* 0x000e240000004200 */
[----:B0-----:R0:W-:Y:S02]  /*46450*/  STL.64 [R1+0x6298], R14 ;  /* 0x0062980e01007387 */ /* 0x0011e40000100a00 */
[----:B------:R-:W-:Y:S02]  /*46460*/  STL.64 [R1+0x6290], R12 ;  /* 0x0062900c01007387 */ /* 0x000fe40000100a00 */
[----:B0-----:R-:W2:Y:S01]  /*46470*/  LDL.64 R14, [R1+0x8] ;  /* 0x00000800010e7983 */ /* 0x001ea20000100a00 */
[----:B------:R-:W-:Y:S01]  /*46480*/  STL [R1+0x6240], R29 ;  /* 0x0062401d01007387 */ /* 0x000fe20000100800 */
        /* <DEDUP_REMOVED lines=24> */
[----:B--2---:R-:W-:Y:S01]  /*46610*/  HMMA.16816.F32.BF16 R8, R8, R14, R20 ;  /* 0x0000000e0808723c */ /* 0x004fe20000041814 */
[----:B------:R-:W3:Y:S01]  /*46620*/  LDL.LU.64 R22, [R1+0x6368] ;  /* 0x0063680001167983 */ /* 0x000ee20000300a00 */
[----:B------:R-:W3:Y:S11]  /*46630*/  LDL.LU.64 R20, [R1+0x6360] ;  /* 0x0063600001147983 */ /* 0x000ef60000300a00 */
[----:B------:R-:W-:Y:S10]  /*46640*/  @!UPT UIADD3 URZ, URZ, URZ, URZ ;  /* 0x0000003f3f3ff290 */ /* 0x000ff4000fffe03f */
[----:B------:R0:W-:Y:S01]  /*46650*/  STL.64 [R1+0xa0], R8 ;  /* 0x0000a00801007387 */ /* 0x0001e20000100a00 */
[----:B------:R1:W-:Y:S03]  /*46660*/  STL.64 [R1+0xa8], R10 ;  /* 0x0000a80a01007387 */ /* 0x0003e60000100a00 */
[----:B0-----:R-:W2:Y:S01]  /*46670*/  LDL.LU R8, [R1+0x40] ;  /* 0x0000400001087983 */ /* 0x001ea20000300800 */
[----:B------:R-:W2:Y:S02]  /*46680*/  LDL.LU R9, [R1+0x44] ;  /* 0x0000440001097983 */ /* 0x000ea40000300800 */
[----:B-1----:R-:W4:Y:S01]  /*46690*/  LDL.LU R10, [R1+0x48] ;  /* 0x00004800010a7983 */ /* 0x002f220000300800 */
[----:B------:R-:W-:Y:S02]  /*466a0*/  MOV R11, R28 ;  /* 0x0000001c000b7202 */ /* 0x000fe40000000f00 */
[----:B------:R-:W2:Y:S04]  /*466b0*/  LDL.LU R28, [R1+0x6358] ;  /* 0x00635800011c7983 */ /* 0x000ea80000300800 */
[----:B----4-:R0:W-:Y:S02]  /*466c0*/  STL.64 [R1+0x62e8], R10 ;  /* 0x0062e80a01007387 */ /* 0x0101e40000100a00 */
[----:B0-----:R-:W-:Y:S01]  /*466d0*/  MOV R10, R2 ;  /* 0x00000002000a7202 */ /* 0x001fe20000000f00 */
[----:B------:R-:W-:-:S07]  /*466e0*/  IMAD.MOV.U32 R11, RZ, RZ, R0 ;  /* 0x000000ffff0b7224 */ /* 0x000fce00078e0000 */
[C---:B---3--:R-:W-:Y:S01]  /*466f0*/  HMMA.16816.F32.BF16 R16, R20.reuse, R10, R16 ;  /* 0x0000000a1410723c */ /* 0x048fe20000041810 */
[----:B--2---:R-:W-:Y:S11]  /*46700*/  STL.64 [R1+0x62e0], R8 ;  /* 0x0062e00801007387 */ /* 0x004ff60000100a00 */
        /* <DEDUP_REMOVED lines=9> */
[----:B------:R-:W-:Y:S01]  /*467a0*/  STL.64 [R1+0xd0], R4 ;  /* 0x0000d00401007387 */ /* 0x000fe20000100a00 */
[----:B------:R0:W-:Y:S03]  /*467b0*/  STL.64 [R1+0xd8], R6 ;  /* 0x0000d80601007387 */ /* 0x0001e60000100a00 */
[----:B0-----:R-:W3:Y:S01]  /*467c0*/  LDL.LU.64 R6, [R1+0x6330] ;  /* 0x0063300001067983 */ /* 0x001ee20000300a00 */
        /* <DEDUP_REMOVED lines=8> */
[----:B------:R0:W-:Y:S02]  /*46850*/  STL.64 [R1+0x62f0], R26 ;  /* 0x0062f01a01007387 */ /* 0x0001e40000100a00 */
[----:B0-----:R-:W4:Y:S01]  /*46860*/  LDL.LU.64 R26, [R1+0x28] ;  /* 0x00002800011a7983 */ /* 0x001f220000300a00 */
[----:B---3--:R-:W-:Y:S03]  /*46870*/  HMMA.16816.F32.BF16 R20, R20, R14, R4 ;  /* 0x0000000e1414723c */ /* 0x008fe60000041804 */
[----:B------:R-:W2:Y:S01]  /*46880*/  LDL.LU.64 R6, [R1+0x6310] ;  /* 0x0063100001067983 */ /* 0x000ea20000300a00 */
[----:B------:R-:W2:Y:S11]  /*46890*/  LDL.LU.64 R4, [R1+0x6308] ;  /* 0x0063080001047983 */ /* 0x000eb60000300a00 */
[----:B------:R-:W-:Y:S08]  /*468a0*/  @!UPT UIADD3 URZ, URZ, URZ, URZ ;  /* 0x0000003f3f3ff290 */ /* 0x000ff0000fffe03f */
[----:B------:R-:W-:Y:S01]  /*468b0*/  STL.64 [R1+0x1f0], R20 ;  /* 0x0001f01401007387 */ /* 0x000fe20000100a00 */
[----:B------:R0:W-:Y:S03]  /*468c0*/  STL.64 [R1+0x1f8], R22 ;  /* 0x0001f81601007387 */ /* 0x0001e60000100a00 */
[----:B0-----:R-:W3:Y:S01]  /*468d0*/  LDL R23, [R1+0x1734] ;  /* 0x0017340001177983 */ /* 0x001ee20000100800 */
[C---:B--2---:R-:W-:Y:S03]  /*468e0*/  HMMA.16816.F32.BF16 R8, R4.reuse, R10, R16 ;  /* 0x0000000a0408723c */ /* 0x044fe60000041810 */
[----:B------:R-:W4:Y:S01]  /*468f0*/  LDL.LU.64 R18, [R1+0x6300] ;  /* 0x0063000001127983 */ /* 0x000f220000300a00 */
[----:B------:R-:W4:Y:S11]  /*46900*/  LDL.LU.64 R16, [R1+0x62f8] ;  /* 0x0062f80001107983 */ /* 0x000f360000300a00 */
[----:B------:R-:W-:Y:S08]  /*46910*/  @!UPT UIADD3 URZ, URZ, URZ, URZ ;  /* 0x0000003f3f3ff290 */ /* 0x000ff0000fffe03f */
[----:B------:R-:W-:Y:S01]  /*46920*/  STL.64 [R1+0x1e0], R8 ;  /* 0x0001e00801007387 */ /* 0x000fe20000100a00 */
[----:B------:R4:W-:Y:S02]  /*46930*/  STL.64 [R1+0x1e8], R10 ;  /* 0x0001e80a01007387 */ /* 0x0009e40000100a00 */
[----:B----4-:R-:W-:Y:S07]  /*46940*/  HMMA.16816.F32.BF16 R8, R4, R26, R16 ;  /* 0x0000001a0408723c */ /* 0x010fee0000041810 */
[----:B------:R-:W-:-:S02]  /*46950*/  MOV R17, R26 ;  /* 0x0000001a00117202 */ /* 0x000fc40000000f00 */
[----:B------:R-:W-:Y:S02]  /*46960*/  MOV R16, R27 ;  /* 0x0000001b00107202 */ /* 0x000fe40000000f00 */
[----:B------:R-:W2:Y:S11]  /*46970*/  LDL.LU.64 R26, [R1+0x62f0] ;  /* 0x0062f000011a7983 */ /* 0x000eb60000300a00 */
[----:B------:R-:W-:Y:S01]  /*46980*/  @!UPT UIADD3 URZ, URZ, URZ, URZ ;  /* 0x0000003f3f3ff290 */ /* 0x000fe2000fffe03f */
[----:B------:R0:W-:Y:S01]  /*46990*/  STL.64 [R1+0x250], R8 ;  /* 0x0002500801007387 */ /* 0x0001e20000100a00 */
[----:B------:R-:W-:Y:S02]  /*469a0*/  MOV R2, R10 ;  /* 0x0000000a00027202 */ /* 0x000fe40000000f00 */
[----:B------:R-:W-:Y:S02]  /*469b0*/  MOV R0, R11 ;  /* 0x0000000b00007202 */ /* 0x000fe40000000f00 */
[----:B------:R-:W4:Y:S04]  /*469c0*/  LDL.LU.64 R10, [R1+0x62e8] ;  /* 0x0062e800010a7983 */ /* 0x000f280000300a00 */
[----:B0-----:R-:W4:Y:S01]  /*469d0*/  LDL.LU.64 R8, [R1+0x62e0] ;  /* 0x0062e00001087983 */ /* 0x001f220000300a00 */
[----:B------:R-:W-:Y:S02]  /*469e0*/  STL [R1+0x62b8], R0 ;  /* 0x0062b80001007387 */ /* 0x000fe40000100800 */
[----:B------:R-:W-:Y:S01]  /*469f0*/  STL [R1+0x6244], R2 ;  /* 0x0062440201007387 */ /* 0x000fe20000100800 */
[----:B--2---:R0:W-:Y:S01]  /*46a00*/  STL.64 [R1+0x62b0], R26 ;  /* 0x0062b01a01007387 */ /* 0x0041e20000100a00 */
[----:B------:R-:W2:Y:S01]  /*46a10*/  LDL.LU R24, [R1+0x90] ;  /* 0x0000900001187983 */ /* 0x000ea20000300800 */
[C---:B----4-:R-:W-:Y:S11]  /*46a20*/  HMMA.16816.F32.BF16 R8, R4.reuse, R26, R8 ;  /* 0x0000001a0408723c */ /* 0x050ff60000041808 */
[----:B------:R-:W-:Y:S11]  /*46a30*/  @!UPT UIADD3 URZ, URZ, URZ, URZ ;  /* 0x0000003f3f3ff290 */ /* 0x000ff6000fffe03f */
[----:B------:R-:W-:Y:S01]  /*46a40*/  @!UPT UIADD3 URZ, URZ, URZ, URZ ;  /* 0x0000003f3f3ff290 */ /* 0x000fe2000fffe03f */
[----:B------:R-:W-:Y:S01]  /*46a50*/  STL.64 [R1+0x240], R8 ;  /* 0x0002400801007387 */ /* 0x000fe20000100a00 */
[----:B------:R-:W-:Y:S02]  /*46a60*/  STL.64 [R1+0x248], R10 ;  /* 0x0002480a01007387 */ /* 0x000fe40000100a00 */
[----:B------:R-:W2:Y:S02]  /*46a70*/  LDL.LU R25, [R1+0x94] ;  /* 0x0000940001197983 */ /* 0x000ea40000300800 */
[----:B0-----:R-:W2:Y:S01]  /*46a80*/  LDL.LU R26, [R1+0x98] ;  /* 0x00009800011a7983 */ /* 0x001ea20000300800 */
[----:B------:R-:W2:Y:S04]  /*46a90*/  LDL.LU R27, [R1+0x9c] ;  /* 0x00009c00011b7983 */ /* 0x000ea80000300800 */
[----:B------:R-:W0:Y:S04]  /*46aa0*/  LDSM.16.MT88.4 R8, [R3+0xc000] ;  /* 0x00c000000308783b */ /* 0x000e280000004200 */
[----:B0-----:R-:W-:Y:S01]  /*46ab0*/  STL.64 [R1+0x6260], R10 ;  /* 0x0062600a01007387 */ /* 0x001fe20000100a00 */
[----:B------:R-:W-:Y:S02]  /*46ac0*/  STL.64 [R1+0x6258], R8 ;  /* 0x0062580801007387 */ /* 0x000fe40000100a00 */
[----:B------:R-:W0:Y:S02]  /*46ad0*/  LDSM.16.M88.4 R8, [R28+0x20180] ;  /* 0x020180001c08783b */ /* 0x000e240000000200 */
[----:B0-----:R-:W-:Y:S02]  /*46ae0*/  STL.64 [R1+0x70], R8 ;  /* 0x0000700801007387 */ /* 0x001fe40000100a00 */
[----:B------:R2:W-:Y:S01]  /*46af0*/  STL.64 [R1+0x78], R10 ;  /* 0x0000780a01007387 */ /* 0x0005e20000100a00 */
[----:B------:R-:W-:Y:S01]  /*46b00*/  MOV R0, R15 ;  /* 0x0000000f00007202 */ /* 0x000fe20000000f00 */
[----:B--2---:R-:W-:Y:S01]  /*46b10*/  HMMA.16816.F32.BF16 R8, R4, R14, R24 ;  /* 0x0000000e0408723c */ /* 0x004fe20000041818 */
        /* <DEDUP_REMOVED lines=8> */
[----:B------:R-:W4:Y:S02]  /*46ba0*/  LDL.LU R12, [R1+0x1d0] ;  /* 0x0001d000010c7983 */ /* 0x000f240000300800 */
[----:B------:R-:W4:Y:S02]  /*46bb0*/  LDL.LU R13, [R1+0x1d4] ;  /* 0x0001d400010d7983 */ /* 0x000f240000300800 */
[----:B------:R-:W2:Y:S01]  /*46bc0*/  LDL.LU R14, [R1+0x1d8] ;  /* 0x0001d800010e7983 */ /* 0x000ea20000300800 */
[----:B------:R-:W2:Y:S01]  /*46bd0*/  LDL.LU R15, [R1+0x1dc] ;  /* 0x0001dc00010f7983 */ /* 0x000ea20000300800 */
[----:B------:R-:W2:Y:S02]  /*46be0*/  LDL.LU R24, [R1+0x270] ;  /* 0x0002700001187983 */ /* 0x000ea40000300800 */
[----:B------:R-:W2:Y:S02]  /*46bf0*/  LDL.LU R25, [R1+0x274] ;  /* 0x0002740001197983 */ /* 0x000ea40000300800 */
[----:B------:R-:W2:Y:S01]  /*46c00*/  LDL.LU R26, [R1+0x278] ;  /* 0x00027800011a7983 */ /* 0x000ea20000300800 */
        /* <DEDUP_REMOVED lines=9> */
[----:B------:R-:W-:Y:S01]  /*46ca0*/  STL.64 [R1+0x62a8], R14 ;  /* 0x0062a80e01007387 */ /* 0x000fe20000100a00 */
[----:B----4-:R0:W-:Y:S03]  /*46cb0*/  STL.64 [R1+0x62a0], R12 ;  /* 0x0062a00c01007387 */ /* 0x0101e60000100a00 */
[----:B0-----:R-:W4:Y:S01]  /*46cc0*/  LDL.LU R12, [R1+0x260] ;  /* 0x00026000010c7983 */ /* 0x001f220000300800 */
[----:B------:R-:W4:Y:S02]  /*46cd0*/  LDL.LU R13, [R1+0x264] ;  /* 0x00026400010d7983 */ /* 0x000f240000300800 */
[----:B------:R-:W4:Y:S02]  /*46ce0*/  LDL.LU R14, [R1+0x268] ;  /* 0x00026800010e7983 */ /* 0x000f240000300800 */
[----:B------:R-:W4:Y:S01]  /*46cf0*/  LDL.LU R15, [R1+0x26c] ;  /* 0x00026c00010f7983 */ /* 0x000f220000300800 */
[----:B---3--:R-:W-:Y:S01]  /*46d00*/  STL [R1+0x6288], R23 ;  /* 0x0062881701007387 */ /* 0x008fe20000100800 */
[----:B------:R0:W-:Y:S03]  /*46d10*/  STL.64 [R1+0x6280], R20 ;  /* 0x0062801401007387 */ /* 0x0001e60000100a00 */
[----:B0-----:R-:W3:Y:S01]  /*46d20*/  LDL.LU R20, [R1+0x1c0] ;  /* 0x0001c00001147983 */ /* 0x001ee20000300800 */
[----:B------:R-:W3:Y:S02]  /*46d30*/  LDL.LU R21, [R1+0x1c4] ;  /* 0x0001c40001157983 */ /* 0x000ee40000300800 */
[----:B------:R-:W3:Y:S02]  /*46d40*/  LDL.LU R22, [R1+0x1c8] ;  /* 0x0001c80001167983 */ /* 0x000ee40000300800 */
[----:B------:R-:W3:Y:S01]  /*46d50*/  LDL.LU R23, [R1+0x1cc] ;  /* 0x0001cc0001177983 */ /* 0x000ee20000300800 */
[----:B-1----:R0:W-:Y:S01]  /*46d60*/  STL.64 [R1+0x50], R8 ;  /* 0x0000500801007387 */ /* 0x0021e20000100a00 */
[----:B------:R1:W-:Y:S03]  /*46d70*/  STL.64 [R1+0x58], R10 ;  /* 0x0000580a01007387 */ /* 0x0003e60000100a00 */
[----:B0-----:R-:W2:Y:S01]  /*46d80*/  LDL.LU R8, [R1+0x1b0] ;  /* 0x0001b00001087983 */ /* 0x001ea20000300800 */
[----:B------:R-:W2:Y:S02]  /*46d90*/  LDL.LU R9, [R1+0x1b4] ;  /* 0x0001b40001097983 */ /* 0x000ea40000300800 */
[----:B-1----:R-:W2:Y:S02]  /*46da0*/  LDL.LU R10, [R1+0x1b8] ;  /* 0x0001b800010a7983 */ /* 0x002ea40000300800 */
[----:B------:R-:W2:Y:S02]  /*46db0*/  LDL.LU R11, [R1+0x1bc] ;  /* 0x0001bc00010b7983 */ /* 0x000ea40000300800 */
[----:B--2---:R0:W-:Y:S02]  /*46dc0*/  STL.64 [R1+0x6270], R10 ;  /* 0x0062700a01007387 */ /* 0x0041e40000100a00 */
[----:B0-----:R-:W-:-:S02]  /*46dd0*/  MOV R10, R17 ;  /* 0x00000011000a7202 */ /* 0x001fc40000000f00 */
[----:B------:R-:W-:Y:S02]  /*46de0*/  MOV R11, R16 ;  /* 0x00000010000b7202 */ /* 0x000fe40000000f00 */
[----:B------:R-:W0:Y:S04]  /*46df0*/  LDSM.16.M88.4 R16, [R28+0x38180] ;  /* 0x038180001c10783b */ /* 0x000e280000000200 */
[----:B------:R-:W-:Y:S04]  /*46e00*/  STL.64 [R1+0x6268], R8 ;  /* 0x0062680801007387 */ /* 0x000fe80000100a00 */
[----:B0-----:R-:W-:Y:S01]  /*46e10*/  STL.64 [R1+0x40], R16 ;  /* 0x0000401001007387 */ /* 0x001fe20000100a00 */
[----:B------:R0:W-:Y:S01]  /*46e20*/  STL.64 [R1+0x48], R18 ;  /* 0x0000481201007387 */ /* 0x0001e20000100a00 */
[----:B------:R-:W-:-:S02]  /*46e30*/  MOV R2, R16 ;  /* 0x0000001000027202 */ /* 0x000fc40000000f00 */
[----:B------:R-:W-:Y:S01]  /*46e40*/  MOV R29, R17 ;  /* 0x00000011001d7202 */ /* 0x000fe20000000f00 */
[----:B0-----:R-:W2:Y:S01]  /*46e50*/  LDL.LU.64 R18, [R1+0x62d8] ;  /* 0x0062d80001127983 */ /* 0x001ea20000300a00 */
[----:B------:R-:W2:Y:S02]  /*46e60*/  LDL.LU.64 R16, [R1+0x62d0] ;  /* 0x0062d00001107983 */ /* 0x000ea40000300a00 */
[----:B------:R-:W-:Y:S01]  /*46e70*/  STL [R1+0x5b68], R28 ;  /* 0x005b681c01007387 */ /* 0x000fe20000100800 */
[----:B--2---:R-:W-:Y:S11]  /*46e80*/  HMMA.16816.F32.BF16 R24, R16, R6, R24 ;  /* 0x000000061018723c */ /* 0x004ff60000041818 */
[----:B------:R-:W-:Y:S11]  /*46e90*/  @!UPT UIADD3 URZ, URZ, URZ, URZ ;  /* 0x0000003f3f3ff290 */ /* 0x000ff6000fffe03f */
[----:B------:R-:W-:Y:S01]  /*46ea0*/  @!UPT UIADD3 URZ, URZ, URZ, URZ ;  /* 0x0000003f3f3ff290 */ /* 0x000fe2000fffe03f */
[----:B------:R-:W-:Y:S01]  /*46eb0*/  STL.64 [R1+0x230], R24 ;  /* 0x0002301801007387 */ /* 0x000fe20000100a00 */
[----:B------:R0:W-:Y:S03]  /*46ec0*/  STL.64 [R1+0x238], R26 ;  /* 0x0002381a01007387 */ /* 0x0001e60000100a00 */
[----:B0-----:R-:W2:Y:S01]  /*46ed0*/  LDL.LU.64 R26, [R1+0x62c8] ;  /* 0x0062c800011a7983 */ /* 0x001ea20000300a00 */
[----:B------:R-:W2:Y:S01]  /*46ee0*/  LDL.LU.64 R24, [R1+0x62c0] ;  /* 0x0062c00001187983 */ /* 0x000ea20000300a00 */
[----:B------:R-:W-:Y:S01]  /*46ef0*/  MOV R9, R6 ;  /* 0x0000000600097202 */ /* 0x000fe20000000f00 */
[----:B------:R-:W-:Y:S02]  /*46f00*/  IMAD.MOV.U32 R8, RZ, RZ, R7 ;  /* 0x000000ffff087224 */ /* 0x000fe400078e0007 */
[----:B------:R-:W0:Y:S04]  /*46f10*/  LDSM.16.MT88.4 R4, [R3+0xc080] ;  /* 0x00c080000304783b */ /* 0x000e280000004200 */
[----:B0-----:R0:W-:Y:S01]  /*46f20*/  STL.64 [R1+0x6210], R6 ;  /* 0x0062100601007387 */ /* 0x0011e20000100a00 */
[----:B------:R-:W-:Y:S03]  /*46f30*/  STL.64 [R1+0x6208], R4 ;  /* 0x0062080401007387 */ /* 0x000fe60000100a00 */
[----:B0-----:R-:W3:Y:S01]  /*46f40*/  LDL.LU R6, [R1+0x8] ;  /* 0x0000080001067983 */ /* 0x001ee20000300800 */
[----:B------:R-:W-:-:S02]  /*46f50*/  MOV R7, R0 ;  /* 0x0000000000077202 */ /* 0x000fc40000000f00 */
[----:B------:R-:W3:Y:S01]  /*46f60*/  LDL.LU R0, [R1+0x62b8] ;  /* 0x0062b80001007983 */ /* 0x000ee20000300800 */
        /* <DEDUP_REMOVED lines=12> */
[----:B------:R-:W3:Y:S02]  /*47030*/  LDL.LU.64 R12, [R1+0x62a0] ;  /* 0x0062a000010c7983 */ /* 0x000ee40000300a00 */
[----:B------:R0:W-:Y:S02]  /*47040*/  STL.64 [R1+0x6278], R26 ;  /* 0x0062781a01007387 */ /* 0x0001e40000100a00 */
[----:B------:R-:W2:Y:S01]  /*47050*/  LDL.LU R24, [R1+0x210] ;  /* 0x0002100001187983 */ /* 0x000ea20000300800 */
[----:B------:R-:W2:Y:S04]  /*47060*/  LDL.LU R25, [R1+0x214] ;  /* 0x0002140001197983 */ /* 0x000ea80000300800 */
[----:B0-----:R-:W2:Y:S01]  /*47070*/  LDL.LU R26, [R1+0x218] ;  /* 0x00021800011a7983 */ /* 0x001ea20000300800 */
[----:B------:R-:W2:Y:S01]  /*47080*/  LDL.LU R27, [R1+0x21c] ;  /* 0x00021c00011b7983 */ /* 0x000ea20000300800 */
[----:B---3--:R-:W-:Y:S02]  /*47090*/  HMMA.16816.F32.BF16 R16, R16, R6, R12 ;  /* 0x000000061010723c */ /* 0x008fe4000004180c */
[----:B------:R-:W3:Y:S01]  /*470a0*/  LDL.LU.64 R14, [R1+0x6298] ;  /* 0x00629800010e7983 */ /* 0x000ee20000300a00 */
[----:B------:R-:W3:Y:S11]  /*470b0*/  LDL.LU.64 R12, [R1+0x6290] ;  /* 0x00629000010c7983 */ /* 0x000ef60000300a00 */
[----:B------:R-:W-:Y:S09]  /*470c0*/  @!UPT UIADD3 URZ, URZ, URZ, URZ ;  /* 0x0000003f3f3ff290 */ /* 0x000ff2000fffe03f */
[----:B------:R-:W-:Y:S01]  /*470d0*/  STL.64 [R1+0x220], R16 ;  /* 0x0002201001007387 */ /* 0x000fe20000100a00 */
[----:B------:R0:W-:Y:S02]  /*470e0*/  STL.64 [R1+0x228], R18 ;  /* 0x0002281201007387 */ /* 0x0001e40000100a00 */
[----:B0-----:R-:W-:Y:S02]  /*470f0*/  MOV R18, R9 ;  /* 0x0000000900127202 */ /* 0x001fe40000000f00 */
[----:B------:R-:W-:-:S07]  /*47100*/  MOV R19, R8 ;  /* 0x0000000800137202 */ /* 0x000fce0000000f00 */
[C---:B---3--:R-:W-:Y:S01]  /*47110*/  HMMA.16816.F32.BF16 R16, R12.reuse, R18, R20 ;  /* 0x000000120c10723c */ /* 0x048fe20000041814 */
[----:B------:R-:W3:Y:S01]  /*47120*/  LDL.LU R23, [R1+0x6288] ;  /* 0x0062880001177983 */ /* 0x000ee20000300800 */
[----:B------:R-:W4:Y:S11]  /*47130*/  LDL.LU.64 R20, [R1+0x6280] ;  /* 0x0062800001147983 */ /* 0x000f360000300a00 */
[----:B------:R-:W-:Y:S10]  /*47140*/  @!UPT UIADD3 URZ, URZ, URZ, URZ ;  /* 0x0000003f3f3ff290 */ /* 0x000ff4000fffe03f */
[----:B------:R-:W-:Y:S01]  /*47150*/  STL.64 [R1+0x1d0], R16 ;  /* 0x0001d01001007387 */ /* 0x000fe20000100a00 */
[----:B------:R-:W-:Y:S03]  /*47160*/  STL.64 [R1+0x1d8], R18 ;  /* 0x0001d81201007387 */ /* 0x000fe60000100a00 */
[----:B---3--:R-:W0:Y:S04]  /*47170*/  LDSM.16.MT88.4 R16, [R23+0xc000] ;  /* 0x00c000001710783b */ /* 0x008e280000004200 */
[----:B0-----:R-:W-:Y:S01]  /*47180*/  STL.64 [R1+0x61d0], R18 ;  /* 0x0061d01201007387 */ /* 0x001fe20000100a00 */
[----:B------:R0:W-:Y:S03]  /*47190*/  STL.64 [R1+0x61c8], R16 ;  /* 0x0061c81001007387 */ /* 0x0001e60000100a00 */
[----:B0-----:R-:W3:Y:S01]  /*471a0*/  LDL.LU R16, [R1+0x140] ;  /* 0x0001400001107983 */ /* 0x001ee20000300800 */
[----:B------:R-:W3:Y:S02]  /*471b0*/  LDL.LU R17, [R1+0x144] ;  /* 0x0001440001117983 */ /* 0x000ee40000300800 */
[----:B------:R-:W3:Y:S02]  /*471c0*/  LDL.LU R18, [R1+0x148] ;  /* 0x0001480001127983 */ /* 0x000ee40000300800 */
[----:B------:R-:W3:Y:S01]  /*471d0*/  LDL.LU R19, [R1+0x14c] ;  /* 0x00014c0001137983 */ /* 0x000ee20000300800 */
[----:B--2---:R-:W-:Y:S01]  /*471e0*/  HMMA.16816.F32.BF16 R8, R12, R10, R24 ;  /* 0x0000000a0c08723c */ /* 0x004fe20000041818 */
[----:B---3--:R-:W-:Y:S01]  /*471f0*/  STL.64 [R1+0x61e0], R18 ;  /* 0x0061e01201007387 */ /* 0x008fe20000100a00 */
[----:B------:R4:W-:Y:S02]  /*47200*/  STL.64 [R1+0x61d8], R16 ;  /* 0x0061d81001007387 */ /* 0x0009e40000100a00 */
[----:B----4-:R-:W-:-:S02]  /*47210*/  MOV R16, R21 ;  /* 0x0000001500107202 */ /* 0x010fc40000000f00 */
[----:B------:R-:W-:Y:S02]  /*47220*/  MOV R17, R20 ;  /* 0x0000001400117202 */ /* 0x000fe40000000f00 */
[----:B------:R-:W0:Y:S04]  /*47230*/  LDSM.16.MT88.4 R20, [R23+0xc080] ;  /* 0x00c080001714783b */ /* 0x000e280000004200 */
[----:B------:R1:W-:Y:S04]  /*47240*/  STL.64 [R1+0x6238], R16 ;  /* 0x0062381001007387 */ /* 0x0003e80000100a00 */
[----:B-1----:R-:W2:Y:S01]  /*47250*/  LDL.LU R16, [R1+0x80] ;  /* 0x0000800001107983 */ /* 0x002ea20000300800 */
[----:B------:R-:W2:Y:S02]  /*47260*/  LDL.LU R17, [R1+0x84] ;  /* 0x0000840001117983 */ /* 0x000ea40000300800 */
[----:B------:R-:W2:Y:S02]  /*47270*/  LDL.LU R18, [R1+0x88] ;  /* 0x0000880001127983 */ /* 0x000ea40000300800 */
[----:B------:R-:W2:Y:S01]  /*47280*/  LDL.LU R19, [R1+0x8c] ;  /* 0x00008c0001137983 */ /* 0x000ea20000300800 */
[----:B------:R-:W3:Y:S01]  /*47290*/  LDL.LU.64 R26, [R1+0x6278] ;  /* 0x00627800011a7983 */ /* 0x000ee20000300a00 */
[----:B------:R-:W-:Y:S02]  /*472a0*/  STL.64 [R1+0x1c0], R8 ;  /* 0x0001c00801007387 */ /* 0x000fe40000100a00 */
[----:B------:R1:W-:Y:S02]  /*472b0*/  STL.64 [R1+0x1c8], R10 ;  /* 0x0001c80a01007387 */ /* 0x0003e40000100a00 */
[----:B-1----:R-:W3:Y:S01]  /*472c0*/  LDL.LU.64 R10, [R1+0x6270] ;  /* 0x00627000010a7983 */ /* 0x002ee20000300a00 */
[----:B------:R-:W3:Y:S02]  /*472d0*/  LDL.LU.64 R8, [R1+0x6268] ;  /* 0x0062680001087983 */ /* 0x000ee40000300a00 */
[C---:B---3--:R-:W-:Y:S08]  /*472e0*/  HMMA.16816.F32.BF16 R24, R12.reuse, R26, R8 ;  /* 0x0000001a0c18723c */ /* 0x048ff00000041808 */
[----:B--2---:R-:W-:Y:S01]  /*472f0*/  HMMA.16816.F32.BF16 R12, R12, R6, R16 ;  /* 0x000000060c0c723c */ /* 0x004fe20000041810 */
[----:B------:R-:W2:Y:S01]  /*47300*/  LDL.LU.64 R10, [R1+0x6260] ;  /* 0x00626000010a7983 */ /* 0x000ea20000300a00 */
[----:B------:R-:W2:Y:S11]  /*47310*/  LDL.LU.64 R8, [R1+0x6258] ;  /* 0x0062580001087983 */ /* 0x000eb60000300a00 */
[----:B------:R-:W-:Y:S02]  /*47320*/  @!UPT UIADD3 URZ, URZ, URZ, URZ ;  /* 0x0000003f3f3ff290 */ /* 0x000fe4000fffe03f */
[----:B------:R-:W-:Y:S01]  /*47330*/  STL.64 [R1+0x100], R24 ;  /* 0x0001001801007387 */ /* 0x000fe20000100a00 */
[----:B------:R1:W-:Y:S03]  /*47340*/  STL.64 [R1+0x108], R26 ;  /* 0x0001081a01007387 */ /* 0x0003e60000100a00 */
[----:B-1----:R-:W3:Y:S01]  /*47350*/  LDL.LU.64 R26, [R1+0x6250] ;  /* 0x00625000011a7983 */ /* 0x002ee20000300a00 */
[----:B------:R-:W4:Y:S02]  /*47360*/  LDL.LU.64 R24, [R1+0x6248] ;  /* 0x0062480001187983 */ /* 0x000f240000300a00 */
[----:B------:R-:W2:Y:S02]  /*47370*/  LDL.LU R4, [R1+0x190] ;  /* 0x0001900001047983 */ /* 0x000ea40000300800 */
[----:B------:R1:W-:Y:S01]  /*47380*/  STL.64 [R1+0x80], R12 ;  /* 0x0000800c01007387 */ /* 0x0003e20000100a00 */
[----:B------:R-:W-:Y:S01]  /*47390*/  STL.64 [R1+0x88], R14 ;  /* 0x0000880e01007387 */ /* 0x000fe20000100a00 */
[----:B------:R-:W2:Y:S02]  /*473a0*/  LDL.LU R5, [R1+0x194] ;  /* 0x0001940001057983 */ /* 0x000ea40000300800 */
[----:B------:R-:W2:Y:S02]  /*473b0*/  LDL.LU R6, [R1+0x198] ;  /* 0x0001980001067983 */ /* 0x000ea40000300800 */
[----:B------:R-:W2:Y:S01]  /*473c0*/  LDL.LU R7, [R1+0x19c] ;  /* 0x00019c0001077983 */ /* 0x000ea20000300800 */
[----:B------:R-:W3:Y:S01]  /*473d0*/  LDL.LU R16, [R1+0x1a0] ;  /* 0x0001a00001107983 */ /* 0x000ee20000300800 */
[----:B------:R-:W3:Y:S02]  /*473e0*/  LDL.LU R17, [R1+0x1a4] ;  /* 0x0001a40001117983 */ /* 0x000ee40000300800 */
[----:B------:R-:W3:Y:S02]  /*473f0*/  LDL.LU R18, [R1+0x1a8] ;  /* 0x0001a80001127983 */ /* 0x000ee40000300800 */
[----:B------:R-:W3:Y:S01]  /*47400*/  LDL.LU R19, [R1+0x1ac] ;  /* 0x0001ac0001137983 */ /* 0x000ee20000300800 */
[----:B------:R-:W3:Y:S04]  /*47410*/  LDL R28, [R1+0x1730] ;  /* 0x00173000011c7983 */ /* 0x000ee80000100800 */
[----:B-1----:R-:W3:Y:S04]  /*47420*/  LDL.64 R12, [R1+0x70] ;  /* 0x00007000010c7983 */ /* 0x002ee80000100a00 */
[----:B--2---:R-:W-:Y:S01]  /*47430*/  STL.64 [R1+0x6220], R6 ;  /* 0x0062200601007387 */ /* 0x004fe20000100a00 */
[----:B------:R1:W-:Y:S03]  /*47440*/  STL.64 [R1+0x6218], R4 ;  /* 0x0062180401007387 */ /* 0x0003e60000100a00 */
[----:B-1----:R-:W2:Y:S01]  /*47450*/  LDL.LU R4, [R1+0x200] ;  /* 0x0002000001047983 */ /* 0x002ea20000300800 */
[----:B------:R-:W2:Y:S02]  /*47460*/  LDL.LU R5, [R1+0x204] ;  /* 0x0002040001057983 */ /* 0x000ea40000300800 */
[----:B------:R-:W2:Y:S02]  /*47470*/  LDL.LU R6, [R1+0x208] ;  /* 0x0002080001067983 */ /* 0x000ea40000300800 */
[----:B------:R-:W2:Y:S02]  /*47480*/  LDL.LU R7, [R1+0x20c] ;  /* 0x00020c0001077983 */ /* 0x000ea40000300800 */
[----:B--2---:R-:W-:Y:S01]  /*47490*/  STL.64 [R1+0x6230], R6 ;  /* 0x0062300601007387 */ /* 0x004fe20000100a00 */
[----:B------:R1:W-:Y:S03]  /*474a0*/  STL.64 [R1+0x6228], R4 ;  /* 0x0062280401007387 */ /* 0x0003e60000100a00 */
[----:B-1----:R-:W2:Y:S01]  /*474b0*/  LDL.LU R4, [R1+0x2a0] ;  /* 0x0002a00001047983 */ /* 0x002ea20000300800 */
[----:B------:R-:W2:Y:S02]  /*474c0*/  LDL.LU R5, [R1+0x2a4] ;  /* 0x0002a40001057983 */ /* 0x000ea40000300800 */
[----:B------:R-:W2:Y:S02]  /*474d0*/  LDL.LU R6, [R1+0x2a8] ;  /* 0x0002a80001067983 */ /* 0x000ea40000300800 */
[----:B------:R-:W2:Y:S01]  /*474e0*/  LDL.LU R7, [R1+0x2ac] ;  /* 0x0002ac0001077983 */ /* 0x000ea20000300800 */
[----:B0-----:R4:W-:Y:S01]  /*474f0*/  STL.64 [R1+0x61a0], R22 ;  /* 0x0061a01601007387 */ /* 0x0019e20000100a00 */
[----:B------:R3:W-:Y:S01]  /*47500*/  STL.64 [R1+0x6198], R20 ;  /* 0x0061981401007387 */ /* 0x0007e20000100a00 */
[----:B----4-:R-:W-:-:S02]  /*47510*/  MOV R22, R25 ;  /* 0x0000001900167202 */ /* 0x010fc40000000f00 */
[----:B------:R-:W-:Y:S02]  /*47520*/  MOV R23, R24 ;  /* 0x0000001800177202 */ /* 0x000fe40000000f00 */
[----:B---3--:R-:W-:Y:S02]  /*47530*/  MOV R20, R27 ;  /* 0x0000001b00147202 */ /* 0x008fe40000000f00 */
[----:B------:R-:W-:Y:S02]  /*47540*/  MOV R21, R26 ;  /* 0x0000001a00157202 */ /* 0x000fe40000000f00 */
[----:B------:R-:W0:Y:S04]  /*47550*/  LDSM.16.MT88.4 R24, [R28+0xc000] ;  /* 0x00c000001c18783b */ /* 0x000e280000004200 */
[----:B------:R-:W-:Y:S01]  /*47560*/  STL.64 [R1+0x61f0], R22 ;  /* 0x0061f01601007387 */ /* 0x000fe20000100a00 */
[----:B------:R1:W-:Y:S03]  /*47570*/  STL.64 [R1+0x61e8], R20 ;  /* 0x0061e81401007387 */ /* 0x0003e60000100a00 */
[----:B-1----:R-:W3:Y:S01]  /*47580*/  LDL.LU R20, [R1+0x280] ;  /* 0x0002800001147983 */ /* 0x002ee20000300800 */
[----:B------:R-:W3:Y:S02]  /*47590*/  LDL.LU R21, [R1+0x284] ;  /* 0x0002840001157983 */ /* 0x000ee40000300800 */
[----:B------:R-:W4:Y:S02]  /*475a0*/  LDL.LU R22, [R1+0x288] ;  /* 0x0002880001167983 */ /* 0x000f240000300800 */
[----:B------:R-:W4:Y:S01]  /*475b0*/  LDL.LU R23, [R1+0x28c] ;  /* 0x00028c0001177983 */ /* 0x000f220000300800 */
[----:B------:R-:W-:Y:S01]  /*475c0*/  HMMA.16816.F32.BF16 R16, R8, R12, R16 ;  /* 0x0000000c0810723c */ /* 0x000fe20000041810 */
[----:B----4-:R-:W-:Y:S01]  /*475d0*/  STL.64 [R1+0x6200], R22 ;  /* 0x0062001601007387 */ /* 0x010fe20000100a00 */
[----:B---3--:R1:W-:Y:S03]  /*475e0*/  STL.64 [R1+0x61f8], R20 ;  /* 0x0061f81401007387 */ /* 0x0083e60000100a00 */
[----:B-1----:R-:W3:Y:S01]  /*475f0*/  LDL.LU R20, [R1+0x150] ;  /* 0x0001500001147983 */ /* 0x002ee20000300800 */
[----:B------:R-:W3:Y:S02]  /*47600*/  LDL.LU R21, [R1+0x154] ;  /* 0x0001540001157983 */ /* 0x000ee40000300800 */
[----:B------:R-:W3:Y:S02]  /*47610*/  LDL.LU R22, [R1+0x158] ;  /* 0x0001580001167983 */ /* 0x000ee40000300800 */
[----:B------:R-:W3:Y:S01]  /*47620*/  LDL.LU R23, [R1+0x15c] ;  /* 0x00015c0001177983 */ /* 0x000ee20000300800 */
[----:B0-----:R-:W-:Y:S01]  /*47630*/  STL.64 [R1+0x6160], R26 ;  /* 0x0061601a01007387 */ /* 0x001fe20000100a00 */
[----:B------:R0:W-:Y:S02]  /*47640*/  STL.64 [R1+0x6158], R24 ;  /* 0x0061581801007387 */ /* 0x0001e40000100a00 */
[----:B0-----:R-:W-:-:S02]  /*47650*/  MOV R24, R2 ;  /* 0x0000000200187202 */ /* 0x001fc40000000f00 */
[----:B------:R-:W-:Y:S01]  /*47660*/  MOV R25, R29 ;  /* 0x0000001d00197202 */ /* 0x000fe20000000f00 */
[----:B------:R-:W4:Y:S01]  /*47670*/  LDL.LU R2, [R1+0x6244] ;  /* 0x0062440001027983 */ /* 0x000f220000300800 */
[----:B------:R-:W2:Y:S05]  /*47680*/  LDL.LU R29, [R1+0x6240] ;  /* 0x00624000011d7983 */ /* 0x000eaa0000300800 */
[----:B------:R0:W-:Y:S02]  /*47690*/  STL.64 [R1+0x1b0], R16 ;  /* 0x0001b01001007387 */ /* 0x0001e40000100a00 */
[----:B------:R1:W-:Y:S01]  /*476a0*/  STL.64 [R1+0x1b8], R18 ;  /* 0x0001b81201007387 */ /* 0x0003e20000100a00 */
[----:B0-----:R-:W2:Y:S01]  /*476b0*/  LDL.LU.64 R16, [R1+0x6238] ;  /* 0x0062380001107983 */ /* 0x001ea20000300a00 */
[----:B-1----:R-:W-:Y:S01]  /*476c0*/  MOV R19, R12 ;  /* 0x0000000c00137202 */ /* 0x002fe20000000f00 */
[----:B------:R-:W-:-:S02]  /*476d0*/  IMAD.MOV.U32 R18, RZ, RZ, R13 ;  /* 0x000000ffff127224 */ /* 0x000fc400078e000d */
[----:B------:R-:W0:Y:S04]  /*476e0*/  LDSM.16.MT88.4 R12, [R28+0xc080] ;  /* 0x00c080001c0c783b */ /* 0x000e280000004200 */
[----:B0-----:R-:W-:Y:S01]  /*476f0*/  STL.64 [R1+0x6118], R14 ;  /* 0x0061180e01007387 */ /* 0x001fe20000100a00 */
[----:B------:R0:W-:Y:S03]  /*47700*/  STL.64 [R1+0x6110], R12 ;  /* 0x0061100c01007387 */ /* 0x0001e60000100a00 */
[----:B0-----:R-:W3:Y:S01]  /*47710*/  LDL.64 R12, [R1+0x50] ;  /* 0x00005000010c7983 */ /* 0x001ee20000100a00 */
[C---:B--2---:R-:W-:Y:S11]  /*47720*/  HMMA.16816.F32.BF16 R4, R8.reuse, R16, R4 ;  /* 0x000000100804723c */ /* 0x044ff60000041804 */
[----:B------:R-:W-:Y:S11]  /*47730*/  @!UPT UIADD3 URZ, URZ, URZ, URZ ;  /* 0x0000003f3f3ff290 */ /* 0x000ff6000fffe03f */
[----:B------:R-:W-:Y:S01]  /*47740*/  @!UPT UIADD3 URZ, URZ, URZ, URZ ;  /* 0x0000003f3f3ff290 */ /* 0x000fe2000fffe03f */
        /* <DEDUP_REMOVED lines=15> */
[----:B------:R0:W-:Y:S01]  /*47840*/  STL.64 [R1+0x1a0], R8 ;  /* 0x0001a00801007387 */ /* 0x0001e20000100a00 */
[----:B------:R2:W-:Y:S01]  /*47850*/  STL.64 [R1+0x1a8], R10 ;  /* 0x0001a80a01007387 */ /* 0x0005e20000100a00 */
[----:B0-----:R-:W-:Y:S02]  /*47860*/  MOV R8, R19 ;  /* 0x0000001300087202 */ /* 0x001fe40000000f00 */
[----:B------:R-:W-:-:S07]  /*47870*/  MOV R9, R18 ;  /* 0x0000001200097202 */ /* 0x000fce0000000f00 */
[C---:B--2---:R-:W-:Y:S01]  /*47880*/  HMMA.16816.F32.BF16 R8, R4.reuse, R8, R20 ;  /* 0x000000080408723c */ /* 0x044fe20000041814 */
[----:B------:R-:W2:Y:S01]  /*47890*/  LDL.LU.64 R22, [R1+0x6200] ;  /* 0x0062000001167983 */ /* 0x000ea20000300a00 */
[----:B------:R-:W2:Y:S11]  /*478a0*/  LDL.LU.64 R20, [R1+0x61f8] ;  /* 0x0061f80001147983 */ /* 0x000eb60000300a00 */
[----:B------:R-:W-:Y:S10]  /*478b0*/  @!UPT UIADD3 URZ, URZ, URZ, URZ ;  /* 0x0000003f3f3ff290 */ /* 0x000ff4000fffe03f */
[----:B------:R-:W-:Y:S01]  /*478c0*/  STL.64 [R1+0x160], R8 ;  /* 0x0001600801007387 */ /* 0x000fe20000100a00 */
[----:B------:R-:W-:Y:S02]  /*478d0*/  STL.64 [R1+0x168], R10 ;  /* 0x0001680a01007387 */ /* 0x000fe40000100a00 */
[----:B------:R-:W0:Y:S02]  /*478e0*/  LDSM.16.MT88.4 R8, [R29+0xc000] ;  /* 0x00c000001d08783b */ /* 0x000e240000004200 */
[----:B0-----:R-:W-:Y:S02]  /*478f0*/  STL.64 [R1+0x6100], R10 ;  /* 0x0061000a01007387 */ /* 0x001fe40000100a00 */
[----:B------:R0:W-:Y:S02]  /*47900*/  STL.64 [R1+0x60f8], R8 ;  /* 0x0060f80801007387 */ /* 0x0001e40000100a00 */
[----:B0-----:R-:W3:Y:S01]  /*47910*/  LDL.LU.64 R8, [R1+0x70] ;  /* 0x0000700001087983 */ /* 0x001ee20000300a00 */
[C---:B--2---:R-:W-:Y:S03]  /*47920*/  HMMA.16816.F32.BF16 R16, R4.reuse, R16, R20 ;  /* 0x000000100410723c */ /* 0x044fe60000041814 */
[----:B------:R-:W3:Y:S01]  /*47930*/  LDL.LU.64 R22, [R1+0x61f0] ;  /* 0x0061f00001167983 */ /* 0x000ee20000300a00 */
[----:B------:R-:W3:Y:S11]  /*47940*/  LDL.LU.64 R20, [R1+0x61e8] ;  /* 0x0061e80001147983 */ /* 0x000ef60000300a00 */
[----:B------:R-:W-:Y:S08]  /*47950*/  @!UPT UIADD3 URZ, URZ, URZ, URZ ;  /* 0x0000003f3f3ff290 */ /* 0x000ff0000fffe03f */
[----:B------:R-:W-:Y:S01]  /*47960*/  STL.64 [R1+0x150], R16 ;  /* 0x0001501001007387 */ /* 0x000fe20000100a00 */
[----:B------:R0:W-:Y:S03]  /*47970*/  STL.64 [R1+0x158], R18 ;  /* 0x0001581201007387 */ /* 0x0001e60000100a00 */
[----:B0-----:R-:W2:Y:S01]  /*47980*/  LDL.LU.64 R18, [R1+0x61e0] ;  /* 0x0061e00001127983 */ /* 0x001ea20000300a00 */
[----:B------:R-:W2:Y:S01]  /*47990*/  LDL.LU.64 R16, [R1+0x61d8] ;  /* 0x0061d80001107983 */ /* 0x000ea20000300a00 */
[----:B------:R-:W-:Y:S02]  /*479a0*/  MOV R11, R12 ;  /* 0x0000000c000b7202 */ /* 0x000fe40000000f00 */
[----:B------:R-:W-:Y:S01]  /*479b0*/  MOV R10, R13 ;  /* 0x0000000d000a7202 */ /* 0x000fe20000000f00 */
[----:B--2---:R-:W-:Y:S11]  /*479c0*/  HMMA.16816.F32.BF16 R16, R4, R12, R16 ;  /* 0x0000000c0410723c */ /* 0x004ff60000041810 */
[----:B------:R-:W-:Y:S11]  /*479d0*/  @!UPT UIADD3 URZ, URZ, URZ, URZ ;  /* 0x0000003f3f3ff290 */ /* 0x000ff6000fffe03f */
[----:B------:R-:W-:Y:S01]  /*479e0*/  @!UPT UIADD3 URZ, URZ, URZ, URZ ;  /* 0x0000003f3f3ff290 */ /* 0x000fe2000fffe03f */
[----:B------:R-:W-:Y:S01]  /*479f0*/  STL.64 [R1+0x140], R16 ;  /* 0x0001401001007387 */ /* 0x000fe20000100a00 */
[----:B------:R0:W-:Y:S03]  /*47a00*/  STL.64 [R1+0x148], R18 ;  /* 0x0001481201007387 */ /* 0x0001e60000100a00 */
[----:B0-----:R-:W3:Y:S01]  /*47a10*/  LDL.LU.64 R18, [R1+0x61d0] ;  /* 0x0061d00001127983 */ /* 0x001ee20000300a00 */
[----:B------:R-:W3:Y:S02]  /*47a20*/  LDL.LU.64 R16, [R1+0x61c8] ;  /* 0x0061c80001107983 */ /* 0x000ee40000300a00 */
[----:B------:R-:W2:Y:S02]  /*47a30*/  LDL.LU R12, [R1+0x1f0] ;  /* 0x0001f000010c7983 */ /* 0x000ea40000300800 */
[----:B------:R-:W2:Y:S01]  /*47a40*/  LDL.LU R13, [R1+0x1f4] ;  /* 0x0001f400010d7983 */ /* 0x000ea20000300800 */
[----:B------:R-:W2:Y:S01]  /*47a50*/  LDL.LU R14, [R1+0x1f8] ;  /* 0x0001f800010e7983 */ /* 0x000ea20000300800 */
[----:B------:R-:W2:Y:S03]  /*47a60*/  LDL.LU R15, [R1+0x1fc] ;  /* 0x0001fc00010f7983 */ /* 0x000ea60000300800 */
[----:B--2---:R-:W-:Y:S01]  /*47a70*/  STL.64 [R1+0x6128], R14 ;  /* 0x0061280e01007387 */ /* 0x004fe20000100a00 */
[----:B------:R0:W-:Y:S02]  /*47a80*/  STL.64 [R1+0x6120], R12 ;  /* 0x0061200c01007387 */ /* 0x0001e40000100a00 */
[----:B0-----:R-:W-:-:S02]  /*47a90*/  MOV R12, R11 ;  /* 0x0000000b000c7202 */ /* 0x001fc40000000f00 */
[----:B------:R-:W-:-:S05]  /*47aa0*/  MOV R13, R10 ;  /* 0x0000000a000d7202 */ /* 0x000fca0000000f00 */
[----:B------:R0:W-:Y:S04]  /*47ab0*/  STL.64 [R1+0x61b0], R12 ;  /* 0x0061b00c01007387 */ /* 0x0001e80000100a00 */
[----:B0-----:R-:W2:Y:S01]  /*47ac0*/  LDL.LU R12, [R1+0xb0] ;  /* 0x0000b000010c7983 */ /* 0x001ea20000300800 */
[----:B------:R-:W2:Y:S02]  /*47ad0*/  LDL.LU R13, [R1+0xb4] ;  /* 0x0000b400010d7983 */ /* 0x000ea40000300800 */
[----:B------:R-:W2:Y:S02]  /*47ae0*/  LDL.LU R14, [R1+0xb8] ;  /* 0x0000b800010e7983 */ /* 0x000ea40000300800 */
[----:B------:R-:W2:Y:S02]  /*47af0*/  LDL.LU R15, [R1+0xbc] ;  /* 0x0000bc00010f7983 */ /* 0x000ea40000300800 */
[----:B--2---:R-:W-:Y:S11]  /*47b00*/  HMMA.16816.F32.BF16 R4, R4, R24, R12 ;  /* 0x000000180404723c */ /* 0x004ff6000004180c */
[----:B------:R-:W-:Y:S11]  /*47b10*/  @!UPT UIADD3 URZ, URZ, URZ, URZ ;  /* 0x0000003f3f3ff290 */ /* 0x000ff6000fffe03f */
[----:B------:R-:W-:Y:S01]  /*47b20*/  @!UPT UIADD3 URZ, URZ, URZ, URZ ;  /* 0x0000003f3f3ff290 */ /* 0x000fe2000fffe03f */
[----:B------:R-:W-:Y:S01]  /*47b30*/  STL.64 [R1+0xb0], R4 ;  /* 0x0000b00401007387 */ /* 0x000fe20000100a00 */
[----:B------:R3:W-:Y:S01]  /*47b40*/  STL [R1+0xb8], R6 ;  /* 0x0000b80601007387 */ /* 0x0007e20000100800 */
[----:B------:R-:W-:Y:S02]  /*47b50*/  MOV R28, R7 ;  /* 0x00000007001c7202 */ /* 0x000fe40000000f00 */
[C---:B---3--:R-:W-:Y:S03]  /*47b60*/  HMMA.16816.F32.BF16 R4, R16.reuse, R8, R20 ;  /* 0x000000081004723c */ /* 0x048fe60000041814 */
[----:B------:R-:W-:Y:S01]  /*47b70*/  STL [R1+0x6070], R28 ;  /* 0x0060701c01007387 */ /* 0x000fe20000100800 */
[----:B------:R-:W-:Y:S02]  /*47b80*/  STL.64 [R1+0x61a8], R8 ;  /* 0x0061a80801007387 */ /* 0x000fe40000100a00 */
[----:B------:R-:W2:Y:S11]  /*47b90*/  LDL.LU R20, [R1+0xf0] ;  /* 0x0000f00001147983 */ /* 0x000eb60000300800 */
[----:B------:R-:W-:Y:S06]  /*47ba0*/  @!UPT UIADD3 URZ, URZ, URZ, URZ ;  /* 0x0000003f3f3ff290 */ /* 0x000fec000fffe03f */
[----:B------:R-:W-:Y:S01]  /*47bb0*/  STL.64 [R1+0x190], R4 ;  /* 0x0001900401007387 */ /* 0x000fe20000100a00 */
[----:B------:R-:W-:Y:S02]  /*47bc0*/  STL.64 [R1+0x198], R6 ;  /* 0x0001980601007387 */ /* 0x000fe40000100a00 */
[----:B------:R-:W2:Y:S02]  /*47bd0*/  LDL.LU R21, [R1+0xf4] ;  /* 0x0000f40001157983 */ /* 0x000ea40000300800 */
[----:B------:R-:W3:Y:S01]  /*47be0*/  LDL.LU R22, [R1+0xf8] ;  /* 0x0000f80001167983 */ /* 0x000ee20000300800 */
[----:B------:R-:W3:Y:S01]  /*47bf0*/  LDL.LU R23, [R1+0xfc] ;  /* 0x0000fc0001177983 */ /* 0x000ee20000300800 */
[----:B------:R-:W2:Y:S02]  /*47c00*/  LDL.LU R12, [R1+0x290] ;  /* 0x00029000010c7983 */ /* 0x000ea40000300800 */
[----:B------:R-:W4:Y:S02]  /*47c10*/  LDL.LU R13, [R1+0x294] ;  /* 0x00029400010d7983 */ /* 0x000f240000300800 */
[----:B------:R-:W4:Y:S01]  /*47c20*/  LDL.LU R14, [R1+0x298] ;  /* 0x00029800010e7983 */ /* 0x000f220000300800 */
[----:B------:R-:W4:Y:S04]  /*47c30*/  LDL.LU R15, [R1+0x29c] ;  /* 0x00029c00010f7983 */ /* 0x000f280000300800 */
[----:B------:R-:W0:Y:S04]  /*47c40*/  LDSM.16.MT88.4 R4, [R29+0xc080] ;  /* 0x00c080001d04783b */ /* 0x000e280000004200 */
[----:B---3--:R-:W-:Y:S01]  /*47c50*/  STL.64 [R1+0x61c0], R22 ;  /* 0x0061c01601007387 */ /* 0x008fe20000100a00 */
[----:B--2---:R1:W-:Y:S03]  /*47c60*/  STL.64 [R1+0x61b8], R20 ;  /* 0x0061b81401007387 */ /* 0x0043e60000100a00 */
[----:B-1----:R-:W4:Y:S01]  /*47c70*/  LDL.64 R20, [R1+0x60] ;  /* 0x0000600001147983 */ /* 0x002f220000100a00 */
[----:B------:R-:W2:Y:S02]  /*47c80*/  LDL.LU R8, [R1+0x170] ;  /* 0x0001700001087983 */ /* 0x000ea40000300800 */
[----:B------:R-:W2:Y:S02]  /*47c90*/  LDL.LU R9, [R1+0x174] ;  /* 0x0001740001097983 */ /* 0x000ea40000300800 */
[----:B------:R-:W2:Y:S01]  /*47ca0*/  LDL.LU R10, [R1+0x178] ;  /* 0x00017800010a7983 */ /* 0x000ea20000300800 */
[----:B------:R-:W2:Y:S01]  /*47cb0*/  LDL.LU R11, [R1+0x17c] ;  /* 0x00017c00010b7983 */ /* 0x000ea20000300800 */
[----:B------:R-:W3:Y:S02]  /*47cc0*/  LDL.LU R24, [R1+0xa0] ;  /* 0x0000a00001187983 */ /* 0x000ee40000300800 */
[----:B------:R-:W3:Y:S02]  /*47cd0*/  LDL.LU R25, [R1+0xa4] ;  /* 0x0000a40001197983 */ /* 0x000ee40000300800 */
[----:B------:R-:W2:Y:S01]  /*47ce0*/  LDL.LU R26, [R1+0xa8] ;  /* 0x0000a800011a7983 */ /* 0x000ea20000300800 */
[----:B------:R-:W2:Y:S04]  /*47cf0*/  LDL.LU R27, [R1+0xac] ;  /* 0x0000ac00011b7983 */ /* 0x000ea80000300800 */
[----:B--2---:R-:W-:Y:S01]  /*47d00*/  STL.64 [R1+0x6170], R26 ;  /* 0x0061701a01007387 */ /* 0x004fe20000100a00 */
[----:B---3--:R1:W-:Y:S03]  /*47d10*/  STL.64 [R1+0x6168], R24 ;  /* 0x0061681801007387 */ /* 0x0083e60000100a00 */
[----:B-1----:R-:W2:Y:S01]  /*47d20*/  LDL.LU R24, [R1+0x110] ;  /* 0x0001100001187983 */ /* 0x002ea20000300800 */
[----:B------:R-:W2:Y:S02]  /*47d30*/  LDL.LU R25, [R1+0x114] ;  /* 0x0001140001197983 */ /* 0x000ea40000300800 */
[----:B------:R-:W3:Y:S02]  /*47d40*/  LDL.LU R26, [R1+0x118] ;  /* 0x00011800011a7983 */ /* 0x000ee40000300800 */
[----:B------:R-:W3:Y:S01]  /*47d50*/  LDL.LU R27, [R1+0x11c] ;  /* 0x00011c00011b7983 */ /* 0x000ee20000300800 */
[----:B----4-:R-:W-:Y:S01]  /*47d60*/  HMMA.16816.F32.BF16 R12, R16, R20, R12 ;  /* 0x00000014100c723c */ /* 0x010fe2000004180c */
        /* <DEDUP_REMOVED lines=13> */
[----:B0-----:R0:W-:Y:S02]  /*47e40*/  STL.64 [R1+0x60b8], R6 ;  /* 0x0060b80601007387 */ /* 0x0011e40000100a00 */
[----:B------:R1:W-:Y:S01]  /*47e50*/  STL.64 [R1+0x60b0], R4 ;  /* 0x0060b00401007387 */ /* 0x0003e20000100a00 */
[----:B0-----:R-:W-:Y:S01]  /*47e60*/  MOV R7, R20 ;  /* 0x0000001400077202 */ /* 0x001fe20000000f00 */
[----:B-1----:R-:W3:Y:S01]  /*47e70*/  LDL.LU.64 R4, [R1+0x40] ;  /* 0x0000400001047983 */ /* 0x002ee20000300a00 */
[----:B------:R-:W-:Y:S01]  /*47e80*/  MOV R6, R21 ;  /* 0x0000001500067202 */ /* 0x000fe20000000f00 */
[----:B------:R-:W3:Y:S02]  /*47e90*/  LDL.LU.64 R22, [R1+0x61c0] ;  /* 0x0061c00001167983 */ /* 0x000ee40000300a00 */
[----:B------:R-:W3:Y:S01]  /*47ea0*/  LDL.LU.64 R20, [R1+0x61b8] ;  /* 0x0061b80001147983 */ /* 0x000ee20000300a00 */
[----:B------:R0:W-:Y:S01]  /*47eb0*/  STL.64 [R1+0x180], R12 ;  /* 0x0001800c01007387 */ /* 0x0001e20000100a00 */
[----:B------:R-:W-:Y:S03]  /*47ec0*/  STL [R1+0x188], R14 ;  /* 0x0001880e01007387 */ /* 0x000fe60000100800 */
[----:B0-----:R-:W4:Y:S01]  /*47ed0*/  LDL.LU.64 R12, [R1+0x61b0] ;  /* 0x0061b000010c7983 */ /* 0x001f220000300a00 */
[----:B------:R-:W-:-:S05]  /*47ee0*/  MOV R28, R15 ;  /* 0x0000000f001c7202 */ /* 0x000fca0000000f00 */
[----:B------:R-:W-:Y:S01]  /*47ef0*/  STL [R1+0x60f4], R28 ;  /* 0x0060f41c01007387 */ /* 0x000fe20000100800 */
[C---:B----4-:R-:W-:Y:S08]  /*47f00*/  HMMA.16816.F32.BF16 R8, R16.reuse, R12, R8 ;  /* 0x0000000c1008723c */ /* 0x050ff00000041808 */
[----:B---3--:R-:W-:Y:S11]  /*47f10*/  HMMA.16816.F32.BF16 R16, R16, R4, R20 ;  /* 0x000000041010723c */ /* 0x008ff60000041814 */
[----:B------:R-:W-:Y:S04]  /*47f20*/  @!UPT UIADD3 URZ, URZ, URZ, URZ ;  /* 0x0000003f3f3ff290 */ /* 0x000fe8000fffe03f */
[----:B------:R0:W-:Y:S01]  /*47f30*/  STL.64 [R1+0x170], R8 ;  /* 0x0001700801007387 */ /* 0x0001e20000100a00 */
[----:B------:R-:W-:Y:S03]  /*47f40*/  STL.64 [R1+0x178], R10 ;  /* 0x0001780a01007387 */ /* 0x000fe60000100a00 */
[----:B0-----:R-:W2:Y:S01]  /*47f50*/  LDL.LU.64 R8, [R1+0x61a8] ;  /* 0x0061a80001087983 */ /* 0x001ea20000300a00 */
[----:B------:R-:W2:Y:S02]  /*47f60*/  LDL.LU.64 R22, [R1+0x61a0] ;  /* 0x0061a00001167983 */ /* 0x000ea40000300a00 */
[----:B------:R-:W2:Y:S02]  /*47f70*/  LDL.LU.64 R20, [R1+0x6198] ;  /* 0x0061980001147983 */ /* 0x000ea40000300a00 */
[----:B------:R0:W-:Y:S01]  /*47f80*/  STL.64 [R1+0xf0], R16 ;  /* 0x0000f01001007387 */ /* 0x0001e20000100a00 */
[----:B------:R1:W-:Y:S04]  /*47f90*/  STL.64 [R1+0xf8], R18 ;  /* 0x0000f81201007387 */ /* 0x0003e80000100a00 */
[----:B0-----:R-:W3:Y:S01]  /*47fa0*/  LDL.LU R16, [R1+0x1e0] ;  /* 0x0001e00001107983 */ /* 0x001ee20000300800 */
[----:B------:R-:W3:Y:S02]  /*47fb0*/  LDL.LU R17, [R1+0x1e4] ;  /* 0x0001e40001117983 */ /* 0x000ee40000300800 */
[----:B-1----:R-:W4:Y:S02]  /*47fc0*/  LDL.LU R18, [R1+0x1e8] ;  /* 0x0001e80001127983 */ /* 0x002f240000300800 */
[----:B------:R-:W4:Y:S02]  /*47fd0*/  LDL.LU R19, [R1+0x1ec] ;  /* 0x0001ec0001137983 */ /* 0x000f240000300800 */
        /* <DEDUP_REMOVED lines=8> */
[----:B---3--:R-:W-:Y:S11]  /*48060*/  STL.64 [R1+0x6140], R16 ;  /* 0x0061401001007387 */ /* 0x008ff60000100a00 */
[----:B------:R-:W-:Y:S10]  /*48070*/  @!UPT UIADD3 URZ, URZ, URZ, URZ ;  /* 0x0000003f3f3ff290 */ /* 0x000ff4000fffe03f */
[----:B------:R-:W-:Y:S02]  /*48080*/  STL.64 [R1+0x130], R24 ;  /* 0x0001301801007387 */ /* 0x000fe40000100a00 */
[----:B------:R0:W-:Y:S02]  /*48090*/  STL.64 [R1+0x138], R26 ;  /* 0x0001381a01007387 */ /* 0x0001e40000100a00 */
[----:B0-----:R-:W2:Y:S01]  /*480a0*/  LDL.LU.64 R26, [R1+0x6190] ;  /* 0x00619000011a7983 */ /* 0x001ea20000300a00 */
[----:B------:R-:W2:Y:S01]  /*480b0*/  LDL.LU.64 R24, [R1+0x6188] ;  /* 0x0061880001187983 */ /* 0x000ea20000300a00 */
[----:B------:R-:W-:Y:S02]  /*480c0*/  MOV R16, R7 ;  /* 0x0000000700107202 */ /* 0x000fe40000000f00 */
[----:B------:R-:W-:-:S07]  /*480d0*/  MOV R17, R6 ;  /* 0x0000000600117202 */ /* 0x000fce0000000f00 */
        /* <DEDUP_REMOVED lines=20> */
[----:B------:R-:W3:Y:S01]  /*48220*/  LDL.LU.64 R26, [R1+0x6160] ;  /* 0x00616000011a7983 */ /* 0x000ee20000300a00 */
[----:B------:R-:W3:Y:S11]  /*48230*/  LDL.LU.64 R24, [R1+0x6158] ;  /* 0x0061580001187983 */ /* 0x000ef60000300a00 */
[----:B------:R-:W-:Y:S10]  /*48240*/  @!UPT UIADD3 URZ, URZ, URZ, URZ ;  /* 0x0000003f3f3ff290 */ /* 0x000ff4000fffe03f */
[----:B------:R-:W-:Y:S01]  /*48250*/  STL.64 [R1+0xa0], R20 ;  /* 0x0000a01401007387 */ /* 0x000fe20000100a00 */
[----:B------:R0:W-:Y:S03]  /*48260*/  STL.64 [R1+0xa8], R22 ;  /* 0x0000a81601007387 */ /* 0x0001e60000100a00 */
[----:B0-----:R-:W2:Y:S04]  /*48270*/  LDL R23, [R1+0x1734] ;  /* 0x0017340001177983 */ /* 0x001ea80000100800 */
[----:B--2---:R0:W-:Y:S01]  /*48280*/  STL [R1+0x60a8], R23 ;  /* 0x0060a81701007387 */ /* 0x0041e20000100800 */
[----:B------:R-:W2:Y:S02]  /*48290*/  LDL.LU R20, [R1+0xe0] ;  /* 0x0000e00001147983 */ /* 0x000ea40000300800 */
[----:B------:R-:W2:Y:S02]  /*482a0*/  LDL.LU R21, [R1+0xe4] ;  /* 0x0000e40001157983 */ /* 0x000ea40000300800 */
[----:B------:R-:W2:Y:S01]  /*482b0*/  LDL.LU R22, [R1+0xe8] ;  /* 0x0000e80001167983 */ /* 0x000ea20000300800 */
[----:B0-----:R-:W2:Y:S01]  /*482c0*/  LDL.LU R23, [R1+0xec] ;  /* 0x0000ec0001177983 */ /* 0x001ea20000300800 */
[C---:B---3--:R-:W-:Y:S08]  /*482d0*/  HMMA.16816.F32.BF16 R16, R24.reuse, R16, R12 ;  /* 0x000000101810723c */ /* 0x048ff0000004180c */
[C---:B--2---:R-:W-:Y:S11]  /*482e0*/  HMMA.16816.F32.BF16 R20, R24.reuse, R8, R20 ;  /* 0x000000081814723c */ /* 0x044ff60000041814 */
[----:B------:R-:W-:Y:S11]  /*482f0*/  @!UPT UIADD3 URZ, URZ, URZ, URZ ;  /* 0x0000003f3f3ff290 */ /* 0x000ff6000fffe03f */
[----:B------:R-:W-:Y:S01]  /*48300*/  @!UPT UIADD3 URZ, URZ, URZ, URZ ;  /* 0x0000003f3f3ff290 */ /* 0x000fe2000fffe03f */
[----:B------:R0:W-:Y:S01]  /*48310*/  STL.64 [R1+0xe0], R20 ;  /* 0x0000e01401007387 */ /* 0x0001e20000100a00 */
[----:B------:R-:W-:Y:S03]  /*48320*/  STL.64 [R1+0xe8], R22 ;  /* 0x0000e81601007387 */ /* 0x000fe60000100a00 */
[----:B0-----:R-:W2:Y:S01]  /*48330*/  LDL.LU R20, [R1+0x250] ;  /* 0x0002500001147983 */ /* 0x001ea20000300800 */
[----:B------:R-:W2:Y:S02]  /*48340*/  LDL.LU R21, [R1+0x254] ;  /* 0x0002540001157983 */ /* 0x000ea40000300800 */
[----:B------:R-:W3:Y:S02]  /*48350*/  LDL.LU.64 R12, [R1+0x6150] ;  /* 0x00615000010c7983 */ /* 0x000ee40000300a00 */
[----:B------:R-:W-:Y:S01]  /*48360*/  STL.64 [R1+0xd0], R16 ;  /* 0x0000d01001007387 */ /* 0x000fe20000100a00 */
[----:B------:R0:W-:Y:S04]  /*48370*/  STL.64 [R1+0xd8], R18 ;  /* 0x0000d81201007387 */ /* 0x0001e80000100a00 */
[----:B0-----:R-:W3:Y:S01]  /*48380*/  LDL.LU.64 R18, [R1+0x6148] ;  /* 0x0061480001127983 */ /* 0x001ee20000300a00 */
[----:B------:R-:W3:Y:S02]  /*48390*/  LDL.LU.64 R16, [R1+0x6140] ;  /* 0x0061400001107983 */ /* 0x000ee40000300a00 */
[C---:B---3--:R-:W-:Y:S01]  /*483a0*/  HMMA.16816.F32.BF16 R12, R24.reuse, R12, R16 ;  /* 0x0000000c180c723c */ /* 0x048fe20000041810 */
[----:B------:R-:W3:Y:S01]  /*483b0*/  LDL.LU.64 R18, [R1+0x6138] ;  /* 0x0061380001127983 */ /* 0x000ee20000300a00 */
[----:B------:R-:W3:Y:S11]  /*483c0*/  LDL.LU.64 R16, [R1+0x6130] ;  /* 0x0061300001107983 */ /* 0x000ef60000300a00 */
[----:B------:R-:W-:Y:S10]  /*483d0*/  @!UPT UIADD3 URZ, URZ, URZ, URZ ;  /* 0x0000003f3f3ff290 */ /* 0x000ff4000fffe03f */
[----:B------:R-:W-:Y:S01]  /*483e0*/  STL.64 [R1+0xc0], R12 ;  /* 0x0000c00c01007387 */ /* 0x000fe20000100a00 */
[----:B------:R0:W-:Y:S03]  /*483f0*/  STL.64 [R1+0xc8], R14 ;  /* 0x0000c80e01007387 */ /* 0x0001e60000100a00 */
[----:B0-----:R-:W4:Y:S01]  /*48400*/  LDL.LU.64 R14, [R1+0x6128] ;  /* 0x00612800010e7983 */ /* 0x001f220000300a00 */
[----:B------:R-:W4:Y:S02]  /*48410*/  LDL.LU.64 R12, [R1+0x6120] ;  /* 0x00612000010c7983 */ /* 0x000f240000300a00 */
[----:B----4-:R-:W-:Y:S01]  /*48420*/  HMMA.16816.F32.BF16 R24, R24, R4, R12 ;  /* 0x000000041818723c */ /* 0x010fe2000004180c */
[----:B------:R-:W3:Y:S01]  /*48430*/  LDL.LU.64 R14, [R1+0x6118] ;  /* 0x00611800010e7983 */ /* 0x000ee20000300a00 */
[----:B------:R-:W3:Y:S11]  /*48440*/  LDL.LU.64 R12, [R1+0x6110] ;  /* 0x00611000010c7983 */ /* 0x000ef60000300a00 */
[----:B------:R-:W-:Y:S10]  /*48450*/  @!UPT UIADD3 URZ, URZ, URZ, URZ ;  /* 0x0000003f3f3ff290 */ /* 0x000ff4000fffe03f */
[----:B------:R-:W-:Y:S01]  /*48460*/  STL.64 [R1+0x30], R24 ;  /* 0x0000301801007387 */ /* 0x000fe20000100a00 */
[----:B------:R3:W-:Y:S02]  /*48470*/  STL.64 [R1+0x6108], R4 ;  /* 0x0061080401007387 */ /* 0x0007e40000100a00 */
[----:B------:R-:W-:Y:S01]  /*48480*/  IMAD.MOV.U32 R22, RZ, RZ, R2 ;  /* 0x000000ffff167224 */ /* 0x000fe200078e0002 */
[----:B------:R-:W-:Y:S02]  /*48490*/  MOV R23, R0 ;  /* 0x0000000000177202 */ /* 0x000fe40000000f00 */
[----:B------:R-:W-:Y:S01]  /*484a0*/  MOV R2, R27 ;  /* 0x0000001b00027202 */ /* 0x000fe20000000f00 */
[----:B------:R-:W-:-:S04]  /*484b0*/  MOV R0, R26 ;  /* 0x0000001a00007202 */ /* 0x000fc80000000f00 */
[----:B------:R-:W-:Y:S01]  /*484c0*/  STL [R1+0x5fb0], R2 ;  /* 0x005fb00201007387 */ /* 0x000fe20000100800 */
[----:B------:R-:W-:Y:S01]  /*484d0*/  STL [R1+0x5fac], R0 ;  /* 0x005fac0001007387 */ /* 0x000fe20000100800 */
[----:B---3--:R-:W-:Y:S02]  /*484e0*/  HMMA.16816.F32.BF16 R4, R12, R8, R16 ;  /* 0x000000080c04723c */ /* 0x008fe40000041810 */
[----:B------:R-:W0:Y:S11]  /*484f0*/  LDSM.16.MT88.4 R16, [R3+0xd000] ;  /* 0x00d000000310783b */ /* 0x000e360000004200 */
[----:B------:R-:W-:Y:S10]  /*48500*/  @!UPT UIADD3 URZ, URZ, URZ, URZ ;  /* 0x0000003f3f3ff290 */ /* 0x000ff4000fffe03f */
[----:B------:R1:W-:Y:S01]  /*48510*/  STL.64 [R1+0x20], R4 ;  /* 0x0000200401007387 */ /* 0x0003e20000100a00 */
[----:B------:R3:W-:Y:S03]  /*48520*/  STL.64 [R1+0x28], R6 ;  /* 0x0000280601007387 */ /* 0x0007e60000100a00 */
[----:B-1----:R-:W4:Y:S01]  /*48530*/  LDL.LU R4, [R1+0x240] ;  /* 0x0002400001047983 */ /* 0x002f220000300800 */
[----:B------:R-:W4:Y:S02]  /*48540*/  LDL.LU R5, [R1+0x244] ;  /* 0x0002440001057983 */ /* 0x000f240000300800 */
[----:B---3--:R-:W4:Y:S02]  /*48550*/  LDL.LU R6, [R1+0x248] ;  /* 0x0002480001067983 */ /* 0x008f240000300800 */
[----:B------:R-:W4:Y:S01]  /*48560*/  LDL.LU R7, [R1+0x24c] ;  /* 0x00024c0001077983 */ /* 0x000f220000300800 */
[----:B0-----:R-:W-:Y:S01]  /*48570*/  STL.64 [R1+0x6080], R18 ;  /* 0x0060801201007387 */ /* 0x001fe20000100a00 */
[----:B------:R0:W-:Y:S03]  /*48580*/  STL.64 [R1+0x6078], R16 ;  /* 0x0060781001007387 */ /* 0x0001e60000100a00 */
[----:B0-----:R-:W3:Y:S01]  /*48590*/  LDL.LU R16, [R1+0x100] ;  /* 0x0001000001107983 */ /* 0x001ee20000300800 */
[----:B------:R-:W3:Y:S02]  /*485a0*/  LDL.LU R17, [R1+0x104] ;  /* 0x0001040001117983 */ /* 0x000ee40000300800 */
[----:B------:R-:W2:Y:S02]  /*485b0*/  LDL.LU R18, [R1+0x108] ;  /* 0x0001080001127983 */ /* 0x000ea40000300800 */
[----:B------:R-:W2:Y:S01]  /*485c0*/  LDL.LU R19, [R1+0x10c] ;  /* 0x00010c0001137983 */ /* 0x000ea20000300800 */
[----:B------:R-:W-:-:S02]  /*485d0*/  MOV R28, R8 ;  /* 0x00000008001c7202 */ /* 0x000fc40000000f00 */
[----:B------:R-:W-:Y:S01]  /*485e0*/  MOV R29, R9 ;  /* 0x00000009001d7202 */ /* 0x000fe20000000f00 */
[----:B------:R-:W4:Y:S01]  /*485f0*/  LDL.LU R8, [R1+0x90] ;  /* 0x0000900001087983 */ /* 0x000f220000300800 */
[----:B------:R-:W4:Y:S02]  /*48600*/  LDL.LU R9, [R1+0x94] ;  /* 0x0000940001097983 */ /* 0x000f240000300800 */
[----:B------:R-:W4:Y:S02]  /*48610*/  LDL.LU R10, [R1+0x98] ;  /* 0x00009800010a7983 */ /* 0x000f240000300800 */
[----:B------:R-:W4:Y:S01]  /*48620*/  LDL.LU R11, [R1+0x9c] ;  /* 0x00009c00010b7983 */ /* 0x000f220000300800 */
[----:B--2---:R-:W-:Y:S01]  /*48630*/  STL.64 [R1+0x6090], R18 ;  /* 0x0060901201007387 */ /* 0x004fe20000100a00 */
[----:B---3--:R0:W-:Y:S03]  /*48640*/  STL.64 [R1+0x6088], R16 ;  /* 0x0060881001007387 */ /* 0x0081e60000100a00 */
[----:B0-----:R-:W2:Y:S01]  /*48650*/  LDL.LU R16, [R1+0x60] ;  /* 0x0000600001107983 */ /* 0x001ea20000300800 */
[----:B------:R-:W2:Y:S02]  /*48660*/  LDL.LU R17, [R1+0x64] ;  /* 0x0000640001117983 */ /* 0x000ea40000300800 */
[----:B------:R-:W3:Y:S01]  /*48670*/  LDL.LU R24, [R1+0x230] ;  /* 0x0002300001187983 */ /* 0x000ee20000300800 */
[C---:B--2---:R-:W-:Y:S11]  /*48680*/  HMMA.16816.F32.BF16 R20, R12.reuse, R16, R20 ;  /* 0x000000100c14723c */ /* 0x044ff60000041814 */
[----:B------:R-:W-:Y:S11]  /*48690*/  @!UPT UIADD3 URZ, URZ, URZ, URZ ;  /* 0x0000003f3f3ff290 */ /* 0x000ff6000fffe03f */
[----:B------:R-:W-:Y:S01]  /*486a0*/  @!UPT UIADD3 URZ, URZ, URZ, URZ ;  /* 0x0000003f3f3ff290 */ /* 0x000fe2000fffe03f */
[----:B------:R0:W-:Y:S01]  /*486b0*/  STL.64 [R1+0x10], R20 ;  /* 0x0000101401007387 */ /* 0x0001e20000100a00 */
[----:B------:R1:W-:Y:S02]  /*486c0*/  STL.64 [R1+0x18], R22 ;  /* 0x0000181601007387 */ /* 0x0003e40000100a00 */
[----:B------:R-:W3:Y:S02]  /*486d0*/  LDL.LU R25, [R1+0x234] ;  /* 0x0002340001197983 */ /* 0x000ee40000300800 */
[----:B------:R-:W3:Y:S01]  /*486e0*/  LDL.LU R26, [R1+0x238] ;  /* 0x00023800011a7983 */ /* 0x000ee20000300800 */
[----:B------:R-:W3:Y:S04]  /*486f0*/  LDL.LU R27, [R1+0x23c] ;  /* 0x00023c00011b7983 */ /* 0x000ee80000300800 */
[----:B0-----:R-:W2:Y:S01]  /*48700*/  LDL.LU R20, [R1+0x1d0] ;  /* 0x0001d00001147983 */ /* 0x001ea20000300800 */
[----:B------:R-:W2:Y:S02]  /*48710*/  LDL.LU R21, [R1+0x1d4] ;  /* 0x0001d40001157983 */ /* 0x000ea40000300800 */
[----:B-1----:R-:W2:Y:S02]  /*48720*/  LDL.LU R22, [R1+0x1d8] ;  /* 0x0001d80001167983 */ /* 0x002ea40000300800 */
        /* <DEDUP_REMOVED lines=9> */
[----:B0-----:R-:W4:Y:S02]  /*487c0*/  LDL.LU.64 R20, [R1+0x50] ;  /* 0x0000500001147983 */ /* 0x001f240000300a00 */
[C---:B----4-:R-:W-:Y:S11]  /*487d0*/  HMMA.16816.F32.BF16 R4, R12.reuse, R20, R4 ;  /* 0x000000140c04723c */ /* 0x050ff60000041804 */
[----:B------:R-:W-:Y:S11]  /*487e0*/  @!UPT UIADD3 URZ, URZ, URZ, URZ ;  /* 0x0000003f3f3ff290 */ /* 0x000ff6000fffe03f */
[----:B------:R-:W-:Y:S01]  /*487f0*/  @!UPT UIADD3 URZ, URZ, URZ, URZ ;  /* 0x0000003f3f3ff290 */ /* 0x000fe2000fffe03f */
[----:B------:R0:W-:Y:S04]  /*48800*/  STL.64 [R1], R4 ;  /* 0x0000000401007387 */ /* 0x0001e80000100a00 */
[----:B0-----:R-:W2:Y:S01]  /*48810*/  LDL.LU.64 R4, [R1+0x6108] ;  /* 0x0061080001047983 */ /* 0x001ea20000300a00 */
[----:B------:R-:W-:Y:S01]  /*48820*/  MOV R0, R7 ;  /* 0x0000000700007202 */ /* 0x000fe20000000f00 */
[----:B------:R0:W-:Y:S01]  /*48830*/  STL.64 [R1+0x60e8], R20 ;  /* 0x0060e81401007387 */ /* 0x0001e20000100a00 */
[----:B------:R-:W-:Y:S01]  /*48840*/  MOV R2, R6 ;  /* 0x0000000600027202 */ /* 0x000fe20000000f00 */
[----:B0-----:R-:W4:Y:S01]  /*48850*/  LDL.LU R20, [R1+0x270] ;  /* 0x0002700001147983 */ /* 0x001f220000300800 */
[----:B------:R-:W4:Y:S02]  /*48860*/  LDL.LU R21, [R1+0x274] ;  /* 0x0002740001157983 */ /* 0x000f240000300800 */
[----:B------:R-:W4:Y:S02]  /*48870*/  LDL.LU R22, [R1+0x278] ;  /* 0x0002780001167983 */ /* 0x000f240000300800 */
[----:B------:R-:W4:Y:S01]  /*48880*/  LDL.LU R23, [R1+0x27c] ;  /* 0x00027c0001177983 */ /* 0x000f220000300800 */
[----:B------:R0:W-:Y:S04]  /*48890*/  STL [R1+0x5ffc], R0 ;  /* 0x005ffc0001007387 */ /* 0x0001e80000100800 */
[----:B0-----:R-:W3:Y:S01]  /*488a0*/  LDL R0, [R1+0x1730] ;  /* 0x0017300001007983 */ /* 0x001ee20000100800 */
[----:B------:R-:W-:Y:S01]  /*488b0*/  STL [R1+0x5ff8], R2 ;  /* 0x005ff80201007387 */ /* 0x000fe20000100800 */
[----:B--2---:R-:W-:Y:S02]  /*488c0*/  HMMA.16816.F32.BF16 R12, R12, R4, R8 ;  /* 0x000000040c0c723c */ /* 0x004fe40000041808 */
[----:B------:R-:W3:Y:S01]  /*488d0*/  LDL.LU.64 R10, [R1+0x6100] ;  /* 0x00610000010a7983 */ /* 0x000ee20000300a00 */
[----:B------:R-:W3:Y:S02]  /*488e0*/  LDL.LU.64 R8, [R1+0x60f8] ;  /* 0x0060f80001087983 */ /* 0x000ee40000300a00 */
[----:B------:R0:W-:Y:S02]  /*488f0*/  STL.64 [R1+0x60e0], R4 ;  /* 0x0060e00401007387 */ /* 0x0001e40000100a00 */
[----:B0-----:R-:W2:Y:S11]  /*48900*/  LDL.LU R4, [R1+0x260] ;  /* 0x0002600001047983 */ /* 0x001eb60000300800 */
[----:B------:R-:W-:Y:S05]  /*48910*/  @!UPT UIADD3 URZ, URZ, URZ, URZ ;  /* 0x0000003f3f3ff290 */ /* 0x000fea000fffe03f */
[----:B------:R0:W-:Y:S02]  /*48920*/  STL.64 [R1+0x90], R12 ;  /* 0x0000900c01007387 */ /* 0x0001e40000100a00 */
[----:B0-----:R-:W-:Y:S02]  /*48930*/  MOV R12, R28 ;  /* 0x0000001c000c7202 */ /* 0x001fe40000000f00 */
[----:B------:R-:W-:Y:S01]  /*48940*/  MOV R13, R29 ;  /* 0x0000001d000d7202 */ /* 0x000fe20000000f00 */
[----:B------:R-:W-:Y:S01]  /*48950*/  STL.64 [R1+0x98], R14 ;  /* 0x0000980e01007387 */ /* 0x000fe20000100a00 */
[----:B------:R-:W2:Y:S02]  /*48960*/  LDL.LU R5, [R1+0x264] ;  /* 0x0002640001057983 */ /* 0x000ea40000300800 */
[----:B------:R-:W2:Y:S02]  /*48970*/  LDL.LU R6, [R1+0x268] ;  /* 0x0002680001067983 */ /* 0x000ea40000300800 */
[----:B------:R-:W2:Y:S01]  /*48980*/  LDL.LU R7, [R1+0x26c] ;  /* 0x00026c0001077983 */ /* 0x000ea20000300800 */
[----:B------:R-:W2:Y:S01]  /*48990*/  LDL.LU R28, [R1+0x60f4] ;  /* 0x0060f400011c7983 */ /* 0x000ea20000300800 */
[----:B------:R-:W2:Y:S01]  /*489a0*/  LDL.LU R29, [R1+0x60f0] ;  /* 0x0060f000011d7983 */ /* 0x000ea20000300800 */
[C---:B---3--:R-:W-:Y:S11]  /*489b0*/  HMMA.16816.F32.BF16 R24, R8.reuse, R12, R24 ;  /* 0x0000000c0818723c */ /* 0x048ff60000041818 */
[----:B------:R-:W-:Y:S11]  /*489c0*/  @!UPT UIADD3 URZ, URZ, URZ, URZ ;  /* 0x0000003f3f3ff290 */ /* 0x000ff6000fffe03f */
[----:B------:R-:W-:Y:S01]  /*489d0*/  @!UPT UIADD3 URZ, URZ, URZ, URZ ;  /* 0x0000003f3f3ff290 */ /* 0x000fe2000fffe03f */
[----:B------:R-:W-:Y:S01]  /*489e0*/  STL.64 [R1+0x1f0], R24 ;  /* 0x0001f01801007387 */ /* 0x000fe20000100a00 */
[----:B------:R-:W-:Y:S02]  /*489f0*/  STL.64 [R1+0x1f8], R26 ;  /* 0x0001f81a01007387 */ /* 0x000fe40000100a00 */
[----:B------:R-:W0:Y:S02]  /*48a00*/  LDSM.16.MT88.4 R24, [R3+0xd080] ;  /* 0x00d080000318783b */ /* 0x000e240000004200 */
[----:B0-----:R-:W-:Y:S02]  /*48a10*/  STL.64 [R1+0x6058], R26 ;  /* 0x0060581a01007387 */ /* 0x001fe40000100a00 */
[----:B------:R0:W-:Y:S02]  /*48a20*/  STL.64 [R1+0x6050], R24 ;  /* 0x0060501801007387 */ /* 0x0001e40000100a00 */
        /* <DEDUP_REMOVED lines=9> */
[----:B------:R-:W2:Y:S02]  /*48ac0*/  LDL.LU R26, [R1+0x1c8] ;  /* 0x0001c800011a7983 */ /* 0x000ea40000300800 */
[----:B------:R-:W2:Y:S11]  /*48ad0*/  LDL.LU R27, [R1+0x1cc] ;  /* 0x0001cc00011b7983 */ /* 0x000eb60000300800 */
[----:B------:R-:W-:Y:S02]  /*48ae0*/  @!UPT UIADD3 URZ, URZ, URZ, URZ ;  /* 0x0000003f3f3ff290 */ /* 0x000fe4000fffe03f */
[----:B------:R0:W-:Y:S01]  /*48af0*/  STL.64 [R1+0x270], R20 ;  /* 0x0002701401007387 */ /* 0x0001e20000100a00 */
[----:B------:R-:W-:Y:S03]  /*48b00*/  STL.64 [R1+0x278], R22 ;  /* 0x0002781601007387 */ /* 0x000fe60000100a00 */
[----:B0-----:R-:W3:Y:S02]  /*48b10*/  LDL.LU.64 R20, [R1+0x60e8] ;  /* 0x0060e80001147983 */ /* 0x001ee40000300a00 */
[C---:B---3--:R-:W-:Y:S01]  /*48b20*/  HMMA.16816.F32.BF16 R4, R8.reuse, R20, R4 ;  /* 0x000000140804723c */ /* 0x048fe20000041804 */
[----:B------:R-:W-:Y:S02]  /*48b30*/  MOV R18, R20 ;  /* 0x0000001400127202 */ /* 0x000fe40000000f00 */
[----:B------:R-:W-:Y:S11]  /*48b40*/  MOV R2, R21 ;  /* 0x0000001500027202 */ /* 0x000ff60000000f00 */
[----:B------:R-:W-:Y:S09]  /*48b50*/  @!UPT UIADD3 URZ, URZ, URZ, URZ ;  /* 0x0000003f3f3ff290 */ /* 0x000ff2000fffe03f */
[----:B------:R0:W-:Y:S01]  /*48b60*/  STL.64 [R1+0x260], R4 ;  /* 0x0002600401007387 */ /* 0x0001e20000100a00 */
[----:B------:R1:W-:Y:S03]  /*48b70*/  STL.64 [R1+0x268], R6 ;  /* 0x0002680601007387 */ /* 0x0003e60000100a00 */
[----:B0-----:R-:W3:Y:S01]  /*48b80*/  LDL.LU.64 R4, [R1+0x60e0] ;  /* 0x0060e00001047983 */ /* 0x001ee20000300a00 */
[----:B------:R-:W3:Y:S02]  /*48b90*/  LDL.LU.64 R22, [R1+0x60d8] ;  /* 0x0060d80001167983 */ /* 0x000ee40000300a00 */
[----:B------:R-:W3:Y:S02]  /*48ba0*/  LDL.LU.64 R20, [R1+0x60d0] ;  /* 0x0060d00001147983 */ /* 0x000ee40000300a00 */
[----:B---3--:R-:W-:Y:S01]  /*48bb0*/  HMMA.16816.F32.BF16 R8, R8, R4, R20 ;  /* 0x000000040808723c */ /* 0x008fe20000041814 */
[----:B------:R-:W3:Y:S01]  /*48bc0*/  LDL.LU.64 R22, [R1+0x60c8] ;  /* 0x0060c80001167983 */ /* 0x000ee20000300a00 */
[----:B------:R-:W3:Y:S01]  /*48bd0*/  LDL.LU.64 R20, [R1+0x60c0] ;  /* 0x0060c00001147983 */ /* 0x000ee20000300a00 */
[----:B------:R-:W-:Y:S01]  /*48be0*/  MOV R15, R4 ;  /* 0x00000004000f7202 */ /* 0x000fe20000000f00 */
[----:B------:R-:W-:Y:S11]  /*48bf0*/  IMAD.MOV.U32 R14, RZ, RZ, R5 ;  /* 0x000000ffff0e7224 */ /* 0x000ff600078e0005 */
[----:B------:R-:W-:Y:S08]  /*48c00*/  @!UPT UIADD3 URZ, URZ, URZ, URZ ;  /* 0x0000003f3f3ff290 */ /* 0x000ff0000fffe03f */
[----:B------:R0:W-:Y:S01]  /*48c10*/  STL.64 [R1+0x1e0], R8 ;  /* 0x0001e00801007387 */ /* 0x0001e20000100a00 */
[----:B------:R-:W-:Y:S02]  /*48c20*/  STL.64 [R1+0x1e8], R10 ;  /* 0x0001e80a01007387 */ /* 0x000fe40000100a00 */
[----:B-1----:R-:W3:Y:S02]  /*48c30*/  LDL.LU.64 R6, [R1+0x60b8] ;  /* 0x0060b80001067983 */ /* 0x002ee40000300a00 */
[----:B------:R-:W3:Y:S01]  /*48c40*/  LDL.LU.64 R4, [R1+0x60b0] ;  /* 0x0060b00001047983 */ /* 0x000ee20000300a00 */
[----:B0-----:R-:W-:Y:S02]  /*48c50*/  MOV R8, R15 ;  /* 0x0000000f00087202 */ /* 0x001fe40000000f00 */
[----:B------:R-:W-:Y:S02]  /*48c60*/  MOV R9, R14 ;  /* 0x0000000e00097202 */ /* 0x000fe40000000f00 */
[----:B---3--:R-:W-:Y:S01]  /*48c70*/  HMMA.16816.F32.BF16 R12, R4, R12, R20 ;  /* 0x0000000c040c723c */ /* 0x008fe20000041814 */
[----:B------:R-:W3:Y:S11]  /*48c80*/  LDL.LU R23, [R1+0x60a8] ;  /* 0x0060a80001177983 */ /* 0x000ef60000300800 */
[----:B------:R-:W-:Y:S11]  /*48c90*/  @!UPT UIADD3 URZ, URZ, URZ, URZ ;  /* 0x0000003f3f3ff290 */ /* 0x000ff6000fffe03f */
[----:B------:R-:W-:Y:S01]  /*48ca0*/  STL.64 [R1+0x1d0], R12 ;  /* 0x0001d00c01007387 */ /* 0x000fe20000100a00 */
[----:B------:R-:W-:Y:S03]  /*48cb0*/  STL.64 [R1+0x1d8], R14 ;  /* 0x0001d80e01007387 */ /* 0x000fe60000100a00 */
[----:B---3--:R-:W0:Y:S04]  /*48cc0*/  LDSM.16.MT88.4 R12, [R23+0xd000] ;  /* 0x00d00000170c783b */ /* 0x008e280000004200 */
[----:B0-----:R0:W-:Y:S01]  /*48cd0*/  STL.64 [R1+0x6018], R14 ;  /* 0x0060180e01007387 */ /* 0x0011e20000100a00 */
[----:B------:R1:W-:Y:S03]  /*48ce0*/  STL.64 [R1+0x6010], R12 ;  /* 0x0060100c01007387 */ /* 0x0003e60000100a00 */
[----:B0-----:R-:W3:Y:S01]  /*48cf0*/  LDL R14, [R1+0x58] ;  /* 0x00005800010e7983 */ /* 0x001ee20000100800 */
[----:B-1----:R-:W-:-:S03]  /*48d00*/  MOV R12, R18 ;  /* 0x00000012000c7202 */ /* 0x002fc60000000f00 */
[----:B------:R-:W3:Y:S01]  /*48d10*/  LDL R15, [R1+0x5c] ;  /* 0x00005c00010f7983 */ /* 0x000ee20000100800 */
[----:B--2---:R-:W-:Y:S01]  /*48d20*/  HMMA.16816.F32.BF16 R16, R4, R16, R24 ;  /* 0x000000100410723c */ /* 0x004fe20000041818 */
[----:B------:R-:W2:Y:S02]  /*48d30*/  LDL.LU.64 R26, [R1+0x60a0] ;  /* 0x0060a000011a7983 */ /* 0x000ea40000300a00 */
[----:B------:R-:W2:Y:S11]  /*48d40*/  LDL.LU.64 R24, [R1+0x6098] ;  /* 0x0060980001187983 */ /* 0x000eb60000300a00 */
[----:B------:R-:W-:Y:S09]  /*48d50*/  @!UPT UIADD3 URZ, URZ, URZ, URZ ;  /* 0x0000003f3f3ff290 */ /* 0x000ff2000fffe03f */
[----:B------:R-:W-:Y:S01]  /*48d60*/  STL.64 [R1+0x1c0], R16 ;  /* 0x0001c01001007387 */ /* 0x000fe20000100a00 */
[----:B------:R0:W-:Y:S03]  /*48d70*/  STL.64 [R1+0x1c8], R18 ;  /* 0x0001c81201007387 */ /* 0x0001e60000100a00 */
[----:B0-----:R-:W4:Y:S01]  /*48d80*/  LDL.LU.64 R18, [R1+0x6090] ;  /* 0x0060900001127983 */ /* 0x001f220000300a00 */
[----:B------:R-:W4:Y:S01]  /*48d90*/  LDL.LU.64 R16, [R1+0x6088] ;  /* 0x0060880001107983 */ /* 0x000f220000300a00 */
[----:B------:R-:W-:-:S07]  /*48da0*/  MOV R13, R2 ;  /* 0x00000002000d7202 */ /* 0x000fce0000000f00 */
[C---:B----4-:R-:W-:Y:S11]  /*48db0*/  HMMA.16816.F32.BF16 R16, R4.reuse, R12, R16 ;  /* 0x0000000c0410723c */ /* 0x050ff60000041810 */
[----:B------:R-:W-:Y:S11]  /*48dc0*/  @!UPT UIADD3 URZ, URZ, URZ, URZ ;  /* 0x0000003f3f3ff290 */ /* 0x000ff6000fffe03f */
[----:B------:R-:W-:Y:S01]  /*48dd0*/  @!UPT UIADD3 URZ, URZ, URZ, URZ ;  /* 0x0000003f3f3ff290 */ /* 0x000fe2000fffe03f */
[----:B------:R-:W-:Y:S01]  /*48de0*/  STL.64 [R1+0x100], R16 ;  /* 0x0001001001007387 */ /* 0x000fe20000100a00 */
[----:B------:R0:W-:Y:S03]  /*48df0*/  STL.64 [R1+0x108], R18 ;  /* 0x0001081201007387 */ /* 0x0001e60000100a00 */
[----:B0-----:R-:W2:Y:S01]  /*48e00*/  LDL.LU.64 R18, [R1+0x6080] ;  /* 0x0060800001127983 */ /* 0x001ea20000300a00 */
[----:B------:R-:W2:Y:S02]  /*48e10*/  LDL.LU.64 R16, [R1+0x6078] ;  /* 0x0060780001107983 */ /* 0x000ea40000300a00 */
[----:B---3--:R0:W-:Y:S02]  /*48e20*/  STL.64 [R1+0x6068], R14 ;  /* 0x0060680e01007387 */ /* 0x0081e40000100a00 */
[----:B------:R-:W3:Y:S01]  /*48e30*/  LDL.LU R12, [R1+0x80] ;  /* 0x00008000010c7983 */ /* 0x000ee20000300800 */
[----:B------:R-:W3:Y:S04]  /*48e40*/  LDL.LU R13, [R1+0x84] ;  /* 0x00008400010d7983 */ /* 0x000ee80000300800 */
[----:B0-----:R-:W3:Y:S01]  /*48e50*/  LDL.LU R14, [R1+0x88] ;  /* 0x00008800010e7983 */ /* 0x001ee20000300800 */
[----:B------:R-:W3:Y:S02]  /*48e60*/  LDL.LU R15, [R1+0x8c] ;  /* 0x00008c00010f7983 */ /* 0x000ee40000300800 */
[----:B---3--:R-:W-:Y:S01]  /*48e70*/  HMMA.16816.F32.BF16 R4, R4, R8, R12 ;  /* 0x000000080404723c */ /* 0x008fe2000004180c */
[----:B------:R-:W0:Y:S02]  /*48e80*/  LDSM.16.MT88.4 R8, [R23+0xd080] ;  /* 0x00d080001708783b */ /* 0x000e240000004200 */
[----:B------:R-:W1:Y:S02]  /*48e90*/  LDSM.16.MT88.4 R20, [R0+0xd000] ;  /* 0x00d000000014783b */ /* 0x000e640000004200 */
[----:B0-----:R-:W-:Y:S11]  /*48ea0*/  STL.64 [R1+0x5ff0], R10 ;  /* 0x005ff00a01007387 */ /* 0x001ff60000100a00 */
[----:B------:R-:W-:Y:S07]  /*48eb0*/  @!UPT UIADD3 URZ, URZ, URZ, URZ ;  /* 0x0000003f3f3ff290 */ /* 0x000fee000fffe03f */
[----:B------:R-:W-:Y:S02]  /*48ec0*/  STL.64 [R1+0x80], R4 ;  /* 0x0000800401007387 */ /* 0x000fe40000100a00 */
[----:B------:R-:W-:Y:S02]  /*48ed0*/  STL.64 [R1+0x88], R6 ;  /* 0x0000880601007387 */ /* 0x000fe40000100a00 */
[----:B------:R-:W-:Y:S01]  /*48ee0*/  STL.64 [R1+0x5fe8], R8 ;  /* 0x005fe80801007387 */ /* 0x000fe20000100a00 */
[----:B-1----:R0:W-:Y:S01]  /*48ef0*/  STL.64 [R1+0x5fc0], R22 ;  /* 0x005fc01601007387 */ /* 0x0021e20000100a00 */
[----:B------:R1:W-:Y:S03]  /*48f00*/  STL.64 [R1+0x5fb8], R20 ;  /* 0x005fb81401007387 */ /* 0x0003e60000100a00 */
[----:B------:R-:W3:Y:S04]  /*48f10*/  LDSM.16.MT88.4 R4, [R0+0xd080] ;  /* 0x00d080000004783b */ /* 0x000ee80000004200 */
[----:B0-----:R-:W2:Y:S02]  /*48f20*/  LDL.64 R22, [R1+0x78] ;  /* 0x0000780001167983 */ /* 0x001ea40000100a00 */
[----:B--2---:R-:W-:Y:S02]  /*48f30*/  HMMA.16816.F32.BF16 R8, R16, R22, R24 ;  /* 0x000000161008723c */ /* 0x004fe40000041818 */
[----:B------:R0:W-:Y:S11]  /*48f40*/  STL.64 [R1+0x6060], R22 ;  /* 0x0060601601007387 */ /* 0x0001f60000100a00 */
[----:B------:R-:W-:Y:S10]  /*48f50*/  @!UPT UIADD3 URZ, URZ, URZ, URZ ;  /* 0x0000003f3f3ff290 */ /* 0x000ff4000fffe03f */
[----:B------:R2:W-:Y:S01]  /*48f60*/  STL.64 [R1+0x1b0], R8 ;  /* 0x0001b00801007387 */ /* 0x0005e20000100a00 */
[----:B------:R4:W-:Y:S02]  /*48f70*/  STL.64 [R1+0x1b8], R10 ;  /* 0x0001b80a01007387 */ /* 0x0009e40000100a00 */
[----:B------:R-:W3:Y:S02]  /*48f80*/  LDL.LU R12, [R1+0x210] ;  /* 0x00021000010c7983 */ /* 0x000ee40000300800 */
[----:B------:R-:W3:Y:S01]  /*48f90*/  LDL.LU R13, [R1+0x214] ;  /* 0x00021400010d7983 */ /* 0x000ee20000300800 */
[----:B------:R-:W3:Y:S01]  /*48fa0*/  LDL.LU R14, [R1+0x218] ;  /* 0x00021800010e7983 */ /* 0x000ee20000300800 */
[----:B------:R-:W3:Y:S02]  /*48fb0*/  LDL.LU R15, [R1+0x21c] ;  /* 0x00021c00010f7983 */ /* 0x000ee40000300800 */
[----:B-1----:R-:W3:Y:S02]  /*48fc0*/  LDL.LU R20, [R1+0x200] ;  /* 0x0002000001147983 */ /* 0x002ee40000300800 */
[----:B------:R-:W3:Y:S01]  /*48fd0*/  LDL.LU R21, [R1+0x204] ;  /* 0x0002040001157983 */ /* 0x000ee20000300800 */
[----:B0-----:R-:W3:Y:S01]  /*48fe0*/  LDL.LU R22, [R1+0x208] ;  /* 0x0002080001167983 */ /* 0x001ee20000300800 */
[----:B------:R-:W3:Y:S03]  /*48ff0*/  LDL.LU R23, [R1+0x20c] ;  /* 0x00020c0001177983 */ /* 0x000ee60000300800 */
[----:B--2---:R-:W2:Y:S01]  /*49000*/  LDL.LU R8, [R1+0x180] ;  /* 0x0001800001087983 */ /* 0x004ea20000300800 */
[----:B------:R-:W2:Y:S02]  /*49010*/  LDL.LU R9, [R1+0x184] ;  /* 0x0001840001097983 */ /* 0x000ea40000300800 */
[----:B----4-:R-:W4:Y:S01]  /*49020*/  LDL.LU R10, [R1+0x188] ;  /* 0x00018800010a7983 */ /* 0x010f220000300800 */
[----:B------:R-:W-:-:S02]  /*49030*/  MOV R11, R28 ;  /* 0x0000001c000b7202 */ /* 0x000fc40000000f00 */
[----:B------:R-:W3:Y:S01]  /*49040*/  LDL.LU R28, [R1+0x6070] ;  /* 0x00607000011c7983 */ /* 0x000ee20000300800 */
[----:B------:R-:W3:Y:S02]  /*49050*/  LDL.LU R24, [R1+0x1a0] ;  /* 0x0001a00001187983 */ /* 0x000ee40000300800 */
[----:B------:R-:W3:Y:S02]  /*49060*/  LDL.LU R25, [R1+0x1a4] ;  /* 0x0001a40001197983 */ /* 0x000ee40000300800 */
[----:B------:R-:W3:Y:S01]  /*49070*/  LDL.LU R26, [R1+0x1a8] ;  /* 0x0001a800011a7983 */ /* 0x000ee20000300800 */
[----:B------:R-:W3:Y:S04]  /*49080*/  LDL.LU R27, [R1+0x1ac] ;  /* 0x0001ac00011b7983 */ /* 0x000ee80000300800 */
        /* <DEDUP_REMOVED lines=12> */
[----:B----4-:R0:W-:Y:S01]  /*49150*/  STL.64 [R1+0x6038], R10 ;  /* 0x0060380a01007387 */ /* 0x0101e20000100a00 */
[----:B--2---:R-:W-:Y:S03]  /*49160*/  STL.64 [R1+0x6030], R8 ;  /* 0x0060300801007387 */ /* 0x004fe60000100a00 */
[----:B0-----:R-:W2:Y:S01]  /*49170*/  LDL.64 R10, [R1+0x68] ;  /* 0x00006800010a7983 */ /* 0x001ea20000100a00 */
[----:B---3--:R0:W-:Y:S02]  /*49180*/  STL.64 [R1+0x5f70], R6 ;  /* 0x005f700601007387 */ /* 0x0081e40000100a00 */
[----:B------:R-:W-:Y:S01]  /*49190*/  STL.64 [R1+0x5f68], R4 ;  /* 0x005f680401007387 */ /* 0x000fe20000100a00 */
[----:B0-----:R-:W3:Y:S01]  /*491a0*/  LDL.LU.64 R6, [R1+0x48] ;  /* 0x0000480001067983 */ /* 0x001ee20000300a00 */
[C---:B--2---:R-:W-:Y:S11]  /*491b0*/  HMMA.16816.F32.BF16 R12, R16.reuse, R10, R12 ;  /* 0x0000000a100c723c */ /* 0x044ff6000004180c */
        /* <DEDUP_REMOVED lines=9> */
[----:B------:R-:W4:Y:S01]  /*49250*/  LDL.LU R11, [R1+0x16c] ;  /* 0x00016c00010b7983 */ /* 0x000f220000300800 */
[C---:B--2---:R-:W-:Y:S08]  /*49260*/  HMMA.16816.F32.BF16 R20, R16.reuse, R14, R20 ;  /* 0x0000000e1014723c */ /* 0x044ff00000041814 */
[----:B---3--:R-:W-:Y:S11]  /*49270*/  HMMA.16816.F32.BF16 R16, R16, R6, R24 ;  /* 0x000000061010723c */ /* 0x008ff60000041818 */
[----:B------:R-:W-:Y:S04]  /*49280*/  @!UPT UIADD3 URZ, URZ, URZ, URZ ;  /* 0x0000003f3f3ff290 */ /* 0x000fe8000fffe03f */
[----:B------:R-:W-:Y:S01]  /*49290*/  STL.64 [R1+0x310], R20 ;  /* 0x0003101401007387 */ /* 0x000fe20000100a00 */
[----:B------:R0:W-:Y:S03]  /*492a0*/  STL.64 [R1+0x318], R22 ;  /* 0x0003181601007387 */ /* 0x0001e60000100a00 */
[----:B0-----:R-:W4:Y:S01]  /*492b0*/  LDL.LU.64 R22, [R1+0x6060] ;  /* 0x0060600001167983 */ /* 0x001f220000300a00 */
[----:B------:R0:W-:Y:S02]  /*492c0*/  STL.64 [R1+0x6040], R14 ;  /* 0x0060400e01007387 */ /* 0x0001e40000100a00 */
[----:B------:R-:W2:Y:S02]  /*492d0*/  LDL.LU R12, [R1+0x150] ;  /* 0x00015000010c7983 */ /* 0x000ea40000300800 */
[----:B------:R-:W2:Y:S01]  /*492e0*/  LDL.LU R13, [R1+0x154] ;  /* 0x00015400010d7983 */ /* 0x000ea20000300800 */
[----:B0-----:R-:W2:Y:S01]  /*492f0*/  LDL.LU R14, [R1+0x158] ;  /* 0x00015800010e7983 */ /* 0x001ea20000300800 */
[----:B------:R-:W2:Y:S02]  /*49300*/  LDL.LU R15, [R1+0x15c] ;  /* 0x00015c00010f7983 */ /* 0x000ea40000300800 */
[----:B------:R-:W4:Y:S02]  /*49310*/  LDL.LU.64 R26, [R1+0x6058] ;  /* 0x00605800011a7983 */ /* 0x000f240000300a00 */
[----:B------:R-:W4:Y:S01]  /*49320*/  LDL.LU.64 R24, [R1+0x6050] ;  /* 0x0060500001187983 */ /* 0x000f220000300a00 */
[----:B------:R0:W-:Y:S01]  /*49330*/  STL.64 [R1+0x2c0], R16 ;  /* 0x0002c01001007387 */ /* 0x0001e20000100a00 */
[----:B------:R1:W-:Y:S03]  /*49340*/  STL.64 [R1+0x2c8], R18 ;  /* 0x0002c81201007387 */ /* 0x0003e60000100a00 */
[----:B0-----:R-:W3:Y:S01]  /*49350*/  LDL.LU R16, [R1+0xb0] ;  /* 0x0000b00001107983 */ /* 0x001ee20000300800 */
[----:B------:R-:W3:Y:S02]  /*49360*/  LDL.LU R17, [R1+0xb4] ;  /* 0x0000b40001117983 */ /* 0x000ee40000300800 */
[----:B-1----:R-:W3:Y:S01]  /*49370*/  LDL.LU R18, [R1+0xb8] ;  /* 0x0000b80001127983 */ /* 0x002ee20000300800 */
[----:B------:R-:W-:Y:S01]  /*49380*/  MOV R19, R28 ;  /* 0x0000001c00137202 */ /* 0x000fe20000000f00 */
[C---:B----4-:R-:W-:Y:S11]  /*49390*/  HMMA.16816.F32.BF16 R8, R24.reuse, R22, R8 ;  /* 0x000000161808723c */ /* 0x050ff60000041808 */
[----:B------:R-:W-:Y:S11]  /*493a0*/  @!UPT UIADD3 URZ, URZ, URZ, URZ ;  /* 0x0000003f3f3ff290 */ /* 0x000ff6000fffe03f */
[----:B------:R-:W-:Y:S01]  /*493b0*/  @!UPT UIADD3 URZ, URZ, URZ, URZ ;  /* 0x0000003f3f3ff290 */ /* 0x000fe2000fffe03f */
[----:B------:R-:W-:Y:S01]  /*493c0*/  STL.64 [R1+0x160], R8 ;  /* 0x0001600801007387 */ /* 0x000fe20000100a00 */
[----:B------:R0:W-:Y:S01]  /*493d0*/  STL [R1+0x168], R10 ;  /* 0x0001680a01007387 */ /* 0x0001e20000100800 */
[----:B------:R-:W-:Y:S02]  /*493e0*/  MOV R28, R11 ;  /* 0x0000000b001c7202 */ /* 0x000fe40000000f00 */
[----:B0-----:R-:W2:Y:S03]  /*493f0*/  LDL.LU.64 R10, [R1+0x6048] ;  /* 0x00604800010a7983 */ /* 0x001ea60000300a00 */
[----:B------:R-:W-:Y:S01]  /*49400*/  STL [R1+0x5e90], R28 ;  /* 0x005e901c01007387 */ /* 0x000fe20000100800 */
[C---:B--2---:R-:W-:Y:S01]  /*49410*/  HMMA.16816.F32.BF16 R12, R24.reuse, R10, R12 ;  /* 0x0000000a180c723c */ /* 0x044fe2000004180c */
        /* <DEDUP_REMOVED lines=8> */
[C---:B---3--:R-:W-:Y:S08]  /*494a0*/  HMMA.16816.F32.BF16 R16, R24.reuse, R6, R16 ;  /* 0x000000061810723c */ /* 0x048ff00000041810 */
[----:B--2---:R-:W-:Y:S01]  /*494b0*/  HMMA.16816.F32.BF16 R12, R24, R14, R8 ;  /* 0x0000000e180c723c */ /* 0x004fe20000041808 */
[----:B------:R-:W2:Y:S01]  /*494c0*/  LDL.LU.64 R10, [R1+0x6028] ;  /* 0x00602800010a7983 */ /* 0x000ea20000300a00 */
[----:B------:R-:W2:Y:S11]  /*494d0*/  LDL.LU.64 R8, [R1+0x6020] ;  /* 0x0060200001087983 */ /* 0x000eb60000300a00 */
[----:B------:R-:W-:Y:S10]  /*494e0*/  @!UPT UIADD3 URZ, URZ, URZ, URZ ;  /* 0x0000003f3f3ff290 */ /* 0x000ff4000fffe03f */
[----:B------:R-:W-:Y:S01]  /*494f0*/  STL.64 [R1+0x2d0], R12 ;  /* 0x0002d00c01007387 */ /* 0x000fe20000100a00 */
[----:B------:R0:W-:Y:S01]  /*49500*/  STL [R1+0x2d8], R14 ;  /* 0x0002d80e01007387 */ /* 0x0001e20000100800 */
[----:B------:R-:W-:Y:S02]  /*49510*/  MOV R28, R15 ;  /* 0x0000000f001c7202 */ /* 0x000fe40000000f00 */
[----:B0-----:R-:W2:Y:S01]  /*49520*/  LDL.LU.64 R14, [R1+0x6018] ;  /* 0x00601800010e7983 */ /* 0x001ea20000300a00 */
[----:B------:R-:W2:Y:S02]  /*49530*/  LDL.LU.64 R12, [R1+0x6010] ;  /* 0x00601000010c7983 */ /* 0x000ea40000300a00 */
[----:B------:R-:W-:Y:S02]  /*49540*/  STL [R1+0x5e94], R28 ;  /* 0x005e941c01007387 */ /* 0x000fe40000100800 */
[----:B------:R-:W3:Y:S01]  /*49550*/  LDL.LU R24, [R1+0xf0] ;  /* 0x0000f00001187983 */ /* 0x000ee20000300800 */
[----:B------:R-:W-:Y:S01]  /*49560*/  STL.64 [R1+0xb0], R16 ;  /* 0x0000b01001007387 */ /* 0x000fe20000100a00 */
[----:B------:R-:W-:Y:S02]  /*49570*/  STL.64 [R1+0xb8], R18 ;  /* 0x0000b81201007387 */ /* 0x000fe40000100a00 */
[----:B------:R-:W0:Y:S04]  /*49580*/  LDSM.16.MT88.4 R16, [R29+0xd000] ;  /* 0x00d000001d10783b */ /* 0x000e280000004200 */
[----:B------:R-:W3:Y:S01]  /*49590*/  LDL.LU R25, [R1+0xf4] ;  /* 0x0000f40001197983 */ /* 0x000ee20000300800 */
[----:B------:R-:W3:Y:S01]  /*495a0*/  LDL.LU R26, [R1+0xf8] ;  /* 0x0000f800011a7983 */ /* 0x000ee20000300800 */
[----:B------:R-:W3:Y:S01]  /*495b0*/  LDL.LU R27, [R1+0xfc] ;  /* 0x0000fc00011b7983 */ /* 0x000ee20000300800 */
[----:B------:R-:W-:-:S02]  /*495c0*/  MOV R5, R22 ;  /* 0x0000001600057202 */ /* 0x000fc40000000f00 */
[----:B------:R-:W-:Y:S01]  /*495d0*/  MOV R4, R23 ;  /* 0x0000001700047202 */ /* 0x000fe20000000f00 */
[----:B0-----:R0:W-:Y:S01]  /*495e0*/  STL.64 [R1+0x5f28], R18 ;  /* 0x005f281201007387 */ /* 0x0011e20000100a00 */
[----:B------:R-:W-:Y:S03]  /*495f0*/  STL.64 [R1+0x5f20], R16 ;  /* 0x005f201001007387 */ /* 0x000fe60000100a00 */
[----:B0-----:R-:W4:Y:S01]  /*49600*/  LDL.LU.64 R18, [R1+0x58] ;  /* 0x0000580001127983 */ /* 0x001f220000300a00 */
[----:B--2---:R-:W-:Y:S11]  /*49610*/  HMMA.16816.F32.BF16 R8, R12, R22, R8 ;  /* 0x000000160c08723c */ /* 0x004ff60000041808 */
[----:B------:R-:W-:Y:S11]  /*49620*/  @!UPT UIADD3 URZ, URZ, URZ, URZ ;  /* 0x0000003f3f3ff290 */ /* 0x000ff6000fffe03f */
[----:B------:R-:W-:Y:S01]  /*49630*/  @!UPT UIADD3 URZ, URZ, URZ, URZ ;  /* 0x0000003f3f3ff290 */ /* 0x000fe2000fffe03f */
[----:B------:R-:W-:Y:S01]  /*49640*/  STL.64 [R1+0x2b0], R8 ;  /* 0x0002b00801007387 */ /* 0x000fe20000100a00 */
[----:B------:R0:W-:Y:S03]  /*49650*/  STL.64 [R1+0x2b8], R10 ;  /* 0x0002b80a01007387 */ /* 0x0001e60000100a00 */
[----:B0-----:R-:W2:Y:S01]  /*49660*/  LDL.LU.64 R10, [R1+0x6008] ;  /* 0x00600800010a7983 */ /* 0x001ea20000300a00 */
[----:B------:R-:W2:Y:S02]  /*49670*/  LDL.LU.64 R8, [R1+0x6000] ;  /* 0x0060000001087983 */ /* 0x000ea40000300a00 */
[----:B------:R-:W2:Y:S02]  /*49680*/  LDL.LU R20, [R1+0x110] ;  /* 0x0001100001147983 */ /* 0x000ea40000300800 */
[----:B------:R-:W2:Y:S01]  /*49690*/  LDL.LU R21, [R1+0x114] ;  /* 0x0001140001157983 */ /* 0x000ea20000300800 */
[----:B------:R-:W2:Y:S01]  /*496a0*/  LDL.LU R22, [R1+0x118] ;  /* 0x0001180001167983 */ /* 0x000ea20000300800 */
[----:B------:R-:W2:Y:S03]  /*496b0*/  LDL.LU R23, [R1+0x11c] ;  /* 0x00011c0001177983 */ /* 0x000ea60000300800 */
[----:B--2---:R0:W-:Y:S02]  /*496c0*/  STL.64 [R1+0x5fd0], R22 ;  /* 0x005fd01601007387 */ /* 0x0041e40000100a00 */
[----:B0-----:R-:W-:Y:S01]  /*496d0*/  IMAD.MOV.U32 R22, RZ, RZ, R0 ;  /* 0x000000ffff167224 */ /* 0x001fe200078e0000 */
[----:B------:R-:W-:-:S07]  /*496e0*/  MOV R23, R2 ;  /* 0x0000000200177202 */ /* 0x000fce0000000f00 */
[C---:B------:R-:W-:Y:S01]  /*496f0*/  HMMA.16816.F32.BF16 R8, R12.reuse, R22, R8 ;  /* 0x000000160c08723c */ /* 0x040fe20000041808 */
[----:B------:R-:W-:Y:S01]  /*49700*/  STL.64 [R1+0x5fc8], R20 ;  /* 0x005fc81401007387 */ /* 0x000fe20000100a00 */
[----:B------:R-:W2:Y:S02]  /*49710*/  LDL.LU R0, [R1+0x5ffc] ;  /* 0x005ffc0001007983 */ /* 0x000ea40000300800 */
[----:B------:R-:W2:Y:S11]  /*49720*/  LDL.LU R2, [R1+0x5ff8] ;  /* 0x005ff80001027983 */ /* 0x000eb60000300800 */
[----:B------:R-:W-:Y:S08]  /*49730*/  @!UPT UIADD3 URZ, URZ, URZ, URZ ;  /* 0x0000003f3f3ff290 */ /* 0x000ff0000fffe03f */
[----:B------:R-:W-:Y:S01]  /*49740*/  STL.64 [R1+0x300], R8 ;  /* 0x0003000801007387 */ /* 0x000fe20000100a00 */
[----:B------:R0:W-:Y:S01]  /*49750*/  STL [R1+0x308], R10 ;  /* 0x0003080a01007387 */ /* 0x0001e20000100800 */
[----:B------:R-:W-:Y:S02]  /*49760*/  MOV R28, R11 ;  /* 0x0000000b001c7202 */ /* 0x000fe40000000f00 */
[----:B0-----:R-:W2:Y:S01]  /*49770*/  LDL.LU.64 R10, [R1+0x5ff0] ;  /* 0x005ff000010a7983 */ /* 0x001ea20000300a00 */
[----:B------:R-:W2:Y:S02]  /*49780*/  LDL.LU.64 R8, [R1+0x5fe8] ;  /* 0x005fe80001087983 */ /* 0x000ea40000300a00 */
[----:B------:R0:W-:Y:S02]  /*49790*/  STL.64 [R1+0x5fe0], R22 ;  /* 0x005fe01601007387 */ /* 0x0001e40000100a00 */
[----:B------:R-:W4:Y:S01]  /*497a0*/  LDL.LU R20, [R1+0x170] ;  /* 0x0001700001147983 */ /* 0x000f220000300800 */
[----:B------:R-:W4:Y:S04]  /*497b0*/  LDL.LU R21, [R1+0x174] ;  /* 0x0001740001157983 */ /* 0x000f280000300800 */
[----:B0-----:R-:W4:Y:S01]  /*497c0*/  LDL.LU R22, [R1+0x178] ;  /* 0x0001780001167983 */ /* 0x001f220000300800 */
[----:B------:R-:W4:Y:S02]  /*497d0*/  LDL.LU R23, [R1+0x17c] ;  /* 0x00017c0001177983 */ /* 0x000f240000300800 */
[----:B------:R0:W-:Y:S01]  /*497e0*/  STL [R1+0x5e98], R28 ;  /* 0x005e981c01007387 */ /* 0x0001e20000100800 */
[C---:B----4-:R-:W-:Y:S08]  /*497f0*/  HMMA.16816.F32.BF16 R20, R12.reuse, R18, R20 ;  /* 0x000000120c14723c */ /* 0x050ff00000041814 */
[----:B---3--:R-:W-:Y:S11]  /*49800*/  HMMA.16816.F32.BF16 R12, R12, R6, R24 ;  /* 0x000000060c0c723c */ /* 0x008ff60000041818 */
[----:B------:R-:W-:Y:S04]  /*49810*/  @!UPT UIADD3 URZ, URZ, URZ, URZ ;  /* 0x0000003f3f3ff290 */ /* 0x000fe8000fffe03f */
[----:B------:R1:W-:Y:S01]  /*49820*/  STL.64 [R1+0x2f0], R20 ;  /* 0x0002f01401007387 */ /* 0x0003e20000100a00 */
[----:B------:R3:W-:Y:S08]  /*49830*/  STL.64 [R1+0x2f8], R22 ;  /* 0x0002f81601007387 */ /* 0x0007f00000100a00 */
[----:B0-----:R-:W-:Y:S01]  /*49840*/  MOV R28, R15 ;  /* 0x0000000f001c7202 */ /* 0x001fe20000000f00 */
[----:B-1----:R-:W2:Y:S01]  /*49850*/  LDL.LU R20, [R1+0x130] ;  /* 0x0001300001147983 */ /* 0x002ea20000300800 */
[----:B------:R-:W2:Y:S02]  /*49860*/  LDL.LU R21, [R1+0x134] ;  /* 0x0001340001157983 */ /* 0x000ea40000300800 */
[----:B---3--:R-:W2:Y:S02]  /*49870*/  LDL.LU R22, [R1+0x138] ;  /* 0x0001380001167983 */ /* 0x008ea40000300800 */
[----:B------:R-:W2:Y:S01]  /*49880*/  LDL.LU R23, [R1+0x13c] ;  /* 0x00013c0001177983 */ /* 0x000ea20000300800 */
[----:B------:R0:W-:Y:S01]  /*49890*/  STL.64 [R1+0x5fd8], R18 ;  /* 0x005fd81201007387 */ /* 0x0001e20000100a00 */
[----:B------:R-:W3:Y:S02]  /*498a0*/  LDL.LU R16, [R1+0x120] ;  /* 0x0001200001107983 */ /* 0x000ee40000300800 */
[----:B------:R-:W3:Y:S01]  /*498b0*/  LDL.LU R17, [R1+0x124] ;  /* 0x0001240001117983 */ /* 0x000ee20000300800 */
[----:B0-----:R-:W3:Y:S01]  /*498c0*/  LDL.LU R18, [R1+0x128] ;  /* 0x0001280001127983 */ /* 0x001ee20000300800 */
[----:B------:R-:W3:Y:S02]  /*498d0*/  LDL.LU R19, [R1+0x12c] ;  /* 0x00012c0001137983 */ /* 0x000ee40000300800 */
[----:B------:R-:W-:Y:S02]  /*498e0*/  STL.64 [R1+0xf0], R12 ;  /* 0x0000f00c01007387 */ /* 0x000fe40000100a00 */
[----:B------:R-:W-:Y:S02]  /*498f0*/  STL [R1+0xf8], R14 ;  /* 0x0000f80e01007387 */ /* 0x000fe40000100800 */
[----:B------:R-:W0:Y:S04]  /*49900*/  LDSM.16.MT88.4 R12, [R29+0xd080] ;  /* 0x00d080001d0c783b */ /* 0x000e280000004200 */
[----:B------:R-:W4:Y:S01]  /*49910*/  LDL.LU R24, [R1+0xa0] ;  /* 0x0000a00001187983 */ /* 0x000f220000300800 */
[----:B------:R-:W4:Y:S02]  /*49920*/  LDL.LU R25, [R1+0xa4] ;  /* 0x0000a40001197983 */ /* 0x000f240000300800 */
[----:B------:R-:W4:Y:S02]  /*49930*/  LDL.LU R26, [R1+0xa8] ;  /* 0x0000a800011a7983 */ /* 0x000f240000300800 */
[----:B------:R-:W4:Y:S01]  /*49940*/  LDL.LU R27, [R1+0xac] ;  /* 0x0000ac00011b7983 */ /* 0x000f220000300800 */
[----:B------:R-:W-:Y:S04]  /*49950*/  STL [R1+0x5e9c], R28 ;  /* 0x005e9c1c01007387 */ /* 0x000fe80000100800 */
[----:B0-----:R-:W-:Y:S01]  /*49960*/  STL.64 [R1+0x5ef0], R14 ;  /* 0x005ef00e01007387 */ /* 0x001fe20000100a00 */
        /* <DEDUP_REMOVED lines=15> */
[----:B------:R-:W-:Y:S01]  /*49a60*/  STL.64 [R1+0x5f50], R12 ;  /* 0x005f500c01007387 */ /* 0x000fe20000100a00 */
[----:B------:R-:W-:Y:S11]  /*49a70*/  STL [R1+0x5ea0], R29 ;  /* 0x005ea01d01007387 */ /* 0x000ff60000100800 */
[----:B------:R-:W-:Y:S10]  /*49a80*/  @!UPT UIADD3 URZ, URZ, URZ, URZ ;  /* 0x0000003f3f3ff290 */ /* 0x000ff4000fffe03f */
        /* <DEDUP_REMOVED lines=20> */
[----:B0-----:R-:W2:Y:S01]  /*49bd0*/  LDL.LU R18, [R1+0xd8] ;  /* 0x0000d80001127983 */ /* 0x001ea20000300800 */
[----:B------:R-:W2:Y:S01]  /*49be0*/  LDL.LU R19, [R1+0xdc] ;  /* 0x0000dc0001137983 */ /* 0x000ea20000300800 */
[----:B----4-:R-:W-:Y:S02]  /*49bf0*/  HMMA.16816.F32.BF16 R8, R8, R6, R24 ;  /* 0x000000060808723c */ /* 0x010fe40000041818 */
[----:B--2---:R-:W-:Y:S01]  /*49c00*/  STL.64 [R1+0x5fa0], R18 ;  /* 0x005fa01201007387 */ /* 0x004fe20000100a00 */
[----:B---3--:R0:W-:Y:S03]  /*49c10*/  STL.64 [R1+0x5f98], R16 ;  /* 0x005f981001007387 */ /* 0x0081e60000100a00 */
[----:B0-----:R-:W2:Y:S01]  /*49c20*/  LDL.LU R16, [R1+0xe0] ;  /* 0x0000e00001107983 */ /* 0x001ea20000300800 */
[----:B------:R-:W2:Y:S02]  /*49c30*/  LDL.LU R17, [R1+0xe4] ;  /* 0x0000e40001117983 */ /* 0x000ea40000300800 */
[----:B------:R-:W2:Y:S02]  /*49c40*/  LDL.LU R18, [R1+0xe8] ;  /* 0x0000e80001127983 */ /* 0x000ea40000300800 */
[----:B------:R-:W2:Y:S01]  /*49c50*/  LDL.LU R19, [R1+0xec] ;  /* 0x0000ec0001137983 */ /* 0x000ea20000300800 */
[----:B------:R0:W-:Y:S01]  /*49c60*/  STL.64 [R1+0x5f88], R6 ;  /* 0x005f880601007387 */ /* 0x0001e20000100a00 */
[----:B------:R-:W3:Y:S10]  /*49c70*/  LDL.LU R4, [R1+0xc0] ;  /* 0x0000c00001047983 */ /* 0x000ef40000300800 */
[----:B------:R1:W-:Y:S02]  /*49c80*/  STL.64 [R1+0xa0], R8 ;  /* 0x0000a00801007387 */ /* 0x0003e40000100a00 */
[----:B------:R4:W-:Y:S01]  /*49c90*/  STL.64 [R1+0xa8], R10 ;  /* 0x0000a80a01007387 */ /* 0x0009e20000100a00 */
[----:B------:R-:W3:Y:S04]  /*49ca0*/  LDL.LU R5, [R1+0xc4] ;  /* 0x0000c40001057983 */ /* 0x000ee80000300800 */
[----:B0-----:R-:W3:Y:S01]  /*49cb0*/  LDL.LU R6, [R1+0xc8] ;  /* 0x0000c80001067983 */ /* 0x001ee20000300800 */
[----:B------:R-:W3:Y:S02]  /*49cc0*/  LDL.LU R7, [R1+0xcc] ;  /* 0x0000cc0001077983 */ /* 0x000ee40000300800 */
[----:B-1----:R-:W2:Y:S02]  /*49cd0*/  LDL.LU R8, [R1] ;  /* 0x0000000001087983 */ /* 0x002ea40000300800 */
[----:B------:R-:W2:Y:S01]  /*49ce0*/  LDL.LU R9, [R1+0x4] ;  /* 0x0000040001097983 */ /* 0x000ea20000300800 */
[----:B----4-:R-:W-:-:S02]  /*49cf0*/  MOV R10, R2 ;  /* 0x00000002000a7202 */ /* 0x010fc40000000f00 */
[----:B------:R-:W-:Y:S01]  /*49d00*/  MOV R11, R0 ;  /* 0x00000000000b7202 */ /* 0x000fe20000000f00 */
[----:B------:R-:W4:Y:S01]  /*49d10*/  LDL.LU R2, [R1+0x5fb0] ;  /* 0x005fb00001027983 */ /* 0x000f220000300800 */
[----:B------:R-:W3:Y:S03]  /*49d20*/  LDL.LU R0, [R1+0x5fac] ;  /* 0x005fac0001007983 */ /* 0x000ee60000300800 */
[----:B------:R0:W-:Y:S04]  /*49d30*/  STL.64 [R1+0x5f48], R10 ;  /* 0x005f480a01007387 */ /* 0x0001e80000100a00 */
[----:B--2---:R-:W-:Y:S01]  /*49d40*/  STL.64 [R1+0x5f40], R8 ;  /* 0x005f400801007387 */ /* 0x004fe20000100a00 */
[----:B------:R-:W2:Y:S02]  /*49d50*/  LDL R27, [R1+0x1734] ;  /* 0x00173400011b7983 */ /* 0x000ea40000100800 */
[----:B0-----:R-:W3:Y:S01]  /*49d60*/  LDL.64 R10, [R1+0x68] ;  /* 0x00006800010a7983 */ /* 0x001ee20000100a00 */
[----:B------:R-:W-:Y:S01]  /*49d70*/  HMMA.16816.F32.BF16 R16, R20, R14, R16 ;  /* 0x0000000e1410723c */ /* 0x000fe20000041810 */
[----:B--2---:R0:W-:Y:S01]  /*49d80*/  STL [R1+0x5f60], R27 ;  /* 0x005f601b01007387 */ /* 0x0041e20000100800 */
[----:B------:R-:W2:Y:S02]  /*49d90*/  LDL.LU R24, [R1+0x20] ;  /* 0x0000200001187983 */ /* 0x000ea40000300800 */
[----:B------:R-:W2:Y:S02]  /*49da0*/  LDL.LU R25, [R1+0x24] ;  /* 0x0000240001197983 */ /* 0x000ea40000300800 */
[----:B------:R-:W2:Y:S01]  /*49db0*/  LDL.LU R26, [R1+0x28] ;  /* 0x00002800011a7983 */ /* 0x000ea20000300800 */
[----:B0-----:R-:W2:Y:S04]  /*49dc0*/  LDL.LU R27, [R1+0x2c] ;  /* 0x00002c00011b7983 */ /* 0x001ea80000300800 */
[----:B--2---:R3:W-:Y:S01]  /*49dd0*/  STL.64 [R1+0x5f80], R26 ;  /* 0x005f801a01007387 */ /* 0x0047e20000100a00 */
[----:B------:R0:W-:Y:S01]  /*49de0*/  STL.64 [R1+0x5f78], R24 ;  /* 0x005f781801007387 */ /* 0x0001e20000100a00 */
[----:B---3--:R-:W-:-:S02]  /*49df0*/  MOV R26, R0 ;  /* 0x00000000001a7202 */ /* 0x008fc40000000f00 */
[----:B0-----:R-:W2:Y:S01]  /*49e00*/  LDL.LU R24, [R1+0x30] ;  /* 0x0000300001187983 */ /* 0x001ea20000300800 */
[----:B------:R-:W2:Y:S02]  /*49e10*/  LDL.LU R25, [R1+0x34] ;  /* 0x0000340001197983 */ /* 0x000ea40000300800 */
[----:B------:R-:W3:Y:S05]  /*49e20*/  LDL.LU R0, [R1+0x5fa8] ;  /* 0x005fa80001007983 */ /* 0x000eea0000300800 */
        /* <DEDUP_REMOVED lines=9> */
[----:B0-----:R-:W2:Y:S02]  /*49ec0*/  LDL.LU.64 R18, [R1+0x5f90] ;  /* 0x005f900001127983 */ /* 0x001ea40000300a00 */
[----:B--2---:R-:W-:Y:S11]  /*49ed0*/  HMMA.16816.F32.BF16 R4, R20, R18, R4 ;  /* 0x000000121404723c */ /* 0x004ff60000041804 */
[----:B------:R-:W-:Y:S11]  /*49ee0*/  @!UPT UIADD3 URZ, URZ, URZ, URZ ;  /* 0x0000003f3f3ff290 */ /* 0x000ff6000fffe03f */
[----:B------:R-:W-:Y:S01]  /*49ef0*/  @!UPT UIADD3 URZ, URZ, URZ, URZ ;  /* 0x0000003f3f3ff290 */ /* 0x000fe2000fffe03f */
[----:B------:R-:W-:Y:S01]  /*49f00*/  STL.64 [R1+0xc0], R4 ;  /* 0x0000c00401007387 */ /* 0x000fe20000100a00 */
[----:B------:R0:W-:Y:S03]  /*49f10*/  STL.64 [R1+0xc8], R6 ;  /* 0x0000c80601007387 */ /* 0x0001e60000100a00 */
[----:B0-----:R-:W2:Y:S01]  /*49f20*/  LDL.LU.64 R6, [R1+0x5f88] ;  /* 0x005f880001067983 */ /* 0x001ea20000300a00 */
[----:B----4-:R-:W-:-:S07]  /*49f30*/  MOV R27, R2 ;  /* 0x00000002001b7202 */ /* 0x010fce0000000f00 */
[----:B--2---:R-:W-:Y:S01]  /*49f40*/  HMMA.16816.F32.BF16 R20, R20, R6, R24 ;  /* 0x000000061414723c */ /* 0x004fe20000041818 */
[----:B------:R-:W2:Y:S01]  /*49f50*/  LDL.LU.64 R26, [R1+0x5f80] ;  /* 0x005f8000011a7983 */ /* 0x000ea20000300a00 */
        /* <DEDUP_REMOVED lines=8> */
[C---:B--2---:R-:W-:Y:S01]  /*49fe0*/  HMMA.16816.F32.BF16 R12, R4.reuse, R14, R24 ;  /* 0x0000000e040c723c */ /* 0x044fe20000041818 */
[----:B------:R-:W2:Y:S11]  /*49ff0*/  LDL.LU R27, [R1+0x5f60] ;  /* 0x005f6000011b7983 */ /* 0x000eb60000300800 */
[----:B------:R-:W-:Y:S11]  /*4a000*/  @!UPT UIADD3 URZ, URZ, URZ, URZ ;  /* 0x0000003f3f3ff290 */ /* 0x000ff6000fffe03f */
[----:B------:R-:W-:Y:S01]  /*4a010*/  STL.64 [R1+0x200], R12 ;  /* 0x0002000c01007387 */ /* 0x000fe20000100a00 */
[----:B------:R0:W-:Y:S03]  /*4a020*/  STL.64 [R1+0x208], R14 ;  /* 0x0002080e01007387 */ /* 0x0001e60000100a00 */
[----:B0-----:R-:W4:Y:S01]  /*4a030*/  LDL.LU.64 R14, [R1+0x5f58] ;  /* 0x005f5800010e7983 */ /* 0x001f220000300a00 */
[----:B------:R-:W4:Y:S01]  /*4a040*/  LDL.LU.64 R12, [R1+0x5f50] ;  /* 0x005f5000010c7983 */ /* 0x000f220000300a00 */
[----:B------:R-:W-:Y:S02]  /*4a050*/  MOV R21, R11 ;  /* 0x0000000b00157202 */ /* 0x000fe40000000f00 */
[----:B------:R-:W-:Y:S01]  /*4a060*/  MOV R22, R8 ;  /* 0x0000000800167202 */ /* 0x000fe20000000f00 */
[----:B------:R-:W-:Y:S01]  /*4a070*/  IMAD.MOV.U32 R23, RZ, RZ, R2 ;  /* 0x000000ffff177224 */ /* 0x000fe200078e0002 */
[C---:B----4-:R-:W-:Y:S01]  /*4a080*/  HMMA.16816.F32.BF16 R12, R4.reuse, R10, R12 ;  /* 0x0000000a040c723c */ /* 0x050fe2000004180c */
[----:B------:R-:W4:Y:S01]  /*4a090*/  LDL.LU.64 R10, [R1+0x5f48] ;  /* 0x005f4800010a7983 */ /* 0x000f220000300a00 */
[----:B------:R-:W4:Y:S11]  /*4a0a0*/  LDL.LU.64 R8, [R1+0x5f40] ;  /* 0x005f400001087983 */ /* 0x000f360000300a00 */
[----:B------:R-:W-:Y:S10]  /*4a0b0*/  @!UPT UIADD3 URZ, URZ, URZ, URZ ;  /* 0x0000003f3f3ff290 */ /* 0x000ff4000fffe03f */
[----:B------:R-:W-:Y:S01]  /*4a0c0*/  STL.64 [R1+0x250], R12 ;  /* 0x0002500c01007387 */ /* 0x000fe20000100a00 */
[----:B------:R0:W-:Y:S01]  /*4a0d0*/  STL [R1+0x258], R14 ;  /* 0x0002580e01007387 */ /* 0x0001e20000100800 */
[----:B------:R-:W-:Y:S02]  /*4a0e0*/  MOV R2, R15 ;  /* 0x0000000f00027202 */ /* 0x000fe40000000f00 */
[----:B0-----:R-:W2:Y:S01]  /*4a0f0*/  LDL.LU.64 R14, [R1+0x5f38] ;  /* 0x005f3800010e7983 */ /* 0x001ea20000300a00 */
[----:B------:R-:W2:Y:S02]  /*4a100*/  LDL.LU.64 R12, [R1+0x5f30] ;  /* 0x005f3000010c7983 */ /* 0x000ea40000300a00 */
[----:B------:R0:W-:Y:S01]  /*4a110*/  STL [R1+0x5db0], R2 ;  /* 0x005db00201007387 */ /* 0x0001e20000100800 */
[----:B------:R-:W-:Y:S02]  /*4a120*/  MOV R20, R18 ;  /* 0x0000001200147202 */ /* 0x000fe40000000f00 */
[----:B0-----:R-:W-:Y:S01]  /*4a130*/  MOV R2, R19 ;  /* 0x0000001300027202 */ /* 0x001fe20000000f00 */
[C---:B----4-:R-:W-:Y:S11]  /*4a140*/  HMMA.16816.F32.BF16 R8, R4.reuse, R18, R8 ;  /* 0x000000120408723c */ /* 0x050ff60000041808 */
[----:B------:R-:W-:Y:S11]  /*4a150*/  @!UPT UIADD3 URZ, URZ, URZ, URZ ;  /* 0x0000003f3f3ff290 */ /* 0x000ff6000fffe03f */
[----:B------:R-:W-:Y:S01]  /*4a160*/  @!UPT UIADD3 URZ, URZ, URZ, URZ ;  /* 0x0000003f3f3ff290 */ /* 0x000fe2000fffe03f */
[----:B------:R-:W-:Y:S01]  /*4a170*/  STL.64 [R1+0x240], R8 ;  /* 0x0002400801007387 */ /* 0x000fe20000100a00 */
[----:B------:R-:W-:Y:S02]  /*4a180*/  STL.64 [R1+0x248], R10 ;  /* 0x0002480a01007387 */ /* 0x000fe40000100a00 */
[----:B------:R-:W0:Y:S04]  /*4a190*/  LDSM.16.MT88.4 R8, [R3+0xe000] ;  /* 0x00e000000308783b */ /* 0x000e280000004200 */
[----:B------:R-:W4:Y:S01]  /*4a1a0*/  LDL.LU.64 R18, [R1+0x5f28] ;  /* 0x005f280001127983 */ /* 0x000f220000300a00 */
[----:B------:R-:W4:Y:S01]  /*4a1b0*/  LDL.LU.64 R16, [R1+0x5f20] ;  /* 0x005f200001107983 */ /* 0x000f220000300a00 */
[----:B--2---:R-:W-:Y:S03]  /*4a1c0*/  HMMA.16816.F32.BF16 R4, R4, R22, R12 ;  /* 0x000000160404723c */ /* 0x004fe6000004180c */
[----:B---3--:R-:W-:Y:S04]  /*4a1d0*/  LDSM.16.M88.4 R12, [R0+0x28180] ;  /* 0x02818000000c783b */ /* 0x008fe80000000200 */
[----:B0-----:R0:W-:Y:S01]  /*4a1e0*/  STL.64 [R1+0x5eb0], R10 ;  /* 0x005eb00a01007387 */ /* 0x0011e20000100a00 */
[----:B------:R-:W-:Y:S01]  /*4a1f0*/  STL.64 [R1+0x5ea8], R8 ;  /* 0x005ea80801007387 */ /* 0x000fe20000100a00 */
[----:B0-----:R-:W-:-:S02]  /*4a200*/  MOV R10, R20 ;  /* 0x00000014000a7202 */ /* 0x001fc40000000f00 */
[----:B------:R-:W-:-:S05]  /*4a210*/  MOV R11, R2 ;  /* 0x00000002000b7202 */ /* 0x000fca0000000f00 */
[----:B------:R-:W-:Y:S02]  /*4a220*/  STL.64 [R1+0x5f08], R10 ;  /* 0x005f080a01007387 */ /* 0x000fe40000100a00 */
[----:B------:R-:W0:Y:S05]  /*4a230*/  LDSM.16.M88.4 R8, [R0+0x20180] ;  /* 0x020180000008783b */ /* 0x000e2a0000000200 */
[----:B------:R-:W-:Y:S01]  /*4a240*/  STL.64 [R1+0x90], R4 ;  /* 0x0000900401007387 */ /* 0x000fe20000100a00 */
[----:B------:R-:W-:Y:S01]  /*4a250*/  MOV R2, R7 ;  /* 0x0000000700027202 */ /* 0x000fe20000000f00 */
[----:B0-----:R-:W-:Y:S01]  /*4a260*/  STL.64 [R1+0x30], R8 ;  /* 0x0000300801007387 */ /* 0x001fe20000100a00 */
[----:B------:R-:W-:Y:S02]  /*4a270*/  STL.64 [R1+0x38], R10 ;  /* 0x0000380a01007387 */ /* 0x000fe40000100a00 */
[----:B------:R-:W0:Y:S04]  /*4a280*/  LDSM.16.M88.4 R8, [R0+0x30180] ;  /* 0x030180000008783b */ /* 0x000e280000000200 */
[----:B------:R-:W-:Y:S01]  /*4a290*/  STL [R1+0x98], R6 ;  /* 0x0000980601007387 */ /* 0x000fe20000100800 */
[----:B------:R-:W-:Y:S01]  /*4a2a0*/  STL.64 [R1+0x5f18], R22 ;  /* 0x005f181601007387 */ /* 0x000fe20000100a00 */
[----:B------:R1:W-:Y:S02]  /*4a2b0*/  STL [R1+0x5f10], R21 ;  /* 0x005f101501007387 */ /* 0x0003e40000100800 */
[----:B------:R-:W4:Y:S01]  /*4a2c0*/  LDL.LU R20, [R1+0x1f0] ;  /* 0x0001f00001147983 */ /* 0x000f220000300800 */
[----:B-1----:R-:W4:Y:S01]  /*4a2d0*/  LDL.LU R21, [R1+0x1f4] ;  /* 0x0001f40001157983 */ /* 0x002f220000300800 */
[----:B------:R-:W4:Y:S02]  /*4a2e0*/  LDL.LU R22, [R1+0x1f8] ;  /* 0x0001f80001167983 */ /* 0x000f240000300800 */
[----:B------:R-:W4:Y:S02]  /*4a2f0*/  LDL.LU R23, [R1+0x1fc] ;  /* 0x0001fc0001177983 */ /* 0x000f240000300800 */
[----:B------:R-:W4:Y:S01]  /*4a300*/  LDL.LU.64 R6, [R1+0x78] ;  /* 0x0000780001067983 */ /* 0x000f220000300a00 */
[----:B------:R-:W-:Y:S01]  /*4a310*/  STL.64 [R1+0x20], R12 ;  /* 0x0000200c01007387 */ /* 0x000fe20000100a00 */
[----:B------:R-:W-:Y:S03]  /*4a320*/  STL.64 [R1+0x28], R14 ;  /* 0x0000280e01007387 */ /* 0x000fe60000100a00 */
[----:B0-----:R-:W-:Y:S01]  /*4a330*/  STL.64 [R1+0x10], R8 ;  /* 0x0000100801007387 */ /* 0x001fe20000100a00 */
[----:B------:R-:W-:Y:S01]  /*4a340*/  MOV R29, R8 ;  /* 0x00000008001d7202 */ /* 0x000fe20000000f00 */
[----:B------:R-:W-:Y:S01]  /*4a350*/  STL.64 [R1+0x18], R10 ;  /* 0x0000180a01007387 */ /* 0x000fe20000100a00 */
[----:B------:R-:W-:-:S02]  /*4a360*/  MOV R28, R9 ;  /* 0x00000009001c7202 */ /* 0x000fc40000000f00 */
[----:B------:R-:W0:Y:S04]  /*4a370*/  LDSM.16.M88.4 R8, [R0+0x38180] ;  /* 0x038180000008783b */ /* 0x000e280000000200 */
[----:B0-----:R0:W-:Y:S01]  /*4a380*/  STL.64 [R1], R8 ;  /* 0x0000000801007387 */ /* 0x0011e20000100a00 */
[----:B------:R-:W-:Y:S01]  /*4a390*/  MOV R25, R8 ;  /* 0x0000000800197202 */ /* 0x000fe20000000f00 */
[----:B------:R1:W-:Y:S01]  /*4a3a0*/  STL.64 [R1+0x8], R10 ;  /* 0x0000080a01007387 */ /* 0x0003e20000100a00 */
[----:B------:R-:W-:Y:S01]  /*4a3b0*/  MOV R24, R9 ;  /* 0x0000000900187202 */ /* 0x000fe20000000f00 */
[----:B0-----:R-:W2:Y:S01]  /*4a3c0*/  LDL.LU R8, [R1+0x270] ;  /* 0x0002700001087983 */ /* 0x001ea20000300800 */
[----:B------:R-:W2:Y:S02]  /*4a3d0*/  LDL.LU R9, [R1+0x274] ;  /* 0x0002740001097983 */ /* 0x000ea40000300800 */
[----:B-1----:R-:W2:Y:S02]  /*4a3e0*/  LDL.LU R10, [R1+0x278] ;  /* 0x00027800010a7983 */ /* 0x002ea40000300800 */
[----:B------:R-:W2:Y:S01]  /*4a3f0*/  LDL.LU R11, [R1+0x27c] ;  /* 0x00027c00010b7983 */ /* 0x000ea20000300800 */
[----:B------:R-:W3:Y:S01]  /*4a400*/  LDL.LU R12, [R1+0x1e0] ;  /* 0x0001e000010c7983 */ /* 0x000ee20000300800 */
        /* <DEDUP_REMOVED lines=8> */
[----:B------:R-:W2:Y:S02]  /*4a490*/  LDL.LU R14, [R1+0x268] ;  /* 0x00026800010e7983 */ /* 0x000ea40000300800 */
[----:B------:R-:W2:Y:S01]  /*4a4a0*/  LDL.LU R15, [R1+0x26c] ;  /* 0x00026c00010f7983 */ /* 0x000ea20000300800 */
[----:B------:R-:W-:Y:S01]  /*4a4b0*/  STL [R1+0x5ee0], R27 ;  /* 0x005ee01b01007387 */ /* 0x000fe20000100800 */
[----:B------:R0:W-:Y:S03]  /*4a4c0*/  STL.64 [R1+0x5ed8], R24 ;  /* 0x005ed81801007387 */ /* 0x0001e60000100a00 */
[----:B0-----:R-:W3:Y:S01]  /*4a4d0*/  LDL.LU R24, [R1+0x1d0] ;  /* 0x0001d00001187983 */ /* 0x001ee20000300800 */
[----:B------:R-:W3:Y:S02]  /*4a4e0*/  LDL.LU R25, [R1+0x1d4] ;  /* 0x0001d40001197983 */ /* 0x000ee40000300800 */
[----:B------:R-:W3:Y:S02]  /*4a4f0*/  LDL.LU R26, [R1+0x1d8] ;  /* 0x0001d800011a7983 */ /* 0x000ee40000300800 */
[----:B------:R-:W3:Y:S01]  /*4a500*/  LDL.LU R27, [R1+0x1dc] ;  /* 0x0001dc00011b7983 */ /* 0x000ee20000300800 */
[----:B------:R0:W-:Y:S02]  /*4a510*/  STL [R1+0x57e0], R0 ;  /* 0x0057e00001007387 */ /* 0x0001e40000100800 */
[----:B------:R1:W-:Y:S02]  /*4a520*/  STL.64 [R1+0x230], R20 ;  /* 0x0002301401007387 */ /* 0x0003e40000100a00 */
[----:B0-----:R-:W-:Y:S01]  /*4a530*/  IMAD.MOV.U32 R0, RZ, RZ, R7 ;  /* 0x000000ffff007224 */ /* 0x001fe200078e0007 */
[----:B-1----:R-:W-:-:S02]  /*4a540*/  MOV R20, R6 ;  /* 0x0000000600147202 */ /* 0x002fc40000000f00 */
[----:B------:R-:W0:Y:S04]  /*4a550*/  LDSM.16.MT88.4 R4, [R3+0xe080] ;  /* 0x00e080000304783b */ /* 0x000e280000004200 */
[----:B------:R1:W-:Y:S04]  /*4a560*/  STL.64 [R1+0x238], R22 ;  /* 0x0002381601007387 */ /* 0x0003e80000100a00 */
[----:B-1----:R-:W4:Y:S01]  /*4a570*/  LDL.LU.64 R22, [R1+0x5f18] ;  /* 0x005f180001167983 */ /* 0x002f220000300a00 */
[----:B------:R-:W2:Y:S03]  /*4a580*/  LDL.LU R21, [R1+0x5f10] ;  /* 0x005f100001157983 */ /* 0x000ea60000300800 */
[----:B0-----:R0:W-:Y:S04]  /*4a590*/  STL.64 [R1+0x5e70], R6 ;  /* 0x005e700601007387 */ /* 0x0011e80000100a00 */
[----:B0-----:R-:W2:Y:S01]  /*4a5a0*/  LDL R7, [R1+0x1730] ;  /* 0x0017300001077983 */ /* 0x001ea20000100800 */
[----:B------:R0:W-:Y:S03]  /*4a5b0*/  STL.64 [R1+0x5e68], R4 ;  /* 0x005e680401007387 */ /* 0x0001e60000100a00 */
[----:B--2---:R1:W-:Y:S01]  /*4a5c0*/  STL [R1+0x5eb8], R7 ;  /* 0x005eb80701007387 */ /* 0x0043e20000100800 */
[----:B0-----:R-:W2:Y:S02]  /*4a5d0*/  LDL.LU R4, [R1+0x100] ;  /* 0x0001000001047983 */ /* 0x001ea40000300800 */
[----:B------:R-:W2:Y:S02]  /*4a5e0*/  LDL.LU R5, [R1+0x104] ;  /* 0x0001040001057983 */ /* 0x000ea40000300800 */
[----:B------:R-:W2:Y:S01]  /*4a5f0*/  LDL.LU R6, [R1+0x108] ;  /* 0x0001080001067983 */ /* 0x000ea20000300800 */
[----:B-1----:R-:W2:Y:S04]  /*4a600*/  LDL.LU R7, [R1+0x10c] ;  /* 0x00010c0001077983 */ /* 0x002ea80000300800 */
[----:B--2---:R0:W-:Y:S01]  /*4a610*/  STL.64 [R1+0x5ec8], R6 ;  /* 0x005ec80601007387 */ /* 0x0041e20000100a00 */
[----:B------:R-:W-:Y:S03]  /*4a620*/  STL.64 [R1+0x5ec0], R4 ;  /* 0x005ec00401007387 */ /* 0x000fe60000100a00 */
[----:B0-----:R-:W2:Y:S01]  /*4a630*/  LDL.LU R6, [R1+0x68] ;  /* 0x0000680001067983 */ /* 0x001ea20000300800 */
[----:B------:R-:W-:-:S07]  /*4a640*/  MOV R7, R21 ;  /* 0x0000001500077202 */ /* 0x000fce0000000f00 */
[C---:B--2---:R-:W-:Y:S11]  /*4a650*/  HMMA.16816.F32.BF16 R8, R16.reuse, R6, R8 ;  /* 0x000000061008723c */ /* 0x044ff60000041808 */
[----:B------:R-:W-:Y:S11]  /*4a660*/  @!UPT UIADD3 URZ, URZ, URZ, URZ ;  /* 0x0000003f3f3ff290 */ /* 0x000ff6000fffe03f */
[----:B------:R-:W-:Y:S01]  /*4a670*/  @!UPT UIADD3 URZ, URZ, URZ, URZ ;  /* 0x0000003f3f3ff290 */ /* 0x000fe2000fffe03f */
[----:B------:R-:W-:Y:S01]  /*4a680*/  STL.64 [R1+0x270], R8 ;  /* 0x0002700801007387 */ /* 0x000fe20000100a00 */
[----:B------:R0:W-:Y:S03]  /*4a690*/  STL.64 [R1+0x278], R10 ;  /* 0x0002780a01007387 */ /* 0x0001e60000100a00 */
[----:B0-----:R-:W2:Y:S02]  /*4a6a0*/  LDL.LU.64 R10, [R1+0x5f08] ;  /* 0x005f0800010a7983 */ /* 0x001ea40000300a00 */
[C---:B--2---:R-:W-:Y:S11]  /*4a6b0*/  HMMA.16816.F32.BF16 R12, R16.reuse, R10, R12 ;  /* 0x0000000a100c723c */ /* 0x044ff6000004180c */
        /* <DEDUP_REMOVED lines=11> */
[----:B----4-:R-:W-:Y:S02]  /*4a770*/  HMMA.16816.F32.BF16 R16, R16, R22, R12 ;  /* 0x000000161010723c */ /* 0x010fe4000004180c */
        /* <DEDUP_REMOVED lines=12> */
[----:B------:R-:W-:Y:S01]  /*4a840*/  STL.64 [R1+0x1f8], R18 ;  /* 0x0001f81201007387 */ /* 0x000fe20000100a00 */
[C---:B--2---:R-:W-:Y:S02]  /*4a850*/  HMMA.16816.F32.BF16 R4, R12.reuse, R6, R8 ;  /* 0x000000060c04723c */ /* 0x044fe40000041808 */
[----:B---3--:R-:W0:Y:S04]  /*4a860*/  LDSM.16.MT88.4 R16, [R27+0xe000] ;  /* 0x00e000001b10783b */ /* 0x008e280000004200 */
[----:B0-----:R-:W-:Y:S01]  /*4a870*/  STL.64 [R1+0x5e20], R18 ;  /* 0x005e201201007387 */ /* 0x001fe20000100a00 */
[----:B------:R0:W-:Y:S03]  /*4a880*/  STL.64 [R1+0x5e18], R16 ;  /* 0x005e181001007387 */ /* 0x0001e60000100a00 */
[----:B0-----:R-:W2:Y:S01]  /*4a890*/  LDL.LU R16, [R1+0x80] ;  /* 0x0000800001107983 */ /* 0x001ea20000300800 */
[----:B------:R-:W2:Y:S02]  /*4a8a0*/  LDL.LU R17, [R1+0x84] ;  /* 0x0000840001117983 */ /* 0x000ea40000300800 */
[----:B------:R-:W2:Y:S02]  /*4a8b0*/  LDL.LU R18, [R1+0x88] ;  /* 0x0000880001127983 */ /* 0x000ea40000300800 */
[----:B------:R-:W2:Y:S01]  /*4a8c0*/  LDL.LU R19, [R1+0x8c] ;  /* 0x00008c0001137983 */ /* 0x000ea20000300800 */
[----:B------:R-:W3:Y:S07]  /*4a8d0*/  LDL.LU.64 R10, [R1+0x5ed0] ;  /* 0x005ed000010a7983 */ /* 0x000eee0000300a00 */
[----:B------:R-:W-:Y:S02]  /*4a8e0*/  STL.64 [R1+0x1e0], R4 ;  /* 0x0001e00401007387 */ /* 0x000fe40000100a00 */
[----:B------:R0:W-:Y:S02]  /*4a8f0*/  STL.64 [R1+0x1e8], R6 ;  /* 0x0001e80601007387 */ /* 0x0001e40000100a00 */
[----:B0-----:R-:W3:Y:S01]  /*4a900*/  LDL.LU.64 R6, [R1+0x5ec8] ;  /* 0x005ec80001067983 */ /* 0x001ee20000300a00 */
[----:B------:R-:W3:Y:S01]  /*4a910*/  LDL.LU.64 R4, [R1+0x5ec0] ;  /* 0x005ec00001047983 */ /* 0x000ee20000300a00 */
[C---:B--2---:R-:W-:Y:S02]  /*4a920*/  HMMA.16816.F32.BF16 R16, R12.reuse, R22, R16 ;  /* 0x000000160c10723c */ /* 0x044fe40000041810 */
[----:B------:R-:W0:Y:S06]  /*4a930*/  LDSM.16.MT88.4 R20, [R27+0xe080] ;  /* 0x00e080001b14783b */ /* 0x000e2c0000004200 */
[----:B---3--:R-:W-:Y:S01]  /*4a940*/  HMMA.16816.F32.BF16 R8, R12, R10, R4 ;  /* 0x0000000a0c08723c */ /* 0x008fe20000041804 */
[----:B------:R-:W2:Y:S11]  /*4a950*/  LDL.LU R7, [R1+0x5eb8] ;  /* 0x005eb80001077983 */ /* 0x000eb60000300800 */
[----:B------:R-:W-:Y:S11]  /*4a960*/  @!UPT UIADD3 URZ, URZ, URZ, URZ ;  /* 0x0000003f3f3ff290 */ /* 0x000ff6000fffe03f */
[----:B------:R-:W-:Y:S01]  /*4a970*/  STL.64 [R1+0x1d0], R8 ;  /* 0x0001d00801007387 */ /* 0x000fe20000100a00 */
[----:B------:R1:W-:Y:S03]  /*4a980*/  STL.64 [R1+0x1d8], R10 ;  /* 0x0001d80a01007387 */ /* 0x0003e60000100a00 */
[----:B-1----:R-:W3:Y:S01]  /*4a990*/  LDL.LU.64 R10, [R1+0x5eb0] ;  /* 0x005eb000010a7983 */ /* 0x002ee20000300a00 */
[----:B------:R-:W3:Y:S02]  /*4a9a0*/  LDL.LU.64 R8, [R1+0x5ea8] ;  /* 0x005ea80001087983 */ /* 0x000ee40000300a00 */
[----:B------:R-:W3:Y:S02]  /*4a9b0*/  LDL.64 R12, [R1+0x30] ;  /* 0x00003000010c7983 */ /* 0x000ee40000100a00 */
[----:B------:R-:W-:Y:S01]  /*4a9c0*/  STL.64 [R1+0x80], R16 ;  /* 0x0000801001007387 */ /* 0x000fe20000100a00 */
[----:B------:R-:W-:Y:S01]  /*4a9d0*/  STL.64 [R1+0x88], R18 ;  /* 0x0000881201007387 */ /* 0x000fe20000100a00 */
[----:B0-----:R-:W-:Y:S02]  /*4a9e0*/  STL.64 [R1+0x5df0], R22 ;  /* 0x005df01601007387 */ /* 0x001fe40000100a00 */
[----:B------:R0:W-:Y:S02]  /*4a9f0*/  STL.64 [R1+0x5de8], R20 ;  /* 0x005de81401007387 */ /* 0x0001e40000100a00 */
[----:B0-----:R-:W3:Y:S01]  /*4aa00*/  LDL.LU R20, [R1+0x1b0] ;  /* 0x0001b00001147983 */ /* 0x001ee20000300800 */
[----:B------:R-:W3:Y:S02]  /*4aa10*/  LDL.LU R21, [R1+0x1b4] ;  /* 0x0001b40001157983 */ /* 0x000ee40000300800 */
[----:B------:R-:W3:Y:S02]  /*4aa20*/  LDL.LU R22, [R1+0x1b8] ;  /* 0x0001b80001167983 */ /* 0x000ee40000300800 */
[----:B------:R-:W3:Y:S01]  /*4aa30*/  LDL.LU R23, [R1+0x1bc] ;  /* 0x0001bc0001177983 */ /* 0x000ee20000300800 */
[----:B----4-:R-:W-:-:S02]  /*4aa40*/  MOV R16, R25 ;  /* 0x0000001900107202 */ /* 0x010fc40000000f00 */
[----:B------:R-:W-:Y:S02]  /*4aa50*/  MOV R17, R24 ;  /* 0x0000001800117202 */ /* 0x000fe40000000f00 */
[----:B--2---:R-:W0:Y:S04]  /*4aa60*/  LDSM.16.MT88.4 R24, [R7+0xe000] ;  /* 0x00e000000718783b */ /* 0x004e280000004200 */
[----:B0-----:R-:W-:Y:S01]  /*4aa70*/  STL.64 [R1+0x5dc0], R26 ;  /* 0x005dc01a01007387 */ /* 0x001fe20000100a00 */
[----:B---3--:R-:W-:Y:S03]  /*4aa80*/  HMMA.16816.F32.BF16 R20, R8, R12, R20 ;  /* 0x0000000c0814723c */ /* 0x008fe60000041814 */
[----:B------:R0:W-:Y:S01]  /*4aa90*/  STL.64 [R1+0x5db8], R24 ;  /* 0x005db81801007387 */ /* 0x0001e20000100a00 */
[----:B------:R-:W-:-:S02]  /*4aaa0*/  MOV R18, R12 ;  /* 0x0000000c00127202 */ /* 0x000fc40000000f00 */
[----:B0-----:R-:W-:Y:S02]  /*4aab0*/  MOV R24, R29 ;  /* 0x0000001d00187202 */ /* 0x001fe40000000f00 */
[----:B------:R-:W-:Y:S01]  /*4aac0*/  MOV R25, R28 ;  /* 0x0000001c00197202 */ /* 0x000fe20000000f00 */
[----:B------:R-:W2:Y:S01]  /*4aad0*/  LDL.LU R29, [R1+0x5ea0] ;  /* 0x005ea000011d7983 */ /* 0x000ea20000300800 */
[----:B------:R-:W3:Y:S03]  /*4aae0*/  LDL.LU R28, [R1+0x5e9c] ;  /* 0x005e9c00011c7983 */ /* 0x000ee60000300800 */
[----:B------:R-:W-:Y:S10]  /*4aaf0*/  STL.64 [R1+0x5e88], R24 ;  /* 0x005e881801007387 */ /* 0x000ff40000100a00 */
[----:B------:R0:W-:Y:S01]  /*4ab00*/  STL.64 [R1+0x1a0], R20 ;  /* 0x0001a01401007387 */ /* 0x0001e20000100a00 */
[----:B------:R1:W-:Y:S02]  /*4ab10*/  STL.64 [R1+0x1a8], R22 ;  /* 0x0001a81601007387 */ /* 0x0003e40000100a00 */
[----:B------:R-:W-:Y:S02]  /*4ab20*/  STL [R1+0x5e80], R18 ;  /* 0x005e801201007387 */ /* 0x000fe40000100800 */
[----:B------:R-:W-:Y:S01]  /*4ab30*/  STL.64 [R1+0x5e78], R16 ;  /* 0x005e781001007387 */ /* 0x000fe20000100a00 */
[----:B0-----:R-:W4:Y:S01]  /*4ab40*/  LDL.LU R20, [R1+0xf0] ;  /* 0x0000f00001147983 */ /* 0x001f220000300800 */
[----:B------:R-:W4:Y:S02]  /*4ab50*/  LDL.LU R21, [R1+0xf4] ;  /* 0x0000f40001157983 */ /* 0x000f240000300800 */
[----:B-1----:R-:W2:Y:S01]  /*4ab60*/  LDL.LU R22, [R1+0xf8] ;  /* 0x0000f80001167983 */ /* 0x002ea20000300800 */
[----:B------:R-:W-:-:S02]  /*4ab70*/  MOV R0, R13 ;  /* 0x0000000d00007202 */ /* 0x000fc40000000f00 */
[----:B------:R-:W0:Y:S01]  /*4ab80*/  LDSM.16.MT88.4 R12, [R7+0xe080] ;  /* 0x00e08000070c783b */ /* 0x000e220000004200 */
[----:B---3--:R-:W-:-:S03]  /*4ab90*/  MOV R23, R28 ;  /* 0x0000001c00177202 */ /* 0x008fc60000000f00 */
[----:B------:R-:W3:Y:S04]  /*4aba0*/  LDL.LU R28, [R1+0x5e98] ;  /* 0x005e9800011c7983 */ /* 0x000ee80000300800 */
[----:B--2---:R-:W-:Y:S01]  /*4abb0*/  STL.64 [R1+0x5e00], R22 ;  /* 0x005e001601007387 */ /* 0x004fe20000100a00 */
[----:B----4-:R1:W-:Y:S03]  /*4abc0*/  STL.64 [R1+0x5df8], R20 ;  /* 0x005df81401007387 */ /* 0x0103e60000100a00 */
[----:B-1----:R-:W2:Y:S01]  /*4abd0*/  LDL.LU R20, [R1+0x2f0] ;  /* 0x0002f00001147983 */ /* 0x002ea20000300800 */
[----:B------:R-:W2:Y:S02]  /*4abe0*/  LDL.LU R21, [R1+0x2f4] ;  /* 0x0002f40001157983 */ /* 0x000ea40000300800 */
[----:B------:R-:W4:Y:S02]  /*4abf0*/  LDL.LU R22, [R1+0x2f8] ;  /* 0x0002f80001167983 */ /* 0x000f240000300800 */
[----:B------:R-:W4:Y:S01]  /*4ac00*/  LDL.LU R23, [R1+0x2fc] ;  /* 0x0002fc0001177983 */ /* 0x000f220000300800 */
[----:B------:R-:W2:Y:S01]  /*4ac10*/  LDL.LU R4, [R1+0x2c0] ;  /* 0x0002c00001047983 */ /* 0x000ea20000300800 */
        /* <DEDUP_REMOVED lines=11> */
[----:B----4-:R-:W-:Y:S01]  /*4acd0*/  STL.64 [R1+0x5e10], R22 ;  /* 0x005e101601007387 */ /* 0x010fe20000100a00 */
[----:B--2---:R1:W-:Y:S03]  /*4ace0*/  STL.64 [R1+0x5e08], R20 ;  /* 0x005e081401007387 */ /* 0x0043e60000100a00 */
[----:B-1----:R-:W2:Y:S01]  /*4acf0*/  LDL.64 R20, [R1+0x20] ;  /* 0x0000200001147983 */ /* 0x002ea20000100a00 */
[----:B0-----:R-:W-:Y:S02]  /*4ad00*/  STL.64 [R1+0x5d68], R14 ;  /* 0x005d680e01007387 */ /* 0x001fe40000100a00 */
[----:B------:R0:W-:Y:S02]  /*4ad10*/  STL.64 [R1+0x5d60], R12 ;  /* 0x005d600c01007387 */ /* 0x0001e40000100a00 */
[----:B0-----:R-:W4:Y:S01]  /*4ad20*/  LDL.LU R12, [R1+0x300] ;  /* 0x00030000010c7983 */ /* 0x001f220000300800 */
[----:B------:R-:W4:Y:S02]  /*4ad30*/  LDL.LU R13, [R1+0x304] ;  /* 0x00030400010d7983 */ /* 0x000f240000300800 */
[----:B------:R-:W2:Y:S01]  /*4ad40*/  LDL.LU R14, [R1+0x308] ;  /* 0x00030800010e7983 */ /* 0x000ea20000300800 */
[----:B---3--:R-:W-:-:S02]  /*4ad50*/  MOV R15, R28 ;  /* 0x0000001c000f7202 */ /* 0x008fc40000000f00 */
[----:B------:R-:W3:Y:S04]  /*4ad60*/  LDL.LU R28, [R1+0x5e94] ;  /* 0x005e9400011c7983 */ /* 0x000ee80000300800 */
        /* <DEDUP_REMOVED lines=10> */
[----:B------:R-:W4:Y:S01]  /*4ae10*/  LDL.LU R14, [R1+0x2d8] ;  /* 0x0002d800010e7983 */ /* 0x000f220000300800 */
[----:B---3--:R-:W-:-:S02]  /*4ae20*/  MOV R15, R28 ;  /* 0x0000001c000f7202 */ /* 0x008fc40000000f00 */
[----:B------:R-:W3:Y:S01]  /*4ae30*/  LDL.LU R28, [R1+0x5e90] ;  /* 0x005e9000011c7983 */ /* 0x000ee20000300800 */
[----:B------:R-:W-:Y:S03]  /*4ae40*/  HMMA.16816.F32.BF16 R24, R8, R20, R24 ;  /* 0x000000140818723c */ /* 0x000fe60000041818 */
        /* <DEDUP_REMOVED lines=11> */
[----:B------:R0:W-:Y:S01]  /*4af00*/  STL.64 [R1+0x1c0], R24 ;  /* 0x0001c01801007387 */ /* 0x0001e20000100a00 */
[----:B------:R-:W-:Y:S04]  /*4af10*/  STL [R1+0x1c8], R26 ;  /* 0x0001c81a01007387 */ /* 0x000fe80000100800 */
[----:B0-----:R-:W4:Y:S01]  /*4af20*/  LDL.LU.64 R24, [R1+0x5e88] ;  /* 0x005e880001187983 */ /* 0x001f220000300a00 */
[----:B---3--:R-:W-:Y:S01]  /*4af30*/  IMAD.MOV.U32 R15, RZ, RZ, R28 ;  /* 0x000000ffff0f7224 */ /* 0x008fe200078e001c */
[----:B------:R-:W-:-:S05]  /*4af40*/  MOV R28, R27 ;  /* 0x0000001b001c7202 */ /* 0x000fca0000000f00 */
[----:B------:R-:W-:Y:S01]  /*4af50*/  STL [R1+0x5ce8], R28 ;  /* 0x005ce81c01007387 */ /* 0x000fe20000100800 */
[C---:B----4-:R-:W-:Y:S11]  /*4af60*/  HMMA.16816.F32.BF16 R16, R8.reuse, R24, R16 ;  /* 0x000000180810723c */ /* 0x050ff60000041810 */
[----:B------:R-:W-:Y:S11]  /*4af70*/  @!UPT UIADD3 URZ, URZ, URZ, URZ ;  /* 0x0000003f3f3ff290 */ /* 0x000ff6000fffe03f */
[----:B------:R-:W-:Y:S01]  /*4af80*/  @!UPT UIADD3 URZ, URZ, URZ, URZ ;  /* 0x0000003f3f3ff290 */ /* 0x000fe2000fffe03f */
[----:B------:R-:W-:Y:S01]  /*4af90*/  STL.64 [R1+0x1b0], R16 ;  /* 0x0001b01001007387 */ /* 0x000fe20000100a00 */
[----:B------:R0:W-:Y:S03]  /*4afa0*/  STL.64 [R1+0x1b8], R18 ;  /* 0x0001b81201007387 */ /* 0x0001e60000100a00 */
[----:B0-----:R-:W3:Y:S01]  /*4afb0*/  LDL.LU R18, [R1+0x5e80] ;  /* 0x005e800001127983 */ /* 0x001ee20000300800 */
[----:B------:R-:W4:Y:S02]  /*4afc0*/  LDL.LU.64 R16, [R1+0x5e78] ;  /* 0x005e780001107983 */ /* 0x000f240000300a00 */
[----:B----4-:R-:W-:Y:S01]  /*4afd0*/  HMMA.16816.F32.BF16 R8, R8, R16, R4 ;  /* 0x000000100808723c */ /* 0x010fe20000041804 */
[----:B------:R-:W2:Y:S01]  /*4afe0*/  LDL.LU.64 R6, [R1+0x5e70] ;  /* 0x005e700001067983 */ /* 0x000ea20000300a00 */
[----:B------:R-:W2:Y:S11]  /*4aff0*/  LDL.LU.64 R4, [R1+0x5e68] ;  /* 0x005e680001047983 */ /* 0x000eb60000300a00 */
[----:B------:R-:W-:Y:S10]  /*4b000*/  @!UPT UIADD3 URZ, URZ, URZ, URZ ;  /* 0x0000003f3f3ff290 */ /* 0x000ff4000fffe03f */
[----:B------:R3:W-:Y:S01]  /*4b010*/  STL.64 [R1+0x190], R8 ;  /* 0x0001900801007387 */ /* 0x0007e20000100a00 */
[----:B------:R-:W-:Y:S01]  /*4b020*/  MOV R28, R11 ;  /* 0x0000000b001c7202 */ /* 0x000fe20000000f00 */
[----:B------:R2:W-:Y:S01]  /*4b030*/  STL [R1+0x198], R10 ;  /* 0x0001980a01007387 */ /* 0x0005e20000100800 */
[----:B---3--:R-:W-:Y:S02]  /*4b040*/  MOV R8, R18 ;  /* 0x0000001200087202 */ /* 0x008fe40000000f00 */
[----:B------:R-:W-:Y:S01]  /*4b050*/  MOV R9, R0 ;  /* 0x0000000000097202 */ /* 0x000fe20000000f00 */
[----:B------:R-:W-:Y:S06]  /*4b060*/  STL [R1+0x5cec], R28 ;  /* 0x005cec1c01007387 */ /* 0x000fec0000100800 */
        /* <DEDUP_REMOVED lines=9> */
[----:B0-----:R-:W3:Y:S01]  /*4b100*/  LDL.64 R8, [R1+0x30] ;  /* 0x0000300001087983 */ /* 0x001ee20000100a00 */
        /* <DEDUP_REMOVED lines=11> */
[----:B------:R0:W-:Y:S01]  /*4b1c0*/  STL [R1+0x138], R14 ;  /* 0x0001380e01007387 */ /* 0x0001e20000100800 */
[----:B------:R-:W-:Y:S02]  /*4b1d0*/  MOV R28, R15 ;  /* 0x0000000f001c7202 */ /* 0x000fe40000000f00 */
[----:B0-----:R-:W2:Y:S01]  /*4b1e0*/  LDL.LU.64 R14, [R1+0x5e40] ;  /* 0x005e4000010e7983 */ /* 0x001ea20000300a00 */
[----:B------:R-:W2:Y:S02]  /*4b1f0*/  LDL.LU.64 R12, [R1+0x5e38] ;  /* 0x005e3800010c7983 */ /* 0x000ea40000300a00 */
[----:B--2---:R-:W-:Y:S01]  /*4b200*/  HMMA.16816.F32.BF16 R4, R4, R16, R12 ;  /* 0x000000100404723c */ /* 0x004fe2000004180c */
[----:B------:R-:W2:Y:S01]  /*4b210*/  LDL.LU.64 R14, [R1+0x5e30] ;  /* 0x005e3000010e7983 */ /* 0x000ea20000300a00 */
[----:B------:R-:W2:Y:S02]  /*4b220*/  LDL.LU.64 R12, [R1+0x5e28] ;  /* 0x005e2800010c7983 */ /* 0x000ea40000300a00 */
[----:B------:R-:W3:Y:S02]  /*4b230*/  LDL.LU.64 R18, [R1+0x5e20] ;  /* 0x005e200001127983 */ /* 0x000ee40000300a00 */
[----:B------:R-:W3:Y:S11]  /*4b240*/  LDL.LU.64 R16, [R1+0x5e18] ;  /* 0x005e180001107983 */ /* 0x000ef60000300a00 */
[----:B------:R-:W-:Y:S06]  /*4b250*/  @!UPT UIADD3 URZ, URZ, URZ, URZ ;  /* 0x0000003f3f3ff290 */ /* 0x000fec000fffe03f */
        /* <DEDUP_REMOVED lines=16> */
[----:B------:R-:W-:Y:S11]  /*4b360*/  STL [R1+0x5c50], R29 ;  /* 0x005c501d01007387 */ /* 0x000ff60000100800 */
[----:B------:R-:W-:Y:S06]  /*4b370*/  @!UPT UIADD3 URZ, URZ, URZ, URZ ;  /* 0x0000003f3f3ff290 */ /* 0x000fec000fffe03f */
[----:B------:R0:W-:Y:S02]  /*4b380*/  STL.64 [R1+0x170], R12 ;  /* 0x0001700c01007387 */ /* 0x0001e40000100a00 */
[----:B------:R-:W-:Y:S01]  /*4b390*/  STL.64 [R1+0x178], R14 ;  /* 0x0001780e01007387 */ /* 0x000fe20000100a00 */
[----:B------:R-:W3:Y:S01]  /*4b3a0*/  LDL.LU.64 R22, [R1+0x5e10] ;  /* 0x005e100001167983 */ /* 0x000ee20000300a00 */
[----:B0-----:R-:W-:Y:S02]  /*4b3b0*/  MOV R13, R20 ;  /* 0x00000014000d7202 */ /* 0x001fe40000000f00 */
[----:B------:R-:W-:Y:S02]  /*4b3c0*/  MOV R12, R21 ;  /* 0x00000015000c7202 */ /* 0x000fe40000000f00 */
        /* <DEDUP_REMOVED lines=15> */
[----:B------:R-:W3:Y:S02]  /*4b4c0*/  LDL.LU.64 R20, [R1+0x5de8] ;  /* 0x005de80001147983 */ /* 0x000ee40000300a00 */
[----:B------:R-:W-:Y:S01]  /*4b4d0*/  STL.64 [R1+0x5dc8], R4 ;  /* 0x005dc80401007387 */ /* 0x000fe20000100a00 */
[----:B------:R-:W-:Y:S11]  /*4b4e0*/  MOV R0, R9 ;  /* 0x0000000900007202 */ /* 0x000ff60000000f00 */
[----:B------:R-:W-:Y:S07]  /*4b4f0*/  @!UPT UIADD3 URZ, URZ, URZ, URZ ;  /* 0x0000003f3f3ff290 */ /* 0x000fee000fffe03f */
[----:B------:R0:W-:Y:S01]  /*4b500*/  STL.64 [R1+0xf0], R16 ;  /* 0x0000f01001007387 */ /* 0x0001e20000100a00 */
[----:B------:R-:W-:Y:S01]  /*4b510*/  STL.64 [R1+0xf8], R18 ;  /* 0x0000f81201007387 */ /* 0x000fe20000100a00 */
[----:B0-----:R-:W-:Y:S01]  /*4b520*/  MOV R16, R8 ;  /* 0x0000000800107202 */ /* 0x001fe20000000f00 */
[C---:B---3--:R-:W-:Y:S11]  /*4b530*/  HMMA.16816.F32.BF16 R4, R20.reuse, R8, R24 ;  /* 0x000000081404723c */ /* 0x048ff60000041818 */
[----:B------:R-:W-:Y:S11]  /*4b540*/  @!UPT UIADD3 URZ, URZ, URZ, URZ ;  /* 0x0000003f3f3ff290 */ /* 0x000ff6000fffe03f */
[----:B------:R-:W-:Y:S01]  /*4b550*/  @!UPT UIADD3 URZ, URZ, URZ, URZ ;  /* 0x0000003f3f3ff290 */ /* 0x000fe2000fffe03f */
[----:B------:R0:W-:Y:S01]  /*4b560*/  STL.64 [R1+0x120], R4 ;  /* 0x0001200401007387 */ /* 0x0001e20000100a00 */
[----:B------:R1:W-:Y:S02]  /*4b570*/  STL.64 [R1+0x128], R6 ;  /* 0x0001280601007387 */ /* 0x0003e40000100a00 */
[----:B------:R-:W2:Y:S02]  /*4b580*/  LDL.LU R8, [R1+0xa0] ;  /* 0x0000a00001087983 */ /* 0x000ea40000300800 */
[----:B------:R-:W2:Y:S01]  /*4b590*/  LDL.LU R9, [R1+0xa4] ;  /* 0x0000a40001097983 */ /* 0x000ea20000300800 */
[----:B------:R-:W3:Y:S01]  /*4b5a0*/  LDL.LU R10, [R1+0xa8] ;  /* 0x0000a800010a7983 */ /* 0x000ee20000300800 */
[----:B------:R-:W3:Y:S01]  /*4b5b0*/  LDL.LU R11, [R1+0xac] ;  /* 0x0000ac00010b7983 */ /* 0x000ee20000300800 */
[----:B------:R-:W-:Y:S02]  /*4b5c0*/  MOV R25, R12 ;  /* 0x0000000c00197202 */ /* 0x000fe40000000f00 */
[----:B------:R-:W-:Y:S01]  /*4b5d0*/  MOV R24, R13 ;  /* 0x0000000d00187202 */ /* 0x000fe20000000f00 */
[----:B---3--:R-:W-:Y:S01]  /*4b5e0*/  STL.64 [R1+0x5de0], R10 ;  /* 0x005de00a01007387 */ /* 0x008fe20000100a00 */
[----:B--2---:R2:W-:Y:S02]  /*4b5f0*/  STL.64 [R1+0x5dd8], R8 ;  /* 0x005dd80801007387 */ /* 0x0045e40000100a00 */
[----:B0-----:R-:W3:Y:S02]  /*4b600*/  LDL.LU R4, [R1+0x280] ;  /* 0x0002800001047983 */ /* 0x001ee40000300800 */
[----:B------:R-:W3:Y:S01]  /*4b610*/  LDL.LU R5, [R1+0x284] ;  /* 0x0002840001057983 */ /* 0x000ee20000300800 */
[----:B-1----:R-:W3:Y:S01]  /*4b620*/  LDL.LU R6, [R1+0x288] ;  /* 0x0002880001067983 */ /* 0x002ee20000300800 */
[----:B------:R-:W3:Y:S03]  /*4b630*/  LDL.LU R7, [R1+0x28c] ;  /* 0x00028c0001077983 */ /* 0x000ee60000300800 */
[----:B--2---:R-:W2:Y:S01]  /*4b640*/  LDL.LU R8, [R1+0x290] ;  /* 0x0002900001087983 */ /* 0x004ea20000300800 */
[----:B------:R-:W2:Y:S02]  /*4b650*/  LDL.LU R9, [R1+0x294] ;  /* 0x0002940001097983 */ /* 0x000ea40000300800 */
[----:B------:R-:W2:Y:S02]  /*4b660*/  LDL.LU R10, [R1+0x298] ;  /* 0x00029800010a7983 */ /* 0x000ea40000300800 */
[----:B------:R-:W2:Y:S01]  /*4b670*/  LDL.LU R11, [R1+0x29c] ;  /* 0x00029c00010b7983 */ /* 0x000ea20000300800 */
[----:B------:R-:W4:Y:S01]  /*4b680*/  LDL.LU R12, [R1+0x210] ;  /* 0x00021000010c7983 */ /* 0x000f220000300800 */
        /* <DEDUP_REMOVED lines=14> */
[----:B------:R-:W4:Y:S01]  /*4b770*/  LDL.LU R15, [R1+0xdc] ;  /* 0x0000dc00010f7983 */ /* 0x000f220000300800 */
[----:B------:R-:W-:Y:S01]  /*4b780*/  HMMA.16816.F32.BF16 R24, R20, R24, R8 ;  /* 0x000000181418723c */ /* 0x000fe20000041808 */
[----:B----4-:R-:W-:Y:S01]  /*4b790*/  STL.64 [R1+0x5d98], R14 ;  /* 0x005d980e01007387 */ /* 0x010fe20000100a00 */
[----:B--2---:R0:W-:Y:S02]  /*4b7a0*/  STL.64 [R1+0x5d90], R12 ;  /* 0x005d900c01007387 */ /* 0x0041e40000100a00 */
[----:B0-----:R-:W-:-:S02]  /*4b7b0*/  MOV R12, R16 ;  /* 0x00000010000c7202 */ /* 0x001fc40000000f00 */
[----:B------:R-:W2:Y:S01]  /*4b7c0*/  LDL.LU R16, [R1+0x200] ;  /* 0x0002000001107983 */ /* 0x000ea20000300800 */
        /* <DEDUP_REMOVED lines=12> */
[----:B------:R3:W-:Y:S01]  /*4b890*/  STL.64 [R1+0x118], R26 ;  /* 0x0001181a01007387 */ /* 0x0007e20000100a00 */
[----:B0-----:R-:W3:Y:S02]  /*4b8a0*/  LDL.LU.64 R24, [R1+0x5dd0] ;  /* 0x005dd00001187983 */ /* 0x001ee40000300a00 */
[C---:B---3--:R-:W-:Y:S02]  /*4b8b0*/  HMMA.16816.F32.BF16 R24, R20.reuse, R24, R4 ;  /* 0x000000181418723c */ /* 0x048fe40000041804 */
[----:B------:R-:W4:Y:S11]  /*4b8c0*/  LDL.LU.64 R4, [R1+0x5dc8] ;  /* 0x005dc80001047983 */ /* 0x000f360000300a00 */
[----:B------:R-:W-:Y:S10]  /*4b8d0*/  @!UPT UIADD3 URZ, URZ, URZ, URZ ;  /* 0x0000003f3f3ff290 */ /* 0x000ff4000fffe03f */
[----:B------:R-:W-:Y:S01]  /*4b8e0*/  STL [R1+0x104], R25 ;  /* 0x0001041901007387 */ /* 0x000fe20000100800 */
[----:B------:R0:W-:Y:S01]  /*4b8f0*/  STL.64 [R1+0x108], R26 ;  /* 0x0001081a01007387 */ /* 0x0001e20000100a00 */
[----:B------:R-:W-:Y:S02]  /*4b900*/  MOV R29, R24 ;  /* 0x00000018001d7202 */ /* 0x000fe40000000f00 */
[----:B0-----:R-:W2:Y:S01]  /*4b910*/  LDL.LU.64 R26, [R1+0x5dc0] ;  /* 0x005dc000011a7983 */ /* 0x001ea20000300a00 */
[----:B------:R-:W2:Y:S01]  /*4b920*/  LDL.LU.64 R24, [R1+0x5db8] ;  /* 0x005db80001187983 */ /* 0x000ea20000300a00 */
[----:B----4-:R-:W-:Y:S02]  /*4b930*/  HMMA.16816.F32.BF16 R20, R20, R4, R8 ;  /* 0x000000041414723c */ /* 0x010fe40000041808 */
[----:B------:R-:W3:Y:S11]  /*4b940*/  LDL.LU R8, [R1+0x90] ;  /* 0x0000900001087983 */ /* 0x000ef60000300800 */
[----:B------:R-:W-:Y:S10]  /*4b950*/  @!UPT UIADD3 URZ, URZ, URZ, URZ ;  /* 0x0000003f3f3ff290 */ /* 0x000ff4000fffe03f */
[----:B------:R-:W-:Y:S01]  /*4b960*/  STL.64 [R1+0xa0], R20 ;  /* 0x0000a01401007387 */ /* 0x000fe20000100a00 */
[----:B------:R-:W-:Y:S02]  /*4b970*/  STL.64 [R1+0xa8], R22 ;  /* 0x0000a81601007387 */ /* 0x000fe40000100a00 */
[----:B------:R-:W3:Y:S02]  /*4b980*/  LDL.LU R9, [R1+0x94] ;  /* 0x0000940001097983 */ /* 0x000ee40000300800 */
[----:B------:R-:W4:Y:S01]  /*4b990*/  LDL.LU R10, [R1+0x98] ;  /* 0x00009800010a7983 */ /* 0x000f220000300800 */
[----:B------:R-:W-:Y:S02]  /*4b9a0*/  MOV R11, R2 ;  /* 0x00000002000b7202 */ /* 0x000fe40000000f00 */
[----:B------:R-:W2:Y:S04]  /*4b9b0*/  LDL.LU R2, [R1+0x5db0] ;  /* 0x005db00001027983 */ /* 0x000ea80000300800 */
[----:B----4-:R-:W-:Y:S01]  /*4b9c0*/  STL.64 [R1+0x5d40], R10 ;  /* 0x005d400a01007387 */ /* 0x010fe20000100a00 */
[----:B---3--:R0:W-:Y:S03]  /*4b9d0*/  STL.64 [R1+0x5d38], R8 ;  /* 0x005d380801007387 */ /* 0x0081e60000100a00 */
[----:B0-----:R-:W3:Y:S01]  /*4b9e0*/  LDL.LU R8, [R1+0x240] ;  /* 0x0002400001087983 */ /* 0x001ee20000300800 */
[----:B------:R-:W3:Y:S02]  /*4b9f0*/  LDL.LU R9, [R1+0x244] ;  /* 0x0002440001097983 */ /* 0x000ee40000300800 */
[----:B------:R-:W4:Y:S02]  /*4ba00*/  LDL.LU R10, [R1+0x248] ;  /* 0x00024800010a7983 */ /* 0x000f240000300800 */
[----:B------:R-:W4:Y:S02]  /*4ba10*/  LDL.LU R11, [R1+0x24c] ;  /* 0x00024c00010b7983 */ /* 0x000f240000300800 */
[----:B------:R-:W-:-:S07]  /*4ba20*/  IMAD.MOV.U32 R13, RZ, RZ, R0 ;  /* 0x000000ffff0d7224 */ /* 0x000fce00078e0000 */
[C---:B--2---:R-:W-:Y:S01]  /*4ba30*/  HMMA.16816.F32.BF16 R12, R24.reuse, R12, R16 ;  /* 0x0000000c180c723c */ /* 0x044fe20000041810 */
[----:B----4-:R-:W-:Y:S01]  /*4ba40*/  STL.64 [R1+0x5d50], R10 ;  /* 0x005d500a01007387 */ /* 0x010fe20000100a00 */
[----:B---3--:R0:W-:Y:S02]  /*4ba50*/  STL.64 [R1+0x5d48], R8 ;  /* 0x005d480801007387 */ /* 0x0081e40000100a00 */
[----:B------:R-:W2:Y:S01]  /*4ba60*/  LDL R23, [R1+0x1734] ;  /* 0x0017340001177983 */ /* 0x000ea20000100800 */
[----:B0-----:R-:W3:Y:S04]  /*4ba70*/  LDL.64 R8, [R1+0x20] ;  /* 0x0000200001087983 */ /* 0x001ee80000100a00 */
[----:B--2---:R-:W-:Y:S01]  /*4ba80*/  STL [R1+0x5d00], R23 ;  /* 0x005d001701007387 */ /* 0x004fe20000100800 */
[----:B------:R-:W2:Y:S02]  /*4ba90*/  LDL.LU.64 R20, [R1+0x10] ;  /* 0x0000100001147983 */ /* 0x000ea40000300a00 */
[----:B------:R-:W4:Y:S02]  /*4baa0*/  LDL.LU.64 R18, [R1+0x5da8] ;  /* 0x005da80001127983 */ /* 0x000f240000300a00 */
[----:B------:R-:W4:Y:S09]  /*4bab0*/  LDL.LU.64 R16, [R1+0x5da0] ;  /* 0x005da00001107983 */ /* 0x000f320000300a00 */
        /* <DEDUP_REMOVED lines=21> */
[----:B------:R-:W3:Y:S01]  /*4bc10*/  LDL.LU R22, [R1+0x258] ;  /* 0x0002580001167983 */ /* 0x000ee20000300800 */
[----:B--2---:R-:W-:Y:S01]  /*4bc20*/  HMMA.16816.F32.BF16 R24, R24, R4, R12 ;  /* 0x000000041818723c */ /* 0x004fe2000004180c */
[----:B------:R-:W4:Y:S01]  /*4bc30*/  LDL.LU.64 R14, [R1+0x5d68] ;  /* 0x005d6800010e7983 */ /* 0x000f220000300a00 */
[----:B------:R-:W4:Y:S11]  /*4bc40*/  LDL.LU.64 R12, [R1+0x5d60] ;  /* 0x005d6000010c7983 */ /* 0x000f360000300a00 */
[----:B------:R-:W-:Y:S10]  /*4bc50*/  @!UPT UIADD3 URZ, URZ, URZ, URZ ;  /* 0x0000003f3f3ff290 */ /* 0x000ff4000fffe03f */
[----:B------:R0:W-:Y:S01]  /*4bc60*/  STL.64 [R1+0x70], R24 ;  /* 0x0000701801007387 */ /* 0x0001e20000100a00 */
[----:B------:R1:W-:Y:S03]  /*4bc70*/  STL.64 [R1+0x78], R26 ;  /* 0x0000781a01007387 */ /* 0x0003e60000100a00 */
[----:B0-----:R-:W4:Y:S01]  /*4bc80*/  LDL.LU.64 R24, [R1+0x30] ;  /* 0x0000300001187983 */ /* 0x001f220000300a00 */
[----:B------:R-:W-:Y:S01]  /*4bc90*/  MOV R23, R2 ;  /* 0x0000000200177202 */ /* 0x000fe20000000f00 */
[C---:B----4-:R-:W-:Y:S08]  /*4bca0*/  HMMA.16816.F32.BF16 R16, R12.reuse, R24, R16 ;  /* 0x000000180c10723c */ /* 0x050ff00000041810 */
[----:B---3--:R-:W-:Y:S11]  /*4bcb0*/  HMMA.16816.F32.BF16 R20, R12, R8, R20 ;  /* 0x000000080c14723c */ /* 0x008ff60000041814 */
[----:B------:R-:W-:Y:S04]  /*4bcc0*/  @!UPT UIADD3 URZ, URZ, URZ, URZ ;  /* 0x0000003f3f3ff290 */ /* 0x000fe8000fffe03f */
[----:B------:R-:W-:Y:S01]  /*4bcd0*/  STL.64 [R1+0x60], R16 ;  /* 0x0000601001007387 */ /* 0x000fe20000100a00 */
[----:B------:R-:W-:Y:S02]  /*4bce0*/  MOV R2, R18 ;  /* 0x0000001200027202 */ /* 0x000fe40000000f00 */
[----:B------:R-:W-:Y:S02]  /*4bcf0*/  MOV R0, R19 ;  /* 0x0000001300007202 */ /* 0x000fe40000000f00 */
[----:B------:R-:W0:Y:S01]  /*4bd00*/  LDSM.16.MT88.4 R16, [R3+0xf000] ;  /* 0x00f000000310783b */ /* 0x000e220000004200 */
[----:B------:R-:W-:Y:S02]  /*4bd10*/  MOV R7, R24 ;  /* 0x0000001800077202 */ /* 0x000fe40000000f00 */
[----:B------:R-:W-:Y:S01]  /*4bd20*/  MOV R6, R25 ;  /* 0x0000001900067202 */ /* 0x000fe20000000f00 */
[----:B------:R-:W2:Y:S01]  /*4bd30*/  LDL.LU R24, [R1+0x230] ;  /* 0x0002300001187983 */ /* 0x000ea20000300800 */
[----:B------:R-:W2:Y:S01]  /*4bd40*/  LDL.LU R25, [R1+0x234] ;  /* 0x0002340001197983 */ /* 0x000ea20000300800 */
[----:B-1----:R-:W2:Y:S02]  /*4bd50*/  LDL.LU R26, [R1+0x238] ;  /* 0x00023800011a7983 */ /* 0x002ea40000300800 */
[----:B------:R-:W2:Y:S02]  /*4bd60*/  LDL.LU R27, [R1+0x23c] ;  /* 0x00023c00011b7983 */ /* 0x000ea40000300800 */
[----:B------:R-:W-:Y:S01]  /*4bd70*/  STL [R1+0x5bcc], R0 ;  /* 0x005bcc0001007387 */ /* 0x000fe20000100800 */
[----:B------:R-:W-:Y:S04]  /*4bd80*/  STL [R1+0x5bc8], R2 ;  /* 0x005bc80201007387 */ /* 0x000fe80000100800 */
[----:B0-----:R-:W-:Y:S01]  /*4bd90*/  STL.64 [R1+0x5cc8], R18 ;  /* 0x005cc81201007387 */ /* 0x001fe20000100a00 */
[----:B------:R0:W-:Y:S02]  /*4bda0*/  STL.64 [R1+0x5cc0], R16 ;  /* 0x005cc01001007387 */ /* 0x0001e40000100a00 */
[----:B------:R1:W-:Y:S02]  /*4bdb0*/  STL.64 [R1+0x50], R20 ;  /* 0x0000501401007387 */ /* 0x0003e40000100a00 */
[----:B------:R-:W-:Y:S01]  /*4bdc0*/  STL.64 [R1+0x58], R22 ;  /* 0x0000581601007387 */ /* 0x000fe20000100a00 */
[----:B0-----:R-:W-:-:S02]  /*4bdd0*/  MOV R16, R7 ;  /* 0x0000000700107202 */ /* 0x001fc40000000f00 */
[----:B------:R-:W-:Y:S01]  /*4bde0*/  MOV R17, R6 ;  /* 0x0000000600117202 */ /* 0x000fe20000000f00 */
[----:B-1----:R-:W3:Y:S01]  /*4bdf0*/  LDL.LU.64 R20, [R1+0x5d58] ;  /* 0x005d580001147983 */ /* 0x002ee20000300a00 */
[----:B------:R-:W-:Y:S02]  /*4be00*/  MOV R7, R8 ;  /* 0x0000000800077202 */ /* 0x000fe40000000f00 */
[----:B------:R-:W-:Y:S01]  /*4be10*/  MOV R6, R9 ;  /* 0x0000000900067202 */ /* 0x000fe20000000f00 */
[----:B------:R-:W3:Y:S01]  /*4be20*/  LDL.LU.64 R10, [R1+0x5d50] ;  /* 0x005d5000010a7983 */ /* 0x000ee20000300a00 */
[----:B------:R-:W3:Y:S02]  /*4be30*/  LDL.LU.64 R8, [R1+0x5d48] ;  /* 0x005d480001087983 */ /* 0x000ee40000300a00 */
[----:B---3--:R-:W-:Y:S11]  /*4be40*/  HMMA.16816.F32.BF16 R8, R12, R20, R8 ;  /* 0x000000140c08723c */ /* 0x008ff60000041808 */
[----:B------:R-:W-:Y:S11]  /*4be50*/  @!UPT UIADD3 URZ, URZ, URZ, URZ ;  /* 0x0000003f3f3ff290 */ /* 0x000ff6000fffe03f */
[----:B------:R-:W-:Y:S01]  /*4be60*/  @!UPT UIADD3 URZ, URZ, URZ, URZ ;  /* 0x0000003f3f3ff290 */ /* 0x000fe2000fffe03f */
[----:B------:R0:W-:Y:S01]  /*4be70*/  STL.64 [R1+0x40], R8 ;  /* 0x0000400801007387 */ /* 0x0001e20000100a00 */
[----:B------:R-:W-:Y:S01]  /*4be80*/  MOV R0, R10 ;  /* 0x0000000a00007202 */ /* 0x000fe20000000f00 */
[----:B------:R-:W-:Y:S02]  /*4be90*/  IMAD.MOV.U32 R2, RZ, RZ, R11 ;  /* 0x000000ffff027224 */ /* 0x000fe400078e000b */
[----:B------:R-:W3:Y:S04]  /*4bea0*/  LDL.LU.64 R10, [R1+0x5d40] ;  /* 0x005d4000010a7983 */ /* 0x000ee80000300a00 */
[----:B0-----:R-:W3:Y:S01]  /*4beb0*/  LDL.LU.64 R8, [R1+0x5d38] ;  /* 0x005d380001087983 */ /* 0x001ee20000300a00 */
[----:B------:R0:W-:Y:S02]  /*4bec0*/  STL.64 [R1+0x5d10], R20 ;  /* 0x005d101401007387 */ /* 0x0001e40000100a00 */
[----:B------:R-:W-:Y:S02]  /*4bed0*/  STL [R1+0x5c4c], R2 ;  /* 0x005c4c0201007387 */ /* 0x000fe40000100800 */
[----:B------:R-:W-:Y:S01]  /*4bee0*/  STL [R1+0x5c48], R0 ;  /* 0x005c480001007387 */ /* 0x000fe20000100800 */
[----:B0-----:R-:W-:-:S02]  /*4bef0*/  MOV R21, R6 ;  /* 0x0000000600157202 */ /* 0x001fc40000000f00 */
[----:B------:R-:W-:Y:S01]  /*4bf00*/  MOV R20, R7 ;  /* 0x0000000700147202 */ /* 0x000fe20000000f00 */
[----:B---3--:R-:W-:Y:S01]  /*4bf10*/  HMMA.16816.F32.BF16 R12, R12, R4, R8 ;  /* 0x000000040c0c723c */ /* 0x008fe20000041808 */
[----:B------:R-:W2:Y:S01]  /*4bf20*/  LDL.LU.64 R10, [R1+0x5d30] ;  /* 0x005d3000010a7983 */ /* 0x000ea20000300a00 */
[----:B------:R-:W2:Y:S02]  /*4bf30*/  LDL.LU.64 R8, [R1+0x5d28] ;  /* 0x005d280001087983 */ /* 0x000ea40000300a00 */
[----:B------:R0:W-:Y:S02]  /*4bf40*/  STL.64 [R1+0x5d08], R4 ;  /* 0x005d080401007387 */ /* 0x0001e40000100a00 */
[----:B0-----:R-:W3:Y:S11]  /*4bf50*/  LDL.LU R4, [R1+0x260] ;  /* 0x0002600001047983 */ /* 0x001ef60000300800 */
[----:B------:R-:W-:Y:S06]  /*4bf60*/  @!UPT UIADD3 URZ, URZ, URZ, URZ ;  /* 0x0000003f3f3ff290 */ /* 0x000fec000fffe03f */
[----:B------:R-:W-:Y:S01]  /*4bf70*/  STL.64 [R1+0x90], R12 ;  /* 0x0000900c01007387 */ /* 0x000fe20000100a00 */
[----:B------:R-:W-:Y:S02]  /*4bf80*/  STL.64 [R1+0x98], R14 ;  /* 0x0000980e01007387 */ /* 0x000fe40000100a00 */
[----:B------:R-:W3:Y:S02]  /*4bf90*/  LDL.LU R5, [R1+0x264] ;  /* 0x0002640001057983 */ /* 0x000ee40000300800 */
[----:B------:R-:W4:Y:S01]  /*4bfa0*/  LDL.LU R6, [R1+0x268] ;  /* 0x0002680001067983 */ /* 0x000f220000300800 */
[----:B------:R-:W4:Y:S04]  /*4bfb0*/  LDL.LU R7, [R1+0x26c] ;  /* 0x00026c0001077983 */ /* 0x000f280000300800 */
[----:B----4-:R-:W-:Y:S01]  /*4bfc0*/  STL.64 [R1+0x5d20], R6 ;  /* 0x005d200601007387 */ /* 0x010fe20000100a00 */
[----:B---3--:R0:W-:Y:S03]  /*4bfd0*/  STL.64 [R1+0x5d18], R4 ;  /* 0x005d180401007387 */ /* 0x0081e60000100a00 */
[----:B0-----:R-:W3:Y:S01]  /*4bfe0*/  LDL.LU R4, [R1+0x270] ;  /* 0x0002700001047983 */ /* 0x001ee20000300800 */
[----:B------:R-:W3:Y:S02]  /*4bff0*/  LDL.LU R5, [R1+0x274] ;  /* 0x0002740001057983 */ /* 0x000ee40000300800 */
[----:B------:R-:W3:Y:S02]  /*4c000*/  LDL.LU R6, [R1+0x278] ;  /* 0x0002780001067983 */ /* 0x000ee40000300800 */
[----:B------:R-:W3:Y:S01]  /*4c010*/  LDL.LU R7, [R1+0x27c] ;  /* 0x00027c0001077983 */ /* 0x000ee20000300800 */
[C---:B--2---:R-:W-:Y:S01]  /*4c020*/  HMMA.16816.F32.BF16 R24, R8.reuse, R16, R24 ;  /* 0x000000100818723c */ /* 0x044fe20000041818 */
[----:B------:R-:W2:Y:S01]  /*4c030*/  LDL.LU R12, [R1+0x220] ;  /* 0x00022000010c7983 */ /* 0x000ea20000300800 */
[----:B------:R-:W2:Y:S02]  /*4c040*/  LDL.LU R13, [R1+0x224] ;  /* 0x00022400010d7983 */ /* 0x000ea40000300800 */
[----:B------:R-:W2:Y:S02]  /*4c050*/  LDL.LU R14, [R1+0x228] ;  /* 0x00022800010e7983 */ /* 0x000ea40000300800 */
[----:B------:R-:W2:Y:S11]  /*4c060*/  LDL.LU R15, [R1+0x22c] ;  /* 0x00022c00010f7983 */ /* 0x000eb60000300800 */
[----:B------:R-:W-:Y:S06]  /*4c070*/  @!UPT UIADD3 URZ, URZ, URZ, URZ ;  /* 0x0000003f3f3ff290 */ /* 0x000fec000fffe03f */
[----:B------:R-:W-:Y:S01]  /*4c080*/  STL.64 [R1+0x210], R24 ;  /* 0x0002101801007387 */ /* 0x000fe20000100a00 */
[----:B------:R-:W-:Y:S02]  /*4c090*/  STL.64 [R1+0x218], R26 ;  /* 0x0002181a01007387 */ /* 0x000fe40000100a00 */
[----:B------:R-:W0:Y:S02]  /*4c0a0*/  LDSM.16.MT88.4 R24, [R3+0xf080] ;  /* 0x00f080000318783b */ /* 0x000e240000004200 */
[----:B0-----:R-:W-:Y:S02]  /*4c0b0*/  STL.64 [R1+0x5c98], R26 ;  /* 0x005c981a01007387 */ /* 0x001fe40000100a00 */
[----:B------:R0:W-:Y:S02]  /*4c0c0*/  STL.64 [R1+0x5c90], R24 ;  /* 0x005c901801007387 */ /* 0x0001e40000100a00 */
[----:B0-----:R-:W4:Y:S01]  /*4c0d0*/  LDL.LU R24, [R1+0x1e0] ;  /* 0x0001e00001187983 */ /* 0x001f220000300800 */
[----:B------:R-:W4:Y:S02]  /*4c0e0*/  LDL.LU R25, [R1+0x1e4] ;  /* 0x0001e40001197983 */ /* 0x000f240000300800 */
[----:B------:R-:W4:Y:S02]  /*4c0f0*/  LDL.LU R26, [R1+0x1e8] ;  /* 0x0001e800011a7983 */ /* 0x000f240000300800 */
[----:B------:R-:W4:Y:S01]  /*4c100*/  LDL.LU R27, [R1+0x1ec] ;  /* 0x0001ec00011b7983 */ /* 0x000f220000300800 */
[C---:B---3--:R-:W-:Y:S01]  /*4c110*/  HMMA.16816.F32.BF16 R20, R8.reuse, R20, R4 ;  /* 0x000000140814723c */ /* 0x048fe20000041804 */
[----:B------:R-:W3:Y:S01]  /*4c120*/  LDL.LU.64 R6, [R1+0x5d20] ;  /* 0x005d200001067983 */ /* 0x000ee20000300a00 */
[----:B------:R-:W3:Y:S11]  /*4c130*/  LDL.LU.64 R4, [R1+0x5d18] ;  /* 0x005d180001047983 */ /* 0x000ef60000300a00 */
[----:B------:R-:W-:Y:S10]  /*4c140*/  @!UPT UIADD3 URZ, URZ, URZ, URZ ;  /* 0x0000003f3f3ff290 */ /* 0x000ff4000fffe03f */
[----:B------:R0:W-:Y:S01]  /*4c150*/  STL.64 [R1+0x290], R20 ;  /* 0x0002901401007387 */ /* 0x0001e20000100a00 */
[----:B------:R-:W-:Y:S03]  /*4c160*/  STL.64 [R1+0x298], R22 ;  /* 0x0002981601007387 */ /* 0x000fe60000100a00 */
[----:B0-----:R-:W3:Y:S02]  /*4c170*/  LDL.LU.64 R20, [R1+0x5d10] ;  /* 0x005d100001147983 */ /* 0x001ee40000300a00 */
[C---:B---3--:R-:W-:Y:S11]  /*4c180*/  HMMA.16816.F32.BF16 R4, R8.reuse, R20, R4 ;  /* 0x000000140804723c */ /* 0x048ff60000041804 */
[----:B------:R-:W-:Y:S11]  /*4c190*/  @!UPT UIADD3 URZ, URZ, URZ, URZ ;  /* 0x0000003f3f3ff290 */ /* 0x000ff6000fffe03f */
[----:B------:R-:W-:Y:S01]  /*4c1a0*/  @!UPT UIADD3 URZ, URZ, URZ, URZ ;  /* 0x0000003f3f3ff290 */ /* 0x000fe2000fffe03f */
[----:B------:R0:W-:Y:S01]  /*4c1b0*/  STL.64 [R1+0x280], R4 ;  /* 0x0002800401007387 */ /* 0x0001e20000100a00 */
[----:B------:R1:W-:Y:S03]  /*4c1c0*/  STL.64 [R1+0x288], R6 ;  /* 0x0002880601007387 */ /* 0x0003e60000100a00 */
[----:B0-----:R-:W2:Y:S01]  /*4c1d0*/  LDL.LU.64 R4, [R1+0x5d08] ;  /* 0x005d080001047983 */ /* 0x001ea20000300a00 */
[----:B------:R-:W3:Y:S01]  /*4c1e0*/  LDL.LU R23, [R1+0x5d00] ;  /* 0x005d000001177983 */ /* 0x000ee20000300800 */
[----:B--2---:R-:W-:Y:S07]  /*4c1f0*/  HMMA.16816.F32.BF16 R8, R8, R4, R12 ;  /* 0x000000040808723c */ /* 0x004fee000004180c */
[----:B------:R-:W-:-:S02]  /*4c200*/  MOV R13, R4 ;  /* 0x00000004000d7202 */ /* 0x000fc40000000f00 */
[----:B------:R-:W-:Y:S11]  /*4c210*/  MOV R12, R5 ;  /* 0x00000005000c7202 */ /* 0x000ff60000000f00 */
[----:B------:R-:W-:Y:S03]  /*4c220*/  @!UPT UIADD3 URZ, URZ, URZ, URZ ;  /* 0x0000003f3f3ff290 */ /* 0x000fe6000fffe03f */
[----:B------:R0:W-:Y:S01]  /*4c230*/  STL.64 [R1+0x200], R8 ;  /* 0x0002000801007387 */ /* 0x0001e20000100a00 */
[----:B------:R2:W-:Y:S02]  /*4c240*/  STL.64 [R1+0x208], R10 ;  /* 0x0002080a01007387 */ /* 0x0005e40000100a00 */
[----:B-1----:R-:W3:Y:S02]  /*4c250*/  LDL.LU.64 R6, [R1+0x5cf8] ;  /* 0x005cf80001067983 */ /* 0x002ee40000300a00 */
[----:B------:R-:W3:Y:S01]  /*4c260*/  LDL.LU.64 R4, [R1+0x5cf0] ;  /* 0x005cf00001047983 */ /* 0x000ee20000300a00 */
[----:B0-----:R-:W3:Y:S01]  /*4c270*/  LDL.LU R8, [R1+0x1f0] ;  /* 0x0001f00001087983 */ /* 0x001ee20000300800 */
[----:B------:R-:W3:Y:S02]  /*4c280*/  LDL.LU R9, [R1+0x1f4] ;  /* 0x0001f40001097983 */ /* 0x000ee40000300800 */
[----:B--2---:R-:W3:Y:S02]  /*4c290*/  LDL.LU R10, [R1+0x1f8] ;  /* 0x0001f800010a7983 */ /* 0x004ee40000300800 */
[----:B------:R-:W3:Y:S02]  /*4c2a0*/  LDL.LU R11, [R1+0x1fc] ;  /* 0x0001fc00010b7983 */ /* 0x000ee40000300800 */
[----:B---3--:R-:W-:Y:S07]  /*4c2b0*/  HMMA.16816.F32.BF16 R16, R4, R16, R8 ;  /* 0x000000100410723c */ /* 0x008fee0000041808 */
[----:B------:R-:W-:-:S02]  /*4c2c0*/  MOV R8, R13 ;  /* 0x0000000d00087202 */ /* 0x000fc40000000f00 */
[----:B------:R-:W-:Y:S02]  /*4c2d0*/  MOV R9, R12 ;  /* 0x0000000c00097202 */ /* 0x000fe40000000f00 */
[----:B------:R-:W0:Y:S11]  /*4c2e0*/  LDSM.16.MT88.4 R12, [R23+0xf000] ;  /* 0x00f00000170c783b */ /* 0x000e360000004200 */
[----:B------:R-:W-:Y:S01]  /*4c2f0*/  @!UPT UIADD3 URZ, URZ, URZ, URZ ;  /* 0x0000003f3f3ff290 */ /* 0x000fe2000fffe03f */
[----:B------:R1:W-:Y:S01]  /*4c300*/  STL.64 [R1+0x1f0], R16 ;  /* 0x0001f01001007387 */ /* 0x0003e20000100a00 */
[----:B------:R2:W-:Y:S02]  /*4c310*/  STL.64 [R1+0x1f8], R18 ;  /* 0x0001f81201007387 */ /* 0x0005e40000100a00 */
[----:B------:R-:W-:Y:S01]  /*4c320*/  STL.64 [R1+0x5cd0], R8 ;  /* 0x005cd00801007387 */ /* 0x000fe20000100a00 */
[----:B-1----:R-:W3:Y:S01]  /*4c330*/  LDL.LU R16, [R1+0x80] ;  /* 0x0000800001107983 */ /* 0x002ee20000300800 */
[----:B------:R-:W3:Y:S02]  /*4c340*/  LDL.LU R17, [R1+0x84] ;  /* 0x0000840001117983 */ /* 0x000ee40000300800 */
[----:B--2---:R-:W2:Y:S02]  /*4c350*/  LDL.LU R18, [R1+0x88] ;  /* 0x0000880001127983 */ /* 0x004ea40000300800 */
[----:B------:R-:W2:Y:S02]  /*4c360*/  LDL.LU R19, [R1+0x8c] ;  /* 0x00008c0001137983 */ /* 0x000ea40000300800 */
        /* <DEDUP_REMOVED lines=10> */
[----:B------:R-:W2:Y:S01]  /*4c410*/  LDL.LU R14, [R1+0x138] ;  /* 0x00013800010e7983 */ /* 0x000ea20000300800 */
[----:B------:R-:W-:-:S02]  /*4c420*/  MOV R15, R28 ;  /* 0x0000001c000f7202 */ /* 0x000fc40000000f00 */
[----:B------:R-:W4:Y:S04]  /*4c430*/  LDL.LU R28, [R1+0x5cec] ;  /* 0x005cec00011c7983 */ /* 0x000f280000300800 */
[----:B--2---:R-:W-:Y:S01]  /*4c440*/  STL.64 [R1+0x5c70], R14 ;  /* 0x005c700e01007387 */ /* 0x004fe20000100a00 */
[----:B---3--:R0:W-:Y:S03]  /*4c450*/  STL.64 [R1+0x5c68], R12 ;  /* 0x005c680c01007387 */ /* 0x0081e60000100a00 */
[----:B0-----:R-:W4:Y:S01]  /*4c460*/  LDL.LU.64 R12, [R1+0x20] ;  /* 0x00002000010c7983 */ /* 0x001f220000300a00 */
[----:B------:R-:W-:Y:S01]  /*4c470*/  MOV R2, R20 ;  /* 0x0000001400027202 */ /* 0x000fe20000000f00 */
[----:B------:R-:W2:Y:S03]  /*4c480*/  LDL.64 R14, [R1+0x28] ;  /* 0x00002800010e7983 */ /* 0x000ea60000100a00 */
[----:B------:R-:W-:-:S02]  /*4c490*/  MOV R8, R2 ;  /* 0x0000000200087202 */ /* 0x000fc40000000f00 */
[----:B------:R-:W3:Y:S01]  /*4c4a0*/  LDL R2, [R1+0x1730] ;  /* 0x0017300001027983 */ /* 0x000ee20000100800 */
[----:B----4-:R-:W-:Y:S11]  /*4c4b0*/  HMMA.16816.F32.BF16 R24, R4, R12, R24 ;  /* 0x0000000c0418723c */ /* 0x010ff60000041818 */
[----:B------:R-:W-:Y:S11]  /*4c4c0*/  @!UPT UIADD3 URZ, URZ, URZ, URZ ;  /* 0x0000003f3f3ff290 */ /* 0x000ff6000fffe03f */
[----:B------:R-:W-:Y:S01]  /*4c4d0*/  @!UPT UIADD3 URZ, URZ, URZ, URZ ;  /* 0x0000003f3f3ff290 */ /* 0x000fe2000fffe03f */
[----:B------:R0:W-:Y:S01]  /*4c4e0*/  STL.64 [R1+0x270], R24 ;  /* 0x0002701801007387 */ /* 0x0001e20000100a00 */
[----:B------:R1:W-:Y:S03]  /*4c4f0*/  STL.64 [R1+0x278], R26 ;  /* 0x0002781a01007387 */ /* 0x0003e60000100a00 */
[----:B0-----:R-:W4:Y:S01]  /*4c500*/  LDL.LU R24, [R1+0x190] ;  /* 0x0001900001187983 */ /* 0x001f220000300800 */
[----:B------:R-:W4:Y:S02]  /*4c510*/  LDL.LU R25, [R1+0x194] ;  /* 0x0001940001197983 */ /* 0x000f240000300800 */
[----:B-1----:R-:W2:Y:S01]  /*4c520*/  LDL.LU R26, [R1+0x198] ;  /* 0x00019800011a7983 */ /* 0x002ea20000300800 */
[----:B------:R-:W-:Y:S02]  /*4c530*/  MOV R27, R28 ;  /* 0x0000001c001b7202 */ /* 0x000fe40000000f00 */
[----:B------:R-:W3:Y:S01]  /*4c540*/  LDL.LU R28, [R1+0x5ce8] ;  /* 0x005ce800011c7983 */ /* 0x000ee20000300800 */
[----:B------:R-:W-:-:S04]  /*4c550*/  MOV R0, R21 ;  /* 0x0000001500007202 */ /* 0x000fc80000000f00 */
[----:B------:R-:W-:Y:S01]  /*4c560*/  MOV R9, R0 ;  /* 0x0000000000097202 */ /* 0x000fe20000000f00 */
[----:B--2---:R-:W-:Y:S01]  /*4c570*/  STL.64 [R1+0x5ca8], R26 ;  /* 0x005ca81a01007387 */ /* 0x004fe20000100a00 */
[----:B----4-:R0:W-:Y:S03]  /*4c580*/  STL.64 [R1+0x5ca0], R24 ;  /* 0x005ca01801007387 */ /* 0x0101e60000100a00 */
[----:B0-----:R-:W2:Y:S01]  /*4c590*/  LDL.LU R24, [R1+0x1b0] ;  /* 0x0001b00001187983 */ /* 0x001ea20000300800 */
[----:B------:R-:W2:Y:S02]  /*4c5a0*/  LDL.LU R25, [R1+0x1b4] ;  /* 0x0001b40001197983 */ /* 0x000ea40000300800 */
[----:B------:R-:W4:Y:S02]  /*4c5b0*/  LDL.LU R26, [R1+0x1b8] ;  /* 0x0001b800011a7983 */ /* 0x000f240000300800 */
[----:B------:R-:W4:Y:S01]  /*4c5c0*/  LDL.LU R27, [R1+0x1bc] ;  /* 0x0001bc00011b7983 */ /* 0x000f220000300800 */
[C---:B------:R-:W-:Y:S01]  /*4c5d0*/  HMMA.16816.F32.BF16 R8, R4.reuse, R8, R16 ;  /* 0x000000080408723c */ /* 0x040fe20000041810 */
[----:B----4-:R-:W-:Y:S01]  /*4c5e0*/  STL.64 [R1+0x5cb8], R26 ;  /* 0x005cb81a01007387 */ /* 0x010fe20000100a00 */
[----:B--2---:R0:W-:Y:S03]  /*4c5f0*/  STL.64 [R1+0x5cb0], R24 ;  /* 0x005cb01801007387 */ /* 0x0041e60000100a00 */
[----:B0-----:R-:W2:Y:S01]  /*4c600*/  LDL.LU R24, [R1+0x1c0] ;  /* 0x0001c00001187983 */ /* 0x001ea20000300800 */
[----:B------:R-:W2:Y:S02]  /*4c610*/  LDL.LU R25, [R1+0x1c4] ;  /* 0x0001c40001197983 */ /* 0x000ea40000300800 */
[----:B------:R-:W2:Y:S02]  /*4c620*/  LDL.LU R26, [R1+0x1c8] ;  /* 0x0001c800011a7983 */ /* 0x000ea40000300800 */
[----:B------:R-:W4:Y:S01]  /*4c630*/  LDL.LU.64 R18, [R1+0x5ce0] ;  /* 0x005ce00001127983 */ /* 0x000f220000300a00 */
[----:B------:R-:W4:Y:S11]  /*4c640*/  LDL.LU.64 R16, [R1+0x5cd8] ;  /* 0x005cd80001107983 */ /* 0x000f360000300a00 */
[----:B------:R-:W-:Y:S01]  /*4c650*/  @!UPT UIADD3 URZ, URZ, URZ, URZ ;  /* 0x0000003f3f3ff290 */ /* 0x000fe2000fffe03f */
[----:B------:R0:W-:Y:S02]  /*4c660*/  STL.64 [R1+0x260], R8 ;  /* 0x0002600801007387 */ /* 0x0001e40000100a00 */
[----:B------:R4:W-:Y:S01]  /*4c670*/  STL [R1+0x268], R10 ;  /* 0x0002680a01007387 */ /* 0x0009e20000100800 */
[----:B0-----:R-:W4:Y:S01]  /*4c680*/  LDL.LU.64 R8, [R1+0x5cd0] ;  /* 0x005cd00001087983 */ /* 0x001f220000300a00 */
[----:B---3--:R-:W-:Y:S01]  /*4c690*/  IMAD.MOV.U32 R27, RZ, RZ, R28 ;  /* 0x000000ffff1b7224 */ /* 0x008fe200078e001c */
[----:B------:R-:W-:Y:S02]  /*4c6a0*/  MOV R28, R11 ;  /* 0x0000000b001c7202 */ /* 0x000fe40000000f00 */
[----:B----4-:R-:W-:Y:S01]  /*4c6b0*/  HMMA.16816.F32.BF16 R8, R4, R8, R16 ;  /* 0x000000080408723c */ /* 0x010fe20000041810 */
[----:B------:R-:W2:Y:S01]  /*4c6c0*/  LDL.LU.64 R18, [R1+0x5cc8] ;  /* 0x005cc80001127983 */ /* 0x000ea20000300a00 */
[----:B------:R-:W2:Y:S02]  /*4c6d0*/  LDL.LU.64 R16, [R1+0x5cc0] ;  /* 0x005cc00001107983 */ /* 0x000ea40000300a00 */
[----:B------:R-:W3:Y:S11]  /*4c6e0*/  LDL.LU R4, [R1+0x1a0] ;  /* 0x0001a00001047983 */ /* 0x000ef60000300800 */
[----:B------:R-:W-:Y:S08]  /*4c6f0*/  @!UPT UIADD3 URZ, URZ, URZ, URZ ;  /* 0x0000003f3f3ff290 */ /* 0x000ff0000fffe03f */
[----:B------:R-:W-:Y:S01]  /*4c700*/  STL.64 [R1+0x80], R8 ;  /* 0x0000800801007387 */ /* 0x000fe20000100a00 */
[----:B------:R-:W-:Y:S02]  /*4c710*/  STL.64 [R1+0x88], R10 ;  /* 0x0000880a01007387 */ /* 0x000fe40000100a00 */
[----:B------:R-:W0:Y:S04]  /*4c720*/  LDSM.16.MT88.4 R8, [R23+0xf080] ;  /* 0x00f080001708783b */ /* 0x000e280000004200 */
[----:B------:R-:W3:Y:S01]  /*4c730*/  LDL.LU R5, [R1+0x1a4] ;  /* 0x0001a40001057983 */ /* 0x000ee20000300800 */
[----:B------:R-:W3:Y:S01]  /*4c740*/  LDL.LU R6, [R1+0x1a8] ;  /* 0x0001a80001067983 */ /* 0x000ee20000300800 */
[----:B------:R-:W3:Y:S03]  /*4c750*/  LDL.LU R7, [R1+0x1ac] ;  /* 0x0001ac0001077983 */ /* 0x000ee60000300800 */
[----:B------:R-:W1:Y:S04]  /*4c760*/  LDSM.16.MT88.4 R20, [R2+0xf000] ;  /* 0x00f000000214783b */ /* 0x000e680000004200 */
[----:B0-----:R-:W-:Y:S01]  /*4c770*/  STL.64 [R1+0x5c18], R10 ;  /* 0x005c180a01007387 */ /* 0x001fe20000100a00 */
[----:B------:R0:W-:Y:S03]  /*4c780*/  STL.64 [R1+0x5c10], R8 ;  /* 0x005c100801007387 */ /* 0x0001e60000100a00 */
[----:B0-----:R-:W4:Y:S01]  /*4c790*/  LDL.LU R8, [R1+0xb0] ;  /* 0x0000b00001087983 */ /* 0x001f220000300800 */
[----:B------:R-:W4:Y:S02]  /*4c7a0*/  LDL.LU R9, [R1+0xb4] ;  /* 0x0000b40001097983 */ /* 0x000f240000300800 */
[----:B------:R-:W2:Y:S02]  /*4c7b0*/  LDL.LU R10, [R1+0xb8] ;  /* 0x0000b800010a7983 */ /* 0x000ea40000300800 */
[----:B------:R-:W2:Y:S02]  /*4c7c0*/  LDL.LU R11, [R1+0xbc] ;  /* 0x0000bc00010b7983 */ /* 0x000ea40000300800 */
[----:B--2---:R0:W-:Y:S01]  /*4c7d0*/  STL.64 [R1+0x5c80], R10 ;  /* 0x005c800a01007387 */ /* 0x0041e20000100a00 */
[----:B----4-:R-:W-:Y:S03]  /*4c7e0*/  STL.64 [R1+0x5c78], R8 ;  /* 0x005c780801007387 */ /* 0x010fe60000100a00 */
[----:B0-----:R-:W3:Y:S04]  /*4c7f0*/  LDL R10, [R1+0x38] ;  /* 0x00003800010a7983 */ /* 0x001ee80000100800 */
[----:B------:R-:W3:Y:S01]  /*4c800*/  LDL R11, [R1+0x3c] ;  /* 0x00003c00010b7983 */ /* 0x000ee20000100800 */
[----:B-1----:R0:W-:Y:S02]  /*4c810*/  STL.64 [R1+0x5bd8], R22 ;  /* 0x005bd81601007387 */ /* 0x0021e40000100a00 */
[----:B------:R-:W-:Y:S01]  /*4c820*/  STL.64 [R1+0x5bd0], R20 ;  /* 0x005bd01401007387 */ /* 0x000fe20000100a00 */
[----:B0-----:R-:W2:Y:S01]  /*4c830*/  LDL.64 R22, [R1+0x18] ;  /* 0x0000180001167983 */ /* 0x001ea20000100a00 */
[C---:B------:R-:W-:Y:S08]  /*4c840*/  HMMA.16816.F32.BF16 R24, R16.reuse, R14, R24 ;  /* 0x0000000e1018723c */ /* 0x040ff00000041818 */
[C---:B---3--:R-:W-:Y:S11]  /*4c850*/  HMMA.16816.F32.BF16 R4, R16.reuse, R10, R4 ;  /* 0x0000000a1004723c */ /* 0x048ff60000041804 */
[----:B------:R-:W-:Y:S11]  /*4c860*/  @!UPT UIADD3 URZ, URZ, URZ, URZ ;  /* 0x0000003f3f3ff290 */ /* 0x000ff6000fffe03f */
[----:B------:R-:W-:Y:S01]  /*4c870*/  @!UPT UIADD3 URZ, URZ, URZ, URZ ;  /* 0x0000003f3f3ff290 */ /* 0x000fe2000fffe03f */
[----:B------:R-:W-:Y:S01]  /*4c880*/  STL.64 [R1+0x1a0], R4 ;  /* 0x0001a00401007387 */ /* 0x000fe20000100a00 */
[----:B------:R-:W-:Y:S02]  /*4c890*/  STL.64 [R1+0x1a8], R6 ;  /* 0x0001a80601007387 */ /* 0x000fe40000100a00 */
[----:B------:R-:W0:Y:S02]  /*4c8a0*/  LDSM.16.MT88.4 R4, [R2+0xf080] ;  /* 0x00f080000204783b */ /* 0x000e240000004200 */
[----:B0-----:R0:W-:Y:S02]  /*4c8b0*/  STL.64 [R1+0x5ba0], R6 ;  /* 0x005ba00601007387 */ /* 0x0011e40000100a00 */
[----:B------:R-:W-:Y:S02]  /*4c8c0*/  STL.64 [R1+0x5b98], R4 ;  /* 0x005b980401007387 */ /* 0x000fe40000100a00 */
[----:B0-----:R-:W3:Y:S01]  /*4c8d0*/  LDL.LU.64 R6, [R1+0x8] ;  /* 0x0000080001067983 */ /* 0x001ee20000300a00 */
[----:B------:R-:W-:Y:S02]  /*4c8e0*/  STL.64 [R1+0x2b0], R24 ;  /* 0x0002b01801007387 */ /* 0x000fe40000100a00 */
[----:B------:R0:W-:Y:S02]  /*4c8f0*/  STL.64 [R1+0x2b8], R26 ;  /* 0x0002b81a01007387 */ /* 0x0001e40000100a00 */
[----:B0-----:R-:W2:Y:S01]  /*4c900*/  LDL.LU.64 R26, [R1+0x5cb8] ;  /* 0x005cb800011a7983 */ /* 0x001ea20000300a00 */
[----:B------:R-:W2:Y:S02]  /*4c910*/  LDL.LU.64 R24, [R1+0x5cb0] ;  /* 0x005cb00001187983 */ /* 0x000ea40000300a00 */
[----:B------:R0:W-:Y:S02]  /*4c920*/  STL.64 [R1+0x5c88], R14 ;  /* 0x005c880e01007387 */ /* 0x0001e40000100a00 */
[----:B------:R-:W4:Y:S01]  /*4c930*/  LDL.LU R12, [R1+0x150] ;  /* 0x00015000010c7983 */ /* 0x000f220000300800 */
[----:B------:R-:W4:Y:S04]  /*4c940*/  LDL.LU R13, [R1+0x154] ;  /* 0x00015400010d7983 */ /* 0x000f280000300800 */
[----:B0-----:R-:W4:Y:S01]  /*4c950*/  LDL.LU R14, [R1+0x158] ;  /* 0x00015800010e7983 */ /* 0x001f220000300800 */
[----:B------:R-:W4:Y:S01]  /*4c960*/  LDL.LU R15, [R1+0x15c] ;  /* 0x00015c00010f7983 */ /* 0x000f220000300800 */
[C---:B--2---:R-:W-:Y:S11]  /*4c970*/  HMMA.16816.F32.BF16 R24, R16.reuse, R22, R24 ;  /* 0x000000161018723c */ /* 0x044ff60000041818 */
[----:B------:R-:W-:Y:S11]  /*4c980*/  @!UPT UIADD3 URZ, URZ, URZ, URZ ;  /* 0x0000003f3f3ff290 */ /* 0x000ff6000fffe03f */
[----:B------:R-:W-:Y:S01]  /*4c990*/  @!UPT UIADD3 URZ, URZ, URZ, URZ ;  /* 0x0000003f3f3ff290 */ /* 0x000fe2000fffe03f */
[----:B------:R-:W-:Y:S01]  /*4c9a0*/  STL.64 [R1+0x2a0], R24 ;  /* 0x0002a01801007387 */ /* 0x000fe20000100a00 */
[----:B------:R0:W-:Y:S03]  /*4c9b0*/  STL.64 [R1+0x2a8], R26 ;  /* 0x0002a81a01007387 */ /* 0x0001e60000100a00 */
[----:B0-----:R-:W3:Y:S01]  /*4c9c0*/  LDL.LU.64 R26, [R1+0x5ca8] ;  /* 0x005ca800011a7983 */ /* 0x001ee20000300a00 */
[----:B------:R-:W3:Y:S02]  /*4c9d0*/  LDL.LU.64 R24, [R1+0x5ca0] ;  /* 0x005ca00001187983 */ /* 0x000ee40000300a00 */
[----:B---3--:R-:W-:Y:S01]  /*4c9e0*/  HMMA.16816.F32.BF16 R16, R16, R6, R24 ;  /* 0x000000061010723c */ /* 0x008fe20000041818 */
[----:B------:R-:W4:Y:S01]  /*4c9f0*/  LDL.LU.64 R26, [R1+0x5c98] ;  /* 0x005c9800011a7983 */ /* 0x000f220000300a00 */
[----:B------:R-:W4:Y:S11]  /*4ca00*/  LDL.LU.64 R24, [R1+0x5c90] ;  /* 0x005c900001187983 */ /* 0x000f360000300a00 */
[----:B------:R-:W-:Y:S10]  /*4ca10*/  @!UPT UIADD3 URZ, URZ, URZ, URZ ;  /* 0x0000003f3f3ff290 */ /* 0x000ff4000fffe03f */
[----:B------:R0:W-:Y:S01]  /*4ca20*/  STL.64 [R1+0x190], R16 ;  /* 0x0001901001007387 */ /* 0x0001e20000100a00 */
[----:B------:R1:W-:Y:S03]  /*4ca30*/  STL.64 [R1+0x198], R18 ;  /* 0x0001981201007387 */ /* 0x0003e60000100a00 */
[----:B0-----:R-:W2:Y:S01]  /*4ca40*/  LDL.LU R16, [R1+0x140] ;  /* 0x0001400001107983 */ /* 0x001ea20000300800 */
[----:B------:R-:W2:Y:S02]  /*4ca50*/  LDL.LU R17, [R1+0x144] ;  /* 0x0001440001117983 */ /* 0x000ea40000300800 */
[----:B-1----:R-:W2:Y:S02]  /*4ca60*/  LDL.LU R18, [R1+0x148] ;  /* 0x0001480001127983 */ /* 0x002ea40000300800 */
[----:B------:R-:W2:Y:S01]  /*4ca70*/  LDL.LU R19, [R1+0x14c] ;  /* 0x00014c0001137983 */ /* 0x000ea20000300800 */
[C---:B----4-:R-:W-:Y:S01]  /*4ca80*/  HMMA.16816.F32.BF16 R8, R24.reuse, R10, R12 ;  /* 0x0000000a1808723c */ /* 0x050fe2000004180c */
[----:B------:R-:W2:Y:S11]  /*4ca90*/  LDL.LU.64 R14, [R1+0x5c88] ;  /* 0x005c8800010e7983 */ /* 0x000eb60000300a00 */
[----:B------:R-:W-:Y:S11]  /*4caa0*/  @!UPT UIADD3 URZ, URZ, URZ, URZ ;  /* 0x0000003f3f3ff290 */ /* 0x000ff6000fffe03f */
        /* <DEDUP_REMOVED lines=52> */
[----:B0-----:R-:W-:-:S02]  /*4cdf0*/  MOV R20, R29 ;  /* 0x0000001d00147202 */ /* 0x001fc40000000f00 */
        /* <DEDUP_REMOVED lines=13> */
[----:B------:R-:W-:Y:S01]  /*4ced0*/  MOV R19, R0 ;  /* 0x0000000000137202 */ /* 0x000fe20000000f00 */
[----:B------:R-:W2:Y:S01]  /*4cee0*/  LDL.LU R2, [R1+0x5c4c] ;  /* 0x005c4c0001027983 */ /* 0x000ea20000300800 */
[----:B------:R-:W3:Y:S02]  /*4cef0*/  LDL.LU R0, [R1+0x5c48] ;  /* 0x005c480001007983 */ /* 0x000ee40000300800 */
[----:B------:R0:W-:Y:S02]  /*4cf00*/  STL.64 [R1+0x180], R4 ;  /* 0x0001800401007387 */ /* 0x0001e40000100a00 */
[----:B------:R1:W-:Y:S01]  /*4cf10*/  STL.64 [R1+0x188], R6 ;  /* 0x0001880601007387 */ /* 0x0003e20000100a00 */
[----:B0-----:R-:W-:Y:S01]  /*4cf20*/  MOV R5, R10 ;  /* 0x0000000a00057202 */ /* 0x001fe20000000f00 */
[----:B-1----:R-:W4:Y:S01]  /*4cf30*/  LDL.LU.64 R6, [R1+0x5c40] ;  /* 0x005c400001067983 */ /* 0x002f220000300a00 */
[----:B------:R-:W-:Y:S02]  /*4cf40*/  MOV R4, R11 ;  /* 0x0000000b00047202 */ /* 0x000fe40000000f00 */
        /* <DEDUP_REMOVED lines=14> */
[C---:B--2---:R-:W-:Y:S08]  /*4d030*/  HMMA.16816.F32.BF16 R8, R12.reuse, R18, R8 ;  /* 0x000000120c08723c */ /* 0x044ff00000041808 */
[----:B----4-:R-:W-:Y:S11]  /*4d040*/  HMMA.16816.F32.BF16 R12, R12, R6, R24 ;  /* 0x000000060c0c723c */ /* 0x010ff60000041818 */
[----:B------:R-:W-:Y:S04]  /*4d050*/  @!UPT UIADD3 URZ, URZ, URZ, URZ ;  /* 0x0000003f3f3ff290 */ /* 0x000fe8000fffe03f */
        /* <DEDUP_REMOVED lines=8> */
[----:B------:R-:W2:Y:S02]  /*4d0e0*/  LDL.LU R19, [R1+0x11c] ;  /* 0x00011c0001137983 */ /* 0x000ea40000300800 */
[----:B------:R-:W4:Y:S02]  /*4d0f0*/  LDL.LU R24, [R1+0xd0] ;  /* 0x0000d00001187983 */ /* 0x000f240000300800 */
[----:B------:R-:W-:Y:S01]  /*4d100*/  STL.64 [R1+0xf0], R12 ;  /* 0x0000f00c01007387 */ /* 0x000fe20000100a00 */
[----:B------:R-:W-:Y:S01]  /*4d110*/  STL.64 [R1+0xf8], R14 ;  /* 0x0000f80e01007387 */ /* 0x000fe20000100a00 */
[----:B------:R-:W4:Y:S02]  /*4d120*/  LDL.LU R25, [R1+0xd4] ;  /* 0x0000d40001197983 */ /* 0x000f240000300800 */
[----:B------:R-:W2:Y:S02]  /*4d130*/  LDL.LU R26, [R1+0xd8] ;  /* 0x0000d800011a7983 */ /* 0x000ea40000300800 */
[----:B------:R-:W2:Y:S01]  /*4d140*/  LDL.LU R27, [R1+0xdc] ;  /* 0x0000dc00011b7983 */ /* 0x000ea20000300800 */
[----:B------:R-:W0:Y:S04]  /*4d150*/  LDSM.16.MT88.4 R12, [R29+0xf080] ;  /* 0x00f080001d0c783b */ /* 0x000e280000004200 */
[----:B--2---:R-:W-:Y:S01]  /*4d160*/  STL.64 [R1+0x5bc0], R26 ;  /* 0x005bc01a01007387 */ /* 0x004fe20000100a00 */
[----:B----4-:R1:W-:Y:S03]  /*4d170*/  STL.64 [R1+0x5bb8], R24 ;  /* 0x005bb81801007387 */ /* 0x0103e60000100a00 */
[----:B-1----:R-:W2:Y:S01]  /*4d180*/  LDL.LU R24, [R1+0xe0] ;  /* 0x0000e00001187983 */ /* 0x002ea20000300800 */
[----:B------:R-:W2:Y:S02]  /*4d190*/  LDL.LU R25, [R1+0xe4] ;  /* 0x0000e40001197983 */ /* 0x000ea40000300800 */
[----:B------:R-:W2:Y:S02]  /*4d1a0*/  LDL.LU R26, [R1+0xe8] ;  /* 0x0000e800011a7983 */ /* 0x000ea40000300800 */
[----:B------:R-:W2:Y:S01]  /*4d1b0*/  LDL.LU R27, [R1+0xec] ;  /* 0x0000ec00011b7983 */ /* 0x000ea20000300800 */
[----:B0-----:R-:W-:Y:S01]  /*4d1c0*/  STL.64 [R1+0x5b20], R14 ;  /* 0x005b200e01007387 */ /* 0x001fe20000100a00 */
[----:B------:R0:W-:Y:S03]  /*4d1d0*/  STL.64 [R1+0x5b18], R12 ;  /* 0x005b180c01007387 */ /* 0x0001e60000100a00 */
[----:B0-----:R-:W4:Y:S01]  /*4d1e0*/  LDL.LU R12, [R1+0x50] ;  /* 0x00005000010c7983 */ /* 0x001f220000300800 */
[----:B------:R-:W4:Y:S02]  /*4d1f0*/  LDL.LU R13, [R1+0x54] ;  /* 0x00005400010d7983 */ /* 0x000f240000300800 */
[----:B------:R-:W2:Y:S02]  /*4d200*/  LDL.LU R14, [R1+0x58] ;  /* 0x00005800010e7983 */ /* 0x000ea40000300800 */
[----:B------:R-:W2:Y:S02]  /*4d210*/  LDL.LU R15, [R1+0x5c] ;  /* 0x00005c00010f7983 */ /* 0x000ea40000300800 */
[----:B--2---:R0:W-:Y:S02]  /*4d220*/  STL.64 [R1+0x5b88], R14 ;  /* 0x005b880e01007387 */ /* 0x0041e40000100a00 */
[----:B0-----:R-:W-:Y:S01]  /*4d230*/  IMAD.MOV.U32 R14, RZ, RZ, R5 ;  /* 0x000000ffff0e7224 */ /* 0x001fe200078e0005 */
[----:B------:R-:W-:-:S07]  /*4d240*/  MOV R15, R4 ;  /* 0x00000004000f7202 */ /* 0x000fce0000000f00 */
[C---:B---3--:R-:W-:Y:S01]  /*4d250*/  HMMA.16816.F32.BF16 R20, R8.reuse, R14, R20 ;  /* 0x0000000e0814723c */ /* 0x048fe20000041814 */
[----:B----4-:R-:W-:Y:S01]  /*4d260*/  STL.64 [R1+0x5b80], R12 ;  /* 0x005b800c01007387 */ /* 0x010fe20000100a00 */
[----:B------:R-:W-:Y:S11]  /*4d270*/  STL [R1+0x5ad0], R29 ;  /* 0x005ad01d01007387 */ /* 0x000ff60000100800 */
[----:B------:R-:W-:Y:S10]  /*4d280*/  @!UPT UIADD3 URZ, URZ, URZ, URZ ;  /* 0x0000003f3f3ff290 */ /* 0x000ff4000fffe03f */
[----:B------:R-:W-:Y:S01]  /*4d290*/  STL.64 [R1+0x120], R20 ;  /* 0x0001201401007387 */ /* 0x000fe20000100a00 */
[----:B------:R0:W-:Y:S03]  /*4d2a0*/  STL.64 [R1+0x128], R22 ;  /* 0x0001281601007387 */ /* 0x0001e60000100a00 */
[----:B0-----:R-:W2:Y:S02]  /*4d2b0*/  LDL.LU.64 R22, [R1+0x5c08] ;  /* 0x005c080001167983 */ /* 0x001ea40000300a00 */
[C---:B--2---:R-:W-:Y:S02]  /*4d2c0*/  HMMA.16816.F32.BF16 R20, R8.reuse, R22, R16 ;  /* 0x000000160814723c */ /* 0x044fe40000041810 */
        /* <DEDUP_REMOVED lines=15> */
[----:B------:R-:W2:Y:S02]  /*4d3c0*/  LDL.LU.64 R20, [R1+0x5bd0] ;  /* 0x005bd00001147983 */ /* 0x000ea40000300a00 */
[----:B------:R0:W-:Y:S02]  /*4d3d0*/  STL.64 [R1+0x5bb0], R6 ;  /* 0x005bb00601007387 */ /* 0x0001e40000100a00 */
[----:B------:R-:W3:Y:S11]  /*4d3e0*/  LDL.LU R4, [R1+0xc0] ;  /* 0x0000c00001047983 */ /* 0x000ef60000300800 */
[----:B------:R-:W-:Y:S06]  /*4d3f0*/  @!UPT UIADD3 URZ, URZ, URZ, URZ ;  /* 0x0000003f3f3ff290 */ /* 0x000fec000fffe03f */
[----:B------:R1:W-:Y:S01]  /*4d400*/  STL.64 [R1+0xa0], R8 ;  /* 0x0000a00801007387 */ /* 0x0003e20000100a00 */
[----:B------:R4:W-:Y:S02]  /*4d410*/  STL.64 [R1+0xa8], R10 ;  /* 0x0000a80a01007387 */ /* 0x0009e40000100a00 */
[----:B------:R-:W3:Y:S02]  /*4d420*/  LDL.LU R5, [R1+0xc4] ;  /* 0x0000c40001057983 */ /* 0x000ee40000300800 */
[----:B0-----:R-:W3:Y:S01]  /*4d430*/  LDL.LU R6, [R1+0xc8] ;  /* 0x0000c80001067983 */ /* 0x001ee20000300800 */
[----:B------:R-:W3:Y:S04]  /*4d440*/  LDL.LU R7, [R1+0xcc] ;  /* 0x0000cc0001077983 */ /* 0x000ee80000300800 */
[----:B-1----:R-:W3:Y:S01]  /*4d450*/  LDL.LU R8, [R1+0x40] ;  /* 0x0000400001087983 */ /* 0x002ee20000300800 */
[----:B------:R-:W3:Y:S01]  /*4d460*/  LDL.LU R9, [R1+0x44] ;  /* 0x0000440001097983 */ /* 0x000ee20000300800 */
[----:B----4-:R-:W-:-:S02]  /*4d470*/  MOV R10, R0 ;  /* 0x00000000000a7202 */ /* 0x010fc40000000f00 */
[----:B------:R-:W-:Y:S01]  /*4d480*/  MOV R11, R2 ;  /* 0x00000002000b7202 */ /* 0x000fe20000000f00 */
[----:B------:R-:W4:Y:S01]  /*4d490*/  LDL.LU R0, [R1+0x5bcc] ;  /* 0x005bcc0001007983 */ /* 0x000f220000300800 */
[----:B------:R-:W4:Y:S03]  /*4d4a0*/  LDL.LU R2, [R1+0x5bc8] ;  /* 0x005bc80001027983 */ /* 0x000f260000300800 */
[----:B------:R0:W-:Y:S01]  /*4d4b0*/  STL.64 [R1+0x5b78], R10 ;  /* 0x005b780a01007387 */ /* 0x0001e20000100a00 */
[C---:B--2---:R-:W-:Y:S03]  /*4d4c0*/  HMMA.16816.F32.BF16 R24, R20.reuse, R14, R24 ;  /* 0x0000000e1418723c */ /* 0x044fe60000041818 */
[----:B---3--:R-:W-:Y:S01]  /*4d4d0*/  STL.64 [R1+0x5b70], R8 ;  /* 0x005b700801007387 */ /* 0x008fe20000100a00 */
[----:B0-----:R-:W2:Y:S11]  /*4d4e0*/  LDL.LU.64 R10, [R1+0x28] ;  /* 0x00002800010a7983 */ /* 0x001eb60000300a00 */
[----:B------:R-:W-:Y:S08]  /*4d4f0*/  @!UPT UIADD3 URZ, URZ, URZ, URZ ;  /* 0x0000003f3f3ff290 */ /* 0x000ff0000fffe03f */
[----:B------:R-:W-:Y:S02]  /*4d500*/  STL.64 [R1+0xe0], R24 ;  /* 0x0000e01801007387 */ /* 0x000fe40000100a00 */
[----:B------:R0:W-:Y:S02]  /*4d510*/  STL.64 [R1+0xe8], R26 ;  /* 0x0000e81a01007387 */ /* 0x0001e40000100a00 */
[----:B0-----:R-:W2:Y:S01]  /*4d520*/  LDL.LU.64 R26, [R1+0x5bc0] ;  /* 0x005bc000011a7983 */ /* 0x001ea20000300a00 */
[----:B------:R-:W2:Y:S01]  /*4d530*/  LDL.LU.64 R24, [R1+0x5bb8] ;  /* 0x005bb80001187983 */ /* 0x000ea20000300a00 */
[C---:B------:R-:W-:Y:S01]  /*4d540*/  HMMA.16816.F32.BF16 R4, R20.reuse, R18, R4 ;  /* 0x000000121404723c */ /* 0x040fe20000041804 */
[----:B------:R0:W-:Y:S01]  /*4d550*/  STL.64 [R1+0x5ba8], R14 ;  /* 0x005ba80e01007387 */ /* 0x0001e20000100a00 */
[----:B------:R-:W3:Y:S01]  /*4d560*/  LDL.LU R12, [R1+0x70] ;  /* 0x00007000010c7983 */ /* 0x000ee20000300800 */
[----:B------:R-:W3:Y:S03]  /*4d570*/  LDL.LU R13, [R1+0x74] ;  /* 0x00007400010d7983 */ /* 0x000ee60000300800 */
[----:B0-----:R-:W3:Y:S01]  /*4d580*/  LDL.LU R14, [R1+0x78] ;  /* 0x00007800010e7983 */ /* 0x001ee20000300800 */
[----:B------:R-:W3:Y:S01]  /*4d590*/  LDL.LU R15, [R1+0x7c] ;  /* 0x00007c00010f7983 */ /* 0x000ee20000300800 */
[----:B--2---:R-:W-:Y:S02]  /*4d5a0*/  HMMA.16816.F32.BF16 R24, R20, R10, R24 ;  /* 0x0000000a1418723c */ /* 0x004fe40000041818 */
[----:B------:R-:W-:Y:S01]  /*4d5b0*/  STL.64 [R1+0x5b90], R10 ;  /* 0x005b900a01007387 */ /* 0x000fe20000100a00 */
[----:B------:R-:W2:Y:S11]  /*4d5c0*/  LDL.LU R8, [R1+0x60] ;  /* 0x0000600001087983 */ /* 0x000eb60000300800 */
[----:B------:R-:W-:Y:S09]  /*4d5d0*/  @!UPT UIADD3 URZ, URZ, URZ, URZ ;  /* 0x0000003f3f3ff290 */ /* 0x000ff2000fffe03f */
[----:B------:R-:W-:Y:S01]  /*4d5e0*/  STL.64 [R1+0xd0], R24 ;  /* 0x0000d01801007387 */ /* 0x000fe20000100a00 */
[----:B------:R0:W-:Y:S02]  /*4d5f0*/  STL.64 [R1+0xd8], R26 ;  /* 0x0000d81a01007387 */ /* 0x0001e40000100a00 */
[----:B------:R-:W2:Y:S01]  /*4d600*/  LDL.LU R9, [R1+0x64] ;  /* 0x0000640001097983 */ /* 0x000ea20000300800 */
[----:B0-----:R-:W2:Y:S01]  /*4d610*/  LDL R27, [R1+0x1734] ;  /* 0x00173400011b7983 */ /* 0x001ea20000100800 */
[----:B------:R-:W-:Y:S02]  /*4d620*/  STL.64 [R1+0xc0], R4 ;  /* 0x0000c00401007387 */ /* 0x000fe40000100a00 */
[----:B------:R0:W-:Y:S02]  /*4d630*/  STL.64 [R1+0xc8], R6 ;  /* 0x0000c80601007387 */ /* 0x0001e40000100a00 */
[----:B0-----:R-:W3:Y:S01]  /*4d640*/  LDL.LU.64 R6, [R1+0x5bb0] ;  /* 0x005bb00001067983 */ /* 0x001ee20000300a00 */
[----:B----4-:R-:W-:-:S02]  /*4d650*/  MOV R10, R2 ;  /* 0x00000002000a7202 */ /* 0x010fc40000000f00 */
[----:B------:R-:W-:Y:S01]  /*4d660*/  MOV R11, R0 ;  /* 0x00000000000b7202 */ /* 0x000fe20000000f00 */
[----:B---3--:R-:W-:Y:S01]  /*4d670*/  HMMA.16816.F32.BF16 R20, R20, R6, R12 ;  /* 0x000000061414723c */ /* 0x008fe2000004180c */
[----:B------:R-:W2:Y:S06]  /*4d680*/  LDL.LU.64 R14, [R1+0x5ba8] ;  /* 0x005ba800010e7983 */ /* 0x000eac0000300a00 */
[----:B------:R-:W-:Y:S02]  /*4d690*/  MOV R13, R6 ;  /* 0x00000006000d7202 */ /* 0x000fe40000000f00 */
[----:B------:R-:W-:-:S02]  /*4d6a0*/  MOV R12, R7 ;  /* 0x00000007000c7202 */ /* 0x000fc40000000f00 */
[----:B------:R-:W2:Y:S01]  /*4d6b0*/  LDL.LU.64 R6, [R1+0x5ba0] ;  /* 0x005ba00001067983 */ /* 0x000ea20000300a00 */
[----:B------:R-:W2:Y:S11]  /*4d6c0*/  LDL.LU.64 R4, [R1+0x5b98] ;  /* 0x005b980001047983 */ /* 0x000eb60000300a00 */
[----:B------:R-:W-:Y:S01]  /*4d6d0*/  @!UPT UIADD3 URZ, URZ, URZ, URZ ;  /* 0x0000003f3f3ff290 */ /* 0x000fe2000fffe03f */
[----:B------:R-:W-:Y:S02]  /*4d6e0*/  MOV R2, R22 ;  /* 0x0000001600027202 */ /* 0x000fe40000000f00 */
[----:B------:R-:W-:Y:S01]  /*4d6f0*/  MOV R0, R23 ;  /* 0x0000001700007202 */ /* 0x000fe20000000f00 */
[----:B------:R-:W-:Y:S01]  /*4d700*/  MOV R22, R13 ;  /* 0x0000000d00167202 */ /* 0x000fe20000000f00 */
[----:B------:R-:W-:Y:S01]  /*4d710*/  MOV R23, R12 ;  /* 0x0000000c00177202 */ /* 0x000fe20000000f00 */
[----:B------:R-:W-:Y:S01]  /*4d720*/  STL.64 [R1+0x1e0], R20 ;  /* 0x0001e01401007387 */ /* 0x000fe20000100a00 */
[----:B------:R-:W-:Y:S01]  /*4d730*/  STL [R1+0x5a60], R2 ;  /* 0x005a600201007387 */ /* 0x000fe20000100800 */
[C---:B--2---:R-:W-:Y:S02]  /*4d740*/  HMMA.16816.F32.BF16 R12, R4.reuse, R14, R8 ;  /* 0x0000000e040c723c */ /* 0x044fe40000041808 */
[----:B------:R-:W2:Y:S11]  /*4d750*/  LDL.LU.64 R10, [R1+0x5b90] ;  /* 0x005b9000010a7983 */ /* 0x000eb60000300a00 */
[----:B------:R-:W-:Y:S10]  /*4d760*/  @!UPT UIADD3 URZ, URZ, URZ, URZ ;  /* 0x0000003f3f3ff290 */ /* 0x000ff4000fffe03f */
[----:B------:R-:W-:Y:S01]  /*4d770*/  STL.64 [R1+0x1d0], R12 ;  /* 0x0001d00c01007387 */ /* 0x000fe20000100a00 */
[----:B------:R0:W-:Y:S03]  /*4d780*/  STL.64 [R1+0x1d8], R14 ;  /* 0x0001d80e01007387 */ /* 0x0001e60000100a00 */
[----:B0-----:R-:W3:Y:S01]  /*4d790*/  LDL.LU.64 R14, [R1+0x5b88] ;  /* 0x005b8800010e7983 */ /* 0x001ee20000300a00 */
[----:B------:R-:W3:Y:S02]  /*4d7a0*/  LDL.LU.64 R12, [R1+0x5b80] ;  /* 0x005b8000010c7983 */ /* 0x000ee40000300a00 */
[----:B--2---:R-:W-:Y:S01]  /*4d7b0*/  IMAD.MOV.U32 R2, RZ, RZ, R11 ;  /* 0x000000ffff027224 */ /* 0x004fe200078e000b */
[C---:B---3--:R-:W-:Y:S11]  /*4d7c0*/  HMMA.16816.F32.BF16 R12, R4.reuse, R10, R12 ;  /* 0x0000000a040c723c */ /* 0x048ff6000004180c */
[----:B------:R-:W-:Y:S11]  /*4d7d0*/  @!UPT UIADD3 URZ, URZ, URZ, URZ ;  /* 0x0000003f3f3ff290 */ /* 0x000ff6000fffe03f */
[----:B------:R-:W-:Y:S01]  /*4d7e0*/  @!UPT UIADD3 URZ, URZ, URZ, URZ ;  /* 0x0000003f3f3ff290 */ /* 0x000fe2000fffe03f */
[----:B------:R0:W-:Y:S01]  /*4d7f0*/  STL.64 [R1+0x250], R12 ;  /* 0x0002500c01007387 */ /* 0x0001e20000100a00 */
[----:B------:R-:W-:Y:S01]  /*4d800*/  STL.64 [R1+0x258], R14 ;  /* 0x0002580e01007387 */ /* 0x000fe20000100a00 */
[----:B0-----:R-:W-:Y:S02]  /*4d810*/  MOV R12, R10 ;  /* 0x0000000a000c7202 */ /* 0x001fe40000000f00 */
[----:B------:R-:W2:Y:S01]  /*4d820*/  LDL.LU.64 R10, [R1+0x5b78] ;  /* 0x005b7800010a7983 */ /* 0x000ea20000300a00 */
[----:B------:R-:W2:Y:S02]  /*4d830*/  LDL.LU.64 R8, [R1+0x5b70] ;  /* 0x005b700001087983 */ /* 0x000ea40000300a00 */
[----:B--2---:R-:W-:Y:S01]  /*4d840*/  HMMA.16816.F32.BF16 R16, R4, R18, R8 ;  /* 0x000000120410723c */ /* 0x004fe20000041808 */
[----:B------:R-:W0:Y:S04]  /*4d850*/  LDSM.16.MT88.4 R8, [R3+0x10000] ;  /* 0x010000000308783b */ /* 0x000e280000004200 */
[----:B0-----:R0:W-:Y:S11]  /*4d860*/  STL.64 [R1+0x5ae0], R10 ;  /* 0x005ae00a01007387 */ /* 0x0011f60000100a00 */
[----:B------:R-:W-:Y:S07]  /*4d870*/  @!UPT UIADD3 URZ, URZ, URZ, URZ ;  /* 0x0000003f3f3ff290 */ /* 0x000fee000fffe03f */
[----:B------:R-:W-:Y:S02]  /*4d880*/  STL.64 [R1+0x240], R16 ;  /* 0x0002401001007387 */ /* 0x000fe40000100a00 */
[----:B------:R-:W-:Y:S02]  /*4d890*/  STL.64 [R1+0x248], R18 ;  /* 0x0002481201007387 */ /* 0x000fe40000100a00 */
[----:B------:R1:W-:Y:S01]  /*4d8a0*/  STL.64 [R1+0x5ad8], R8 ;  /* 0x005ad80801007387 */ /* 0x0003e20000100a00 */
[----:B0-----:R-:W-:Y:S01]  /*4d8b0*/  MOV R11, R28 ;  /* 0x0000001c000b7202 */ /* 0x001fe20000000f00 */
[----:B-1----:R-:W2:Y:S01]  /*4d8c0*/  LDL.LU R8, [R1+0x260] ;  /* 0x0002600001087983 */ /* 0x002ea20000300800 */
[----:B------:R-:W2:Y:S02]  /*4d8d0*/  LDL.LU R9, [R1+0x264] ;  /* 0x0002640001097983 */ /* 0x000ea40000300800 */
[----:B------:R-:W3:Y:S02]  /*4d8e0*/  LDL.LU R10, [R1+0x268] ;  /* 0x00026800010a7983 */ /* 0x000ee40000300800 */
[----:B------:R-:W4:Y:S01]  /*4d8f0*/  LDL.LU R28, [R1+0x5b68] ;  /* 0x005b6800011c7983 */ /* 0x000f220000300800 */
[----:B---3--:R0:W-:Y:S02]  /*4d900*/  STL.64 [R1+0x5af0], R10 ;  /* 0x005af00a01007387 */ /* 0x0081e40000100a00 */
[----:B0-----:R-:W-:-:S02]  /*4d910*/  MOV R10, R12 ;  /* 0x0000000c000a7202 */ /* 0x001fc40000000f00 */
[----:B----4-:R-:W0:Y:S04]  /*4d920*/  LDSM.16.M88.4 R12, [R28+0x20200] ;  /* 0x020200001c0c783b */ /* 0x010e280000000200 */
[----:B--2---:R1:W-:Y:S01]  /*4d930*/  STL.64 [R1+0x5ae8], R8 ;  /* 0x005ae80801007387 */ /* 0x0043e20000100a00 */
        /* <DEDUP_REMOVED lines=51> */
[----:B0-----:R-:W-:Y:S01]  /*4dc70*/  STL.64 [R1+0x40], R16 ;  /* 0x0000401001007387 */ /* 0x001fe20000100a00 */
[----:B------:R0:W-:Y:S03]  /*4dc80*/  STL.64 [R1+0x48], R18 ;  /* 0x0000481201007387 */ /* 0x0001e60000100a00 */
[----:B0-----:R-:W3:Y:S01]  /*4dc90*/  LDL.LU.64 R18, [R1+0x5b60] ;  /* 0x005b600001127983 */ /* 0x001ee20000300a00 */
[----:B------:R-:W3:Y:S02]  /*4dca0*/  LDL.LU.64 R16, [R1+0x5b58] ;  /* 0x005b580001107983 */ /* 0x000ee40000300a00 */
[----:B------:R-:W-:Y:S01]  /*4dcb0*/  STL [R1+0x53e0], R28 ;  /* 0x0053e01c01007387 */ /* 0x000fe20000100800 */
[----:B----4-:R-:W-:-:S02]  /*4dcc0*/  MOV R21, R6 ;  /* 0x0000000600157202 */ /* 0x010fc40000000f00 */
[----:B------:R-:W-:Y:S01]  /*4dcd0*/  MOV R20, R7 ;  /* 0x0000000700147202 */ /* 0x000fe20000000f00 */
        /* <DEDUP_REMOVED lines=41> */
[----:B------:R-:W-:Y:S02]  /*4df70*/  MOV R19, R20 ;  /* 0x0000001400137202 */ /* 0x000fe40000000f00 */
[----:B0-----:R-:W-:-:S07]  /*4df80*/  IMAD.MOV.U32 R18, RZ, RZ, R21 ;  /* 0x000000ffff127224 */ /* 0x001fce00078e0015 */
        /* <DEDUP_REMOVED lines=24> */
[----:B------:R-:W2:Y:S01]  /*4e110*/  LDL.64 R4, [R1+0x40] ;  /* 0x0000400001047983 */ /* 0x000ea20000100a00 */
[----:B------:R-:W0:Y:S11]  /*4e120*/  LDSM.16.MT88.4 R20, [R27+0x10080] ;  /* 0x010080001b14783b */ /* 0x000e360000004200 */
[----:B------:R-:W-:Y:S02]  /*4e130*/  @!UPT UIADD3 URZ, URZ, URZ, URZ ;  /* 0x0000003f3f3ff290 */ /* 0x000fe4000fffe03f */
[----:B------:R1:W-:Y:S01]  /*4e140*/  STL.64 [R1+0x1b0], R16 ;  /* 0x0001b01001007387 */ /* 0x0003e20000100a00 */
[----:B------:R0:W-:Y:S03]  /*4e150*/  STL.64 [R1+0x1b8], R18 ;  /* 0x0001b81201007387 */ /* 0x0001e60000100a00 */
[----:B--2---:R-:W-:Y:S04]  /*4e160*/  STL.64 [R1+0x5ab8], R4 ;  /* 0x005ab80401007387 */ /* 0x004fe80000100a00 */
[----:B------:R-:W-:Y:S02]  /*4e170*/  STL.64 [R1+0x80], R12 ;  /* 0x0000800c01007387 */ /* 0x000fe40000100a00 */
[----:B------:R-:W-:Y:S02]  /*4e180*/  STL.64 [R1+0x88], R14 ;  /* 0x0000880e01007387 */ /* 0x000fe40000100a00 */
[----:B-1----:R-:W2:Y:S01]  /*4e190*/  LDL.LU R16, [R1+0x130] ;  /* 0x0001300001107983 */ /* 0x002ea20000300800 */
[----:B------:R-:W2:Y:S01]  /*4e1a0*/  LDL.LU R17, [R1+0x134] ;  /* 0x0001340001117983 */ /* 0x000ea20000300800 */
[----:B0-----:R-:W2:Y:S02]  /*4e1b0*/  LDL.LU R18, [R1+0x138] ;  /* 0x0001380001127983 */ /* 0x001ea40000300800 */
[----:B------:R-:W2:Y:S02]  /*4e1c0*/  LDL.LU R19, [R1+0x13c] ;  /* 0x00013c0001137983 */ /* 0x000ea40000300800 */
[----:B--2---:R-:W-:Y:S01]  /*4e1d0*/  STL.64 [R1+0x5a80], R18 ;  /* 0x005a801201007387 */ /* 0x004fe20000100a00 */
[----:B------:R0:W-:Y:S03]  /*4e1e0*/  STL.64 [R1+0x5a78], R16 ;  /* 0x005a781001007387 */ /* 0x0001e60000100a00 */
[----:B0-----:R-:W2:Y:S01]  /*4e1f0*/  LDL.64 R16, [R1+0x60] ;  /* 0x0000600001107983 */ /* 0x001ea20000100a00 */
[----:B------:R-:W3:Y:S02]  /*4e200*/  LDL.LU R12, [R1+0x1a0] ;  /* 0x0001a000010c7983 */ /* 0x000ee40000300800 */
[----:B------:R-:W3:Y:S02]  /*4e210*/  LDL.LU R13, [R1+0x1a4] ;  /* 0x0001a400010d7983 */ /* 0x000ee40000300800 */
[----:B------:R-:W3:Y:S01]  /*4e220*/  LDL.LU R14, [R1+0x1a8] ;  /* 0x0001a800010e7983 */ /* 0x000ee20000300800 */
[----:B------:R-:W3:Y:S01]  /*4e230*/  LDL.LU R15, [R1+0x1ac] ;  /* 0x0001ac00010f7983 */ /* 0x000ee20000300800 */
[----:B------:R-:W2:Y:S02]  /*4e240*/  LDL.LU R4, [R1+0x2a0] ;  /* 0x0002a00001047983 */ /* 0x000ea40000300800 */
        /* <DEDUP_REMOVED lines=8> */
[----:B------:R-:W2:Y:S01]  /*4e2d0*/  LDL.LU R7, [R1+0x2bc] ;  /* 0x0002bc0001077983 */ /* 0x000ea20000300800 */
[----:B------:R-:W-:Y:S01]  /*4e2e0*/  STL.64 [R1+0x5a48], R22 ;  /* 0x005a481601007387 */ /* 0x000fe20000100a00 */
[----:B------:R4:W-:Y:S02]  /*4e2f0*/  STL.64 [R1+0x5a40], R20 ;  /* 0x005a401401007387 */ /* 0x0009e40000100a00 */
[----:B----4-:R-:W-:-:S02]  /*4e300*/  MOV R20, R25 ;  /* 0x0000001900147202 */ /* 0x010fc40000000f00 */
[----:B------:R-:W-:Y:S02]  /*4e310*/  MOV R21, R24 ;  /* 0x0000001800157202 */ /* 0x000fe40000000f00 */
[----:B------:R-:W0:Y:S04]  /*4e320*/  LDSM.16.MT88.4 R24, [R28+0x10000] ;  /* 0x010000001c18783b */ /* 0x000e280000004200 */
        /* <DEDUP_REMOVED lines=11> */
[----:B------:R-:W3:Y:S02]  /*4e3e0*/  LDL.LU R26, [R1+0x148] ;  /* 0x00014800011a7983 */ /* 0x000ee40000300800 */
[----:B------:R-:W3:Y:S01]  /*4e3f0*/  LDL.LU R27, [R1+0x14c] ;  /* 0x00014c00011b7983 */ /* 0x000ee20000300800 */
[----:B------:R-:W-:Y:S01]  /*4e400*/  HMMA.16816.F32.BF16 R4, R8, R16, R4 ;  /* 0x000000100804723c */ /* 0x000fe20000041804 */
        /* <DEDUP_REMOVED lines=27> */
[----:B------:R-:W-:-:S02]  /*4e5c0*/  MOV R14, R4 ;  /* 0x00000004000e7202 */ /* 0x000fc40000000f00 */
[----:B------:R-:W-:Y:S11]  /*4e5d0*/  MOV R2, R5 ;  /* 0x0000000500027202 */ /* 0x000ff60000000f00 */
[----:B------:R-:W-:Y:S06]  /*4e5e0*/  @!UPT UIADD3 URZ, URZ, URZ, URZ ;  /* 0x0000003f3f3ff290 */ /* 0x000fec000fffe03f */
[----:B------:R0:W-:Y:S01]  /*4e5f0*/  STL.64 [R1+0x190], R8 ;  /* 0x0001900801007387 */ /* 0x0001e20000100a00 */
[----:B------:R4:W-:Y:S02]  /*4e600*/  STL.64 [R1+0x198], R10 ;  /* 0x0001980a01007387 */ /* 0x0009e40000100a00 */
[----:B-1----:R-:W2:Y:S02]  /*4e610*/  LDL.LU.64 R6, [R1+0x5aa0] ;  /* 0x005aa00001067983 */ /* 0x002ea40000300a00 */
[----:B------:R-:W2:Y:S01]  /*4e620*/  LDL.LU.64 R4, [R1+0x5a98] ;  /* 0x005a980001047983 */ /* 0x000ea20000300a00 */
[----:B0-----:R-:W2:Y:S01]  /*4e630*/  LDL.LU R8, [R1+0x150] ;  /* 0x0001500001087983 */ /* 0x001ea20000300800 */
[----:B------:R-:W2:Y:S02]  /*4e640*/  LDL.LU R9, [R1+0x154] ;  /* 0x0001540001097983 */ /* 0x000ea40000300800 */
[----:B----4-:R-:W2:Y:S02]  /*4e650*/  LDL.LU R10, [R1+0x158] ;  /* 0x00015800010a7983 */ /* 0x010ea40000300800 */
[----:B------:R-:W2:Y:S02]  /*4e660*/  LDL.LU R11, [R1+0x15c] ;  /* 0x00015c00010b7983 */ /* 0x000ea40000300800 */
[----:B------:R-:W-:Y:S01]  /*4e670*/  IMAD.MOV.U32 R28, RZ, RZ, R17 ;  /* 0x000000ffff1c7224 */ /* 0x000fe200078e0011 */
[C---:B--2---:R-:W-:Y:S08]  /*4e680*/  HMMA.16816.F32.BF16 R8, R4.reuse, R20, R8 ;  /* 0x000000140408723c */ /* 0x044ff00000041808 */
[C---:B------:R-:W-:Y:S11]  /*4e690*/  HMMA.16816.F32.BF16 R24, R4.reuse, R16, R24 ;  /* 0x000000100418723c */ /* 0x040ff60000041818 */
[----:B------:R-:W-:Y:S04]  /*4e6a0*/  @!UPT UIADD3 URZ, URZ, URZ, URZ ;  /* 0x0000003f3f3ff290 */ /* 0x000fe8000fffe03f */
[----:B------:R-:W-:Y:S01]  /*4e6b0*/  STL.64 [R1+0x150], R8 ;  /* 0x0001500801007387 */ /* 0x000fe20000100a00 */
[----:B------:R-:W-:Y:S02]  /*4e6c0*/  STL.64 [R1+0x158], R10 ;  /* 0x0001580a01007387 */ /* 0x000fe40000100a00 */
[----:B---3--:R-:W0:Y:S02]  /*4e6d0*/  LDSM.16.MT88.4 R8, [R29+0x10000] ;  /* 0x010000001d08783b */ /* 0x008e240000004200 */
[----:B0-----:R-:W-:Y:S02]  /*4e6e0*/  STL.64 [R1+0x5988], R10 ;  /* 0x0059880a01007387 */ /* 0x001fe40000100a00 */
        /* <DEDUP_REMOVED lines=22> */
[----:B------:R2:W-:Y:S01]  /*4e850*/  STL.64 [R1+0x5a50], R8 ;  /* 0x005a500801007387 */ /* 0x0005e20000100a00 */
[----:B---3--:R-:W-:Y:S08]  /*4e860*/  HMMA.16816.F32.BF16 R4, R4, R8, R12 ;  /* 0x000000080404723c */ /* 0x008ff0000004180c */
[----:B--2---:R-:W-:Y:S11]  /*4e870*/  HMMA.16816.F32.BF16 R8, R16, R20, R24 ;  /* 0x000000141008723c */ /* 0x004ff60000041818 */
[----:B------:R-:W-:Y:S04]  /*4e880*/  @!UPT UIADD3 URZ, URZ, URZ, URZ ;  /* 0x0000003f3f3ff290 */ /* 0x000fe8000fffe03f */
[----:B------:R-:W-:Y:S01]  /*4e890*/  STL.64 [R1+0xb0], R4 ;  /* 0x0000b00401007387 */ /* 0x000fe20000100a00 */
[----:B------:R-:W-:Y:S02]  /*4e8a0*/  STL.64 [R1+0xb8], R6 ;  /* 0x0000b80601007387 */ /* 0x000fe40000100a00 */
[----:B------:R-:W0:Y:S02]  /*4e8b0*/  LDSM.16.MT88.4 R4, [R29+0x10080] ;  /* 0x010080001d04783b */ /* 0x000e240000004200 */
[----:B0-----:R-:W-:Y:S03]  /*4e8c0*/  STL.64 [R1+0x5940], R6 ;  /* 0x0059400601007387 */ /* 0x001fe60000100a00 */
[----:B------:R-:W-:Y:S02]  /*4e8d0*/  STL.64 [R1+0x180], R8 ;  /* 0x0001800801007387 */ /* 0x000fe40000100a00 */
[----:B------:R-:W-:Y:S02]  /*4e8e0*/  STL.64 [R1+0x188], R10 ;  /* 0x0001880a01007387 */ /* 0x000fe40000100a00 */
[----:B------:R0:W-:Y:S02]  /*4e8f0*/  STL.64 [R1+0x5938], R4 ;  /* 0x0059380401007387 */ /* 0x0001e40000100a00 */
        /* <DEDUP_REMOVED lines=58> */
[----:B------:R0:W-:Y:S01]  /*4eca0*/  STL.64 [R1+0x160], R8 ;  /* 0x0001600801007387 */ /* 0x0001e20000100a00 */
[----:B------:R-:W-:Y:S03]  /*4ecb0*/  STL [R1+0x168], R10 ;  /* 0x0001680a01007387 */ /* 0x000fe60000100800 */
[----:B0-----:R-:W4:Y:S01]  /*4ecc0*/  LDL.LU.64 R8, [R1+0x5a50] ;  /* 0x005a500001087983 */ /* 0x001f220000300a00 */
[----:B------:R-:W-:-:S05]  /*4ecd0*/  MOV R29, R11 ;  /* 0x0000000b001d7202 */ /* 0x000fca0000000f00 */
[----:B------:R-:W-:Y:S01]  /*4ece0*/  STL [R1+0x5978], R29 ;  /* 0x0059781d01007387 */ /* 0x000fe20000100800 */
[----:B----4-:R-:W-:Y:S03]  /*4ecf0*/  HMMA.16816.F32.BF16 R16, R16, R8, R20 ;  /* 0x000000081010723c */ /* 0x010fe60000041814 */
[----:B------:R-:W2:Y:S01]  /*4ed00*/  LDL.LU.64 R22, [R1+0x5a48] ;  /* 0x005a480001167983 */ /* 0x000ea20000300a00 */
[----:B------:R-:W2:Y:S11]  /*4ed10*/  LDL.LU.64 R20, [R1+0x5a40] ;  /* 0x005a400001147983 */ /* 0x000eb60000300a00 */
[----:B------:R-:W-:Y:S08]  /*4ed20*/  @!UPT UIADD3 URZ, URZ, URZ, URZ ;  /* 0x0000003f3f3ff290 */ /* 0x000ff0000fffe03f */
[----:B------:R0:W-:Y:S01]  /*4ed30*/  STL.64 [R1+0xf0], R16 ;  /* 0x0000f01001007387 */ /* 0x0001e20000100a00 */
[----:B------:R-:W-:Y:S03]  /*4ed40*/  STL.64 [R1+0xf8], R18 ;  /* 0x0000f81201007387 */ /* 0x000fe60000100a00 */
[----:B0-----:R-:W2:Y:S02]  /*4ed50*/  LDL.64 R16, [R1+0x70] ;  /* 0x0000700001107983 */ /* 0x001ea40000100a00 */
        /* <DEDUP_REMOVED lines=41> */
[----:B------:R-:W2:Y:S11]  /*4eff0*/  LDL.LU R21, [R1+0x1e4] ;  /* 0x0001e40001157983 */ /* 0x000eb60000300800 */
[----:B------:R-:W-:Y:S06]  /*4f000*/  @!UPT UIADD3 URZ, URZ, URZ, URZ ;  /* 0x0000003f3f3ff290 */ /* 0x000fec000fffe03f */
[----:B------:R0:W-:Y:S01]  /*4f010*/  STL.64 [R1+0xe0], R4 ;  /* 0x0000e00401007387 */ /* 0x0001e20000100a00 */
[----:B------:R3:W-:Y:S04]  /*4f020*/  STL.64 [R1+0xe8], R6 ;  /* 0x0000e80601007387 */ /* 0x0007e80000100a00 */
        /* <DEDUP_REMOVED lines=15> */
[----:B------:R-:W3:Y:S01]  /*4f120*/  LDL.LU.64 R12, [R1+0x59c0] ;  /* 0x0059c000010c7983 */ /* 0x000ee20000300a00 */
[----:B------:R-:W-:Y:S02]  /*4f130*/  MOV R22, R2 ;  /* 0x0000000200167202 */ /* 0x000fe40000000f00 */
[----:B------:R-:W-:-:S07]  /*4f140*/  MOV R23, R0 ;  /* 0x0000000000177202 */ /* 0x000fce0000000f00 */
        /* <DEDUP_REMOVED lines=8> */
[----:B------:R0:W-:Y:S01]  /*4f1d0*/  STL [R1+0x20], R4 ;  /* 0x0000200401007387 */ /* 0x0001e20000100800 */
[----:B------:R-:W-:Y:S02]  /*4f1e0*/  MOV R0, R5 ;  /* 0x0000000500007202 */ /* 0x000fe40000000f00 */
[----:B------:R-:W-:Y:S02]  /*4f1f0*/  MOV R28, R6 ;  /* 0x00000006001c7202 */ /* 0x000fe40000000f00 */
[----:B------:R-:W-:Y:S01]  /*4f200*/  MOV R2, R7 ;  /* 0x0000000700027202 */ /* 0x000fe20000000f00 */
[----:B------:R-:W-:Y:S01]  /*4f210*/  MOV R7, R3 ;  /* 0x0000000300077202 */ /* 0x000fe20000000f00 */
[----:B0-----:R-:W2:Y:S01]  /*4f220*/  LDL.LU R4, [R1+0x220] ;  /* 0x0002200001047983 */ /* 0x001ea20000300800 */
[----:B------:R-:W2:Y:S02]  /*4f230*/  LDL.LU R5, [R1+0x224] ;  /* 0x0002240001057983 */ /* 0x000ea40000300800 */
[----:B------:R-:W3:Y:S02]  /*4f240*/  LDL.LU R6, [R1+0x228] ;  /* 0x0002280001067983 */ /* 0x000ee40000300800 */
[----:B------:R-:W4:Y:S01]  /*4f250*/  LDL.LU R3, [R1+0x59b8] ;  /* 0x0059b80001037983 */ /* 0x000f220000300800 */
[----:B------:R-:W2:Y:S01]  /*4f260*/  LDL.LU R24, [R1+0x230] ;  /* 0x0002300001187983 */ /* 0x000ea20000300800 */
[----:B------:R-:W2:Y:S02]  /*4f270*/  LDL.LU R25, [R1+0x234] ;  /* 0x0002340001197983 */ /* 0x000ea40000300800 */
[----:B------:R-:W2:Y:S02]  /*4f280*/  LDL.LU R26, [R1+0x238] ;  /* 0x00023800011a7983 */ /* 0x000ea40000300800 */
[----:B------:R-:W2:Y:S01]  /*4f290*/  LDL.LU R27, [R1+0x23c] ;  /* 0x00023c00011b7983 */ /* 0x000ea20000300800 */
[----:B------:R-:W-:-:S02]  /*4f2a0*/  MOV R29, R17 ;  /* 0x00000011001d7202 */ /* 0x000fc40000000f00 */
[----:B----4-:R-:W0:Y:S04]  /*4f2b0*/  LDSM.16.MT88.4 R16, [R3+0x11000] ;  /* 0x011000000310783b */ /* 0x010e280000004200 */
[----:B--2---:R-:W-:Y:S01]  /*4f2c0*/  STL.64 [R1+0x5998], R26 ;  /* 0x0059981a01007387 */ /* 0x004fe20000100a00 */
[----:B------:R1:W-:Y:S03]  /*4f2d0*/  STL.64 [R1+0x5990], R24 ;  /* 0x0059901801007387 */ /* 0x0003e60000100a00 */
[----:B-1----:R-:W2:Y:S01]  /*4f2e0*/  LDL.LU R24, [R1+0x90] ;  /* 0x0000900001187983 */ /* 0x002ea20000300800 */
[----:B------:R-:W2:Y:S02]  /*4f2f0*/  LDL.LU R25, [R1+0x94] ;  /* 0x0000940001197983 */ /* 0x000ea40000300800 */
[----:B------:R-:W4:Y:S02]  /*4f300*/  LDL.LU R26, [R1+0x98] ;  /* 0x00009800011a7983 */ /* 0x000f240000300800 */
[----:B------:R-:W4:Y:S02]  /*4f310*/  LDL.LU R27, [R1+0x9c] ;  /* 0x00009c00011b7983 */ /* 0x000f240000300800 */
[----:B----4-:R-:W-:Y:S01]  /*4f320*/  STL.64 [R1+0x59b0], R26 ;  /* 0x0059b01a01007387 */ /* 0x010fe20000100a00 */
[----:B--2---:R1:W-:Y:S02]  /*4f330*/  STL.64 [R1+0x59a8], R24 ;  /* 0x0059a81801007387 */ /* 0x0043e40000100a00 */
[----:B------:R-:W2:Y:S02]  /*4f340*/  LDL.LU R8, [R1+0x240] ;  /* 0x0002400001087983 */ /* 0x000ea40000300800 */
[----:B------:R-:W2:Y:S01]  /*4f350*/  LDL.LU R9, [R1+0x244] ;  /* 0x0002440001097983 */ /* 0x000ea20000300800 */
[----:B------:R-:W2:Y:S01]  /*4f360*/  LDL.LU R10, [R1+0x248] ;  /* 0x00024800010a7983 */ /* 0x000ea20000300800 */
[----:B------:R-:W2:Y:S03]  /*4f370*/  LDL.LU R11, [R1+0x24c] ;  /* 0x00024c00010b7983 */ /* 0x000ea60000300800 */
[----:B-1----:R-:W4:Y:S01]  /*4f380*/  LDL.LU R24, [R1+0x250] ;  /* 0x0002500001187983 */ /* 0x002f220000300800 */
[----:B------:R-:W4:Y:S02]  /*4f390*/  LDL.LU R25, [R1+0x254] ;  /* 0x0002540001197983 */ /* 0x000f240000300800 */
[----:B------:R-:W4:Y:S02]  /*4f3a0*/  LDL.LU R26, [R1+0x258] ;  /* 0x00025800011a7983 */ /* 0x000f240000300800 */
[----:B------:R-:W4:Y:S01]  /*4f3b0*/  LDL.LU R27, [R1+0x25c] ;  /* 0x00025c00011b7983 */ /* 0x000f220000300800 */
[----:B---3--:R-:W-:Y:S01]  /*4f3c0*/  STL.64 [R1+0x5950], R6 ;  /* 0x0059500601007387 */ /* 0x008fe20000100a00 */
[----:B------:R1:W-:Y:S03]  /*4f3d0*/  STL.64 [R1+0x5948], R4 ;  /* 0x0059480401007387 */ /* 0x0003e60000100a00 */
[----:B-1----:R-:W2:Y:S01]  /*4f3e0*/  LDL.LU.64 R4, [R1+0x50] ;  /* 0x0000500001047983 */ /* 0x002ea20000300a00 */
[----:B------:R-:W-:Y:S02]  /*4f3f0*/  STL [R1+0x5828], R2 ;  /* 0x0058280201007387 */ /* 0x000fe40000100800 */
[----:B------:R-:W-:Y:S02]  /*4f400*/  STL [R1+0x57e8], R0 ;  /* 0x0057e80001007387 */ /* 0x000fe40000100800 */
[----:B------:R-:W-:Y:S01]  /*4f410*/  STL [R1+0x57e4], R28 ;  /* 0x0057e41c01007387 */ /* 0x000fe20000100800 */
[----:B0-----:R-:W-:Y:S01]  /*4f420*/  STL.64 [R1+0x5908], R18 ;  /* 0x0059081201007387 */ /* 0x001fe20000100a00 */
        /* <DEDUP_REMOVED lines=22> */
[----:B---3--:R0:W-:Y:S03]  /*4f590*/  STL.64 [R1+0x5910], R16 ;  /* 0x0059101001007387 */ /* 0x0081e60000100a00 */
[----:B0-----:R-:W4:Y:S01]  /*4f5a0*/  LDL.LU R16, [R1+0x60] ;  /* 0x0000600001107983 */ /* 0x001f220000300800 */
[----:B------:R-:W4:Y:S01]  /*4f5b0*/  LDL.LU R17, [R1+0x64] ;  /* 0x0000640001117983 */ /* 0x000f220000300800 */
[C---:B------:R-:W-:Y:S11]  /*4f5c0*/  HMMA.16816.F32.BF16 R8, R12.reuse, R4, R8 ;  /* 0x000000040c08723c */ /* 0x040ff60000041808 */
[----:B------:R-:W-:Y:S11]  /*4f5d0*/  @!UPT UIADD3 URZ, URZ, URZ, URZ ;  /* 0x0000003f3f3ff290 */ /* 0x000ff6000fffe03f */
[----:B------:R-:W-:Y:S02]  /*4f5e0*/  @!UPT UIADD3 URZ, URZ, URZ, URZ ;  /* 0x0000003f3f3ff290 */ /* 0x000fe4000fffe03f */
[----:B------:R-:W-:Y:S02]  /*4f5f0*/  MOV R0, R8 ;  /* 0x0000000800007202 */ /* 0x000fe40000000f00 */
[----:B------:R-:W-:Y:S01]  /*4f600*/  MOV R28, R9 ;  /* 0x00000009001c7202 */ /* 0x000fe20000000f00 */
        /* <DEDUP_REMOVED lines=8> */
[----:B------:R-:W3:Y:S02]  /*4f690*/  LDL.LU.64 R8, [R1+0x59a0] ;  /* 0x0059a00001087983 */ /* 0x000ee40000300a00 */
[----:B---3--:R-:W-:Y:S01]  /*4f6a0*/  HMMA.16816.F32.BF16 R12, R12, R8, R24 ;  /* 0x000000080c0c723c */ /* 0x008fe20000041818 */
[----:B------:R-:W3:Y:S01]  /*4f6b0*/  LDL.LU.64 R26, [R1+0x5998] ;  /* 0x00599800011a7983 */ /* 0x000ee20000300a00 */
[----:B------:R-:W3:Y:S02]  /*4f6c0*/  LDL.LU.64 R24, [R1+0x5990] ;  /* 0x0059900001187983 */ /* 0x000ee40000300a00 */
[----:B0-----:R-:W3:Y:S02]  /*4f6d0*/  LDL.LU.64 R10, [R1+0x5988] ;  /* 0x00598800010a7983 */ /* 0x001ee40000300a00 */
[----:B------:R-:W3:Y:S11]  /*4f6e0*/  LDL.LU.64 R8, [R1+0x5980] ;  /* 0x0059800001087983 */ /* 0x000ef60000300a00 */
[----:B------:R-:W-:Y:S06]  /*4f6f0*/  @!UPT UIADD3 URZ, URZ, URZ, URZ ;  /* 0x0000003f3f3ff290 */ /* 0x000fec000fffe03f */
[----:B------:R0:W-:Y:S01]  /*4f700*/  STL.64 [R1+0x90], R12 ;  /* 0x0000900c01007387 */ /* 0x0001e20000100a00 */
[----:B------:R-:W-:Y:S03]  /*4f710*/  STL [R1+0x98], R14 ;  /* 0x0000980e01007387 */ /* 0x000fe60000100800 */
[----:B0-----:R-:W3:Y:S01]  /*4f720*/  LDL.LU R12, [R1+0x70] ;  /* 0x00007000010c7983 */ /* 0x001ee20000300800 */
[----:B------:R-:W-:Y:S02]  /*4f730*/  MOV R13, R29 ;  /* 0x0000001d000d7202 */ /* 0x000fe40000000f00 */
[----:B------:R-:W4:Y:S05]  /*4f740*/  LDL.LU R29, [R1+0x5978] ;  /* 0x00597800011d7983 */ /* 0x000f2a0000300800 */
        /* <DEDUP_REMOVED lines=9> */
[----:B0-----:R-:W2:Y:S01]  /*4f7e0*/  LDL.LU.64 R24, [R1+0x40] ;  /* 0x0000400001187983 */ /* 0x001ea20000300a00 */
        /* <DEDUP_REMOVED lines=21> */
[----:B------:R0:W-:Y:S02]  /*4f940*/  STL.64 [R1+0x5920], R24 ;  /* 0x0059201801007387 */ /* 0x0001e40000100a00 */
[----:B------:R-:W-:Y:S11]  /*4f950*/  IMAD.MOV.U32 R2, RZ, RZ, R15 ;  /* 0x000000ffff027224 */ /* 0x000ff600078e000f */
[----:B------:R-:W-:Y:S04]  /*4f960*/  @!UPT UIADD3 URZ, URZ, URZ, URZ ;  /* 0x0000003f3f3ff290 */ /* 0x000fe8000fffe03f */
        /* <DEDUP_REMOVED lines=18> */
[----:B0-----:R-:W-:-:S02]  /*4fa90*/  MOV R12, R19 ;  /* 0x00000013000c7202 */ /* 0x001fc40000000f00 */
[----:B------:R-:W-:Y:S02]  /*4faa0*/  MOV R13, R18 ;  /* 0x00000012000d7202 */ /* 0x000fe40000000f00 */
        /* <DEDUP_REMOVED lines=12> */
[----:B------:R-:W4:Y:S11]  /*4fb70*/  LDL R7, [R1+0x1730] ;  /* 0x0017300001077983 */ /* 0x000f360000100800 */
[----:B------:R-:W-:Y:S08]  /*4fb80*/  @!UPT UIADD3 URZ, URZ, URZ, URZ ;  /* 0x0000003f3f3ff290 */ /* 0x000ff0000fffe03f */
[----:B------:R-:W-:Y:S01]  /*4fb90*/  STL.64 [R1+0x1b0], R12 ;  /* 0x0001b00c01007387 */ /* 0x000fe20000100a00 */
[----:B------:R-:W-:Y:S02]  /*4fba0*/  STL.64 [R1+0x1b8], R14 ;  /* 0x0001b80e01007387 */ /* 0x000fe40000100a00 */
[----:B--2---:R-:W-:Y:S02]  /*4fbb0*/  STL.64 [R1+0x58e0], R26 ;  /* 0x0058e01a01007387 */ /* 0x004fe40000100a00 */
[----:B------:R-:W-:Y:S01]  /*4fbc0*/  STL.64 [R1+0x80], R8 ;  /* 0x0000800801007387 */ /* 0x000fe20000100a00 */
[----:B------:R-:W-:Y:S02]  /*4fbd0*/  STL.64 [R1+0x88], R10 ;  /* 0x0000880a01007387 */ /* 0x000fe40000100a00 */
[----:B------:R-:W0:Y:S02]  /*4fbe0*/  LDSM.16.MT88.4 R8, [R23+0x11080] ;  /* 0x011080001708783b */ /* 0x000e240000004200 */
[----:B0-----:R-:W-:Y:S02]  /*4fbf0*/  STL.64 [R1+0x5838], R10 ;  /* 0x0058380a01007387 */ /* 0x001fe40000100a00 */
[----:B------:R-:W-:Y:S02]  /*4fc00*/  STL.64 [R1+0x5830], R8 ;  /* 0x0058300801007387 */ /* 0x000fe40000100a00 */
[----:B----4-:R-:W0:Y:S04]  /*4fc10*/  LDSM.16.MT88.4 R20, [R7+0x11000] ;  /* 0x011000000714783b */ /* 0x010e280000004200 */
[----:B------:R-:W-:Y:S04]  /*4fc20*/  STL [R1+0x58f8], R7 ;  /* 0x0058f80701007387 */ /* 0x000fe80000100800 */
[----:B0-----:R-:W-:Y:S01]  /*4fc30*/  STL.64 [R1+0x57f8], R22 ;  /* 0x0057f81601007387 */ /* 0x001fe20000100a00 */
[----:B------:R0:W-:Y:S03]  /*4fc40*/  STL.64 [R1+0x57f0], R20 ;  /* 0x0057f01401007387 */ /* 0x0001e60000100a00 */
[----:B0-----:R-:W2:Y:S01]  /*4fc50*/  LDL.LU R20, [R1+0xf0] ;  /* 0x0000f00001147983 */ /* 0x001ea20000300800 */
[----:B------:R-:W2:Y:S02]  /*4fc60*/  LDL.LU R21, [R1+0xf4] ;  /* 0x0000f40001157983 */ /* 0x000ea40000300800 */
        /* <DEDUP_REMOVED lines=16> */
[----:B------:R0:W-:Y:S02]  /*4fd70*/  STL.64 [R1+0x5840], R20 ;  /* 0x0058401401007387 */ /* 0x0001e40000100a00 */
[----:B0-----:R-:W4:Y:S01]  /*4fd80*/  LDL.LU R20, [R1+0x170] ;  /* 0x0001700001147983 */ /* 0x001f220000300800 */
[----:B------:R-:W4:Y:S02]  /*4fd90*/  LDL.LU R21, [R1+0x174] ;  /* 0x0001740001157983 */ /* 0x000f240000300800 */
[----:B------:R-:W2:Y:S02]  /*4fda0*/  LDL.LU R22, [R1+0x178] ;  /* 0x0001780001167983 */ /* 0x000ea40000300800 */
[----:B------:R-:W2:Y:S01]  /*4fdb0*/  LDL.LU R23, [R1+0x17c] ;  /* 0x00017c0001177983 */ /* 0x000ea20000300800 */
[----:B------:R-:W-:Y:S01]  /*4fdc0*/  MOV R11, R29 ;  /* 0x0000001d000b7202 */ /* 0x000fe20000000f00 */
[----:B--2---:R0:W-:Y:S01]  /*4fdd0*/  STL.64 [R1+0x5858], R22 ;  /* 0x0058581601007387 */ /* 0x0041e20000100a00 */
[----:B----4-:R-:W-:Y:S03]  /*4fde0*/  STL.64 [R1+0x5850], R20 ;  /* 0x0058501401007387 */ /* 0x010fe60000100a00 */
[----:B0-----:R-:W3:Y:S01]  /*4fdf0*/  LDL.64 R22, [R1+0x78] ;  /* 0x0000780001167983 */ /* 0x001ee20000100a00 */
[----:B------:R-:W2:Y:S02]  /*4fe00*/  LDL.LU R8, [R1+0x160] ;  /* 0x0001600001087983 */ /* 0x000ea40000300800 */
[----:B------:R-:W2:Y:S02]  /*4fe10*/  LDL.LU R9, [R1+0x164] ;  /* 0x0001640001097983 */ /* 0x000ea40000300800 */
[----:B------:R-:W4:Y:S01]  /*4fe20*/  LDL.LU R10, [R1+0x168] ;  /* 0x00016800010a7983 */ /* 0x000f220000300800 */
[----:B------:R-:W2:Y:S01]  /*4fe30*/  LDL.LU R29, [R1+0x58fc] ;  /* 0x0058fc00011d7983 */ /* 0x000ea20000300800 */
[----:B------:R-:W2:Y:S02]  /*4fe40*/  LDL.LU R24, [R1+0x1f0] ;  /* 0x0001f00001187983 */ /* 0x000ea40000300800 */
[----:B------:R-:W2:Y:S02]  /*4fe50*/  LDL.LU R25, [R1+0x1f4] ;  /* 0x0001f40001197983 */ /* 0x000ea40000300800 */
[----:B------:R-:W2:Y:S01]  /*4fe60*/  LDL.LU R26, [R1+0x1f8] ;  /* 0x0001f800011a7983 */ /* 0x000ea20000300800 */
[----:B------:R-:W2:Y:S01]  /*4fe70*/  LDL.LU R27, [R1+0x1fc] ;  /* 0x0001fc00011b7983 */ /* 0x000ea20000300800 */
[----:B------:R-:W3:Y:S02]  /*4fe80*/  LDL.LU R4, [R1+0x1a0] ;  /* 0x0001a00001047983 */ /* 0x000ee40000300800 */
[----:B------:R-:W3:Y:S02]  /*4fe90*/  LDL.LU R5, [R1+0x1a4] ;  /* 0x0001a40001057983 */ /* 0x000ee40000300800 */
[----:B------:R-:W3:Y:S01]  /*4fea0*/  LDL.LU R6, [R1+0x1a8] ;  /* 0x0001a80001067983 */ /* 0x000ee20000300800 */
[----:B------:R-:W3:Y:S04]  /*4feb0*/  LDL.LU R7, [R1+0x1ac] ;  /* 0x0001ac0001077983 */ /* 0x000ee80000300800 */
[----:B--2---:R-:W-:Y:S01]  /*4fec0*/  STL.64 [R1+0x58f0], R26 ;  /* 0x0058f01a01007387 */ /* 0x004fe20000100a00 */
[----:B------:R0:W-:Y:S03]  /*4fed0*/  STL.64 [R1+0x58e8], R24 ;  /* 0x0058e81801007387 */ /* 0x0001e60000100a00 */
[----:B0-----:R-:W2:Y:S01]  /*4fee0*/  LDL.LU R24, [R1+0x200] ;  /* 0x0002000001187983 */ /* 0x001ea20000300800 */
        /* <DEDUP_REMOVED lines=14> */
[----:B------:R-:W4:Y:S01]  /*4ffd0*/  LDL.LU R11, [R1+0x14c] ;  /* 0x00014c00010b7983 */ /* 0x000f220000300800 */
[C---:B---3--:R-:W-:Y:S01]  /*4ffe0*/  HMMA.16816.F32.BF16 R4, R16.reuse, R22, R4 ;  /* 0x000000161004723c */ /* 0x048fe20000041804 */
[----:B----4-:R-:W-:Y:S01]  /*4fff0*/  STL.64 [R1+0x58b8], R10 ;  /* 0x0058b80a01007387 */ /* 0x010fe20000100a00 */
[----:B--2---:R0:W-:Y:S03]  /*50000*/  STL.64 [R1+0x58b0], R8 ;  /* 0x0058b00801007387 */ /* 0x0041e60000100a00 */
        /* <DEDUP_REMOVED lines=9> */
[----:B------:R-:W2:Y:S02]  /*500a0*/  LDL.LU R11, [R1+0x19c] ;  /* 0x00019c00010b7983 */ /* 0x000ea40000300800 */
[----:B------:R-:W-:Y:S01]  /*500b0*/  STL.64 [R1+0x1a0], R4 ;  /* 0x0001a00401007387 */ /* 0x000fe20000100a00 */
[----:B------:R0:W-:Y:S03]  /*500c0*/  STL.64 [R1+0x1a8], R6 ;  /* 0x0001a80601007387 */ /* 0x0001e60000100a00 */
[----:B0-----:R-:W3:Y:S01]  /*500d0*/  LDL.LU R7, [R1+0x58f8] ;  /* 0x0058f80001077983 */ /* 0x001ee20000300800 */
[C---:B------:R-:W-:Y:S03]  /*500e0*/  HMMA.16816.F32.BF16 R24, R16.reuse, R14, R24 ;  /* 0x0000000e1018723c */ /* 0x040fe60000041818 */
[----:B---3--:R-:W0:Y:S04]  /*500f0*/  LDSM.16.MT88.4 R4, [R7+0x11080] ;  /* 0x011080000704783b */ /* 0x008e280000004200 */
[----:B0-----:R0:W-:Y:S01]  /*50100*/  STL.64 [R1+0x57a8], R6 ;  /* 0x0057a80601007387 */ /* 0x0011e20000100a00 */
[----:B------:R-:W-:Y:S03]  /*50110*/  STL.64 [R1+0x57a0], R4 ;  /* 0x0057a00401007387 */ /* 0x000fe60000100a00 */
[----:B0-----:R-:W3:Y:S04]  /*50120*/  LDL R6, [R1+0x58] ;  /* 0x0000580001067983 */ /* 0x001ee80000100800 */
[----:B------:R-:W3:Y:S08]  /*50130*/  LDL R7, [R1+0x5c] ;  /* 0x00005c0001077983 */ /* 0x000ef00000100800 */
        /* <DEDUP_REMOVED lines=29> */
[----:B------:R-:W-:Y:S01]  /*50310*/  MOV R5, R14 ;  /* 0x0000000e00057202 */ /* 0x000fe20000000f00 */
        /* <DEDUP_REMOVED lines=17> */
[----:B---3--:R-:W-:Y:S01]  /*50430*/  HMMA.16816.F32.BF16 R16, R24, R18, R12 ;  /* 0x000000121810723c */ /* 0x008fe2000004180c */
[----:B------:R-:W2:Y:S01]  /*50440*/  LDL.LU.64 R14, [R1+0x5878] ;  /* 0x00587800010e7983 */ /* 0x000ea20000300a00 */
[----:B------:R-:W2:Y:S11]  /*50450*/  LDL.LU.64 R12, [R1+0x5870] ;  /* 0x00587000010c7983 */ /* 0x000eb60000300a00 */
[----:B------:R-:W-:Y:S10]  /*50460*/  @!UPT UIADD3 URZ, URZ, URZ, URZ ;  /* 0x0000003f3f3ff290 */ /* 0x000ff4000fffe03f */
[----:B------:R-:W-:Y:S01]  /*50470*/  STL.64 [R1+0xb0], R16 ;  /* 0x0000b01001007387 */ /* 0x000fe20000100a00 */
[----:B------:R-:W-:Y:S01]  /*50480*/  IMAD.MOV.U32 R27, RZ, RZ, R18 ;  /* 0x000000ffff1b7224 */ /* 0x000fe200078e0012 */
[----:B------:R-:W-:Y:S02]  /*50490*/  MOV R26, R19 ;  /* 0x00000013001a7202 */ /* 0x000fe40000000f00 */
[----:B------:R-:W0:Y:S04]  /*504a0*/  LDSM.16.MT88.4 R16, [R29+0x11000] ;  /* 0x011000001d10783b */ /* 0x000e280000004200 */
[----:B------:R1:W-:Y:S02]  /*504b0*/  STL.64 [R1+0x5778], R26 ;  /* 0x0057781a01007387 */ /* 0x0003e40000100a00 */
[----:B-1----:R-:W-:-:S02]  /*504c0*/  MOV R26, R5 ;  /* 0x00000005001a7202 */ /* 0x002fc40000000f00 */
[----:B------:R-:W-:Y:S01]  /*504d0*/  MOV R27, R4 ;  /* 0x00000004001b7202 */ /* 0x000fe20000000f00 */
[----:B------:R-:W-:Y:S01]  /*504e0*/  MOV R5, R22 ;  /* 0x0000001600057202 */ /* 0x000fe20000000f00 */
[----:B------:R-:W-:Y:S01]  /*504f0*/  MOV R4, R23 ;  /* 0x0000001700047202 */ /* 0x000fe20000000f00 */
[----:B0-----:R0:W-:Y:S01]  /*50500*/  STL.64 [R1+0x5760], R18 ;  /* 0x0057601201007387 */ /* 0x0011e20000100a00 */
[----:B------:R-:W-:Y:S03]  /*50510*/  STL.64 [R1+0x5758], R16 ;  /* 0x0057581001007387 */ /* 0x000fe60000100a00 */
        /* <DEDUP_REMOVED lines=8> */
[----:B------:R-:W4:Y:S02]  /*505a0*/  LDL.LU.64 R22, [R1+0x5858] ;  /* 0x0058580001167983 */ /* 0x000f240000300a00 */
[----:B------:R-:W4:Y:S02]  /*505b0*/  LDL.LU.64 R20, [R1+0x5850] ;  /* 0x0058500001147983 */ /* 0x000f240000300a00 */
[----:B----4-:R-:W-:Y:S01]  /*505c0*/  HMMA.16816.F32.BF16 R24, R12, R26, R20 ;  /* 0x0000001a0c18723c */ /* 0x010fe20000041814 */
[----:B------:R-:W3:Y:S01]  /*505d0*/  LDL.LU.64 R22, [R1+0x5848] ;  /* 0x0058480001167983 */ /* 0x000ee20000300a00 */
[----:B------:R-:W3:Y:S11]  /*505e0*/  LDL.LU.64 R20, [R1+0x5840] ;  /* 0x0058400001147983 */ /* 0x000ef60000300a00 */
[----:B------:R-:W-:Y:S10]  /*505f0*/  @!UPT UIADD3 URZ, URZ, URZ, URZ ;  /* 0x0000003f3f3ff290 */ /* 0x000ff4000fffe03f */
[----:B------:R0:W-:Y:S01]  /*50600*/  STL.64 [R1+0x290], R24 ;  /* 0x0002901801007387 */ /* 0x0001e20000100a00 */
[----:B------:R1:W-:Y:S03]  /*50610*/  STL.64 [R1+0x298], R26 ;  /* 0x0002981a01007387 */ /* 0x0003e60000100a00 */
[----:B0-----:R-:W4:Y:S01]  /*50620*/  LDL.LU R24, [R1+0x10] ;  /* 0x0000100001187983 */ /* 0x001f220000300800 */
[----:B------:R-:W4:Y:S02]  /*50630*/  LDL.LU R25, [R1+0x14] ;  /* 0x0000140001197983 */ /* 0x000f240000300800 */
[----:B-1----:R-:W2:Y:S02]  /*50640*/  LDL.LU R26, [R1+0x18] ;  /* 0x00001800011a7983 */ /* 0x002ea40000300800 */
[----:B------:R-:W2:Y:S02]  /*50650*/  LDL.LU R27, [R1+0x1c] ;  /* 0x00001c00011b7983 */ /* 0x000ea40000300800 */
[----:B--2---:R0:W-:Y:S02]  /*50660*/  STL.64 [R1+0x5788], R26 ;  /* 0x0057881a01007387 */ /* 0x0041e40000100a00 */
[----:B0-----:R-:W-:-:S02]  /*50670*/  MOV R26, R5 ;  /* 0x00000005001a7202 */ /* 0x001fc40000000f00 */
[----:B------:R-:W-:Y:S02]  /*50680*/  MOV R27, R4 ;  /* 0x00000004001b7202 */ /* 0x000fe40000000f00 */
[C---:B------:R-:W-:Y:S08]  /*50690*/  HMMA.16816.F32.BF16 R4, R12.reuse, R6, R8 ;  /* 0x000000060c04723c */ /* 0x040ff00000041808 */
[----:B---3--:R-:W-:Y:S01]  /*506a0*/  HMMA.16816.F32.BF16 R12, R12, R18, R20 ;  /* 0x000000120c0c723c */ /* 0x008fe20000041814 */
[----:B----4-:R-:W-:Y:S01]  /*506b0*/  STL.64 [R1+0x5780], R24 ;  /* 0x0057801801007387 */ /* 0x010fe20000100a00 */
[----:B------:R-:W2:Y:S02]  /*506c0*/  LDL.LU.64 R10, [R1+0x5838] ;  /* 0x00583800010a7983 */ /* 0x000ea40000300a00 */
[----:B------:R-:W2:Y:S02]  /*506d0*/  LDL.LU.64 R8, [R1+0x5830] ;  /* 0x0058300001087983 */ /* 0x000ea40000300a00 */
[----:B------:R-:W-:Y:S09]  /*506e0*/  STL.64 [R1+0x5800], R18 ;  /* 0x0058001201007387 */ /* 0x000ff20000100a00 */
[----:B------:R0:W-:Y:S01]  /*506f0*/  STL.64 [R1+0x170], R4 ;  /* 0x0001700401007387 */ /* 0x0001e20000100a00 */
[----:B------:R1:W-:Y:S03]  /*50700*/  STL.64 [R1+0x178], R6 ;  /* 0x0001780601007387 */ /* 0x0003e60000100a00 */
[----:B0-----:R-:W3:Y:S04]  /*50710*/  LDL.LU R4, [R1+0x30] ;  /* 0x0000300001047983 */ /* 0x001ee80000300800 */
[----:B------:R-:W-:Y:S02]  /*50720*/  STL.64 [R1+0xf0], R12 ;  /* 0x0000f00c01007387 */ /* 0x000fe40000100a00 */
[----:B------:R-:W-:Y:S02]  /*50730*/  STL.64 [R1+0xf8], R14 ;  /* 0x0000f80e01007387 */ /* 0x000fe40000100a00 */
[----:B------:R-:W3:Y:S01]  /*50740*/  LDL.LU R5, [R1+0x34] ;  /* 0x0000340001057983 */ /* 0x000ee20000300800 */
[----:B-1----:R-:W4:Y:S01]  /*50750*/  LDL.LU R6, [R1+0x38] ;  /* 0x0000380001067983 */ /* 0x002f220000300800 */
[----:B------:R-:W4:Y:S02]  /*50760*/  LDL.LU R7, [R1+0x3c] ;  /* 0x00003c0001077983 */ /* 0x000f240000300800 */
[----:B------:R-:W2:Y:S02]  /*50770*/  LDL.LU R16, [R1+0x100] ;  /* 0x0001000001107983 */ /* 0x000ea40000300800 */
[----:B------:R-:W2:Y:S01]  /*50780*/  LDL.LU R17, [R1+0x104] ;  /* 0x0001040001117983 */ /* 0x000ea20000300800 */
[----:B------:R-:W2:Y:S01]  /*50790*/  LDL.LU R18, [R1+0x108] ;  /* 0x0001080001127983 */ /* 0x000ea20000300800 */
[----:B------:R-:W2:Y:S03]  /*507a0*/  LDL.LU R19, [R1+0x10c] ;  /* 0x00010c0001137983 */ /* 0x000ea60000300800 */
[----:B------:R-:W0:Y:S04]  /*507b0*/  LDSM.16.MT88.4 R12, [R29+0x11080] ;  /* 0x011080001d0c783b */ /* 0x000e280000004200 */
        /* <DEDUP_REMOVED lines=12> */
[----:B------:R-:W2:Y:S01]  /*50880*/  LDL.LU R20, [R1+0xa0] ;  /* 0x0000a00001147983 */ /* 0x000ea20000300800 */
[----:B------:R-:W2:Y:S02]  /*50890*/  LDL.LU R21, [R1+0xa4] ;  /* 0x0000a40001157983 */ /* 0x000ea40000300800 */
[----:B------:R-:W2:Y:S02]  /*508a0*/  LDL.LU R22, [R1+0xa8] ;  /* 0x0000a80001167983 */ /* 0x000ea40000300800 */
[----:B------:R-:W2:Y:S01]  /*508b0*/  LDL.LU R23, [R1+0xac] ;  /* 0x0000ac0001177983 */ /* 0x000ea20000300800 */
        /* <DEDUP_REMOVED lines=8> */
[----:B-1----:R-:W3:Y:S01]  /*50940*/  LDL.64 R6, [R1+0x68] ;  /* 0x0000680001067983 */ /* 0x002ee20000100a00 */
[----:B0-----:R-:W-:Y:S02]  /*50950*/  STL.64 [R1+0x5728], R14 ;  /* 0x0057280e01007387 */ /* 0x001fe40000100a00 */
[----:B------:R0:W-:Y:S02]  /*50960*/  STL.64 [R1+0x5720], R12 ;  /* 0x0057200c01007387 */ /* 0x0001e40000100a00 */
[----:B0-----:R-:W4:Y:S01]  /*50970*/  LDL.LU R12, [R1+0x90] ;  /* 0x00009000010c7983 */ /* 0x001f220000300800 */
[----:B------:R-:W4:Y:S02]  /*50980*/  LDL.LU R13, [R1+0x94] ;  /* 0x00009400010d7983 */ /* 0x000f240000300800 */
[----:B------:R-:W3:Y:S01]  /*50990*/  LDL.LU R14, [R1+0x98] ;  /* 0x00009800010e7983 */ /* 0x000ee20000300800 */
[----:B--2---:R-:W-:Y:S01]  /*509a0*/  HMMA.16816.F32.BF16 R16, R8, R26, R16 ;  /* 0x0000001a0810723c */ /* 0x004fe20000041810 */
[----:B------:R-:W-:-:S02]  /*509b0*/  MOV R15, R2 ;  /* 0x00000002000f7202 */ /* 0x000fc40000000f00 */
[----:B------:R-:W2:Y:S04]  /*509c0*/  LDL.LU R2, [R1+0x5828] ;  /* 0x0058280001027983 */ /* 0x000ea80000300800 */
[----:B---3--:R0:W-:Y:S01]  /*509d0*/  STL.64 [R1+0x5770], R14 ;  /* 0x0057700e01007387 */ /* 0x0081e20000100a00 */
[----:B----4-:R-:W-:Y:S03]  /*509e0*/  STL.64 [R1+0x5768], R12 ;  /* 0x0057680c01007387 */ /* 0x010fe60000100a00 */
[----:B0-----:R-:W3:Y:S01]  /*509f0*/  LDL.LU.64 R14, [R1+0x58] ;  /* 0x00005800010e7983 */ /* 0x001ee20000300a00 */
[----:B------:R-:W-:Y:S11]  /*50a00*/  STL [R1+0x56d0], R29 ;  /* 0x0056d01d01007387 */ /* 0x000ff60000100800 */
[----:B------:R-:W-:Y:S02]  /*50a10*/  STL.64 [R1+0x130], R16 ;  /* 0x0001301001007387 */ /* 0x000fe40000100a00 */
[----:B------:R0:W-:Y:S02]  /*50a20*/  STL.64 [R1+0x138], R18 ;  /* 0x0001381201007387 */ /* 0x0001e40000100a00 */
[----:B0-----:R-:W4:Y:S01]  /*50a30*/  LDL.LU.64 R18, [R1+0x5820] ;  /* 0x0058200001127983 */ /* 0x001f220000300a00 */
[----:B------:R-:W4:Y:S02]  /*50a40*/  LDL.LU.64 R16, [R1+0x5818] ;  /* 0x0058180001107983 */ /* 0x000f240000300a00 */
        /* <DEDUP_REMOVED lines=17> */
[----:B0-----:R-:W3:Y:S01]  /*50b60*/  LDL.LU.64 R18, [R1+0x5800] ;  /* 0x0058000001127983 */ /* 0x001ee20000300a00 */
[----:B------:R0:W-:Y:S02]  /*50b70*/  STL.64 [R1+0x57d0], R14 ;  /* 0x0057d00e01007387 */ /* 0x0001e40000100a00 */
[----:B------:R-:W2:Y:S02]  /*50b80*/  LDL.LU R12, [R1+0xd0] ;  /* 0x0000d000010c7983 */ /* 0x000ea40000300800 */
[----:B------:R-:W2:Y:S01]  /*50b90*/  LDL.LU R13, [R1+0xd4] ;  /* 0x0000d400010d7983 */ /* 0x000ea20000300800 */
[----:B0-----:R-:W2:Y:S01]  /*50ba0*/  LDL.LU R14, [R1+0xd8] ;  /* 0x0000d800010e7983 */ /* 0x001ea20000300800 */
[----:B------:R-:W2:Y:S01]  /*50bb0*/  LDL.LU R15, [R1+0xdc] ;  /* 0x0000dc00010f7983 */ /* 0x000ea20000300800 */
[----:B---3--:R-:W-:Y:S02]  /*50bc0*/  HMMA.16816.F32.BF16 R8, R8, R18, R20 ;  /* 0x000000120808723c */ /* 0x008fe40000041814 */
[----:B------:R-:W4:Y:S01]  /*50bd0*/  LDL.LU.64 R22, [R1+0x57f8] ;  /* 0x0057f80001167983 */ /* 0x000f220000300a00 */
[----:B------:R-:W4:Y:S11]  /*50be0*/  LDL.LU.64 R20, [R1+0x57f0] ;  /* 0x0057f00001147983 */ /* 0x000f360000300a00 */
[----:B------:R-:W-:Y:S09]  /*50bf0*/  @!UPT UIADD3 URZ, URZ, URZ, URZ ;  /* 0x0000003f3f3ff290 */ /* 0x000ff2000fffe03f */
[----:B------:R0:W-:Y:S01]  /*50c00*/  STL.64 [R1+0xa0], R8 ;  /* 0x0000a00801007387 */ /* 0x0001e20000100a00 */
[----:B------:R1:W-:Y:S01]  /*50c10*/  STL.64 [R1+0xa8], R10 ;  /* 0x0000a80a01007387 */ /* 0x0003e20000100a00 */
[----:B0-----:R-:W-:Y:S02]  /*50c20*/  MOV R8, R0 ;  /* 0x0000000000087202 */ /* 0x001fe40000000f00 */
[----:B------:R-:W-:Y:S01]  /*50c30*/  MOV R9, R28 ;  /* 0x0000001c00097202 */ /* 0x000fe20000000f00 */
[----:B------:R-:W3:Y:S01]  /*50c40*/  LDL.LU R0, [R1+0x57e8] ;  /* 0x0057e80001007983 */ /* 0x000ee20000300800 */
[----:B------:R-:W2:Y:S02]  /*50c50*/  LDL.LU R28, [R1+0x57e4] ;  /* 0x0057e400011c7983 */ /* 0x000ea40000300800 */
[----:B-1----:R-:W2:Y:S02]  /*50c60*/  LDL.LU R10, [R1+0x8] ;  /* 0x00000800010a7983 */ /* 0x002ea40000300800 */
[----:B------:R-:W2:Y:S01]  /*50c70*/  LDL.LU R11, [R1+0xc] ;  /* 0x00000c00010b7983 */ /* 0x000ea20000300800 */
[----:B----4-:R-:W-:Y:S01]  /*50c80*/  HMMA.16816.F32.BF16 R4, R20, R26, R4 ;  /* 0x0000001a1404723c */ /* 0x010fe20000041804 */
[----:B--2---:R-:W-:Y:S01]  /*50c90*/  STL.64 [R1+0x5798], R10 ;  /* 0x0057980a01007387 */ /* 0x004fe20000100a00 */
[----:B------:R0:W-:Y:S03]  /*50ca0*/  STL.64 [R1+0x5790], R8 ;  /* 0x0057900801007387 */ /* 0x0001e60000100a00 */
[----:B0-----:R-:W2:Y:S01]  /*50cb0*/  LDL.LU R8, [R1+0x20] ;  /* 0x0000200001087983 */ /* 0x001ea20000300800 */
[----:B---3--:R-:W-:-:S02]  /*50cc0*/  MOV R9, R0 ;  /* 0x0000000000097202 */ /* 0x008fc40000000f00 */
[----:B------:R-:W3:Y:S11]  /*50cd0*/  LDL.LU R0, [R1+0x57e0] ;  /* 0x0057e00001007983 */ /* 0x000ef60000300800 */
[----:B------:R-:W-:Y:S04]  /*50ce0*/  @!UPT UIADD3 URZ, URZ, URZ, URZ ;  /* 0x0000003f3f3ff290 */ /* 0x000fe8000fffe03f */
[----:B------:R-:W-:Y:S01]  /*50cf0*/  STL.64 [R1+0xe0], R4 ;  /* 0x0000e00401007387 */ /* 0x000fe20000100a00 */
[----:B------:R0:W-:Y:S04]  /*50d00*/  STL.64 [R1+0xe8], R6 ;  /* 0x0000e80601007387 */ /* 0x0001e80000100a00 */
[----:B0-----:R-:W4:Y:S02]  /*50d10*/  LDL.LU.64 R6, [R1+0x57d8] ;  /* 0x0057d80001067983 */ /* 0x001f240000300a00 */
[C---:B----4-:R-:W-:Y:S11]  /*50d20*/  HMMA.16816.F32.BF16 R12, R20.reuse, R6, R12 ;  /* 0x00000006140c723c */ /* 0x050ff6000004180c */
[----:B------:R-:W-:Y:S11]  /*50d30*/  @!UPT UIADD3 URZ, URZ, URZ, URZ ;  /* 0x0000003f3f3ff290 */ /* 0x000ff6000fffe03f */
[----:B------:R-:W-:Y:S01]  /*50d40*/  @!UPT UIADD3 URZ, URZ, URZ, URZ ;  /* 0x0000003f3f3ff290 */ /* 0x000fe2000fffe03f */
[----:B------:R0:W-:Y:S01]  /*50d50*/  STL.64 [R1+0xd0], R12 ;  /* 0x0000d00c01007387 */ /* 0x0001e20000100a00 */
[----:B------:R1:W-:Y:S01]  /*50d60*/  STL.64 [R1+0xd8], R14 ;  /* 0x0000d80e01007387 */ /* 0x0003e20000100a00 */
[----:B0-----:R-:W-:Y:S02]  /*50d70*/  MOV R13, R6 ;  /* 0x00000006000d7202 */ /* 0x001fe40000000f00 */
[----:B-1----:R-:W4:Y:S01]  /*50d80*/  LDL.LU.64 R14, [R1+0x57d0] ;  /* 0x0057d000010e7983 */ /* 0x002f220000300a00 */
[----:B------:R-:W-:Y:S02]  /*50d90*/  MOV R12, R7 ;  /* 0x00000007000c7202 */ /* 0x000fe40000000f00 */
        /* <DEDUP_REMOVED lines=10> */
[----:B------:R-:W-:Y:S01]  /*50e40*/  IMAD.MOV.U32 R11, RZ, RZ, R2 ;  /* 0x000000ffff0b7224 */ /* 0x000fe200078e0002 */
[----:B----4-:R-:W-:Y:S01]  /*50e50*/  HMMA.16816.F32.BF16 R20, R20, R18, R4 ;  /* 0x000000121414723c */ /* 0x010fe20000041804 */
[----:B------:R-:W2:Y:S01]  /*50e60*/  LDL.LU.64 R6, [R1+0x57a8] ;  /* 0x0057a80001067983 */ /* 0x000ea20000300a00 */
[----:B------:R-:W2:Y:S11]  /*50e70*/  LDL.LU.64 R4, [R1+0x57a0] ;  /* 0x0057a00001047983 */ /* 0x000eb60000300a00 */
[----:B------:R-:W-:Y:S11]  /*50e80*/  @!UPT UIADD3 URZ, URZ, URZ, URZ ;  /* 0x0000003f3f3ff290 */ /* 0x000ff6000fffe03f */
[----:B------:R-:W-:Y:S01]  /*50e90*/  MOV R2, R23 ;  /* 0x0000001700027202 */ /* 0x000fe20000000f00 */
[----:B------:R-:W-:Y:S01]  /*50ea0*/  STL.64 [R1+0x1f0], R20 ;  /* 0x0001f01401007387 */ /* 0x000fe20000100a00 */
[----:B------:R-:W-:Y:S03]  /*50eb0*/  STL [R1+0x1f8], R22 ;  /* 0x0001f81601007387 */ /* 0x000fe60000100800 */
[----:B------:R-:W-:Y:S01]  /*50ec0*/  STL [R1+0x56d4], R2 ;  /* 0x0056d40201007387 */ /* 0x000fe20000100800 */
[----:B--2---:R-:W-:Y:S03]  /*50ed0*/  HMMA.16816.F32.BF16 R24, R4, R26, R8 ;  /* 0x0000001a0418723c */ /* 0x004fe60000041808 */
[----:B------:R-:W2:Y:S01]  /*50ee0*/  LDL.LU.64 R10, [R1+0x5798] ;  /* 0x00579800010a7983 */ /* 0x000ea20000300a00 */
[----:B------:R-:W2:Y:S11]  /*50ef0*/  LDL.LU.64 R8, [R1+0x5790] ;  /* 0x0057900001087983 */ /* 0x000eb60000300a00 */
[----:B------:R-:W-:Y:S08]  /*50f00*/  @!UPT UIADD3 URZ, URZ, URZ, URZ ;  /* 0x0000003f3f3ff290 */ /* 0x000ff0000fffe03f */
[----:B------:R-:W-:Y:S01]  /*50f10*/  STL.64 [R1+0x1e0], R24 ;  /* 0x0001e01801007387 */ /* 0x000fe20000100a00 */
[----:B------:R0:W-:Y:S03]  /*50f20*/  STL.64 [R1+0x1e8], R26 ;  /* 0x0001e81a01007387 */ /* 0x0001e60000100a00 */
[----:B0-----:R-:W4:Y:S01]  /*50f30*/  LDL.LU.64 R26, [R1+0x5788] ;  /* 0x00578800011a7983 */ /* 0x001f220000300a00 */
[----:B------:R-:W4:Y:S01]  /*50f40*/  LDL.LU.64 R24, [R1+0x5780] ;  /* 0x0057800001187983 */ /* 0x000f220000300a00 */
[----:B------:R-:W-:Y:S02]  /*50f50*/  MOV R22, R13 ;  /* 0x0000000d00167202 */ /* 0x000fe40000000f00 */
[----:B------:R-:W-:-:S07]  /*50f60*/  MOV R23, R12 ;  /* 0x0000000c00177202 */ /* 0x000fce0000000f00 */
[C---:B----4-:R-:W-:Y:S01]  /*50f70*/  HMMA.16816.F32.BF16 R20, R4.reuse, R22, R24 ;  /* 0x000000160414723c */ /* 0x050fe20000041818 */
[----:B------:R-:W4:Y:S11]  /*50f80*/  LDL.LU.64 R26, [R1+0x5778] ;  /* 0x00577800011a7983 */ /* 0x000f360000300a00 */
[----:B------:R-:W-:Y:S11]  /*50f90*/  @!UPT UIADD3 URZ, URZ, URZ, URZ ;  /* 0x0000003f3f3ff290 */ /* 0x000ff6000fffe03f */
[----:B------:R-:W-:Y:S01]  /*50fa0*/  STL.64 [R1+0x250], R20 ;  /* 0x0002501401007387 */ /* 0x000fe20000100a00 */
[----:B------:R0:W-:Y:S03]  /*50fb0*/  STL.64 [R1+0x258], R22 ;  /* 0x0002581601007387 */ /* 0x0001e60000100a00 */
[----:B0-----:R-:W3:Y:S01]  /*50fc0*/  LDL R23, [R1+0x1734] ;  /* 0x0017340001177983 */ /* 0x001ee20000100800 */
[----:B--2---:R-:W-:Y:S01]  /*50fd0*/  HMMA.16816.F32.BF16 R8, R4, R14, R8 ;  /* 0x0000000e0408723c */ /* 0x004fe20000041808 */
[----:B------:R-:W-:Y:S02]  /*50fe0*/  MOV R16, R14 ;  /* 0x0000000e00107202 */ /* 0x000fe40000000f00 */
[----:B------:R-:W-:Y:S01]  /*50ff0*/  MOV R2, R15 ;  /* 0x0000000f00027202 */ /* 0x000fe20000000f00 */
[----:B---3--:R-:W-:Y:S11]  /*51000*/  STL [R1+0x5718], R23 ;  /* 0x0057181701007387 */ /* 0x008ff60000100800 */
[----:B------:R-:W-:Y:S08]  /*51010*/  @!UPT UIADD3 URZ, URZ, URZ, URZ ;  /* 0x0000003f3f3ff290 */ /* 0x000ff0000fffe03f */
[----:B------:R-:W-:Y:S02]  /*51020*/  STL.64 [R1+0x240], R8 ;  /* 0x0002400801007387 */ /* 0x000fe40000100a00 */
[----:B------:R-:W-:Y:S02]  /*51030*/  STL.64 [R1+0x248], R10 ;  /* 0x0002480a01007387 */ /* 0x000fe40000100a00 */
[----:B------:R-:W2:Y:S01]  /*51040*/  LDL.LU.64 R14, [R1+0x5770] ;  /* 0x00577000010e7983 */ /* 0x000ea20000300a00 */
[----:B------:R-:W2:Y:S04]  /*51050*/  LDL.LU.64 R12, [R1+0x5768] ;  /* 0x00576800010c7983 */ /* 0x000ea80000300a00 */
[----:B------:R-:W0:Y:S04]  /*51060*/  LDSM.16.MT88.4 R8, [R3+0x12000] ;  /* 0x012000000308783b */ /* 0x000e280000004200 */
[----:B------:R-:W1:Y:S01]  /*51070*/  LDSM.16.M88.4 R20, [R0+0x20200] ;  /* 0x020200000014783b */ /* 0x000e620000000200 */
[----:B------:R-:W-:-:S03]  /*51080*/  MOV R28, R19 ;  /* 0x00000013001c7202 */ /* 0x000fc60000000f00 */
[----:B0-----:R-:W-:Y:S01]  /*51090*/  STL [R1+0x56dc], R10 ;  /* 0x0056dc0a01007387 */ /* 0x001fe20000100800 */
[----:B------:R-:W-:Y:S02]  /*510a0*/  STL [R1+0x56d8], R11 ;  /* 0x0056d80b01007387 */ /* 0x000fe40000100800 */
[----:B-1----:R-:W-:Y:S02]  /*510b0*/  STL.64 [R1+0x30], R20 ;  /* 0x0000301401007387 */ /* 0x002fe40000100a00 */
[----:B------:R-:W-:Y:S01]  /*510c0*/  STL.64 [R1+0x38], R22 ;  /* 0x0000381601007387 */ /* 0x000fe20000100a00 */
[----:B------:R-:W-:Y:S02]  /*510d0*/  MOV R25, R20 ;  /* 0x0000001400197202 */ /* 0x000fe40000000f00 */
[----:B------:R-:W-:Y:S01]  /*510e0*/  MOV R24, R21 ;  /* 0x0000001500187202 */ /* 0x000fe20000000f00 */
[----:B----4-:R0:W-:Y:S04]  /*510f0*/  STL.64 [R1+0x56e8], R26 ;  /* 0x0056e81a01007387 */ /* 0x0101e80000100a00 */
[----:B------:R-:W-:Y:S01]  /*51100*/  STL.64 [R1+0x56e0], R24 ;  /* 0x0056e01801007387 */ /* 0x000fe20000100a00 */
[----:B0-----:R-:W-:-:S02]  /*51110*/  MOV R26, R16 ;  /* 0x00000010001a7202 */ /* 0x001fc40000000f00 */
[----:B------:R-:W-:-:S05]  /*51120*/  MOV R27, R2 ;  /* 0x00000002001b7202 */ /* 0x000fca0000000f00 */
[----:B------:R-:W-:Y:S01]  /*51130*/  STL.64 [R1+0x5740], R26 ;  /* 0x0057401a01007387 */ /* 0x000fe20000100a00 */
[----:B--2---:R-:W-:Y:S03]  /*51140*/  HMMA.16816.F32.BF16 R4, R4, R18, R12 ;  /* 0x000000120404723c */ /* 0x004fe6000004180c */
[----:B------:R-:W0:Y:S04]  /*51150*/  LDSM.16.M88.4 R12, [R0+0x28200] ;  /* 0x02820000000c783b */ /* 0x000e280000000200 */
[----:B------:R-:W2:Y:S11]  /*51160*/  LDL.LU.64 R18, [R1+0x5760] ;  /* 0x0057600001127983 */ /* 0x000eb60000300a00 */
[----:B------:R-:W-:Y:S05]  /*51170*/  @!UPT UIADD3 URZ, URZ, URZ, URZ ;  /* 0x0000003f3f3ff290 */ /* 0x000fea000fffe03f */
[----:B------:R-:W-:Y:S01]  /*51180*/  STL.64 [R1+0x90], R4 ;  /* 0x0000900401007387 */ /* 0x000fe20000100a00 */
[----:B------:R-:W-:Y:S02]  /*51190*/  STL.64 [R1+0x98], R6 ;  /* 0x0000980601007387 */ /* 0x000fe40000100a00 */
[----:B------:R-:W2:Y:S02]  /*511a0*/  LDL.LU.64 R16, [R1+0x5758] ;  /* 0x0057580001107983 */ /* 0x000ea40000300a00 */
[----:B------:R-:W1:Y:S01]  /*511b0*/  LDSM.16.M88.4 R4, [R0+0x30200] ;  /* 0x030200000004783b */ /* 0x000e620000000200 */
[----:B0-----:R-:W-:Y:S03]  /*511c0*/  STL.64 [R1+0x20], R12 ;  /* 0x0000200c01007387 */ /* 0x001fe60000100a00 */
[----:B------:R-:W-:Y:S02]  /*511d0*/  STL.64 [R1+0x28], R14 ;  /* 0x0000280e01007387 */ /* 0x000fe40000100a00 */
[----:B------:R-:W0:Y:S01]  /*511e0*/  LDSM.16.M88.4 R12, [R0+0x38200] ;  /* 0x03820000000c783b */ /* 0x000e220000000200 */
[----:B-1----:R-:W-:Y:S03]  /*511f0*/  STL.64 [R1+0x10], R4 ;  /* 0x0000100401007387 */ /* 0x002fe60000100a00 */
[----:B------:R1:W-:Y:S02]  /*51200*/  STL.64 [R1+0x18], R6 ;  /* 0x0000180601007387 */ /* 0x0003e40000100a00 */
[----:B-1----:R-:W2:Y:S04]  /*51210*/  LDL.LU.64 R6, [R1+0x78] ;  /* 0x0000780001067983 */ /* 0x002ea80000300a00 */
[----:B0-----:R0:W-:Y:S01]  /*51220*/  STL.64 [R1], R12 ;  /* 0x0000000c01007387 */ /* 0x0011e20000100a00 */
[----:B------:R-:W-:Y:S01]  /*51230*/  MOV R10, R12 ;  /* 0x0000000c000a7202 */ /* 0x000fe20000000f00 */
[----:B------:R1:W-:Y:S01]  /*51240*/  STL.64 [R1+0x8], R14 ;  /* 0x0000080e01007387 */ /* 0x0003e20000100a00 */
[----:B------:R-:W-:Y:S01]  /*51250*/  MOV R11, R13 ;  /* 0x0000000d000b7202 */ /* 0x000fe20000000f00 */
[----:B0-----:R-:W3:Y:S01]  /*51260*/  LDL.LU R12, [R1+0x1d0] ;  /* 0x0001d000010c7983 */ /* 0x001ee20000300800 */
[----:B------:R-:W3:Y:S02]  /*51270*/  LDL.LU R13, [R1+0x1d4] ;  /* 0x0001d400010d7983 */ /* 0x000ee40000300800 */
[----:B-1----:R-:W4:Y:S02]  /*51280*/  LDL.LU R14, [R1+0x1d8] ;  /* 0x0001d800010e7983 */ /* 0x002f240000300800 */
        /* <DEDUP_REMOVED lines=37> */
[----:B------:R-:W2:Y:S02]  /*514e0*/  LDL.LU.64 R24, [R1+0x5748] ;  /* 0x0057480001187983 */ /* 0x000ea40000300a00 */
[----:B------:R-:W-:Y:S01]  /*514f0*/  IMAD.MOV.U32 R2, RZ, RZ, R4 ;  /* 0x000000ffff027224 */ /* 0x000fe200078e0004 */
[----:B------:R-:W-:Y:S02]  /*51500*/  MOV R29, R5 ;  /* 0x00000005001d7202 */ /* 0x000fe40000000f00 */
[----:B------:R-:W-:-:S02]  /*51510*/  MOV R8, R6 ;  /* 0x0000000600087202 */ /* 0x000fc40000000f00 */
[----:B------:R-:W-:Y:S02]  /*51520*/  MOV R0, R7 ;  /* 0x0000000700007202 */ /* 0x000fe40000000f00 */
[----:B------:R-:W0:Y:S04]  /*51530*/  LDSM.16.MT88.4 R4, [R3+0x12080] ;  /* 0x012080000304783b */ /* 0x000e280000004200 */
[----:B0-----:R0:W-:Y:S01]  /*51540*/  STL.64 [R1+0x56a0], R6 ;  /* 0x0056a00601007387 */ /* 0x0011e20000100a00 */
[----:B------:R-:W-:Y:S03]  /*51550*/  STL.64 [R1+0x5698], R4 ;  /* 0x0056980401007387 */ /* 0x000fe60000100a00 */
[----:B0-----:R-:W3:Y:S01]  /*51560*/  LDL.LU R6, [R1+0x48] ;  /* 0x0000480001067983 */ /* 0x001ee20000300800 */
[----:B------:R-:W-:Y:S01]  /*51570*/  STL [R1+0x55c0], R3 ;  /* 0x0055c00301007387 */ /* 0x000fe20000100800 */
[----:B------:R-:W-:Y:S01]  /*51580*/  MOV R7, R28 ;  /* 0x0000001c00077202 */ /* 0x000fe20000000f00 */
[C---:B--2---:R-:W-:Y:S11]  /*51590*/  HMMA.16816.F32.BF16 R24, R16.reuse, R10, R24 ;  /* 0x0000000a1018723c */ /* 0x044ff60000041818 */
[----:B------:R-:W-:Y:S11]  /*515a0*/  @!UPT UIADD3 URZ, URZ, URZ, URZ ;  /* 0x0000003f3f3ff290 */ /* 0x000ff6000fffe03f */
[----:B------:R-:W-:Y:S01]  /*515b0*/  @!UPT UIADD3 URZ, URZ, URZ, URZ ;  /* 0x0000003f3f3ff290 */ /* 0x000fe2000fffe03f */
[----:B------:R-:W-:Y:S01]  /*515c0*/  STL.64 [R1+0x270], R24 ;  /* 0x0002701801007387 */ /* 0x000fe20000100a00 */
[----:B------:R0:W-:Y:S01]  /*515d0*/  STL [R1+0x278], R26 ;  /* 0x0002781a01007387 */ /* 0x0001e20000100800 */
[----:B------:R-:W-:Y:S02]  /*515e0*/  MOV R28, R27 ;  /* 0x0000001b001c7202 */ /* 0x000fe40000000f00 */
[----:B0-----:R-:W2:Y:S03]  /*515f0*/  LDL.LU.64 R26, [R1+0x5740] ;  /* 0x00574000011a7983 */ /* 0x001ea60000300a00 */
[----:B------:R-:W-:Y:S01]  /*51600*/  STL [R1+0x55b8], R28 ;  /* 0x0055b81c01007387 */ /* 0x000fe20000100800 */
[C---:B--2---:R-:W-:Y:S11]  /*51610*/  HMMA.16816.F32.BF16 R12, R16.reuse, R26, R12 ;  /* 0x0000001a100c723c */ /* 0x044ff6000004180c */
        /* <DEDUP_REMOVED lines=12> */
[----:B------:R-:W4:Y:S01]  /*516e0*/  LDL.LU.64 R14, [R1+0x5728] ;  /* 0x00572800010e7983 */ /* 0x000f220000300a00 */
[----:B------:R-:W4:Y:S11]  /*516f0*/  LDL.LU.64 R12, [R1+0x5720] ;  /* 0x00572000010c7983 */ /* 0x000f360000300a00 */
[----:B------:R-:W-:Y:S09]  /*51700*/  @!UPT UIADD3 URZ, URZ, URZ, URZ ;  /* 0x0000003f3f3ff290 */ /* 0x000ff2000fffe03f */
[----:B------:R-:W-:Y:S01]  /*51710*/  STL [R1+0x224], R17 ;  /* 0x0002241101007387 */ /* 0x000fe20000100800 */
[----:B------:R0:W-:Y:S01]  /*51720*/  STL.64 [R1+0x228], R18 ;  /* 0x0002281201007387 */ /* 0x0001e20000100a00 */
[----:B------:R-:W-:Y:S02]  /*51730*/  MOV R3, R16 ;  /* 0x0000001000037202 */ /* 0x000fe40000000f00 */
[----:B0-----:R-:W-:Y:S02]  /*51740*/  MOV R18, R8 ;  /* 0x0000000800127202 */ /* 0x001fe40000000f00 */
[----:B------:R-:W-:-:S07]  /*51750*/  MOV R19, R0 ;  /* 0x0000000000137202 */ /* 0x000fce0000000f00 */
[C---:B----4-:R-:W-:Y:S01]  /*51760*/  HMMA.16816.F32.BF16 R16, R12.reuse, R18, R20 ;  /* 0x000000120c10723c */ /* 0x050fe20000041814 */
[----:B------:R-:W3:Y:S11]  /*51770*/  LDL.LU R23, [R1+0x5718] ;  /* 0x0057180001177983 */ /* 0x000ef60000300800 */
[----:B------:R-:W-:Y:S11]  /*51780*/  @!UPT UIADD3 URZ, URZ, URZ, URZ ;  /* 0x0000003f3f3ff290 */ /* 0x000ff6000fffe03f */
[----:B------:R-:W-:Y:S01]  /*51790*/  STL.64 [R1+0x1d0], R16 ;  /* 0x0001d01001007387 */ /* 0x000fe20000100a00 */
[----:B------:R-:W-:Y:S01]  /*517a0*/  STL [R1+0x1d8], R18 ;  /* 0x0001d81201007387 */ /* 0x000fe20000100800 */
[----:B------:R-:W-:Y:S01]  /*517b0*/  MOV R28, R19 ;  /* 0x00000013001c7202 */ /* 0x000fe20000000f00 */
[C---:B--2---:R-:W-:Y:S04]  /*517c0*/  HMMA.16816.F32.BF16 R8, R12.reuse, R10, R24 ;  /* 0x0000000a0c08723c */ /* 0x044fe80000041818 */
[----:B------:R-:W-:Y:S04]  /*517d0*/  STL [R1+0x55bc], R28 ;  /* 0x0055bc1c01007387 */ /* 0x000fe80000100800 */
[----:B---3--:R-:W0:Y:S02]  /*517e0*/  LDSM.16.MT88.4 R16, [R23+0x12000] ;  /* 0x012000001710783b */ /* 0x008e240000004200 */
[----:B------:R-:W1:Y:S02]  /*517f0*/  LDSM.16.MT88.4 R20, [R23+0x12080] ;  /* 0x012080001714783b */ /* 0x000e640000004200 */
[----:B0-----:R-:W-:Y:S02]  /*51800*/  STL.64 [R1+0x5670], R18 ;  /* 0x0056701201007387 */ /* 0x001fe40000100a00 */
[----:B------:R0:W-:Y:S02]  /*51810*/  STL.64 [R1+0x5668], R16 ;  /* 0x0056681001007387 */ /* 0x0001e40000100a00 */
[----:B0-----:R-:W2:Y:S01]  /*51820*/  LDL.LU R16, [R1+0x80] ;  /* 0x0000800001107983 */ /* 0x001ea20000300800 */
[----:B------:R-:W2:Y:S02]  /*51830*/  LDL.LU R17, [R1+0x84] ;  /* 0x0000840001117983 */ /* 0x000ea40000300800 */
[----:B------:R-:W2:Y:S02]  /*51840*/  LDL.LU R18, [R1+0x88] ;  /* 0x0000880001127983 */ /* 0x000ea40000300800 */
[----:B------:R-:W2:Y:S01]  /*51850*/  LDL.LU R19, [R1+0x8c] ;  /* 0x00008c0001137983 */ /* 0x000ea20000300800 */
[----:B------:R-:W3:Y:S01]  /*51860*/  LDL.LU.64 R26, [R1+0x5710] ;  /* 0x00571000011a7983 */ /* 0x000ee20000300a00 */
[----:B------:R-:W-:Y:S02]  /*51870*/  STL.64 [R1+0x1c0], R8 ;  /* 0x0001c00801007387 */ /* 0x000fe40000100a00 */
[----:B------:R0:W-:Y:S02]  /*51880*/  STL.64 [R1+0x1c8], R10 ;  /* 0x0001c80a01007387 */ /* 0x0001e40000100a00 */
[----:B0-----:R-:W3:Y:S01]  /*51890*/  LDL.LU.64 R10, [R1+0x5708] ;  /* 0x00570800010a7983 */ /* 0x001ee20000300a00 */
[----:B------:R-:W3:Y:S02]  /*518a0*/  LDL.LU.64 R8, [R1+0x5700] ;  /* 0x0057000001087983 */ /* 0x000ee40000300a00 */
[C---:B---3--:R-:W-:Y:S01]  /*518b0*/  HMMA.16816.F32.BF16 R24, R12.reuse, R26, R8 ;  /* 0x0000001a0c18723c */ /* 0x048fe20000041808 */
[----:B------:R-:W3:Y:S07]  /*518c0*/  LDL.LU.64 R10, [R1+0x56f8] ;  /* 0x0056f800010a7983 */ /* 0x000eee0000300a00 */
[----:B--2---:R-:W-:Y:S01]  /*518d0*/  HMMA.16816.F32.BF16 R12, R12, R6, R16 ;  /* 0x000000060c0c723c */ /* 0x004fe20000041810 */
[----:B------:R-:W2:Y:S11]  /*518e0*/  LDL.LU.64 R8, [R1+0x56f0] ;  /* 0x0056f00001087983 */ /* 0x000eb60000300a00 */
[----:B------:R-:W-:Y:S03]  /*518f0*/  @!UPT UIADD3 URZ, URZ, URZ, URZ ;  /* 0x0000003f3f3ff290 */ /* 0x000fe6000fffe03f */
[----:B------:R-:W-:Y:S01]  /*51900*/  STL.64 [R1+0x100], R24 ;  /* 0x0001001801007387 */ /* 0x000fe20000100a00 */
[----:B------:R0:W-:Y:S01]  /*51910*/  STL [R1+0x108], R26 ;  /* 0x0001081a01007387 */ /* 0x0001e20000100800 */
[----:B------:R-:W-:Y:S02]  /*51920*/  MOV R28, R27 ;  /* 0x0000001b001c7202 */ /* 0x000fe40000000f00 */
[----:B0-----:R-:W4:Y:S01]  /*51930*/  LDL.LU.64 R26, [R1+0x56e8] ;  /* 0x0056e800011a7983 */ /* 0x001f220000300a00 */
[----:B------:R-:W2:Y:S03]  /*51940*/  LDL.LU.64 R24, [R1+0x56e0] ;  /* 0x0056e00001187983 */ /* 0x000ea60000300a00 */
[----:B------:R-:W-:Y:S02]  /*51950*/  STL.64 [R1+0x80], R12 ;  /* 0x0000800c01007387 */ /* 0x000fe40000100a00 */
[----:B------:R-:W-:Y:S02]  /*51960*/  STL.64 [R1+0x88], R14 ;  /* 0x0000880e01007387 */ /* 0x000fe40000100a00 */
[----:B---3--:R-:W-:Y:S01]  /*51970*/  IMAD.MOV.U32 R4, RZ, RZ, R10 ;  /* 0x000000ffff047224 */ /* 0x008fe200078e000a */
[----:B------:R-:W-:Y:S01]  /*51980*/  MOV R5, R11 ;  /* 0x0000000b00057202 */ /* 0x000fe20000000f00 */
[----:B------:R-:W3:Y:S01]  /*51990*/  LDL.LU R10, [R1+0x56dc] ;  /* 0x0056dc00010a7983 */ /* 0x000ee20000300800 */
[----:B------:R-:W3:Y:S03]  /*519a0*/  LDL.LU R11, [R1+0x56d8] ;  /* 0x0056d800010b7983 */ /* 0x000ee60000300800 */
[----:B------:R0:W-:Y:S01]  /*519b0*/  STL.64 [R1+0x56b8], R4 ;  /* 0x0056b80401007387 */ /* 0x0001e20000100a00 */
[----:B------:R-:W2:Y:S02]  /*519c0*/  LDL.LU R16, [R1+0xb0] ;  /* 0x0000b00001107983 */ /* 0x000ea40000300800 */
[----:B------:R-:W2:Y:S02]  /*519d0*/  LDL.LU R17, [R1+0xb4] ;  /* 0x0000b40001117983 */ /* 0x000ea40000300800 */
[----:B------:R-:W2:Y:S01]  /*519e0*/  LDL R0, [R1+0x1730] ;  /* 0x0017300001007983 */ /* 0x000ea20000100800 */
[----:B0-----:R-:W2:Y:S01]  /*519f0*/  LDL.LU R4, [R1+0x200] ;  /* 0x0002000001047983 */ /* 0x001ea20000300800 */
[----:B------:R-:W2:Y:S02]  /*51a00*/  LDL.LU R5, [R1+0x204] ;  /* 0x0002040001057983 */ /* 0x000ea40000300800 */
[----:B------:R-:W2:Y:S02]  /*51a10*/  LDL.LU R6, [R1+0x208] ;  /* 0x0002080001067983 */ /* 0x000ea40000300800 */
[----:B------:R-:W2:Y:S01]  /*51a20*/  LDL.LU R7, [R1+0x20c] ;  /* 0x00020c0001077983 */ /* 0x000ea20000300800 */
[----:B------:R-:W3:Y:S01]  /*51a30*/  LDL.LU R12, [R1+0x1a0] ;  /* 0x0001a000010c7983 */ /* 0x000ee20000300800 */
[----:B------:R-:W3:Y:S02]  /*51a40*/  LDL.LU R13, [R1+0x1a4] ;  /* 0x0001a400010d7983 */ /* 0x000ee40000300800 */
[----:B------:R-:W3:Y:S02]  /*51a50*/  LDL.LU R14, [R1+0x1a8] ;  /* 0x0001a800010e7983 */ /* 0x000ee40000300800 */
[----:B------:R-:W3:Y:S01]  /*51a60*/  LDL.LU R15, [R1+0x1ac] ;  /* 0x0001ac00010f7983 */ /* 0x000ee20000300800 */
[----:B----4-:R-:W-:-:S02]  /*51a70*/  MOV R18, R27 ;  /* 0x0000001b00127202 */ /* 0x010fc40000000f00 */
        /* <DEDUP_REMOVED lines=25> */
[----:B-1----:R-:W-:Y:S01]  /*51c10*/  STL.64 [R1+0x5650], R22 ;  /* 0x0056501601007387 */ /* 0x002fe20000100a00 */
[----:B------:R0:W-:Y:S02]  /*51c20*/  STL.64 [R1+0x5648], R20 ;  /* 0x0056481401007387 */ /* 0x0001e40000100a00 */
[----:B0-----:R-:W-:-:S02]  /*51c30*/  MOV R20, R25 ;  /* 0x0000001900147202 */ /* 0x001fc40000000f00 */
[----:B------:R-:W-:Y:S02]  /*51c40*/  MOV R21, R24 ;  /* 0x0000001800157202 */ /* 0x000fe40000000f00 */
[----:B------:R-:W0:Y:S04]  /*51c50*/  LDSM.16.MT88.4 R24, [R0+0x12000] ;  /* 0x012000000018783b */ /* 0x000e280000004200 */
[----:B0-----:R-:W-:Y:S01]  /*51c60*/  STL.64 [R1+0x5610], R26 ;  /* 0x0056101a01007387 */ /* 0x001fe20000100a00 */
[----:B------:R0:W-:Y:S03]  /*51c70*/  STL.64 [R1+0x5608], R24 ;  /* 0x0056081801007387 */ /* 0x0001e60000100a00 */
[----:B0-----:R-:W4:Y:S04]  /*51c80*/  LDL R24, [R1+0x20] ;  /* 0x0000200001187983 */ /* 0x001f280000100800 */
[----:B------:R-:W4:Y:S01]  /*51c90*/  LDL R25, [R1+0x24] ;  /* 0x0000240001197983 */ /* 0x000f220000100800 */
        /* <DEDUP_REMOVED lines=8> */
[----:B0-----:R-:W-:Y:S02]  /*51d20*/  MOV R12, R2 ;  /* 0x00000002000c7202 */ /* 0x001fe40000000f00 */
[----:B------:R-:W-:Y:S01]  /*51d30*/  MOV R13, R29 ;  /* 0x0000001d000d7202 */ /* 0x000fe20000000f00 */
[----:B------:R-:W3:Y:S01]  /*51d40*/  LDL.LU R2, [R1+0x56d4] ;  /* 0x0056d40001027983 */ /* 0x000ee20000300800 */
[----:B------:R-:W2:Y:S01]  /*51d50*/  LDL.LU R29, [R1+0x56d0] ;  /* 0x0056d000011d7983 */ /* 0x000ea20000300800 */
        /* <DEDUP_REMOVED lines=16> */
[----:B-1----:R-:W4:Y:S02]  /*51e60*/  LDL.LU.64 R6, [R1+0x56a0] ;  /* 0x0056a00001067983 */ /* 0x002f240000300a00 */
[----:B------:R-:W4:Y:S11]  /*51e70*/  LDL.LU.64 R4, [R1+0x5698] ;  /* 0x0056980001047983 */ /* 0x000f360000300a00 */
[----:B------:R-:W-:Y:S05]  /*51e80*/  @!UPT UIADD3 URZ, URZ, URZ, URZ ;  /* 0x0000003f3f3ff290 */ /* 0x000fea000fffe03f */
[----:B------:R0:W-:Y:S01]  /*51e90*/  STL.64 [R1+0x1a0], R8 ;  /* 0x0001a00801007387 */ /* 0x0001e20000100a00 */
[----:B------:R1:W-:Y:S03]  /*51ea0*/  STL.64 [R1+0x1a8], R10 ;  /* 0x0001a80a01007387 */ /* 0x0003e60000100a00 */
[----:B0-----:R-:W4:Y:S01]  /*51eb0*/  LDL.LU R8, [R1+0x150] ;  /* 0x0001500001087983 */ /* 0x001f220000300800 */
[----:B------:R-:W4:Y:S02]  /*51ec0*/  LDL.LU R9, [R1+0x154] ;  /* 0x0001540001097983 */ /* 0x000f240000300800 */
[----:B-1----:R-:W4:Y:S02]  /*51ed0*/  LDL.LU R10, [R1+0x158] ;  /* 0x00015800010a7983 */ /* 0x002f240000300800 */
[----:B------:R-:W4:Y:S02]  /*51ee0*/  LDL.LU R11, [R1+0x15c] ;  /* 0x00015c00010b7983 */ /* 0x000f240000300800 */
[C---:B----4-:R-:W-:Y:S08]  /*51ef0*/  HMMA.16816.F32.BF16 R8, R4.reuse, R20, R8 ;  /* 0x000000140408723c */ /* 0x050ff00000041808 */
[C---:B--2---:R-:W-:Y:S11]  /*51f00*/  HMMA.16816.F32.BF16 R16, R4.reuse, R24, R16 ;  /* 0x000000180410723c */ /* 0x044ff60000041810 */
[----:B------:R-:W-:Y:S04]  /*51f10*/  @!UPT UIADD3 URZ, URZ, URZ, URZ ;  /* 0x0000003f3f3ff290 */ /* 0x000fe8000fffe03f */
[----:B------:R-:W-:Y:S01]  /*51f20*/  STL.64 [R1+0x160], R8 ;  /* 0x0001600801007387 */ /* 0x000fe20000100a00 */
[----:B------:R-:W-:Y:S02]  /*51f30*/  STL.64 [R1+0x168], R10 ;  /* 0x0001680a01007387 */ /* 0x000fe40000100a00 */
[----:B------:R-:W0:Y:S02]  /*51f40*/  LDSM.16.MT88.4 R8, [R29+0x12000] ;  /* 0x012000001d08783b */ /* 0x000e240000004200 */
[----:B0-----:R-:W-:Y:S02]  /*51f50*/  STL.64 [R1+0x5590], R10 ;  /* 0x0055900a01007387 */ /* 0x001fe40000100a00 */
[----:B------:R0:W-:Y:S02]  /*51f60*/  STL.64 [R1+0x5588], R8 ;  /* 0x0055880801007387 */ /* 0x0001e40000100a00 */
[----:B0-----:R-:W2:Y:S01]  /*51f70*/  LDL.LU.64 R8, [R1] ;  /* 0x0000000001087983 */ /* 0x001ea20000300a00 */
        /* <DEDUP_REMOVED lines=26> */
[----:B------:R0:W-:Y:S04]  /*52120*/  STL.64 [R1+0x5658], R8 ;  /* 0x0056580801007387 */ /* 0x0001e80000100a00 */
[----:B0-----:R-:W3:Y:S01]  /*52130*/  LDL.LU R8, [R1+0x170] ;  /* 0x0001700001087983 */ /* 0x001ee20000300800 */
[C---:B--2---:R-:W-:Y:S11]  /*52140*/  HMMA.16816.F32.BF16 R4, R16.reuse, R20, R4 ;  /* 0x000000141004723c */ /* 0x044ff60000041804 */
[----:B------:R-:W-:Y:S11]  /*52150*/  @!UPT UIADD3 URZ, URZ, URZ, URZ ;  /* 0x0000003f3f3ff290 */ /* 0x000ff6000fffe03f */
[----:B------:R-:W-:Y:S01]  /*52160*/  @!UPT UIADD3 URZ, URZ, URZ, URZ ;  /* 0x0000003f3f3ff290 */ /* 0x000fe2000fffe03f */
[----:B------:R-:W-:Y:S01]  /*52170*/  STL.64 [R1+0x190], R4 ;  /* 0x0001900401007387 */ /* 0x000fe20000100a00 */
[----:B------:R-:W-:Y:S02]  /*52180*/  STL.64 [R1+0x198], R6 ;  /* 0x0001980601007387 */ /* 0x000fe40000100a00 */
[----:B------:R-:W0:Y:S01]  /*52190*/  LDSM.16.MT88.4 R4, [R29+0x12080] ;  /* 0x012080001d04783b */ /* 0x000e220000004200 */
[C---:B----4-:R-:W-:Y:S01]  /*521a0*/  HMMA.16816.F32.BF16 R24, R16.reuse, R24, R12 ;  /* 0x000000181018723c */ /* 0x050fe2000004180c */
[----:B------:R-:W3:Y:S02]  /*521b0*/  LDL.LU R9, [R1+0x174] ;  /* 0x0001740001097983 */ /* 0x000ee40000300800 */
[----:B------:R-:W3:Y:S02]  /*521c0*/  LDL.LU R10, [R1+0x178] ;  /* 0x00017800010a7983 */ /* 0x000ee40000300800 */
[----:B------:R-:W3:Y:S02]  /*521d0*/  LDL.LU R11, [R1+0x17c] ;  /* 0x00017c00010b7983 */ /* 0x000ee40000300800 */
[----:B------:R-:W2:Y:S01]  /*521e0*/  LDL.LU R20, [R1+0xf0] ;  /* 0x0000f00001147983 */ /* 0x000ea20000300800 */
[----:B------:R-:W2:Y:S01]  /*521f0*/  LDL.LU R21, [R1+0xf4] ;  /* 0x0000f40001157983 */ /* 0x000ea20000300800 */
[----:B------:R-:W2:Y:S02]  /*52200*/  LDL.LU R22, [R1+0xf8] ;  /* 0x0000f80001167983 */ /* 0x000ea40000300800 */
[----:B------:R-:W2:Y:S01]  /*52210*/  LDL.LU R23, [R1+0xfc] ;  /* 0x0000fc0001177983 */ /* 0x000ea20000300800 */
[----:B0-----:R-:W-:Y:S01]  /*52220*/  STL.64 [R1+0x5548], R6 ;  /* 0x0055480601007387 */ /* 0x001fe20000100a00 */
[----:B------:R0:W-:Y:S03]  /*52230*/  STL.64 [R1+0x5540], R4 ;  /* 0x0055400401007387 */ /* 0x0001e60000100a00 */
[----:B0-----:R-:W4:Y:S01]  /*52240*/  LDL.64 R4, [R1+0x30] ;  /* 0x0000300001047983 */ /* 0x001f220000100a00 */
[----:B------:R-:W-:Y:S02]  /*52250*/  STL [R1+0x5508], R29 ;  /* 0x0055081d01007387 */ /* 0x000fe40000100800 */
[----:B------:R-:W3:Y:S04]  /*52260*/  LDL.LU.64 R12, [R1+0x5660] ;  /* 0x00566000010c7983 */ /* 0x000ee80000300a00 */
[----:B------:R0:W-:Y:S01]  /*52270*/  STL.64 [R1+0x180], R24 ;  /* 0x0001801801007387 */ /* 0x0001e20000100a00 */
[----:B------:R1:W-:Y:S04]  /*52280*/  STL.64 [R1+0x188], R26 ;  /* 0x0001881a01007387 */ /* 0x0003e80000100a00 */
        /* <DEDUP_REMOVED lines=9> */
[----:B------:R-:W2:Y:S01]  /*52320*/  LDL.LU R27, [R1+0x11c] ;  /* 0x00011c00011b7983 */ /* 0x000ea20000300800 */
[----:B---3--:R-:W-:Y:S01]  /*52330*/  HMMA.16816.F32.BF16 R8, R16, R12, R8 ;  /* 0x0000000c1008723c */ /* 0x008fe20000041808 */
        /* <DEDUP_REMOVED lines=8> */
[----:B0-----:R-:W4:Y:S01]  /*523c0*/  LDL.LU R24, [R1+0x130] ;  /* 0x0001300001187983 */ /* 0x001f220000300800 */
[----:B------:R-:W4:Y:S02]  /*523d0*/  LDL.LU R25, [R1+0x134] ;  /* 0x0001340001197983 */ /* 0x000f240000300800 */
[----:B------:R-:W4:Y:S02]  /*523e0*/  LDL.LU R26, [R1+0x138] ;  /* 0x00013800011a7983 */ /* 0x000f240000300800 */
[----:B------:R-:W4:Y:S02]  /*523f0*/  LDL.LU R27, [R1+0x13c] ;  /* 0x00013c00011b7983 */ /* 0x000f240000300800 */
[----:B------:R0:W-:Y:S01]  /*52400*/  STL.64 [R1+0x170], R8 ;  /* 0x0001700801007387 */ /* 0x0001e20000100a00 */
[----:B------:R-:W-:Y:S03]  /*52410*/  STL [R1+0x178], R10 ;  /* 0x0001780a01007387 */ /* 0x000fe60000100800 */
[----:B0-----:R-:W2:Y:S01]  /*52420*/  LDL.LU.64 R8, [R1+0x5658] ;  /* 0x0056580001087983 */ /* 0x001ea20000300a00 */
[----:B------:R-:W-:-:S05]  /*52430*/  MOV R29, R11 ;  /* 0x0000000b001d7202 */ /* 0x000fca0000000f00 */
[----:B------:R-:W-:Y:S01]  /*52440*/  STL [R1+0x5580], R29 ;  /* 0x0055801d01007387 */ /* 0x000fe20000100800 */
[----:B--2---:R-:W-:Y:S03]  /*52450*/  HMMA.16816.F32.BF16 R16, R16, R8, R20 ;  /* 0x000000081010723c */ /* 0x004fe60000041814 */
[----:B------:R-:W4:Y:S01]  /*52460*/  LDL.LU.64 R22, [R1+0x5650] ;  /* 0x0056500001167983 */ /* 0x000f220000300a00 */
[----:B------:R-:W4:Y:S11]  /*52470*/  LDL.LU.64 R20, [R1+0x5648] ;  /* 0x0056480001147983 */ /* 0x000f360000300a00 */
[----:B------:R-:W-:Y:S08]  /*52480*/  @!UPT UIADD3 URZ, URZ, URZ, URZ ;  /* 0x0000003f3f3ff290 */ /* 0x000ff0000fffe03f */
[----:B------:R0:W-:Y:S01]  /*52490*/  STL.64 [R1+0xf0], R16 ;  /* 0x0000f01001007387 */ /* 0x0001e20000100a00 */
[----:B------:R1:W-:Y:S03]  /*524a0*/  STL.64 [R1+0xf8], R18 ;  /* 0x0000f81201007387 */ /* 0x0003e60000100a00 */
[----:B0-----:R-:W2:Y:S01]  /*524b0*/  LDL.LU R16, [R1+0x1e0] ;  /* 0x0001e00001107983 */ /* 0x001ea20000300800 */
[----:B------:R-:W2:Y:S02]  /*524c0*/  LDL.LU R17, [R1+0x1e4] ;  /* 0x0001e40001117983 */ /* 0x000ea40000300800 */
[----:B-1----:R-:W3:Y:S02]  /*524d0*/  LDL.LU R18, [R1+0x1e8] ;  /* 0x0001e80001127983 */ /* 0x002ee40000300800 */
[----:B------:R-:W3:Y:S02]  /*524e0*/  LDL.LU R19, [R1+0x1ec] ;  /* 0x0001ec0001137983 */ /* 0x000ee40000300800 */
[----:B---3--:R-:W-:Y:S01]  /*524f0*/  STL.64 [R1+0x55e0], R18 ;  /* 0x0055e01201007387 */ /* 0x008fe20000100a00 */
[----:B--2---:R0:W-:Y:S03]  /*52500*/  STL.64 [R1+0x55d8], R16 ;  /* 0x0055d81001007387 */ /* 0x0041e60000100a00 */
[----:B0-----:R-:W2:Y:S01]  /*52510*/  LDL.LU R16, [R1+0xc0] ;  /* 0x0000c00001107983 */ /* 0x001ea20000300800 */
[----:B------:R-:W2:Y:S02]  /*52520*/  LDL.LU R17, [R1+0xc4] ;  /* 0x0000c40001117983 */ /* 0x000ea40000300800 */
[----:B------:R-:W3:Y:S02]  /*52530*/  LDL.LU R18, [R1+0xc8] ;  /* 0x0000c80001127983 */ /* 0x000ee40000300800 */
[----:B------:R-:W3:Y:S01]  /*52540*/  LDL.LU R19, [R1+0xcc] ;  /* 0x0000cc0001137983 */ /* 0x000ee20000300800 */
[C---:B----4-:R-:W-:Y:S01]  /*52550*/  HMMA.16816.F32.BF16 R24, R20.reuse, R4, R24 ;  /* 0x000000041418723c */ /* 0x050fe20000041818 */
[----:B---3--:R-:W-:Y:S01]  /*52560*/  STL.64 [R1+0x55f0], R18 ;  /* 0x0055f01201007387 */ /* 0x008fe20000100a00 */
[----:B--2---:R0:W-:Y:S03]  /*52570*/  STL.64 [R1+0x55e8], R16 ;  /* 0x0055e81001007387 */ /* 0x0041e60000100a00 */
[----:B0-----:R-:W2:Y:S11]  /*52580*/  LDL.LU.64 R16, [R1+0x20] ;  /* 0x0000200001107983 */ /* 0x001eb60000300a00 */
[----:B------:R-:W-:Y:S07]  /*52590*/  @!UPT UIADD3 URZ, URZ, URZ, URZ ;  /* 0x0000003f3f3ff290 */ /* 0x000fee000fffe03f */
[----:B------:R-:W-:Y:S02]  /*525a0*/  STL.64 [R1+0x130], R24 ;  /* 0x0001301801007387 */ /* 0x000fe40000100a00 */
[----:B------:R0:W-:Y:S02]  /*525b0*/  STL.64 [R1+0x138], R26 ;  /* 0x0001381a01007387 */ /* 0x0001e40000100a00 */
        /* <DEDUP_REMOVED lines=48> */
[----:B------:R1:W-:Y:S03]  /*528c0*/  STL.64 [R1+0xd8], R14 ;  /* 0x0000d80e01007387 */ /* 0x0003e60000100a00 */
[----:B0-----:R-:W1:Y:S01]  /*528d0*/  LDL.LU.64 R12, [R1+0x55f8] ;  /* 0x0055f800010c7983 */ /* 0x001e620000300a00 */
[----:B------:R-:W1:Y:S02]  /*528e0*/  LDL.LU.64 R18, [R1+0x55f0] ;  /* 0x0055f00001127983 */ /* 0x000e640000300a00 */
[----:B------:R-:W1:Y:S02]  /*528f0*/  LDL.LU.64 R16, [R1+0x55e8] ;  /* 0x0055e80001107983 */ /* 0x000e640000300a00 */
[C---:B-1----:R-:W-:Y:S01]  /*52900*/  HMMA.16816.F32.BF16 R12, R24.reuse, R12, R16 ;  /* 0x0000000c180c723c */ /* 0x042fe20000041810 */
[----:B------:R-:W3:Y:S01]  /*52910*/  LDL.LU.64 R18, [R1+0x55e0] ;  /* 0x0055e00001127983 */ /* 0x000ee20000300a00 */
[----:B------:R-:W3:Y:S11]  /*52920*/  LDL.LU.64 R16, [R1+0x55d8] ;  /* 0x0055d80001107983 */ /* 0x000ef60000300a00 */
[----:B------:R-:W-:Y:S10]  /*52930*/  @!UPT UIADD3 URZ, URZ, URZ, URZ ;  /* 0x0000003f3f3ff290 */ /* 0x000ff4000fffe03f */
[----:B------:R-:W-:Y:S01]  /*52940*/  STL.64 [R1+0xc0], R12 ;  /* 0x0000c00c01007387 */ /* 0x000fe20000100a00 */
[----:B------:R0:W-:Y:S03]  /*52950*/  STL.64 [R1+0xc8], R14 ;  /* 0x0000c80e01007387 */ /* 0x0001e60000100a00 */
[----:B0-----:R-:W3:Y:S01]  /*52960*/  LDL.LU.64 R14, [R1+0x55d0] ;  /* 0x0055d000010e7983 */ /* 0x001ee20000300a00 */
[----:B------:R-:W3:Y:S01]  /*52970*/  LDL.LU.64 R12, [R1+0x55c8] ;  /* 0x0055c800010c7983 */ /* 0x000ee20000300a00 */
[----:B--2---:R-:W-:Y:S01]  /*52980*/  HMMA.16816.F32.BF16 R20, R24, R8, R20 ;  /* 0x000000081814723c */ /* 0x004fe20000041814 */
[----:B------:R3:W-:Y:S01]  /*52990*/  STL.64 [R1+0x55a8], R8 ;  /* 0x0055a80801007387 */ /* 0x0007e20000100a00 */
[----:B------:R-:W-:Y:S11]  /*529a0*/  MOV R29, R5 ;  /* 0x00000005001d7202 */ /* 0x000ff60000000f00 */
[----:B------:R-:W-:Y:S10]  /*529b0*/  @!UPT UIADD3 URZ, URZ, URZ, URZ ;  /* 0x0000003f3f3ff290 */ /* 0x000ff4000fffe03f */
[----:B------:R-:W-:Y:S01]  /*529c0*/  STL.64 [R1+0x70], R20 ;  /* 0x0000701401007387 */ /* 0x000fe20000100a00 */
[----:B------:R-:W-:Y:S01]  /*529d0*/  STL.64 [R1+0x78], R22 ;  /* 0x0000781601007387 */ /* 0x000fe20000100a00 */
[----:B---3--:R-:W-:Y:S07]  /*529e0*/  HMMA.16816.F32.BF16 R8, R12, R4, R16 ;  /* 0x000000040c08723c */ /* 0x008fee0000041810 */
[----:B------:R-:W-:Y:S11]  /*529f0*/  IMAD.MOV.U32 R4, RZ, RZ, R3 ;  /* 0x000000ffff047224 */ /* 0x000ff600078e0003 */
[----:B------:R-:W-:Y:S05]  /*52a00*/  @!UPT UIADD3 URZ, URZ, URZ, URZ ;  /* 0x0000003f3f3ff290 */ /* 0x000fea000fffe03f */
[----:B------:R-:W-:Y:S01]  /*52a10*/  STL.64 [R1+0x60], R8 ;  /* 0x0000600801007387 */ /* 0x000fe20000100a00 */
[----:B------:R-:W-:Y:S02]  /*52a20*/  STL.64 [R1+0x68], R10 ;  /* 0x0000680a01007387 */ /* 0x000fe40000100a00 */
[----:B------:R-:W2:Y:S02]  /*52a30*/  LDL.LU R3, [R1+0x55c0] ;  /* 0x0055c00001037983 */ /* 0x000ea40000300800 */
[----:B------:R-:W3:Y:S01]  /*52a40*/  LDL.LU R5, [R1+0x224] ;  /* 0x0002240001057983 */ /* 0x000ee20000300800 */
[----:B------:R-:W4:Y:S01]  /*52a50*/  LDL.LU R6, [R1+0x228] ;  /* 0x0002280001067983 */ /* 0x000f220000300800 */
[----:B------:R-:W4:Y:S03]  /*52a60*/  LDL.LU R7, [R1+0x22c] ;  /* 0x00022c0001077983 */ /* 0x000f260000300800 */
[----:B--2---:R-:W0:Y:S04]  /*52a70*/  LDSM.16.MT88.4 R16, [R3+0x13000] ;  /* 0x013000000310783b */ /* 0x004e280000004200 */
[----:B----4-:R-:W-:Y:S01]  /*52a80*/  STL.64 [R1+0x5558], R6 ;  /* 0x0055580601007387 */ /* 0x010fe20000100a00 */
[----:B---3--:R1:W-:Y:S03]  /*52a90*/  STL.64 [R1+0x5550], R4 ;  /* 0x0055500401007387 */ /* 0x0083e60000100a00 */
[----:B-1----:R-:W2:Y:S04]  /*52aa0*/  LDL.LU.64 R4, [R1+0x10] ;  /* 0x0000100001047983 */ /* 0x002ea80000300a00 */
[----:B--2---:R-:W-:Y:S01]  /*52ab0*/  STL.64 [R1+0x55b0], R4 ;  /* 0x0055b00401007387 */ /* 0x004fe20000100a00 */
[----:B0-----:R-:W-:Y:S02]  /*52ac0*/  STL.64 [R1+0x5518], R18 ;  /* 0x0055181201007387 */ /* 0x001fe40000100a00 */
[----:B------:R0:W-:Y:S02]  /*52ad0*/  STL.64 [R1+0x5510], R16 ;  /* 0x0055101001007387 */ /* 0x0001e40000100a00 */
[----:B0-----:R-:W2:Y:S01]  /*52ae0*/  LDL.LU R16, [R1+0x100] ;  /* 0x0001000001107983 */ /* 0x001ea20000300800 */
[----:B------:R-:W2:Y:S02]  /*52af0*/  LDL.LU R17, [R1+0x104] ;  /* 0x0001040001117983 */ /* 0x000ea40000300800 */
[----:B------:R-:W3:Y:S01]  /*52b00*/  LDL.LU R18, [R1+0x108] ;  /* 0x0001080001127983 */ /* 0x000ee20000300800 */
[----:B------:R-:W-:-:S02]  /*52b10*/  MOV R19, R28 ;  /* 0x0000001c00137202 */ /* 0x000fc40000000f00 */
[----:B------:R-:W4:Y:S01]  /*52b20*/  LDL.LU R28, [R1+0x55bc] ;  /* 0x0055bc00011c7983 */ /* 0x000f220000300800 */
[----:B------:R-:W2:Y:S02]  /*52b30*/  LDL.LU R8, [R1+0x240] ;  /* 0x0002400001087983 */ /* 0x000ea40000300800 */
[----:B------:R-:W2:Y:S02]  /*52b40*/  LDL.LU R9, [R1+0x244] ;  /* 0x0002440001097983 */ /* 0x000ea40000300800 */
[----:B------:R-:W2:Y:S01]  /*52b50*/  LDL.LU R10, [R1+0x248] ;  /* 0x00024800010a7983 */ /* 0x000ea20000300800 */
[----:B------:R-:W2:Y:S01]  /*52b60*/  LDL.LU R11, [R1+0x24c] ;  /* 0x00024c00010b7983 */ /* 0x000ea20000300800 */
[----:B------:R-:W2:Y:S02]  /*52b70*/  LDL.LU R4, [R1+0x250] ;  /* 0x0002500001047983 */ /* 0x000ea40000300800 */
[----:B------:R-:W2:Y:S02]  /*52b80*/  LDL.LU R5, [R1+0x254] ;  /* 0x0002540001057983 */ /* 0x000ea40000300800 */
[----:B------:R-:W2:Y:S01]  /*52b90*/  LDL.LU R6, [R1+0x258] ;  /* 0x0002580001067983 */ /* 0x000ea20000300800 */
[----:B------:R-:W2:Y:S01]  /*52ba0*/  LDL.LU R7, [R1+0x25c] ;  /* 0x00025c0001077983 */ /* 0x000ea20000300800 */
        /* <DEDUP_REMOVED lines=12> */
[----:B------:R-:W2:Y:S01]  /*52c70*/  LDL.LU R22, [R1+0x1d8] ;  /* 0x0001d80001167983 */ /* 0x000ea20000300800 */
[----:B----4-:R-:W-:-:S02]  /*52c80*/  MOV R23, R28 ;  /* 0x0000001c00177202 */ /* 0x010fc40000000f00 */
[----:B------:R-:W4:Y:S04]  /*52c90*/  LDL.LU R28, [R1+0x55b8] ;  /* 0x0055b800011c7983 */ /* 0x000f280000300800 */
        /* <DEDUP_REMOVED lines=11> */
[----:B---3--:R-:W-:Y:S01]  /*52d50*/  STL.64 [R1+0x5528], R18 ;  /* 0x0055281201007387 */ /* 0x008fe20000100a00 */
[----:B------:R0:W-:Y:S02]  /*52d60*/  STL.64 [R1+0x5520], R16 ;  /* 0x0055201001007387 */ /* 0x0001e40000100a00 */
[----:B0-----:R-:W-:-:S02]  /*52d70*/  MOV R16, R2 ;  /* 0x0000000200107202 */ /* 0x001fc40000000f00 */
[----:B------:R-:W-:-:S07]  /*52d80*/  MOV R17, R0 ;  /* 0x0000000000117202 */ /* 0x000fce0000000f00 */
[C---:B------:R-:W-:Y:S11]  /*52d90*/  HMMA.16816.F32.BF16 R4, R12.reuse, R16, R4 ;  /* 0x000000100c04723c */ /* 0x040ff60000041804 */
[----:B------:R-:W-:Y:S11]  /*52da0*/  @!UPT UIADD3 URZ, URZ, URZ, URZ ;  /* 0x0000003f3f3ff290 */ /* 0x000ff6000fffe03f */
[----:B------:R-:W-:Y:S01]  /*52db0*/  @!UPT UIADD3 URZ, URZ, URZ, URZ ;  /* 0x0000003f3f3ff290 */ /* 0x000fe2000fffe03f */
        /* <DEDUP_REMOVED lines=8> */
[----:B0-----:R-:W3:Y:S02]  /*52e40*/  LDL.LU.64 R8, [R1+0x55a8] ;  /* 0x0055a80001087983 */ /* 0x001ee40000300a00 */
[----:B---3--:R-:W-:Y:S02]  /*52e50*/  HMMA.16816.F32.BF16 R12, R12, R8, R24 ;  /* 0x000000080c0c723c */ /* 0x008fe40000041818 */
[----:B------:R-:W3:Y:S01]  /*52e60*/  LDL.LU.64 R26, [R1+0x55a0] ;  /* 0x0055a000011a7983 */ /* 0x000ee20000300a00 */
[----:B------:R-:W3:Y:S01]  /*52e70*/  LDL.LU.64 R24, [R1+0x5598] ;  /* 0x0055980001187983 */ /* 0x000ee20000300a00 */
[----:B------:R-:W-:-:S02]  /*52e80*/  MOV R7, R8 ;  /* 0x0000000800077202 */ /* 0x000fc40000000f00 */
[----:B------:R-:W-:Y:S01]  /*52e90*/  MOV R6, R9 ;  /* 0x0000000900067202 */ /* 0x000fe20000000f00 */
[----:B-1----:R-:W3:Y:S01]  /*52ea0*/  LDL.LU.64 R10, [R1+0x5590] ;  /* 0x00559000010a7983 */ /* 0x002ee20000300a00 */
[----:B------:R-:W3:Y:S11]  /*52eb0*/  LDL.LU.64 R8, [R1+0x5588] ;  /* 0x0055880001087983 */ /* 0x000ef60000300a00 */
[----:B------:R-:W-:Y:S04]  /*52ec0*/  @!UPT UIADD3 URZ, URZ, URZ, URZ ;  /* 0x0000003f3f3ff290 */ /* 0x000fe8000fffe03f */
[----:B------:R0:W-:Y:S04]  /*52ed0*/  STL [R1+0x90], R12 ;  /* 0x0000900c01007387 */ /* 0x0001e80000100800 */
[----:B0-----:R-:W3:Y:S01]  /*52ee0*/  LDL.LU R12, [R1+0x30] ;  /* 0x00003000010c7983 */ /* 0x001ee20000300800 */
[----:B----4-:R-:W-:Y:S01]  /*52ef0*/  MOV R23, R28 ;  /* 0x0000001c00177202 */ /* 0x010fe20000000f00 */
[----:B------:R-:W-:Y:S01]  /*52f00*/  MOV R28, R13 ;  /* 0x0000000d001c7202 */ /* 0x000fe20000000f00 */
[----:B------:R-:W-:Y:S02]  /*52f10*/  MOV R13, R29 ;  /* 0x0000001d000d7202 */ /* 0x000fe40000000f00 */
[----:B------:R-:W4:Y:S05]  /*52f20*/  LDL.LU R29, [R1+0x5580] ;  /* 0x00558000011d7983 */ /* 0x000f2a0000300800 */
[C---:B---3--:R-:W-:Y:S08]  /*52f30*/  HMMA.16816.F32.BF16 R24, R8.reuse, R12, R24 ;  /* 0x0000000c0818723c */ /* 0x048ff00000041818 */
        /* <DEDUP_REMOVED lines=11> */
[----:B------:R-:W-:Y:S01]  /*52ff0*/  MOV R24, R7 ;  /* 0x0000000700187202 */ /* 0x000fe20000000f00 */
[----:B------:R-:W-:Y:S01]  /*53000*/  IMAD.MOV.U32 R25, RZ, RZ, R6 ;  /* 0x000000ffff197224 */ /* 0x000fe200078e0006 */
[----:B------:R-:W-:-:S02]  /*53010*/  MOV R19, R4 ;  /* 0x0000000400137202 */ /* 0x000fc40000000f00 */
        /* <DEDUP_REMOVED lines=10> */
[----:B---3--:R-:W-:Y:S01]  /*530c0*/  HMMA.16816.F32.BF16 R8, R8, R24, R4 ;  /* 0x000000180808723c */ /* 0x008fe20000041804 */
[----:B------:R-:W2:Y:S01]  /*530d0*/  LDL.LU.64 R6, [R1+0x5548] ;  /* 0x0055480001067983 */ /* 0x000ea20000300a00 */
[----:B------:R-:W2:Y:S02]  /*530e0*/  LDL.LU.64 R4, [R1+0x5540] ;  /* 0x0055400001047983 */ /* 0x000ea40000300a00 */
[----:B------:R0:W-:Y:S01]  /*530f0*/  STL.64 [R1+0x5530], R24 ;  /* 0x0055301801007387 */ /* 0x0001e20000100a00 */
[----:B------:R-:W-:-:S02]  /*53100*/  MOV R2, R14 ;  /* 0x0000000e00027202 */ /* 0x000fc40000000f00 */
[----:B------:R-:W-:Y:S01]  /*53110*/  MOV R0, R15 ;  /* 0x0000000f00007202 */ /* 0x000fe20000000f00 */
[----:B0-----:R-:W3:Y:S11]  /*53120*/  LDL.LU R24, [R1+0x1c0] ;  /* 0x0001c00001187983 */ /* 0x001ef60000300800 */
[----:B------:R-:W-:Y:S04]  /*53130*/  @!UPT UIADD3 URZ, URZ, URZ, URZ ;  /* 0x0000003f3f3ff290 */ /* 0x000fe8000fffe03f */
[----:B------:R0:W-:Y:S01]  /*53140*/  STL.64 [R1+0x1e0], R8 ;  /* 0x0001e00801007387 */ /* 0x0001e20000100a00 */
[----:B------:R1:W-:Y:S02]  /*53150*/  STL.64 [R1+0x1e8], R10 ;  /* 0x0001e80a01007387 */ /* 0x0003e40000100a00 */
[----:B------:R-:W3:Y:S02]  /*53160*/  LDL.LU R25, [R1+0x1c4] ;  /* 0x0001c40001197983 */ /* 0x000ee40000300800 */
[----:B------:R-:W3:Y:S01]  /*53170*/  LDL.LU R26, [R1+0x1c8] ;  /* 0x0001c800011a7983 */ /* 0x000ee20000300800 */
[----:B------:R-:W3:Y:S04]  /*53180*/  LDL.LU R27, [R1+0x1cc] ;  /* 0x0001cc00011b7983 */ /* 0x000ee80000300800 */
[----:B0-----:R-:W3:Y:S01]  /*53190*/  LDL.LU R8, [R1+0x80] ;  /* 0x0000800001087983 */ /* 0x001ee20000300800 */
[----:B------:R-:W3:Y:S02]  /*531a0*/  LDL.LU R9, [R1+0x84] ;  /* 0x0000840001097983 */ /* 0x000ee40000300800 */
[----:B-1----:R-:W3:Y:S02]  /*531b0*/  LDL.LU R10, [R1+0x88] ;  /* 0x00008800010a7983 */ /* 0x002ee40000300800 */
        /* <DEDUP_REMOVED lines=11> */
[C---:B---3--:R-:W-:Y:S01]  /*53270*/  HMMA.16816.F32.BF16 R16, R4.reuse, R16, R24 ;  /* 0x000000100410723c */ /* 0x048fe20000041818 */
[----:B------:R-:W2:Y:S11]  /*53280*/  LDL.LU.64 R24, [R1+0x5530] ;  /* 0x0055300001187983 */ /* 0x000eb60000300a00 */
[----:B------:R-:W-:Y:S11]  /*53290*/  @!UPT UIADD3 URZ, URZ, URZ, URZ ;  /* 0x0000003f3f3ff290 */ /* 0x000ff6000fffe03f */
[----:B------:R-:W-:Y:S01]  /*532a0*/  STL.64 [R1+0x260], R16 ;  /* 0x0002601001007387 */ /* 0x000fe20000100a00 */
[----:B------:R0:W-:Y:S03]  /*532b0*/  STL.64 [R1+0x268], R18 ;  /* 0x0002681201007387 */ /* 0x0001e60000100a00 */
[----:B0-----:R-:W3:Y:S01]  /*532c0*/  LDL.LU.64 R18, [R1+0x5528] ;  /* 0x0055280001127983 */ /* 0x001ee20000300a00 */
[----:B------:R-:W3:Y:S02]  /*532d0*/  LDL.LU.64 R16, [R1+0x5520] ;  /* 0x0055200001107983 */ /* 0x000ee40000300a00 */
[C---:B---3--:R-:W-:Y:S01]  /*532e0*/  HMMA.16816.F32.BF16 R12, R4.reuse, R12, R16 ;  /* 0x0000000c040c723c */ /* 0x048fe20000041810 */
[----:B------:R-:W3:Y:S01]  /*532f0*/  LDL.LU.64 R18, [R1+0x5518] ;  /* 0x0055180001127983 */ /* 0x000ee20000300a00 */
[----:B------:R-:W3:Y:S11]  /*53300*/  LDL.LU.64 R16, [R1+0x5510] ;  /* 0x0055100001107983 */ /* 0x000ef60000300a00 */
[----:B------:R-:W-:Y:S10]  /*53310*/  @!UPT UIADD3 URZ, URZ, URZ, URZ ;  /* 0x0000003f3f3ff290 */ /* 0x000ff4000fffe03f */
[----:B------:R-:W-:Y:S01]  /*53320*/  STL.64 [R1+0x1c0], R12 ;  /* 0x0001c00c01007387 */ /* 0x000fe20000100a00 */
[----:B------:R2:W-:Y:S02]  /*53330*/  STL.64 [R1+0x1c8], R14 ;  /* 0x0001c80e01007387 */ /* 0x0005e40000100a00 */
[----:B--2---:R-:W-:Y:S01]  /*53340*/  HMMA.16816.F32.BF16 R12, R4, R24, R8 ;  /* 0x00000018040c723c */ /* 0x004fe20000041808 */
[----:B------:R-:W2:Y:S04]  /*53350*/  LDL R7, [R1+0x1730] ;  /* 0x0017300001077983 */ /* 0x000ea80000100800 */
[----:B------:R-:W0:Y:S11]  /*53360*/  LDSM.16.MT88.4 R8, [R23+0x13080] ;  /* 0x013080001708783b */ /* 0x000e360000004200 */
[----:B------:R-:W-:Y:S07]  /*53370*/  @!UPT UIADD3 URZ, URZ, URZ, URZ ;  /* 0x0000003f3f3ff290 */ /* 0x000fee000fffe03f */
[----:B------:R1:W-:Y:S01]  /*53380*/  STL.64 [R1+0x100], R12 ;  /* 0x0001000c01007387 */ /* 0x0003e20000100a00 */
[----:B------:R4:W-:Y:S03]  /*53390*/  STL.64 [R1+0x108], R14 ;  /* 0x0001080e01007387 */ /* 0x0009e60000100a00 */
[----:B-1----:R-:W3:Y:S01]  /*533a0*/  LDL.LU R12, [R1+0x140] ;  /* 0x00014000010c7983 */ /* 0x002ee20000300800 */
[----:B------:R-:W3:Y:S02]  /*533b0*/  LDL.LU R13, [R1+0x144] ;  /* 0x00014400010d7983 */ /* 0x000ee40000300800 */
[----:B----4-:R-:W4:Y:S02]  /*533c0*/  LDL.LU R14, [R1+0x148] ;  /* 0x00014800010e7983 */ /* 0x010f240000300800 */
[----:B------:R-:W4:Y:S01]  /*533d0*/  LDL.LU R15, [R1+0x14c] ;  /* 0x00014c00010f7983 */ /* 0x000f220000300800 */
[----:B------:R-:W3:Y:S01]  /*533e0*/  LDL.LU R24, [R1+0x1a0] ;  /* 0x0001a00001187983 */ /* 0x000ee20000300800 */
[----:B------:R-:W3:Y:S02]  /*533f0*/  LDL.LU R25, [R1+0x1a4] ;  /* 0x0001a40001197983 */ /* 0x000ee40000300800 */
[----:B------:R-:W3:Y:S02]  /*53400*/  LDL.LU R26, [R1+0x1a8] ;  /* 0x0001a800011a7983 */ /* 0x000ee40000300800 */
[----:B------:R-:W3:Y:S01]  /*53410*/  LDL.LU R27, [R1+0x1ac] ;  /* 0x0001ac00011b7983 */ /* 0x000ee20000300800 */
[----:B--2---:R-:W1:Y:S02]  /*53420*/  LDSM.16.MT88.4 R20, [R7+0x13000] ;  /* 0x013000000714783b */ /* 0x004e640000004200 */
[----:B------:R-:W2:Y:S02]  /*53430*/  LDSM.16.MT88.4 R4, [R7+0x13080] ;  /* 0x013080000704783b */ /* 0x000ea40000004200 */
[----:B---3--:R-:W-:Y:S02]  /*53440*/  STL.64 [R1+0x54e0], R26 ;  /* 0x0054e01a01007387 */ /* 0x008fe40000100a00 */
[----:B------:R3:W-:Y:S02]  /*53450*/  STL.64 [R1+0x54d8], R24 ;  /* 0x0054d81801007387 */ /* 0x0007e40000100a00 */
[----:B---3--:R-:W3:Y:S01]  /*53460*/  LDL.LU R24, [R1+0x200] ;  /* 0x0002000001187983 */ /* 0x008ee20000300800 */
[----:B------:R-:W3:Y:S02]  /*53470*/  LDL.LU R25, [R1+0x204] ;  /* 0x0002040001197983 */ /* 0x000ee40000300800 */
[----:B------:R-:W2:Y:S02]  /*53480*/  LDL.LU R26, [R1+0x208] ;  /* 0x00020800011a7983 */ /* 0x000ea40000300800 */
[----:B------:R-:W2:Y:S02]  /*53490*/  LDL.LU R27, [R1+0x20c] ;  /* 0x00020c00011b7983 */ /* 0x000ea40000300800 */
[----:B--2---:R-:W-:Y:S01]  /*534a0*/  STL.64 [R1+0x54f0], R26 ;  /* 0x0054f01a01007387 */ /* 0x004fe20000100a00 */
[----:B---3--:R2:W-:Y:S03]  /*534b0*/  STL.64 [R1+0x54e8], R24 ;  /* 0x0054e81801007387 */ /* 0x0085e60000100a00 */
[----:B--2---:R-:W2:Y:S01]  /*534c0*/  LDL.LU R24, [R1+0x210] ;  /* 0x0002100001187983 */ /* 0x004ea20000300800 */
[----:B------:R-:W2:Y:S02]  /*534d0*/  LDL.LU R25, [R1+0x214] ;  /* 0x0002140001197983 */ /* 0x000ea40000300800 */
[----:B------:R-:W3:Y:S02]  /*534e0*/  LDL.LU R26, [R1+0x218] ;  /* 0x00021800011a7983 */ /* 0x000ee40000300800 */
[----:B------:R-:W3:Y:S02]  /*534f0*/  LDL.LU R27, [R1+0x21c] ;  /* 0x00021c00011b7983 */ /* 0x000ee40000300800 */
[----:B---3--:R-:W-:Y:S01]  /*53500*/  STL.64 [R1+0x5500], R26 ;  /* 0x0055001a01007387 */ /* 0x008fe20000100a00 */
[----:B--2---:R2:W-:Y:S03]  /*53510*/  STL.64 [R1+0x54f8], R24 ;  /* 0x0054f81801007387 */ /* 0x0045e60000100a00 */
[----:B--2---:R-:W2:Y:S01]  /*53520*/  LDL.LU R24, [R1+0x1b0] ;  /* 0x0001b00001187983 */ /* 0x004ea20000300800 */
[----:B------:R-:W2:Y:S02]  /*53530*/  LDL.LU R25, [R1+0x1b4] ;  /* 0x0001b40001197983 */ /* 0x000ea40000300800 */
[----:B------:R-:W2:Y:S02]  /*53540*/  LDL.LU R26, [R1+0x1b8] ;  /* 0x0001b800011a7983 */ /* 0x000ea40000300800 */
[----:B------:R-:W2:Y:S01]  /*53550*/  LDL.LU R27, [R1+0x1bc] ;  /* 0x0001bc00011b7983 */ /* 0x000ea20000300800 */
[----:B----4-:R3:W-:Y:S01]  /*53560*/  STL.64 [R1+0x54b0], R14 ;  /* 0x0054b00e01007387 */ /* 0x0107e20000100a00 */
[----:B------:R-:W-:Y:S03]  /*53570*/  STL.64 [R1+0x54a8], R12 ;  /* 0x0054a80c01007387 */ /* 0x000fe60000100a00 */
[----:B---3--:R-:W3:Y:S01]  /*53580*/  LDL.64 R14, [R1+0x28] ;  /* 0x00002800010e7983 */ /* 0x008ee20000100a00 */
[----:B0-----:R0:W-:Y:S02]  /*53590*/  STL.64 [R1+0x5478], R10 ;  /* 0x0054780a01007387 */ /* 0x0011e40000100a00 */
[----:B------:R-:W-:Y:S01]  /*535a0*/  STL.64 [R1+0x5470], R8 ;  /* 0x0054700801007387 */ /* 0x000fe20000100a00 */
[----:B0-----:R-:W4:Y:S04]  /*535b0*/  LDL R10, [R1+0x18] ;  /* 0x00001800010a7983 */ /* 0x001f280000100800 */
[----:B------:R-:W4:Y:S01]  /*535c0*/  LDL R11, [R1+0x1c] ;  /* 0x00001c00010b7983 */ /* 0x000f220000100800 */
[----:B-1----:R-:W-:Y:S02]  /*535d0*/  STL.64 [R1+0x5430], R22 ;  /* 0x0054301601007387 */ /* 0x002fe40000100a00 */
[----:B------:R0:W-:Y:S02]  /*535e0*/  STL.64 [R1+0x5428], R20 ;  /* 0x0054281401007387 */ /* 0x0001e40000100a00 */
[----:B0-----:R-:W2:Y:S01]  /*535f0*/  LDL.LU R20, [R1+0x170] ;  /* 0x0001700001147983 */ /* 0x001ea20000300800 */
[----:B------:R-:W2:Y:S02]  /*53600*/  LDL.LU R21, [R1+0x174] ;  /* 0x0001740001157983 */ /* 0x000ea40000300800 */
[----:B------:R-:W2:Y:S01]  /*53610*/  LDL.LU R22, [R1+0x178] ;  /* 0x0001780001167983 */ /* 0x000ea20000300800 */
[----:B------:R-:W-:-:S02]  /*53620*/  MOV R23, R29 ;  /* 0x0000001d00177202 */ /* 0x000fc40000000f00 */
[----:B------:R-:W3:Y:S04]  /*53630*/  LDL.LU R29, [R1+0x5508] ;  /* 0x00550800011d7983 */ /* 0x000ee80000300800 */
        /* <DEDUP_REMOVED lines=12> */
[----:B------:R-:W-:Y:S01]  /*53700*/  STL.64 [R1+0x53e8], R4 ;  /* 0x0053e80401007387 */ /* 0x000fe20000100a00 */
[----:B0-----:R-:W2:Y:S01]  /*53710*/  LDL.LU.64 R6, [R1+0x8] ;  /* 0x0000080001067983 */ /* 0x001ea20000300a00 */
[C---:B---3--:R-:W-:Y:S11]  /*53720*/  HMMA.16816.F32.BF16 R24, R16.reuse, R14, R24 ;  /* 0x0000000e1018723c */ /* 0x048ff60000041818 */
[----:B------:R-:W-:Y:S11]  /*53730*/  @!UPT UIADD3 URZ, URZ, URZ, URZ ;  /* 0x0000003f3f3ff290 */ /* 0x000ff6000fffe03f */
[----:B------:R-:W-:Y:S01]  /*53740*/  @!UPT UIADD3 URZ, URZ, URZ, URZ ;  /* 0x0000003f3f3ff290 */ /* 0x000fe2000fffe03f */
[----:B------:R-:W-:Y:S01]  /*53750*/  STL.64 [R1+0x330], R24 ;  /* 0x0003301801007387 */ /* 0x000fe20000100a00 */
[----:B------:R0:W-:Y:S03]  /*53760*/  STL.64 [R1+0x338], R26 ;  /* 0x0003381a01007387 */ /* 0x0001e60000100a00 */
[----:B0-----:R-:W4:Y:S01]  /*53770*/  LDL.LU.64 R26, [R1+0x54f0] ;  /* 0x0054f000011a7983 */ /* 0x001f220000300a00 */
[----:B------:R-:W4:Y:S02]  /*53780*/  LDL.LU.64 R24, [R1+0x54e8] ;  /* 0x0054e80001187983 */ /* 0x000f240000300a00 */
[----:B------:R0:W-:Y:S02]  /*53790*/  STL.64 [R1+0x54c0], R14 ;  /* 0x0054c00e01007387 */ /* 0x0001e40000100a00 */
[----:B------:R-:W3:Y:S01]  /*537a0*/  LDL.LU R12, [R1+0x160] ;  /* 0x00016000010c7983 */ /* 0x000ee20000300800 */
[----:B------:R-:W3:Y:S04]  /*537b0*/  LDL.LU R13, [R1+0x164] ;  /* 0x00016400010d7983 */ /* 0x000ee80000300800 */
[----:B0-----:R-:W3:Y:S01]  /*537c0*/  LDL.LU R14, [R1+0x168] ;  /* 0x00016800010e7983 */ /* 0x001ee20000300800 */
[----:B------:R-:W3:Y:S01]  /*537d0*/  LDL.LU R15, [R1+0x16c] ;  /* 0x00016c00010f7983 */ /* 0x000ee20000300800 */
        /* <DEDUP_REMOVED lines=11> */
[----:B------:R-:W4:Y:S01]  /*53890*/  LDL.LU R11, [R1+0x15c] ;  /* 0x00015c00010b7983 */ /* 0x000f220000300800 */
[----:B--2---:R-:W-:Y:S02]  /*538a0*/  HMMA.16816.F32.BF16 R16, R16, R6, R24 ;  /* 0x000000061010723c */ /* 0x004fe40000041818 */
[----:B------:R-:W3:Y:S01]  /*538b0*/  LDL.LU.64 R26, [R1+0x54d0] ;  /* 0x0054d000011a7983 */ /* 0x000ee20000300a00 */
[----:B------:R-:W3:Y:S11]  /*538c0*/  LDL.LU.64 R24, [R1+0x54c8] ;  /* 0x0054c80001187983 */ /* 0x000ef60000300a00 */
[----:B------:R-:W-:Y:S09]  /*538d0*/  @!UPT UIADD3 URZ, URZ, URZ, URZ ;  /* 0x0000003f3f3ff290 */ /* 0x000ff2000fffe03f */
[----:B------:R0:W-:Y:S01]  /*538e0*/  STL.64 [R1+0x2d0], R16 ;  /* 0x0002d01001007387 */ /* 0x0001e20000100a00 */
[----:B------:R1:W-:Y:S03]  /*538f0*/  STL.64 [R1+0x2d8], R18 ;  /* 0x0002d81201007387 */ /* 0x0003e60000100a00 */
[----:B0-----:R-:W2:Y:S01]  /*53900*/  LDL.LU R16, [R1+0xb0] ;  /* 0x0000b00001107983 */ /* 0x001ea20000300800 */
[----:B------:R-:W2:Y:S02]  /*53910*/  LDL.LU R17, [R1+0xb4] ;  /* 0x0000b40001117983 */ /* 0x000ea40000300800 */
[----:B-1----:R-:W2:Y:S02]  /*53920*/  LDL.LU R18, [R1+0xb8] ;  /* 0x0000b80001127983 */ /* 0x002ea40000300800 */
[----:B------:R-:W2:Y:S01]  /*53930*/  LDL.LU R19, [R1+0xbc] ;  /* 0x0000bc0001137983 */ /* 0x000ea20000300800 */
[C---:B---3--:R-:W-:Y:S11]  /*53940*/  HMMA.16816.F32.BF16 R12, R24.reuse, R22, R12 ;  /* 0x00000016180c723c */ /* 0x048ff6000004180c */
        /* <DEDUP_REMOVED lines=11> */
[----:B0-----:R-:W3:Y:S01]  /*53a00*/  LDL.LU.64 R10, [R1+0x54b8] ;  /* 0x0054b800010a7983 */ /* 0x001ee20000300a00 */
[----:B------:R-:W3:Y:S02]  /*53a10*/  LDL.LU.64 R14, [R1+0x54b0] ;  /* 0x0054b000010e7983 */ /* 0x000ee40000300a00 */
[----:B------:R-:W3:Y:S01]  /*53a20*/  LDL.LU.64 R12, [R1+0x54a8] ;  /* 0x0054a800010c7983 */ /* 0x000ee20000300a00 */
[C---:B--2---:R-:W-:Y:S08]  /*53a30*/  HMMA.16816.F32.BF16 R16, R24.reuse, R6, R16 ;  /* 0x000000061810723c */ /* 0x044ff00000041810 */
[----:B---3--:R-:W-:Y:S11]  /*53a40*/  HMMA.16816.F32.BF16 R12, R24, R10, R12 ;  /* 0x0000000a180c723c */ /* 0x008ff6000004180c */
[----:B------:R-:W-:Y:S11]  /*53a50*/  @!UPT UIADD3 URZ, URZ, URZ, URZ ;  /* 0x0000003f3f3ff290 */ /* 0x000ff6000fffe03f */
[----:B------:R-:W-:Y:S01]  /*53a60*/  @!UPT UIADD3 URZ, URZ, URZ, URZ ;  /* 0x0000003f3f3ff290 */ /* 0x000fe2000fffe03f */
[----:B------:R-:W-:Y:S01]  /*53a70*/  STL.64 [R1+0x2e0], R12 ;  /* 0x0002e00c01007387 */ /* 0x000fe20000100a00 */
[----:B------:R0:W-:Y:S03]  /*53a80*/  STL.64 [R1+0x2e8], R14 ;  /* 0x0002e80e01007387 */ /* 0x0001e60000100a00 */
[----:B0-----:R-:W2:Y:S01]  /*53a90*/  LDL.LU.64 R14, [R1+0x54a0] ;  /* 0x0054a000010e7983 */ /* 0x001ea20000300a00 */
[----:B------:R-:W2:Y:S02]  /*53aa0*/  LDL.LU.64 R12, [R1+0x5498] ;  /* 0x00549800010c7983 */ /* 0x000ea40000300a00 */
[----:B------:R0:W-:Y:S02]  /*53ab0*/  STL.64 [R1+0x5490], R10 ;  /* 0x0054900a01007387 */ /* 0x0001e40000100a00 */
[----:B------:R-:W2:Y:S01]  /*53ac0*/  LDL.LU R8, [R1+0x190] ;  /* 0x0001900001087983 */ /* 0x000ea20000300800 */
[----:B------:R-:W2:Y:S04]  /*53ad0*/  LDL.LU R9, [R1+0x194] ;  /* 0x0001940001097983 */ /* 0x000ea80000300800 */
[----:B0-----:R-:W2:Y:S01]  /*53ae0*/  LDL.LU R10, [R1+0x198] ;  /* 0x00019800010a7983 */ /* 0x001ea20000300800 */
[----:B------:R-:W2:Y:S02]  /*53af0*/  LDL.LU R11, [R1+0x19c] ;  /* 0x00019c00010b7983 */ /* 0x000ea40000300800 */
        /* <DEDUP_REMOVED lines=8> */
[----:B------:R-:W3:Y:S01]  /*53b80*/  LDL.LU R19, [R1+0x18c] ;  /* 0x00018c0001137983 */ /* 0x000ee20000300800 */
[----:B--2---:R-:W-:Y:S01]  /*53b90*/  HMMA.16816.F32.BF16 R20, R12, R22, R8 ;  /* 0x000000160c14723c */ /* 0x004fe20000041808 */
[----:B------:R-:W2:Y:S11]  /*53ba0*/  LDL.LU.64 R10, [R1+0x5490] ;  /* 0x00549000010a7983 */ /* 0x000eb60000300a00 */
[----:B------:R-:W-:Y:S11]  /*53bb0*/  @!UPT UIADD3 URZ, URZ, URZ, URZ ;  /* 0x0000003f3f3ff290 */ /* 0x000ff6000fffe03f */
[----:B------:R-:W-:Y:S01]  /*53bc0*/  STL.64 [R1+0x2c0], R20 ;  /* 0x0002c01401007387 */ /* 0x000fe20000100a00 */
[----:B------:R0:W-:Y:S03]  /*53bd0*/  STL.64 [R1+0x2c8], R22 ;  /* 0x0002c81601007387 */ /* 0x0001e60000100a00 */
[----:B0-----:R-:W2:Y:S01]  /*53be0*/  LDL.LU.64 R22, [R1+0x5488] ;  /* 0x0054880001167983 */ /* 0x001ea20000300a00 */
[----:B------:R-:W2:Y:S01]  /*53bf0*/  LDL.LU.64 R20, [R1+0x5480] ;  /* 0x0054800001147983 */ /* 0x000ea20000300a00 */
[----:B------:R-:W-:Y:S02]  /*53c00*/  MOV R26, R5 ;  /* 0x00000005001a7202 */ /* 0x000fe40000000f00 */
[----:B------:R-:W-:-:S07]  /*53c10*/  MOV R27, R4 ;  /* 0x00000004001b7202 */ /* 0x000fce0000000f00 */
[C---:B---3--:R-:W-:Y:S01]  /*53c20*/  HMMA.16816.F32.BF16 R24, R12.reuse, R26, R16 ;  /* 0x0000001a0c18723c */ /* 0x048fe20000041810 */
[----:B------:R-:W3:Y:S11]  /*53c30*/  LDL.LU R16, [R1+0x70] ;  /* 0x0000700001107983 */ /* 0x000ef60000300800 */
[----:B------:R-:W-:Y:S11]  /*53c40*/  @!UPT UIADD3 URZ, URZ, URZ, URZ ;  /* 0x0000003f3f3ff290 */ /* 0x000ff6000fffe03f */
[----:B------:R0:W-:Y:S01]  /*53c50*/  STL.64 [R1+0x310], R24 ;  /* 0x0003101801007387 */ /* 0x0001e20000100a00 */
[----:B------:R1:W-:Y:S01]  /*53c60*/  STL.64 [R1+0x318], R26 ;  /* 0x0003181a01007387 */ /* 0x0003e20000100a00 */
[C---:B--2---:R-:W-:Y:S11]  /*53c70*/  HMMA.16816.F32.BF16 R8, R12.reuse, R10, R20 ;  /* 0x0000000a0c08723c */ /* 0x044ff60000041814 */
[----:B------:R-:W-:Y:S11]  /*53c80*/  @!UPT UIADD3 URZ, URZ, URZ, URZ ;  /* 0x0000003f3f3ff290 */ /* 0x000ff6000fffe03f */
[----:B------:R-:W-:Y:S01]  /*53c90*/  @!UPT UIADD3 URZ, URZ, URZ, URZ ;  /* 0x0000003f3f3ff290 */ /* 0x000fe2000fffe03f */
[----:B------:R-:W-:Y:S01]  /*53ca0*/  STL.64 [R1+0x300], R8 ;  /* 0x0003000801007387 */ /* 0x000fe20000100a00 */
[----:B------:R-:W-:Y:S02]  /*53cb0*/  STL.64 [R1+0x308], R10 ;  /* 0x0003080a01007387 */ /* 0x000fe40000100a00 */
[----:B------:R-:W3:Y:S02]  /*53cc0*/  LDL.LU R17, [R1+0x74] ;  /* 0x0000740001117983 */ /* 0x000ee40000300800 */
[----:B------:R-:W2:Y:S01]  /*53cd0*/  LDL.LU R18, [R1+0x78] ;  /* 0x0000780001127983 */ /* 0x000ea20000300800 */
[----:B------:R-:W2:Y:S01]  /*53ce0*/  LDL.LU R19, [R1+0x7c] ;  /* 0x00007c0001137983 */ /* 0x000ea20000300800 */
[----:B0-----:R-:W4:Y:S02]  /*53cf0*/  LDL.LU R24, [R1+0xa0] ;  /* 0x0000a00001187983 */ /* 0x001f240000300800 */
[----:B------:R-:W4:Y:S02]  /*53d00*/  LDL.LU R25, [R1+0xa4] ;  /* 0x0000a40001197983 */ /* 0x000f240000300800 */
[----:B-1----:R-:W2:Y:S01]  /*53d10*/  LDL.LU R26, [R1+0xa8] ;  /* 0x0000a800011a7983 */ /* 0x002ea20000300800 */
[----:B------:R-:W2:Y:S04]  /*53d20*/  LDL.LU R27, [R1+0xac] ;  /* 0x0000ac00011b7983 */ /* 0x000ea80000300800 */
[----:B--2---:R0:W-:Y:S01]  /*53d30*/  STL.64 [R1+0x5440], R26 ;  /* 0x0054401a01007387 */ /* 0x0041e20000100a00 */
[----:B----4-:R-:W-:Y:S03]  /*53d40*/  STL.64 [R1+0x5438], R24 ;  /* 0x0054381801007387 */ /* 0x010fe60000100a00 */
[----:B0-----:R-:W2:Y:S04]  /*53d50*/  LDL.64 R26, [R1+0x28] ;  /* 0x00002800011a7983 */ /* 0x001ea80000100a00 */
[----:B--2---:R0:W-:Y:S01]  /*53d60*/  STL.64 [R1+0x5458], R26 ;  /* 0x0054581a01007387 */ /* 0x0041e20000100a00 */
[----:B------:R-:W2:Y:S02]  /*53d70*/  LDL.LU R20, [R1+0x110] ;  /* 0x0001100001147983 */ /* 0x000ea40000300800 */
[----:B------:R-:W2:Y:S02]  /*53d80*/  LDL.LU R21, [R1+0x114] ;  /* 0x0001140001157983 */ /* 0x000ea40000300800 */
[----:B------:R-:W4:Y:S01]  /*53d90*/  LDL.LU R22, [R1+0x118] ;  /* 0x0001180001167983 */ /* 0x000f220000300800 */
[----:B------:R-:W4:Y:S01]  /*53da0*/  LDL.LU R23, [R1+0x11c] ;  /* 0x00011c0001177983 */ /* 0x000f220000300800 */
[----:B------:R-:W2:Y:S02]  /*53db0*/  LDL.LU R8, [R1+0xf0] ;  /* 0x0000f00001087983 */ /* 0x000ea40000300800 */
[----:B------:R-:W3:Y:S02]  /*53dc0*/  LDL.LU R9, [R1+0xf4] ;  /* 0x0000f40001097983 */ /* 0x000ee40000300800 */
[----:B------:R-:W3:Y:S01]  /*53dd0*/  LDL.LU R10, [R1+0xf8] ;  /* 0x0000f800010a7983 */ /* 0x000ee20000300800 */
[----:B------:R-:W3:Y:S04]  /*53de0*/  LDL.LU R11, [R1+0xfc] ;  /* 0x0000fc00010b7983 */ /* 0x000ee80000300800 */
[----:B0-----:R-:W3:Y:S04]  /*53df0*/  LDL.64 R26, [R1+0x38] ;  /* 0x00003800011a7983 */ /* 0x001ee80000100a00 */
        /* <DEDUP_REMOVED lines=12> */
[----:B------:R-:W-:Y:S01]  /*53ec0*/  STL.64 [R1+0x5400], R18 ;  /* 0x0054001201007387 */ /* 0x000fe20000100a00 */
        /* <DEDUP_REMOVED lines=16> */
[----:B------:R-:W3:Y:S02]  /*53fd0*/  LDL.LU R18, [R1+0xe8] ;  /* 0x0000e80001127983 */ /* 0x000ee40000300800 */
[----:B------:R-:W3:Y:S01]  /*53fe0*/  LDL.LU R19, [R1+0xec] ;  /* 0x0000ec0001137983 */ /* 0x000ee20000300800 */
[----:B------:R-:W2:Y:S01]  /*53ff0*/  LDL.LU.64 R10, [R1+0x5478] ;  /* 0x00547800010a7983 */ /* 0x000ea20000300a00 */
[----:B------:R-:W2:Y:S11]  /*54000*/  LDL.LU.64 R8, [R1+0x5470] ;  /* 0x0054700001087983 */ /* 0x000eb60000300a00 */
[----:B------:R-:W-:Y:S02]  /*54010*/  STL.64 [R1+0xf0], R12 ;  /* 0x0000f00c01007387 */ /* 0x000fe40000100a00 */
[----:B------:R-:W-:Y:S02]  /*54020*/  STL.64 [R1+0xf8], R14 ;  /* 0x0000f80e01007387 */ /* 0x000fe40000100a00 */
[----:B------:R-:W0:Y:S04]  /*54030*/  LDSM.16.MT88.4 R12, [R29+0x13080] ;  /* 0x013080001d0c783b */ /* 0x000e280000004200 */
[----:B0-----:R0:W-:Y:S01]  /*54040*/  STL.64 [R1+0x5388], R14 ;  /* 0x0053880e01007387 */ /* 0x0011e20000100a00 */
[----:B------:R1:W-:Y:S03]  /*54050*/  STL.64 [R1+0x5380], R12 ;  /* 0x0053800c01007387 */ /* 0x0003e60000100a00 */
[----:B0-----:R-:W4:Y:S01]  /*54060*/  LDL.LU.64 R14, [R1+0x18] ;  /* 0x00001800010e7983 */ /* 0x001f220000300a00 */
[----:B------:R-:W-:Y:S01]  /*54070*/  STL [R1+0x5330], R29 ;  /* 0x0053301d01007387 */ /* 0x000fe20000100800 */
[----:B-1----:R-:W-:-:S02]  /*54080*/  MOV R13, R26 ;  /* 0x0000001a000d7202 */ /* 0x002fc40000000f00 */
        /* <DEDUP_REMOVED lines=9> */
[C---:B--2---:R-:W-:Y:S01]  /*54120*/  HMMA.16816.F32.BF16 R20, R8.reuse, R26, R20 ;  /* 0x0000001a0814723c */ /* 0x044fe20000041814 */
[----:B------:R-:W-:Y:S01]  /*54130*/  MOV R5, R26 ;  /* 0x0000001a00057202 */ /* 0x000fe20000000f00 */
[----:B------:R-:W-:Y:S11]  /*54140*/  IMAD.MOV.U32 R4, RZ, RZ, R27 ;  /* 0x000000ffff047224 */ /* 0x000ff600078e001b */
[----:B------:R-:W-:Y:S10]  /*54150*/  @!UPT UIADD3 URZ, URZ, URZ, URZ ;  /* 0x0000003f3f3ff290 */ /* 0x000ff4000fffe03f */
[----:B------:R-:W-:Y:S01]  /*54160*/  STL.64 [R1+0x2a0], R20 ;  /* 0x0002a01401007387 */ /* 0x000fe20000100a00 */
[----:B------:R0:W-:Y:S03]  /*54170*/  STL.64 [R1+0x2a8], R22 ;  /* 0x0002a81601007387 */ /* 0x0001e60000100a00 */
[----:B0-----:R-:W4:Y:S01]  /*54180*/  LDL.LU.64 R22, [R1+0x5450] ;  /* 0x0054500001167983 */ /* 0x001f220000300a00 */
[----:B------:R-:W4:Y:S02]  /*54190*/  LDL.LU.64 R20, [R1+0x5448] ;  /* 0x0054480001147983 */ /* 0x000f240000300a00 */
[----:B------:R-:W2:Y:S02]  /*541a0*/  LDL.LU.64 R26, [R1+0x5440] ;  /* 0x00544000011a7983 */ /* 0x000ea40000300a00 */
[----:B------:R-:W2:Y:S01]  /*541b0*/  LDL.LU.64 R24, [R1+0x5438] ;  /* 0x0054380001187983 */ /* 0x000ea20000300a00 */
[C---:B----4-:R-:W-:Y:S08]  /*541c0*/  HMMA.16816.F32.BF16 R20, R8.reuse, R14, R20 ;  /* 0x0000000e0814723c */ /* 0x050ff00000041814 */
[----:B--2---:R-:W-:Y:S11]  /*541d0*/  HMMA.16816.F32.BF16 R24, R8, R6, R24 ;  /* 0x000000060818723c */ /* 0x004ff60000041818 */
[----:B------:R-:W-:Y:S04]  /*541e0*/  @!UPT UIADD3 URZ, URZ, URZ, URZ ;  /* 0x0000003f3f3ff290 */ /* 0x000fe8000fffe03f */
[----:B------:R-:W-:Y:S01]  /*541f0*/  STL.64 [R1+0x290], R20 ;  /* 0x0002901401007387 */ /* 0x000fe20000100a00 */
[----:B------:R0:W-:Y:S03]  /*54200*/  STL.64 [R1+0x298], R22 ;  /* 0x0002981601007387 */ /* 0x0001e60000100a00 */
[----:B0-----:R-:W3:Y:S01]  /*54210*/  LDL.LU.64 R22, [R1+0x5430] ;  /* 0x0054300001167983 */ /* 0x001ee20000300a00 */
[----:B------:R-:W3:Y:S02]  /*54220*/  LDL.LU.64 R20, [R1+0x5428] ;  /* 0x0054280001147983 */ /* 0x000ee40000300a00 */
[----:B------:R-:W2:Y:S02]  /*54230*/  LDL.LU R8, [R1+0x40] ;  /* 0x0000400001087983 */ /* 0x000ea40000300800 */
[----:B------:R-:W-:Y:S01]  /*54240*/  STL.64 [R1+0xa0], R24 ;  /* 0x0000a01801007387 */ /* 0x000fe20000100a00 */
[----:B------:R0:W-:Y:S01]  /*54250*/  STL.64 [R1+0xa8], R26 ;  /* 0x0000a81a01007387 */ /* 0x0001e20000100a00 */
[----:B------:R-:W2:Y:S02]  /*54260*/  LDL.LU R9, [R1+0x44] ;  /* 0x0000440001097983 */ /* 0x000ea40000300800 */
[----:B------:R-:W4:Y:S02]  /*54270*/  LDL.LU R10, [R1+0x48] ;  /* 0x00004800010a7983 */ /* 0x000f240000300800 */
[----:B------:R-:W4:Y:S02]  /*54280*/  LDL.LU R11, [R1+0x4c] ;  /* 0x00004c00010b7983 */ /* 0x000f240000300800 */
[----:B----4-:R1:W-:Y:S01]  /*54290*/  STL.64 [R1+0x53d0], R10 ;  /* 0x0053d00a01007387 */ /* 0x0103e20000100a00 */
[----:B--2---:R-:W-:Y:S02]  /*542a0*/  STL.64 [R1+0x53c8], R8 ;  /* 0x0053c80801007387 */ /* 0x004fe40000100a00 */
[----:B0-----:R-:W2:Y:S01]  /*542b0*/  LDL R27, [R1+0x1734] ;  /* 0x00173400011b7983 */ /* 0x001ea20000100800 */
[----:B-1----:R-:W-:-:S02]  /*542c0*/  MOV R10, R13 ;  /* 0x0000000d000a7202 */ /* 0x002fc40000000f00 */
[----:B------:R-:W-:-:S07]  /*542d0*/  MOV R11, R12 ;  /* 0x0000000c000b7202 */ /* 0x000fce0000000f00 */
[----:B---3--:R-:W-:Y:S01]  /*542e0*/  HMMA.16816.F32.BF16 R16, R20, R10, R16 ;  /* 0x0000000a1410723c */ /* 0x008fe20000041810 */
[----:B--2---:R-:W-:Y:S11]  /*542f0*/  STL [R1+0x53c0], R27 ;  /* 0x0053c01b01007387 */ /* 0x004ff60000100800 */
[----:B------:R-:W-:Y:S11]  /*54300*/  @!UPT UIADD3 URZ, URZ, URZ, URZ ;  /* 0x0000003f3f3ff290 */ /* 0x000ff6000fffe03f */
        /* <DEDUP_REMOVED lines=30> */
[----:B------:R0:W-:Y:S01]  /*544f0*/  STL.64 [R1+0x210], R16 ;  /* 0x0002101001007387 */ /* 0x0001e20000100a00 */
[----:B------:R1:W-:Y:S02]  /*54500*/  STL.64 [R1+0x218], R18 ;  /* 0x0002181201007387 */ /* 0x0003e40000100a00 */
[----:B------:R-:W3:Y:S02]  /*54510*/  LDL.LU.64 R6, [R1+0x53f0] ;  /* 0x0053f00001067983 */ /* 0x000ee40000300a00 */
[----:B------:R-:W3:Y:S01]  /*54520*/  LDL.LU.64 R4, [R1+0x53e8] ;  /* 0x0053e80001047983 */ /* 0x000ee20000300a00 */
[----:B------:R-:W2:Y:S01]  /*54530*/  LDL.LU R20, [R1+0x50] ;  /* 0x0000500001147983 */ /* 0x000ea20000300800 */
[----:B------:R-:W2:Y:S02]  /*54540*/  LDL.LU R21, [R1+0x54] ;  /* 0x0000540001157983 */ /* 0x000ea40000300800 */
[----:B------:R-:W2:Y:S02]  /*54550*/  LDL.LU R22, [R1+0x58] ;  /* 0x0000580001167983 */ /* 0x000ea40000300800 */
[----:B------:R-:W2:Y:S01]  /*54560*/  LDL.LU R23, [R1+0x5c] ;  /* 0x00005c0001177983 */ /* 0x000ea20000300800 */
[----:B0-----:R-:W4:Y:S01]  /*54570*/  LDL.LU R16, [R1+0x90] ;  /* 0x0000900001107983 */ /* 0x001f220000300800 */
[----:B------:R-:W-:-:S02]  /*54580*/  MOV R17, R28 ;  /* 0x0000001c00117202 */ /* 0x000fc40000000f00 */
[----:B------:R-:W2:Y:S01]  /*54590*/  LDL.LU R28, [R1+0x53e0] ;  /* 0x0053e000011c7983 */ /* 0x000ea20000300800 */
[----:B-1----:R-:W-:Y:S02]  /*545a0*/  MOV R18, R2 ;  /* 0x0000000200127202 */ /* 0x002fe40000000f00 */
[----:B------:R-:W-:Y:S01]  /*545b0*/  MOV R19, R0 ;  /* 0x0000000000137202 */ /* 0x000fe20000000f00 */
[C---:B---3--:R-:W-:Y:S01]  /*545c0*/  HMMA.16816.F32.BF16 R8, R4.reuse, R10, R24 ;  /* 0x0000000a0408723c */ /* 0x048fe20000041818 */
[----:B------:R-:W2:Y:S11]  /*545d0*/  LDL.LU.64 R26, [R1+0x53d8] ;  /* 0x0053d800011a7983 */ /* 0x000eb60000300a00 */
[----:B------:R-:W-:Y:S11]  /*545e0*/  @!UPT UIADD3 URZ, URZ, URZ, URZ ;  /* 0x0000003f3f3ff290 */ /* 0x000ff6000fffe03f */
[----:B------:R0:W-:Y:S01]  /*545f0*/  STL.64 [R1+0x200], R8 ;  /* 0x0002000801007387 */ /* 0x0001e20000100a00 */
[----:B------:R-:W-:Y:S02]  /*54600*/  MOV R2, R10 ;  /* 0x0000000a00027202 */ /* 0x000fe40000000f00 */
[----:B------:R-:W-:Y:S02]  /*54610*/  MOV R0, R11 ;  /* 0x0000000b00007202 */ /* 0x000fe40000000f00 */
[----:B------:R-:W3:Y:S04]  /*54620*/  LDL.LU.64 R10, [R1+0x53d0] ;  /* 0x0053d000010a7983 */ /* 0x000ee80000300a00 */
[----:B0-----:R-:W3:Y:S01]  /*54630*/  LDL.LU.64 R8, [R1+0x53c8] ;  /* 0x0053c80001087983 */ /* 0x001ee20000300a00 */
[----:B------:R-:W-:Y:S02]  /*54640*/  STL [R1+0x52ac], R0 ;  /* 0x0052ac0001007387 */ /* 0x000fe40000100800 */
[----:B------:R-:W-:Y:S02]  /*54650*/  STL [R1+0x52a8], R2 ;  /* 0x0052a80201007387 */ /* 0x000fe40000100800 */
[----:B------:R0:W-:Y:S01]  /*54660*/  STL.64 [R1+0x5390], R14 ;  /* 0x0053900e01007387 */ /* 0x0001e20000100a00 */
[C---:B--2---:R-:W-:Y:S01]  /*54670*/  HMMA.16816.F32.BF16 R20, R4.reuse, R26, R20 ;  /* 0x0000001a0414723c */ /* 0x044fe20000041814 */
[----:B------:R-:W1:Y:S11]  /*54680*/  LDSM.16.M88.4 R24, [R28+0x20280] ;  /* 0x020280001c18783b */ /* 0x000e760000000200 */
[----:B------:R-:W-:Y:S11]  /*54690*/  @!UPT UIADD3 URZ, URZ, URZ, URZ ;  /* 0x0000003f3f3ff290 */ /* 0x000ff6000fffe03f */
[----:B------:R1:W-:Y:S01]  /*546a0*/  STL.64 [R1+0x250], R20 ;  /* 0x0002501401007387 */ /* 0x0003e20000100a00 */
[----:B------:R-:W-:Y:S01]  /*546b0*/  STL.64 [R1+0x258], R22 ;  /* 0x0002581601007387 */ /* 0x000fe20000100a00 */
[----:B---3--:R-:W-:Y:S02]  /*546c0*/  HMMA.16816.F32.BF16 R8, R4, R14, R8 ;  /* 0x0000000e0408723c */ /* 0x008fe40000041808 */
[----:B0-----:R-:W2:Y:S11]  /*546d0*/  LDL.LU.64 R14, [R1+0x28] ;  /* 0x00002800010e7983 */ /* 0x001eb60000300a00 */
[----:B------:R-:W-:Y:S10]  /*546e0*/  @!UPT UIADD3 URZ, URZ, URZ, URZ ;  /* 0x0000003f3f3ff290 */ /* 0x000ff4000fffe03f */
[----:B------:R-:W-:Y:S01]  /*546f0*/  STL.64 [R1+0x240], R8 ;  /* 0x0002400801007387 */ /* 0x000fe20000100a00 */
[----:B------:R-:W-:Y:S02]  /*54700*/  STL.64 [R1+0x248], R10 ;  /* 0x0002480a01007387 */ /* 0x000fe40000100a00 */
[----:B------:R-:W0:Y:S01]  /*54710*/  LDSM.16.MT88.4 R8, [R3+0x14000] ;  /* 0x014000000308783b */ /* 0x000e220000004200 */
[----:B-1----:R-:W-:Y:S02]  /*54720*/  MOV R21, R24 ;  /* 0x0000001800157202 */ /* 0x002fe40000000f00 */
[----:B------:R-:W-:Y:S01]  /*54730*/  MOV R20, R25 ;  /* 0x0000001900147202 */ /* 0x000fe20000000f00 */
[----:B--2---:R1:W-:Y:S04]  /*54740*/  STL.64 [R1+0x53a8], R14 ;  /* 0x0053a80e01007387 */ /* 0x0043e80000100a00 */
[----:B-1----:R-:W2:Y:S01]  /*54750*/  LDL.LU.64 R14, [R1+0x38] ;  /* 0x00003800010e7983 */ /* 0x002ea20000300a00 */
[----:B0-----:R-:W-:Y:S02]  /*54760*/  STL.64 [R1+0x5340], R10 ;  /* 0x0053400a01007387 */ /* 0x001fe40000100a00 */
[----:B------:R-:W-:Y:S02]  /*54770*/  STL.64 [R1+0x5338], R8 ;  /* 0x0053380801007387 */ /* 0x000fe40000100a00 */
[----:B------:R-:W-:Y:S01]  /*54780*/  STL.64 [R1+0x80], R24 ;  /* 0x0000801801007387 */ /* 0x000fe20000100a00 */
[----:B------:R0:W-:Y:S04]  /*54790*/  STL.64 [R1+0x88], R26 ;  /* 0x0000881a01007387 */ /* 0x0001e80000100a00 */
[----:B0-----:R-:W3:Y:S01]  /*547a0*/  LDL.LU R27, [R1+0x53c0] ;  /* 0x0053c000011b7983 */ /* 0x001ee20000300800 */
[----:B------:R0:W-:Y:S03]  /*547b0*/  STL.64 [R1+0x5348], R20 ;  /* 0x0053481401007387 */ /* 0x0001e60000100a00 */
[----:B0-----:R-:W2:Y:S01]  /*547c0*/  LDL.LU R20, [R1+0x270] ;  /* 0x0002700001147983 */ /* 0x001ea20000300800 */
[----:B------:R-:W2:Y:S02]  /*547d0*/  LDL.LU R21, [R1+0x274] ;  /* 0x0002740001157983 */ /* 0x000ea40000300800 */
[----:B------:R-:W2:Y:S02]  /*547e0*/  LDL.LU R22, [R1+0x278] ;  /* 0x0002780001167983 */ /* 0x000ea40000300800 */
[----:B------:R-:W2:Y:S01]  /*547f0*/  LDL.LU R23, [R1+0x27c] ;  /* 0x00027c0001177983 */ /* 0x000ea20000300800 */
[----:B------:R-:W-:Y:S01]  /*54800*/  MOV R10, R13 ;  /* 0x0000000d000a7202 */ /* 0x000fe20000000f00 */
[----:B------:R-:W-:-:S07]  /*54810*/  IMAD.MOV.U32 R11, RZ, RZ, R12 ;  /* 0x000000ffff0b7224 */ /* 0x000fce00078e000c */
[----:B----4-:R-:W-:Y:S01]  /*54820*/  HMMA.16816.F32.BF16 R16, R4, R10, R16 ;  /* 0x0000000a0410723c */ /* 0x010fe20000041810 */
[----:B--2---:R-:W-:Y:S01]  /*54830*/  STL.64 [R1+0x53a0], R22 ;  /* 0x0053a01601007387 */ /* 0x004fe20000100a00 */
[----:B------:R0:W-:Y:S03]  /*54840*/  STL.64 [R1+0x5398], R20 ;  /* 0x0053981401007387 */ /* 0x0001e60000100a00 */
[----:B0-----:R-:W2:Y:S01]  /*54850*/  LDL.LU R20, [R1+0x280] ;  /* 0x0002800001147983 */ /* 0x001ea20000300800 */
[----:B------:R-:W2:Y:S02]  /*54860*/  LDL.LU R21, [R1+0x284] ;  /* 0x0002840001157983 */ /* 0x000ea40000300800 */
[----:B------:R-:W2:Y:S02]  /*54870*/  LDL.LU R22, [R1+0x288] ;  /* 0x0002880001167983 */ /* 0x000ea40000300800 */
[----:B------:R-:W2:Y:S01]  /*54880*/  LDL.LU R23, [R1+0x28c] ;  /* 0x00028c0001177983 */ /* 0x000ea20000300800 */
[----:B------:R-:W4:Y:S11]  /*54890*/  LDL.LU R4, [R1+0x1f0] ;  /* 0x0001f00001047983 */ /* 0x000f360000300800 */
[----:B------:R-:W-:Y:S01]  /*548a0*/  @!UPT UIADD3 URZ, URZ, URZ, URZ ;  /* 0x0000003f3f3ff290 */ /* 0x000fe2000fffe03f */
[----:B------:R-:W-:Y:S02]  /*548b0*/  STL.64 [R1+0x90], R16 ;  /* 0x0000901001007387 */ /* 0x000fe40000100a00 */
[----:B------:R-:W-:Y:S02]  /*548c0*/  STL.64 [R1+0x98], R18 ;  /* 0x0000981201007387 */ /* 0x000fe40000100a00 */
[----:B------:R-:W0:Y:S04]  /*548d0*/  LDSM.16.M88.4 R16, [R28+0x28280] ;  /* 0x028280001c10783b */ /* 0x000e280000000200 */
[----:B------:R-:W4:Y:S01]  /*548e0*/  LDL.LU R5, [R1+0x1f4] ;  /* 0x0001f40001057983 */ /* 0x000f220000300800 */
[----:B------:R-:W4:Y:S02]  /*548f0*/  LDL.LU R6, [R1+0x1f8] ;  /* 0x0001f80001067983 */ /* 0x000f240000300800 */
[----:B------:R-:W4:Y:S01]  /*54900*/  LDL.LU R7, [R1+0x1fc] ;  /* 0x0001fc0001077983 */ /* 0x000f220000300800 */
        /* <DEDUP_REMOVED lines=9> */
[----:B------:R0:W-:Y:S01]  /*549a0*/  STL.64 [R1+0x58], R18 ;  /* 0x0000581201007387 */ /* 0x0001e20000100a00 */
[----:B------:R-:W-:Y:S02]  /*549b0*/  MOV R25, R16 ;  /* 0x0000001000197202 */ /* 0x000fe40000000f00 */
[----:B------:R-:W-:Y:S01]  /*549c0*/  MOV R24, R17 ;  /* 0x0000001100187202 */ /* 0x000fe20000000f00 */
[----:B0-----:R-:W4:Y:S01]  /*549d0*/  LDL.LU.64 R18, [R1+0x53b8] ;  /* 0x0053b80001127983 */ /* 0x001f220000300a00 */
[----:B------:R-:W4:Y:S02]  /*549e0*/  LDL.LU.64 R16, [R1+0x53b0] ;  /* 0x0053b00001107983 */ /* 0x000f240000300a00 */
[----:B------:R0:W-:Y:S01]  /*549f0*/  STL [R1+0x4bb0], R28 ;  /* 0x004bb01c01007387 */ /* 0x0001e20000100800 */
[----:B------:R-:W-:-:S02]  /*54a00*/  MOV R8, R14 ;  /* 0x0000000e00087202 */ /* 0x000fc40000000f00 */
[----:B------:R-:W-:Y:S01]  /*54a10*/  MOV R0, R15 ;  /* 0x0000000f00007202 */ /* 0x000fe20000000f00 */
[C---:B----4-:R-:W-:Y:S01]  /*54a20*/  HMMA.16816.F32.BF16 R4, R16.reuse, R14, R4 ;  /* 0x0000000e1004723c */ /* 0x050fe20000041804 */
[----:B------:R-:W2:Y:S11]  /*54a30*/  LDL.LU.64 R14, [R1+0x53a8] ;  /* 0x0053a800010e7983 */ /* 0x000eb60000300a00 */
[----:B------:R-:W-:Y:S11]  /*54a40*/  @!UPT UIADD3 URZ, URZ, URZ, URZ ;  /* 0x0000003f3f3ff290 */ /* 0x000ff6000fffe03f */
[----:B------:R-:W-:Y:S01]  /*54a50*/  STL.64 [R1+0x230], R4 ;  /* 0x0002300401007387 */ /* 0x000fe20000100a00 */
[----:B------:R-:W-:Y:S01]  /*54a60*/  STL [R1+0x238], R6 ;  /* 0x0002380601007387 */ /* 0x000fe20000100800 */
[----:B0-----:R-:W-:Y:S02]  /*54a70*/  MOV R28, R7 ;  /* 0x00000007001c7202 */ /* 0x001fe40000000f00 */
[----:B------:R-:W0:Y:S04]  /*54a80*/  LDSM.16.MT88.4 R4, [R3+0x14080] ;  /* 0x014080000304783b */ /* 0x000e280000004200 */
[----:B0-----:R-:W-:Y:S01]  /*54a90*/  STL.64 [R1+0x5300], R6 ;  /* 0x0053000601007387 */ /* 0x001fe20000100a00 */
[----:B------:R0:W-:Y:S01]  /*54aa0*/  STL.64 [R1+0x52f8], R4 ;  /* 0x0052f80401007387 */ /* 0x0001e20000100a00 */
[C---:B--2---:R-:W-:Y:S01]  /*54ab0*/  HMMA.16816.F32.BF16 R20, R16.reuse, R14, R20 ;  /* 0x0000000e1014723c */ /* 0x044fe20000041814 */
[----:B0-----:R-:W-:Y:S01]  /*54ac0*/  MOV R5, R14 ;  /* 0x0000000e00057202 */ /* 0x001fe20000000f00 */
[----:B------:R-:W-:Y:S11]  /*54ad0*/  IMAD.MOV.U32 R4, RZ, RZ, R15 ;  /* 0x000000ffff047224 */ /* 0x000ff600078e000f */
[----:B------:R-:W-:Y:S10]  /*54ae0*/  @!UPT UIADD3 URZ, URZ, URZ, URZ ;  /* 0x0000003f3f3ff290 */ /* 0x000ff4000fffe03f */
[----:B------:R-:W-:Y:S01]  /*54af0*/  STL.64 [R1+0x280], R20 ;  /* 0x0002801401007387 */ /* 0x000fe20000100a00 */
[----:B------:R0:W-:Y:S03]  /*54b00*/  STL.64 [R1+0x288], R22 ;  /* 0x0002881601007387 */ /* 0x0001e60000100a00 */
[----:B0-----:R-:W2:Y:S01]  /*54b10*/  LDL.LU.64 R22, [R1+0x53a0] ;  /* 0x0053a00001167983 */ /* 0x001ea20000300a00 */
[----:B------:R-:W2:Y:S02]  /*54b20*/  LDL.LU.64 R20, [R1+0x5398] ;  /* 0x0053980001147983 */ /* 0x000ea40000300a00 */
[----:B------:R-:W2:Y:S01]  /*54b30*/  LDL.LU.64 R14, [R1+0x5390] ;  /* 0x00539000010e7983 */ /* 0x000ea20000300a00 */
[----:B------:R-:W-:Y:S02]  /*54b40*/  MOV R7, R0 ;  /* 0x0000000000077202 */ /* 0x000fe40000000f00 */
[----:B------:R-:W-:Y:S01]  /*54b50*/  MOV R6, R8 ;  /* 0x0000000800067202 */ /* 0x000fe20000000f00 */
[----:B------:R-:W4:Y:S01]  /*54b60*/  LDL R0, [R1+0x1730] ;  /* 0x0017300001007983 */ /* 0x000f220000100800 */
[----:B--2---:R-:W-:Y:S01]  /*54b70*/  HMMA.16816.F32.BF16 R20, R16, R14, R20 ;  /* 0x0000000e1014723c */ /* 0x004fe20000041814 */
[----:B------:R-:W-:-:S02]  /*54b80*/  MOV R9, R14 ;  /* 0x0000000e00097202 */ /* 0x000fc40000000f00 */
[----:B------:R-:W-:Y:S11]  /*54b90*/  MOV R8, R15 ;  /* 0x0000000f00087202 */ /* 0x000ff60000000f00 */
[----:B------:R-:W-:Y:S09]  /*54ba0*/  @!UPT UIADD3 URZ, URZ, URZ, URZ ;  /* 0x0000003f3f3ff290 */ /* 0x000ff2000fffe03f */
[----:B------:R0:W-:Y:S01]  /*54bb0*/  STL.64 [R1+0x270], R20 ;  /* 0x0002701401007387 */ /* 0x0001e20000100a00 */
[----:B------:R1:W-:Y:S02]  /*54bc0*/  STL.64 [R1+0x278], R22 ;  /* 0x0002781601007387 */ /* 0x0003e40000100a00 */
[----:B------:R-:W2:Y:S02]  /*54bd0*/  LDL.LU.64 R14, [R1+0x5388] ;  /* 0x00538800010e7983 */ /* 0x000ea40000300a00 */
[----:B------:R-:W2:Y:S01]  /*54be0*/  LDL.LU.64 R12, [R1+0x5380] ;  /* 0x00538000010c7983 */ /* 0x000ea20000300a00 */
[----:B0-----:R-:W2:Y:S01]  /*54bf0*/  LDL.LU R20, [R1+0x100] ;  /* 0x0001000001147983 */ /* 0x001ea20000300800 */
[----:B------:R-:W2:Y:S02]  /*54c00*/  LDL.LU R21, [R1+0x104] ;  /* 0x0001040001157983 */ /* 0x000ea40000300800 */
[----:B-1----:R-:W2:Y:S02]  /*54c10*/  LDL.LU R22, [R1+0x108] ;  /* 0x0001080001167983 */ /* 0x002ea40000300800 */
[----:B------:R-:W2:Y:S02]  /*54c20*/  LDL.LU R23, [R1+0x10c] ;  /* 0x00010c0001177983 */ /* 0x000ea40000300800 */
[----:B--2---:R0:W-:Y:S01]  /*54c30*/  STL.64 [R1+0x5358], R22 ;  /* 0x0053581601007387 */ /* 0x0041e20000100a00 */
[----:B------:R1:W-:Y:S01]  /*54c40*/  STL.64 [R1+0x5350], R20 ;  /* 0x0053501401007387 */ /* 0x0003e20000100a00 */
[----:B0-----:R-:W-:-:S02]  /*54c50*/  MOV R22, R9 ;  /* 0x0000000900167202 */ /* 0x001fc40000000f00 */
[----:B------:R-:W-:-:S05]  /*54c60*/  MOV R23, R8 ;  /* 0x0000000800177202 */ /* 0x000fca0000000f00 */
[----:B------:R0:W-:Y:S01]  /*54c70*/  STL.64 [R1+0x5368], R22 ;  /* 0x0053681601007387 */ /* 0x0001e20000100a00 */
[----:B-1----:R-:W2:Y:S02]  /*54c80*/  LDL.LU R20, [R1+0x1e0] ;  /* 0x0001e00001147983 */ /* 0x002ea40000300800 */
[----:B------:R-:W2:Y:S01]  /*54c90*/  LDL.LU R21, [R1+0x1e4] ;  /* 0x0001e40001157983 */ /* 0x000ea20000300800 */
[----:B0-----:R-:W2:Y:S01]  /*54ca0*/  LDL.LU R22, [R1+0x1e8] ;  /* 0x0001e80001167983 */ /* 0x001ea20000300800 */
[----:B------:R-:W2:Y:S02]  /*54cb0*/  LDL.LU R23, [R1+0x1ec] ;  /* 0x0001ec0001177983 */ /* 0x000ea40000300800 */
[----:B--2---:R-:W-:Y:S01]  /*54cc0*/  HMMA.16816.F32.BF16 R20, R16, R10, R20 ;  /* 0x0000000a1014723c */ /* 0x004fe20000041814 */
[----:B------:R-:W2:Y:S11]  /*54cd0*/  LDL.LU R16, [R1+0x1d0] ;  /* 0x0001d00001107983 */ /* 0x000eb60000300800 */
[----:B------:R-:W-:Y:S11]  /*54ce0*/  @!UPT UIADD3 URZ, URZ, URZ, URZ ;  /* 0x0000003f3f3ff290 */ /* 0x000ff6000fffe03f */
[----:B------:R-:W-:Y:S01]  /*54cf0*/  STL.64 [R1+0x220], R20 ;  /* 0x0002201401007387 */ /* 0x000fe20000100a00 */
[----:B------:R-:W-:Y:S02]  /*54d00*/  STL.64 [R1+0x228], R22 ;  /* 0x0002281601007387 */ /* 0x000fe40000100a00 */
[----:B------:R-:W2:Y:S02]  /*54d10*/  LDL.LU R17, [R1+0x1d4] ;  /* 0x0001d40001117983 */ /* 0x000ea40000300800 */
[----:B------:R-:W2:Y:S01]  /*54d20*/  LDL.LU R18, [R1+0x1d8] ;  /* 0x0001d80001127983 */ /* 0x000ea20000300800 */
[----:B------:R-:W2:Y:S01]  /*54d30*/  LDL.LU R19, [R1+0x1dc] ;  /* 0x0001dc0001137983 */ /* 0x000ea20000300800 */
[----:B------:R0:W-:Y:S02]  /*54d40*/  STL.64 [R1+0x5360], R10 ;  /* 0x0053600a01007387 */ /* 0x0001e40000100a00 */
[----:B------:R-:W4:Y:S02]  /*54d50*/  LDL.LU R8, [R1+0x1c0] ;  /* 0x0001c00001087983 */ /* 0x000f240000300800 */
[----:B------:R-:W4:Y:S01]  /*54d60*/  LDL.LU R9, [R1+0x1c4] ;  /* 0x0001c40001097983 */ /* 0x000f220000300800 */
[----:B0-----:R-:W4:Y:S01]  /*54d70*/  LDL.LU R10, [R1+0x1c8] ;  /* 0x0001c800010a7983 */ /* 0x001f220000300800 */
[----:B------:R-:W4:Y:S01]  /*54d80*/  LDL.LU R11, [R1+0x1cc] ;  /* 0x0001cc00010b7983 */ /* 0x000f220000300800 */
[----:B------:R-:W-:-:S02]  /*54d90*/  MOV R22, R5 ;  /* 0x0000000500167202 */ /* 0x000fc40000000f00 */
[----:B------:R-:W-:Y:S02]  /*54da0*/  MOV R23, R4 ;  /* 0x0000000400177202 */ /* 0x000fe40000000f00 */
[----:B--2---:R-:W-:Y:S01]  /*54db0*/  HMMA.16816.F32.BF16 R4, R12, R6, R16 ;  /* 0x000000060c04723c */ /* 0x004fe20000041810 */
[----:B---3--:R-:W0:Y:S04]  /*54dc0*/  LDSM.16.MT88.4 R16, [R27+0x14000] ;  /* 0x014000001b10783b */ /* 0x008e280000004200 */
[----:B----4-:R-:W-:Y:S01]  /*54dd0*/  STL.64 [R1+0x5378], R10 ;  /* 0x0053780a01007387 */ /* 0x010fe20000100a00 */
[----:B------:R1:W-:Y:S03]  /*54de0*/  STL.64 [R1+0x5370], R8 ;  /* 0x0053700801007387 */ /* 0x0003e60000100a00 */
[----:B-1----:R-:W2:Y:S01]  /*54df0*/  LDL.LU R8, [R1+0x260] ;  /* 0x0002600001087983 */ /* 0x002ea20000300800 */
[----:B------:R-:W2:Y:S02]  /*54e00*/  LDL.LU R9, [R1+0x264] ;  /* 0x0002640001097983 */ /* 0x000ea40000300800 */
[----:B------:R-:W2:Y:S02]  /*54e10*/  LDL.LU R10, [R1+0x268] ;  /* 0x00026800010a7983 */ /* 0x000ea40000300800 */
[----:B------:R-:W2:Y:S01]  /*54e20*/  LDL.LU R11, [R1+0x26c] ;  /* 0x00026c00010b7983 */ /* 0x000ea20000300800 */
[----:B0-----:R-:W-:Y:S08]  /*54e30*/  STL.64 [R1+0x52d8], R18 ;  /* 0x0052d81201007387 */ /* 0x001ff00000100a00 */
[----:B------:R-:W-:Y:S02]  /*54e40*/  STL.64 [R1+0x1f0], R4 ;  /* 0x0001f00401007387 */ /* 0x000fe40000100a00 */
[----:B------:R-:W-:Y:S02]  /*54e50*/  STL.64 [R1+0x1f8], R6 ;  /* 0x0001f80601007387 */ /* 0x000fe40000100a00 */
[----:B------:R0:W-:Y:S02]  /*54e60*/  STL.64 [R1+0x52d0], R16 ;  /* 0x0052d01001007387 */ /* 0x0001e40000100a00 */
[----:B0-----:R-:W-:-:S02]  /*54e70*/  MOV R16, R25 ;  /* 0x0000001900107202 */ /* 0x001fc40000000f00 */
[----:B------:R-:W-:-:S05]  /*54e80*/  MOV R17, R24 ;  /* 0x0000001800117202 */ /* 0x000fca0000000f00 */
[----:B------:R0:W-:Y:S04]  /*54e90*/  STL.64 [R1+0x5308], R16 ;  /* 0x0053081001007387 */ /* 0x0001e80000100a00 */
        /* <DEDUP_REMOVED lines=21> */
[----:B------:R-:W4:Y:S01]  /*54ff0*/  LDL.LU.64 R10, [R1+0x5378] ;  /* 0x00537800010a7983 */ /* 0x000f220000300a00 */
[----:B------:R-:W4:Y:S05]  /*55000*/  LDL.LU.64 R8, [R1+0x5370] ;  /* 0x0053700001087983 */ /* 0x000f2a0000300a00 */
[----:B------:R-:W-:Y:S02]  /*55010*/  STL.64 [R1+0x1e0], R20 ;  /* 0x0001e01401007387 */ /* 0x000fe40000100a00 */
[----:B------:R0:W-:Y:S02]  /*55020*/  STL.64 [R1+0x1e8], R22 ;  /* 0x0001e81601007387 */ /* 0x0001e40000100a00 */
[----:B0-----:R-:W4:Y:S02]  /*55030*/  LDL.LU.64 R22, [R1+0x5368] ;  /* 0x0053680001167983 */ /* 0x001f240000300a00 */
[C---:B----4-:R-:W-:Y:S02]  /*55040*/  HMMA.16816.F32.BF16 R20, R12.reuse, R22, R8 ;  /* 0x000000160c14723c */ /* 0x050fe40000041808 */
[----:B------:R-:W4:Y:S11]  /*55050*/  LDL.LU.64 R10, [R1+0x5360] ;  /* 0x00536000010a7983 */ /* 0x000f360000300a00 */
[----:B------:R-:W-:Y:S10]  /*55060*/  @!UPT UIADD3 URZ, URZ, URZ, URZ ;  /* 0x0000003f3f3ff290 */ /* 0x000ff4000fffe03f */
[----:B------:R-:W-:Y:S01]  /*55070*/  STL.64 [R1+0x1d0], R20 ;  /* 0x0001d01401007387 */ /* 0x000fe20000100a00 */
[----:B------:R0:W-:Y:S03]  /*55080*/  STL.64 [R1+0x1d8], R22 ;  /* 0x0001d81601007387 */ /* 0x0001e60000100a00 */
[----:B0-----:R-:W4:Y:S01]  /*55090*/  LDL.LU.64 R22, [R1+0x5358] ;  /* 0x0053580001167983 */ /* 0x001f220000300a00 */
[----:B------:R-:W4:Y:S02]  /*550a0*/  LDL.LU.64 R20, [R1+0x5350] ;  /* 0x0053500001147983 */ /* 0x000f240000300a00 */
[----:B----4-:R-:W-:Y:S01]  /*550b0*/  HMMA.16816.F32.BF16 R12, R12, R10, R20 ;  /* 0x0000000a0c0c723c */ /* 0x010fe20000041814 */
[----:B------:R-:W4:Y:S01]  /*550c0*/  LDL.LU.64 R20, [R1+0x5348] ;  /* 0x0053480001147983 */ /* 0x000f220000300a00 */
[----:B------:R-:W2:Y:S02]  /*550d0*/  LDL.LU.64 R10, [R1+0x5340] ;  /* 0x00534000010a7983 */ /* 0x000ea40000300a00 */
[----:B------:R-:W2:Y:S11]  /*550e0*/  LDL.LU.64 R8, [R1+0x5338] ;  /* 0x0053380001087983 */ /* 0x000eb60000300a00 */
[----:B------:R-:W-:Y:S08]  /*550f0*/  @!UPT UIADD3 URZ, URZ, URZ, URZ ;  /* 0x0000003f3f3ff290 */ /* 0x000ff0000fffe03f */
[----:B------:R4:W-:Y:S01]  /*55100*/  STL.64 [R1+0x40], R12 ;  /* 0x0000400c01007387 */ /* 0x0009e20000100a00 */
[----:B------:R2:W-:Y:S01]  /*55110*/  STL.64 [R1+0x48], R14 ;  /* 0x0000480e01007387 */ /* 0x0005e20000100a00 */
[----:B----4-:R-:W-:Y:S02]  /*55120*/  MOV R12, R21 ;  /* 0x00000015000c7202 */ /* 0x010fe40000000f00 */
[----:B------:R-:W-:Y:S02]  /*55130*/  MOV R13, R20 ;  /* 0x00000014000d7202 */ /* 0x000fe40000000f00 */
[----:B------:R-:W0:Y:S02]  /*55140*/  LDSM.16.MT88.4 R20, [R27+0x14080] ;  /* 0x014080001b14783b */ /* 0x000e240000004200 */
[----:B------:R-:W1:Y:S03]  /*55150*/  LDSM.16.MT88.4 R24, [R0+0x14000] ;  /* 0x014000000018783b */ /* 0x000e660000004200 */
[----:B--2---:R-:W-:Y:S01]  /*55160*/  HMMA.16816.F32.BF16 R12, R8, R12, R16 ;  /* 0x0000000c080c723c */ /* 0x004fe20000041810 */
[----:B0-----:R-:W-:Y:S01]  /*55170*/  STL.64 [R1+0x52b8], R22 ;  /* 0x0052b81601007387 */ /* 0x001fe20000100a00 */
[----:B------:R0:W-:Y:S03]  /*55180*/  STL.64 [R1+0x52b0], R20 ;  /* 0x0052b01401007387 */ /* 0x0001e60000100a00 */
[----:B0-----:R-:W2:Y:S01]  /*55190*/  LDL.64 R20, [R1+0x70] ;  /* 0x0000700001147983 */ /* 0x001ea20000100a00 */
[----:B-1----:R-:W-:Y:S02]  /*551a0*/  STL.64 [R1+0x5270], R26 ;  /* 0x0052701a01007387 */ /* 0x002fe40000100a00 */
[----:B------:R0:W-:Y:S02]  /*551b0*/  STL.64 [R1+0x5268], R24 ;  /* 0x0052681801007387 */ /* 0x0001e40000100a00 */
[----:B0-----:R-:W-:-:S02]  /*551c0*/  MOV R24, R29 ;  /* 0x0000001d00187202 */ /* 0x001fc40000000f00 */
[----:B------:R-:W4:Y:S01]  /*551d0*/  LDL.LU R29, [R1+0x5330] ;  /* 0x00533000011d7983 */ /* 0x000f220000300800 */
[----:B------:R-:W2:Y:S02]  /*551e0*/  LDL.LU.64 R18, [R1+0x5328] ;  /* 0x0053280001127983 */ /* 0x000ea40000300a00 */
[----:B------:R-:W2:Y:S08]  /*551f0*/  LDL.LU.64 R16, [R1+0x5320] ;  /* 0x0053200001107983 */ /* 0x000eb00000300a00 */
[----:B------:R-:W-:Y:S01]  /*55200*/  STL.64 [R1+0x1a0], R12 ;  /* 0x0001a00c01007387 */ /* 0x000fe20000100a00 */
[----:B------:R-:W-:Y:S02]  /*55210*/  STL.64 [R1+0x1a8], R14 ;  /* 0x0001a80e01007387 */ /* 0x000fe40000100a00 */
[----:B------:R-:W0:Y:S02]  /*55220*/  LDSM.16.MT88.4 R12, [R0+0x14080] ;  /* 0x01408000000c783b */ /* 0x000e240000004200 */
[----:B0-----:R-:W-:Y:S02]  /*55230*/  STL.64 [R1+0x5238], R14 ;  /* 0x0052380e01007387 */ /* 0x001fe40000100a00 */
[----:B------:R0:W-:Y:S02]  /*55240*/  STL.64 [R1+0x5230], R12 ;  /* 0x0052300c01007387 */ /* 0x0001e40000100a00 */
[----:B0-----:R-:W3:Y:S01]  /*55250*/  LDL.LU R12, [R1+0x300] ;  /* 0x00030000010c7983 */ /* 0x001ee20000300800 */
[----:B------:R-:W3:Y:S02]  /*55260*/  LDL.LU R13, [R1+0x304] ;  /* 0x00030400010d7983 */ /* 0x000ee40000300800 */
[----:B------:R-:W3:Y:S02]  /*55270*/  LDL.LU R14, [R1+0x308] ;  /* 0x00030800010e7983 */ /* 0x000ee40000300800 */
[----:B------:R-:W3:Y:S01]  /*55280*/  LDL.LU R15, [R1+0x30c] ;  /* 0x00030c00010f7983 */ /* 0x000ee20000300800 */
[----:B--2---:R-:W-:Y:S01]  /*55290*/  HMMA.16816.F32.BF16 R16, R8, R20, R16 ;  /* 0x000000140810723c */ /* 0x004fe20000041810 */
[----:B---3--:R-:W-:Y:S01]  /*552a0*/  STL.64 [R1+0x52c8], R14 ;  /* 0x0052c80e01007387 */ /* 0x008fe20000100a00 */
[----:B------:R0:W-:Y:S03]  /*552b0*/  STL.64 [R1+0x52c0], R12 ;  /* 0x0052c00c01007387 */ /* 0x0001e60000100a00 */
[----:B0-----:R-:W2:Y:S11]  /*552c0*/  LDL.LU.64 R12, [R1+0x80] ;  /* 0x00008000010c7983 */ /* 0x001eb60000300a00 */
[----:B------:R-:W-:Y:S07]  /*552d0*/  @!UPT UIADD3 URZ, URZ, URZ, URZ ;  /* 0x0000003f3f3ff290 */ /* 0x000fee000fffe03f */
[----:B------:R-:W-:Y:S02]  /*552e0*/  STL.64 [R1+0x1c0], R16 ;  /* 0x0001c01001007387 */ /* 0x000fe40000100a00 */
[----:B------:R0:W-:Y:S02]  /*552f0*/  STL.64 [R1+0x1c8], R18 ;  /* 0x0001c81201007387 */ /* 0x0001e40000100a00 */
[----:B0-----:R-:W3:Y:S01]  /*55300*/  LDL.LU.64 R18, [R1+0x5318] ;  /* 0x0053180001127983 */ /* 0x001ee20000300a00 */
[----:B------:R-:W3:Y:S01]  /*55310*/  LDL.LU.64 R16, [R1+0x5310] ;  /* 0x0053100001107983 */ /* 0x000ee20000300a00 */
[----:B------:R-:W-:-:S07]  /*55320*/  MOV R25, R2 ;  /* 0x0000000200197202 */ /* 0x000fce0000000f00 */
[C---:B---3--:R-:W-:Y:S11]  /*55330*/  HMMA.16816.F32.BF16 R16, R8.reuse, R24, R16 ;  /* 0x000000180810723c */ /* 0x048ff60000041810 */
[----:B------:R-:W-:Y:S11]  /*55340*/  @!UPT UIADD3 URZ, URZ, URZ, URZ ;  /* 0x0000003f3f3ff290 */ /* 0x000ff6000fffe03f */
[----:B------:R-:W-:Y:S01]  /*55350*/  @!UPT UIADD3 URZ, URZ, URZ, URZ ;  /* 0x0000003f3f3ff290 */ /* 0x000fe2000fffe03f */
[----:B------:R0:W-:Y:S01]  /*55360*/  STL.64 [R1+0x1b0], R16 ;  /* 0x0001b01001007387 */ /* 0x0001e20000100a00 */
[----:B------:R-:W-:Y:S03]  /*55370*/  STL.64 [R1+0x1b8], R18 ;  /* 0x0001b81201007387 */ /* 0x000fe60000100a00 */
[----:B0-----:R-:W3:Y:S01]  /*55380*/  LDL.LU.64 R16, [R1+0x5308] ;  /* 0x0053080001107983 */ /* 0x001ee20000300a00 */
[----:B------:R0:W-:Y:S03]  /*55390*/  STL.64 [R1+0x52f0], R24 ;  /* 0x0052f01801007387 */ /* 0x0001e60000100a00 */
[----:B0-----:R-:W2:Y:S01]  /*553a0*/  LDL.LU R24, [R1+0x2f0] ;  /* 0x0002f00001187983 */ /* 0x001ea20000300800 */
[----:B------:R-:W2:Y:S02]  /*553b0*/  LDL.LU R25, [R1+0x2f4] ;  /* 0x0002f40001197983 */ /* 0x000ea40000300800 */
[----:B------:R-:W2:Y:S02]  /*553c0*/  LDL.LU R26, [R1+0x2f8] ;  /* 0x0002f800011a7983 */ /* 0x000ea40000300800 */
[----:B------:R-:W2:Y:S01]  /*553d0*/  LDL.LU R27, [R1+0x2fc] ;  /* 0x0002fc00011b7983 */ /* 0x000ea20000300800 */
[----:B---3--:R-:W-:Y:S01]  /*553e0*/  HMMA.16816.F32.BF16 R8, R8, R16, R4 ;  /* 0x000000100808723c */ /* 0x008fe20000041804 */
[----:B------:R-:W3:Y:S01]  /*553f0*/  LDL.LU.64 R6, [R1+0x5300] ;  /* 0x0053000001067983 */ /* 0x000ee20000300a00 */
[----:B------:R-:W3:Y:S11]  /*55400*/  LDL.LU.64 R4, [R1+0x52f8] ;  /* 0x0052f80001047983 */ /* 0x000ef60000300a00 */
[----:B------:R-:W-:Y:S10]  /*55410*/  @!UPT UIADD3 URZ, URZ, URZ, URZ ;  /* 0x0000003f3f3ff290 */ /* 0x000ff4000fffe03f */
[----:B------:R0:W-:Y:S01]  /*55420*/  STL.64 [R1+0x190], R8 ;  /* 0x0001900801007387 */ /* 0x0001e20000100a00 */
[----:B------:R1:W-:Y:S03]  /*55430*/  STL.64 [R1+0x198], R10 ;  /* 0x0001980a01007387 */ /* 0x0003e60000100a00 */
[----:B0-----:R-:W3:Y:S01]  /*55440*/  LDL.LU R8, [R1+0x160] ;  /* 0x0001600001087983 */ /* 0x001ee20000300800 */
[----:B------:R-:W3:Y:S02]  /*55450*/  LDL.LU R9, [R1+0x164] ;  /* 0x0001640001097983 */ /* 0x000ee40000300800 */
[----:B-1----:R-:W3:Y:S02]  /*55460*/  LDL.LU R10, [R1+0x168] ;  /* 0x00016800010a7983 */ /* 0x002ee40000300800 */
[----:B------:R-:W3:Y:S01]  /*55470*/  LDL.LU R11, [R1+0x16c] ;  /* 0x00016c00010b7983 */ /* 0x000ee20000300800 */
[----:B------:R0:W-:Y:S04]  /*55480*/  STL.64 [R1+0x52e8], R16 ;  /* 0x0052e81001007387 */ /* 0x0001e80000100a00 */
[----:B0-----:R-:W4:Y:S01]  /*55490*/  LDL.LU R16, [R1+0x2e0] ;  /* 0x0002e00001107983 */ /* 0x001f220000300800 */
[----:B------:R-:W4:Y:S02]  /*554a0*/  LDL.LU R17, [R1+0x2e4] ;  /* 0x0002e40001117983 */ /* 0x000f240000300800 */
[----:B------:R-:W4:Y:S02]  /*554b0*/  LDL.LU R18, [R1+0x2e8] ;  /* 0x0002e80001127983 */ /* 0x000f240000300800 */
[----:B------:R-:W4:Y:S01]  /*554c0*/  LDL.LU R19, [R1+0x2ec] ;  /* 0x0002ec0001137983 */ /* 0x000f220000300800 */
[----:B--2---:R0:W-:Y:S01]  /*554d0*/  STL.64 [R1+0x52e0], R12 ;  /* 0x0052e00c01007387 */ /* 0x0041e20000100a00 */
[C---:B---3--:R-:W-:Y:S03]  /*554e0*/  HMMA.16816.F32.BF16 R8, R4.reuse, R12, R8 ;  /* 0x0000000c0408723c */ /* 0x048fe60000041808 */
[----:B0-----:R-:W2:Y:S11]  /*554f0*/  LDL.LU R12, [R1+0xb0] ;  /* 0x0000b000010c7983 */ /* 0x001eb60000300800 */
[----:B------:R-:W-:Y:S09]  /*55500*/  @!UPT UIADD3 URZ, URZ, URZ, URZ ;  /* 0x0000003f3f3ff290 */ /* 0x000ff2000fffe03f */
[----:B------:R-:W-:Y:S01]  /*55510*/  STL.64 [R1+0x150], R8 ;  /* 0x0001500801007387 */ /* 0x000fe20000100a00 */
[----:B------:R-:W-:Y:S02]  /*55520*/  STL.64 [R1+0x158], R10 ;  /* 0x0001580a01007387 */ /* 0x000fe40000100a00 */
[----:B----4-:R-:W0:Y:S01]  /*55530*/  LDSM.16.MT88.4 R8, [R29+0x14000] ;  /* 0x014000001d08783b */ /* 0x010e220000004200 */
[C---:B------:R-:W-:Y:S01]  /*55540*/  HMMA.16816.F32.BF16 R24, R4.reuse, R20, R24 ;  /* 0x000000140418723c */ /* 0x040fe20000041818 */
[----:B------:R-:W2:Y:S02]  /*55550*/  LDL.LU R13, [R1+0xb4] ;  /* 0x0000b400010d7983 */ /* 0x000ea40000300800 */
[----:B------:R-:W2:Y:S02]  /*55560*/  LDL.LU R14, [R1+0xb8] ;  /* 0x0000b800010e7983 */ /* 0x000ea40000300800 */
[----:B------:R-:W2:Y:S01]  /*55570*/  LDL.LU R15, [R1+0xbc] ;  /* 0x0000bc00010f7983 */ /* 0x000ea20000300800 */
[----:B0-----:R-:W-:Y:S01]  /*55580*/  STL.64 [R1+0x5200], R10 ;  /* 0x0052000a01007387 */ /* 0x001fe20000100a00 */
[----:B------:R0:W-:Y:S03]  /*55590*/  STL.64 [R1+0x51f8], R8 ;  /* 0x0051f80801007387 */ /* 0x0001e60000100a00 */
[----:B0-----:R-:W3:Y:S01]  /*555a0*/  LDL.LU R8, [R1+0x310] ;  /* 0x0003100001087983 */ /* 0x001ee20000300800 */
[----:B------:R-:W3:Y:S02]  /*555b0*/  LDL.LU R9, [R1+0x314] ;  /* 0x0003140001097983 */ /* 0x000ee40000300800 */
[----:B------:R-:W3:Y:S02]  /*555c0*/  LDL.LU R10, [R1+0x318] ;  /* 0x00031800010a7983 */ /* 0x000ee40000300800 */
[----:B------:R-:W3:Y:S08]  /*555d0*/  LDL.LU R11, [R1+0x31c] ;  /* 0x00031c00010b7983 */ /* 0x000ef00000300800 */
[----:B------:R0:W-:Y:S01]  /*555e0*/  STL.64 [R1+0x140], R24 ;  /* 0x0001401801007387 */ /* 0x0001e20000100a00 */
[----:B------:R-:W-:Y:S03]  /*555f0*/  STL.64 [R1+0x148], R26 ;  /* 0x0001481a01007387 */ /* 0x000fe60000100a00 */
[----:B0-----:R-:W4:Y:S02]  /*55600*/  LDL.LU.64 R24, [R1+0x52f0] ;  /* 0x0052f00001187983 */ /* 0x001f240000300a00 */
        /* <DEDUP_REMOVED lines=8> */
[----:B-1----:R-:W4:Y:S02]  /*55690*/  LDL.LU.64 R18, [R1+0x52d8] ;  /* 0x0052d80001127983 */ /* 0x002f240000300a00 */
[----:B------:R-:W4:Y:S11]  /*556a0*/  LDL.LU.64 R16, [R1+0x52d0] ;  /* 0x0052d00001107983 */ /* 0x000f360000300a00 */
[----:B------:R-:W-:Y:S07]  /*556b0*/  @!UPT UIADD3 URZ, URZ, URZ, URZ ;  /* 0x0000003f3f3ff290 */ /* 0x000fee000fffe03f */
[----:B------:R0:W-:Y:S01]  /*556c0*/  STL.64 [R1+0xb0], R4 ;  /* 0x0000b00401007387 */ /* 0x0001e20000100a00 */
[----:B------:R1:W-:Y:S03]  /*556d0*/  STL.64 [R1+0xb8], R6 ;  /* 0x0000b80601007387 */ /* 0x0003e60000100a00 */
[----:B0-----:R-:W4:Y:S01]  /*556e0*/  LDL.LU R4, [R1+0x2c0] ;  /* 0x0002c00001047983 */ /* 0x001f220000300800 */
[----:B------:R-:W4:Y:S02]  /*556f0*/  LDL.LU R5, [R1+0x2c4] ;  /* 0x0002c40001057983 */ /* 0x000f240000300800 */
[----:B-1----:R-:W4:Y:S02]  /*55700*/  LDL.LU R6, [R1+0x2c8] ;  /* 0x0002c80001067983 */ /* 0x002f240000300800 */
[----:B------:R-:W4:Y:S02]  /*55710*/  LDL.LU R7, [R1+0x2cc] ;  /* 0x0002cc0001077983 */ /* 0x000f240000300800 */
[----:B--2---:R-:W-:Y:S01]  /*55720*/  IMAD.MOV.U32 R0, RZ, RZ, R12 ;  /* 0x000000ffff007224 */ /* 0x004fe200078e000c */
[----:B------:R-:W-:Y:S01]  /*55730*/  MOV R2, R13 ;  /* 0x0000000d00027202 */ /* 0x000fe20000000f00 */
[C---:B----4-:R-:W-:Y:S11]  /*55740*/  HMMA.16816.F32.BF16 R4, R16.reuse, R12, R4 ;  /* 0x0000000c1004723c */ /* 0x050ff60000041804 */
[----:B------:R-:W-:Y:S11]  /*55750*/  @!UPT UIADD3 URZ, URZ, URZ, URZ ;  /* 0x0000003f3f3ff290 */ /* 0x000ff6000fffe03f */
[----:B------:R-:W-:Y:S01]  /*55760*/  @!UPT UIADD3 URZ, URZ, URZ, URZ ;  /* 0x0000003f3f3ff290 */ /* 0x000fe2000fffe03f */
[----:B------:R-:W-:Y:S01]  /*55770*/  STL.64 [R1+0x180], R4 ;  /* 0x0001800401007387 */ /* 0x000fe20000100a00 */
[----:B------:R-:W-:Y:S02]  /*55780*/  STL.64 [R1+0x188], R6 ;  /* 0x0001880601007387 */ /* 0x000fe40000100a00 */
[----:B------:R-:W2:Y:S02]  /*55790*/  LDL.LU.64 R14, [R1+0x52c8] ;  /* 0x0052c800010e7983 */ /* 0x000ea40000300a00 */
[----:B------:R-:W2:Y:S01]  /*557a0*/  LDL.LU.64 R12, [R1+0x52c0] ;  /* 0x0052c000010c7983 */ /* 0x000ea20000300a00 */
[----:B------:R-:W0:Y:S01]  /*557b0*/  LDSM.16.MT88.4 R4, [R29+0x14080] ;  /* 0x014080001d04783b */ /* 0x000e220000004200 */
[C---:B---3--:R-:W-:Y:S03]  /*557c0*/  HMMA.16816.F32.BF16 R8, R16.reuse, R20, R8 ;  /* 0x000000141008723c */ /* 0x048fe60000041808 */
[----:B0-----:R-:W-:Y:S01]  /*557d0*/  STL.64 [R1+0x51c8], R6 ;  /* 0x0051c80601007387 */ /* 0x001fe20000100a00 */
[----:B------:R0:W-:Y:S03]  /*557e0*/  STL.64 [R1+0x51c0], R4 ;  /* 0x0051c00401007387 */ /* 0x0001e60000100a00 */
[----:B0-----:R-:W3:Y:S01]  /*557f0*/  LDL.LU.64 R4, [R1+0x50] ;  /* 0x0000500001047983 */ /* 0x001ee20000300a00 */
[----:B------:R-:W-:Y:S11]  /*55800*/  STL [R1+0x5180], R29 ;  /* 0x0051801d01007387 */ /* 0x000ff60000100800 */
[----:B------:R-:W-:Y:S04]  /*55810*/  @!UPT UIADD3 URZ, URZ, URZ, URZ ;  /* 0x0000003f3f3ff290 */ /* 0x000fe8000fffe03f */
[----:B------:R0:W-:Y:S02]  /*55820*/  STL.64 [R1+0x170], R8 ;  /* 0x0001700801007387 */ /* 0x0001e40000100a00 */
[----:B------:R1:W-:Y:S01]  /*55830*/  STL.64 [R1+0x178], R10 ;  /* 0x0001780a01007387 */ /* 0x0003e20000100a00 */
[----:B------:R-:W-:Y:S02]  /*55840*/  MOV R7, R20 ;  /* 0x0000001400077202 */ /* 0x000fe40000000f00 */
[----:B------:R-:W-:Y:S01]  /*55850*/  MOV R6, R21 ;  /* 0x0000001500067202 */ /* 0x000fe20000000f00 */
[----:B------:R-:W4:Y:S01]  /*55860*/  LDL.LU.64 R22, [R1+0x52b8] ;  /* 0x0052b80001167983 */ /* 0x000f220000300a00 */
[----:B------:R-:W4:Y:S03]  /*55870*/  LDL.LU.64 R20, [R1+0x52b0] ;  /* 0x0052b00001147983 */ /* 0x000f260000300a00 */
[----:B0-----:R-:W3:Y:S01]  /*55880*/  LDL.LU R8, [R1+0xf0] ;  /* 0x0000f00001087983 */ /* 0x001ee20000300800 */
[----:B------:R-:W3:Y:S02]  /*55890*/  LDL.LU R9, [R1+0xf4] ;  /* 0x0000f40001097983 */ /* 0x000ee40000300800 */
[----:B-1----:R-:W3:Y:S02]  /*558a0*/  LDL.LU R10, [R1+0xf8] ;  /* 0x0000f800010a7983 */ /* 0x002ee40000300800 */
[----:B------:R-:W3:Y:S01]  /*558b0*/  LDL.LU R11, [R1+0xfc] ;  /* 0x0000fc00010b7983 */ /* 0x000ee20000300800 */
[C---:B--2---:R-:W-:Y:S01]  /*558c0*/  HMMA.16816.F32.BF16 R24, R16.reuse, R24, R12 ;  /* 0x000000181018723c */ /* 0x044fe2000004180c */
[----:B------:R-:W2:Y:S11]  /*558d0*/  LDL.LU R12, [R1+0x210] ;  /* 0x00021000010c7983 */ /* 0x000eb60000300800 */
[----:B------:R-:W-:Y:S11]  /*558e0*/  @!UPT UIADD3 URZ, URZ, URZ, URZ ;  /* 0x0000003f3f3ff290 */ /* 0x000ff6000fffe03f */
[----:B------:R0:W-:Y:S01]  /*558f0*/  STL.64 [R1+0x160], R24 ;  /* 0x0001601801007387 */ /* 0x0001e20000100a00 */
[----:B------:R1:W-:Y:S02]  /*55900*/  STL.64 [R1+0x168], R26 ;  /* 0x0001681a01007387 */ /* 0x0003e40000100a00 */
[----:B------:R-:W2:Y:S02]  /*55910*/  LDL.LU R13, [R1+0x214] ;  /* 0x00021400010d7983 */ /* 0x000ea40000300800 */
[----:B------:R-:W2:Y:S01]  /*55920*/  LDL.LU R14, [R1+0x218] ;  /* 0x00021800010e7983 */ /* 0x000ea20000300800 */
[----:B------:R-:W2:Y:S04]  /*55930*/  LDL.LU R15, [R1+0x21c] ;  /* 0x00021c00010f7983 */ /* 0x000ea80000300800 */
        /* <DEDUP_REMOVED lines=16> */
[----:B------:R-:W3:Y:S11]  /*55a40*/  LDL.LU R27, [R1+0x2ac] ;  /* 0x0002ac00011b7983 */ /* 0x000ef60000300800 */
[----:B------:R-:W-:Y:S03]  /*55a50*/  @!UPT UIADD3 URZ, URZ, URZ, URZ ;  /* 0x0000003f3f3ff290 */ /* 0x000fe6000fffe03f */
[----:B------:R-:W-:Y:S01]  /*55a60*/  MOV R29, R11 ;  /* 0x0000000b001d7202 */ /* 0x000fe20000000f00 */
[----:B---3--:R-:W-:Y:S01]  /*55a70*/  STL.64 [R1+0x52a0], R26 ;  /* 0x0052a01a01007387 */ /* 0x008fe20000100a00 */
[----:B--2---:R0:W-:Y:S03]  /*55a80*/  STL.64 [R1+0x5298], R24 ;  /* 0x0052981801007387 */ /* 0x0041e60000100a00 */
[----:B0-----:R-:W4:Y:S01]  /*55a90*/  LDL.LU R24, [R1+0x2b0] ;  /* 0x0002b00001187983 */ /* 0x001f220000300800 */
[----:B------:R-:W4:Y:S02]  /*55aa0*/  LDL.LU R25, [R1+0x2b4] ;  /* 0x0002b40001197983 */ /* 0x000f240000300800 */
[----:B------:R-:W4:Y:S02]  /*55ab0*/  LDL.LU R26, [R1+0x2b8] ;  /* 0x0002b800011a7983 */ /* 0x000f240000300800 */
[----:B------:R-:W4:Y:S01]  /*55ac0*/  LDL.LU R27, [R1+0x2bc] ;  /* 0x0002bc00011b7983 */ /* 0x000f220000300800 */
[----:B------:R-:W-:Y:S01]  /*55ad0*/  STL.64 [R1+0x5248], R14 ;  /* 0x0052480e01007387 */ /* 0x000fe20000100a00 */
[----:B------:R0:W-:Y:S03]  /*55ae0*/  STL.64 [R1+0x5240], R12 ;  /* 0x0052400c01007387 */ /* 0x0001e60000100a00 */
[----:B0-----:R-:W2:Y:S01]  /*55af0*/  LDL.LU.64 R12, [R1+0x60] ;  /* 0x00006000010c7983 */ /* 0x001ea20000300a00 */
[----:B------:R0:W-:Y:S02]  /*55b00*/  STL.64 [R1+0xf0], R8 ;  /* 0x0000f00801007387 */ /* 0x0001e40000100a00 */
[----:B------:R1:W-:Y:S01]  /*55b10*/  STL [R1+0xf8], R10 ;  /* 0x0000f80a01007387 */ /* 0x0003e20000100800 */
[----:B0-----:R-:W3:Y:S01]  /*55b20*/  LDL.LU R8, [R1+0x90] ;  /* 0x0000900001087983 */ /* 0x001ee20000300800 */
[----:B------:R-:W3:Y:S02]  /*55b30*/  LDL.LU R9, [R1+0x94] ;  /* 0x0000940001097983 */ /* 0x000ee40000300800 */
[----:B-1----:R-:W2:Y:S02]  /*55b40*/  LDL.LU R10, [R1+0x98] ;  /* 0x00009800010a7983 */ /* 0x002ea40000300800 */
[----:B------:R-:W2:Y:S01]  /*55b50*/  LDL.LU R11, [R1+0x9c] ;  /* 0x00009c00010b7983 */ /* 0x000ea20000300800 */
[----:B------:R-:W-:-:S02]  /*55b60*/  MOV R16, R0 ;  /* 0x0000000000107202 */ /* 0x000fc40000000f00 */
[----:B------:R-:W-:Y:S01]  /*55b70*/  MOV R17, R2 ;  /* 0x0000000200117202 */ /* 0x000fe20000000f00 */
[----:B--2---:R-:W-:Y:S01]  /*55b80*/  STL.64 [R1+0x5210], R10 ;  /* 0x0052100a01007387 */ /* 0x004fe20000100a00 */
[----:B---3--:R0:W-:Y:S03]  /*55b90*/  STL.64 [R1+0x5208], R8 ;  /* 0x0052080801007387 */ /* 0x0081e60000100a00 */
[----:B0-----:R-:W2:Y:S01]  /*55ba0*/  LDL.LU R8, [R1+0x240] ;  /* 0x0002400001087983 */ /* 0x001ea20000300800 */
[----:B------:R-:W2:Y:S02]  /*55bb0*/  LDL.LU R9, [R1+0x244] ;  /* 0x0002440001097983 */ /* 0x000ea40000300800 */
[----:B------:R-:W3:Y:S02]  /*55bc0*/  LDL.LU R10, [R1+0x248] ;  /* 0x00024800010a7983 */ /* 0x000ee40000300800 */
[----:B------:R-:W3:Y:S01]  /*55bd0*/  LDL.LU R11, [R1+0x24c] ;  /* 0x00024c00010b7983 */ /* 0x000ee20000300800 */
[----:B----4-:R-:W-:Y:S01]  /*55be0*/  HMMA.16816.F32.BF16 R24, R20, R16, R24 ;  /* 0x000000101418723c */ /* 0x010fe20000041818 */
[----:B---3--:R-:W-:Y:S01]  /*55bf0*/  STL.64 [R1+0x5220], R10 ;  /* 0x0052200a01007387 */ /* 0x008fe20000100a00 */
[----:B--2---:R-:W-:Y:S02]  /*55c00*/  STL.64 [R1+0x5218], R8 ;  /* 0x0052180801007387 */ /* 0x004fe40000100a00 */
[----:B------:R-:W2:Y:S02]  /*55c10*/  LDL.LU R0, [R1+0x52ac] ;  /* 0x0052ac0001007983 */ /* 0x000ea40000300800 */
[----:B------:R-:W3:Y:S11]  /*55c20*/  LDL.LU R2, [R1+0x52a8] ;  /* 0x0052a80001027983 */ /* 0x000ef60000300800 */
[----:B------:R-:W-:Y:S06]  /*55c30*/  @!UPT UIADD3 URZ, URZ, URZ, URZ ;  /* 0x0000003f3f3ff290 */ /* 0x000fec000fffe03f */
[----:B------:R-:W-:Y:S01]  /*55c40*/  STL.64 [R1+0x120], R24 ;  /* 0x0001201801007387 */ /* 0x000fe20000100a00 */
[----:B------:R0:W-:Y:S03]  /*55c50*/  STL.64 [R1+0x128], R26 ;  /* 0x0001281a01007387 */ /* 0x0001e60000100a00 */
[----:B0-----:R-:W4:Y:S01]  /*55c60*/  LDL.LU.64 R26, [R1+0x52a0] ;  /* 0x0052a000011a7983 */ /* 0x001f220000300a00 */
[----:B------:R-:W4:Y:S01]  /*55c70*/  LDL.LU.64 R24, [R1+0x5298] ;  /* 0x0052980001187983 */ /* 0x000f220000300a00 */
[----:B------:R-:W-:Y:S02]  /*55c80*/  MOV R8, R7 ;  /* 0x0000000700087202 */ /* 0x000fe40000000f00 */
[----:B------:R-:W-:-:S07]  /*55c90*/  MOV R9, R6 ;  /* 0x0000000600097202 */ /* 0x000fce0000000f00 */
        /* <DEDUP_REMOVED lines=8> */
[----:B0-----:R-:W2:Y:S01]  /*55d20*/  LDL.LU R8, [R1+0xe0] ;  /* 0x0000e00001087983 */ /* 0x001ea20000300800 */
[----:B------:R-:W2:Y:S02]  /*55d30*/  LDL.LU R9, [R1+0xe4] ;  /* 0x0000e40001097983 */ /* 0x000ea40000300800 */
[----:B------:R-:W2:Y:S02]  /*55d40*/  LDL.LU R10, [R1+0xe8] ;  /* 0x0000e800010a7983 */ /* 0x000ea40000300800 */
        /* <DEDUP_REMOVED lines=13> */
[----:B----4-:R-:W-:Y:S01]  /*55e20*/  HMMA.16816.F32.BF16 R20, R20, R4, R24 ;  /* 0x000000041414723c */ /* 0x010fe20000041818 */
[----:B------:R-:W2:Y:S01]  /*55e30*/  LDL.LU.64 R26, [R1+0x5270] ;  /* 0x00527000011a7983 */ /* 0x000ea20000300a00 */
[----:B------:R-:W2:Y:S02]  /*55e40*/  LDL.LU.64 R24, [R1+0x5268] ;  /* 0x0052680001187983 */ /* 0x000ea40000300a00 */
[----:B------:R0:W-:Y:S02]  /*55e50*/  STL.64 [R1+0x5250], R4 ;  /* 0x0052500401007387 */ /* 0x0001e40000100a00 */
[----:B0-----:R-:W4:Y:S11]  /*55e60*/  LDL.LU R4, [R1+0xc0] ;  /* 0x0000c00001047983 */ /* 0x001f360000300800 */
[----:B------:R-:W-:Y:S06]  /*55e70*/  @!UPT UIADD3 URZ, URZ, URZ, URZ ;  /* 0x0000003f3f3ff290 */ /* 0x000fec000fffe03f */
[----:B------:R0:W-:Y:S01]  /*55e80*/  STL.64 [R1+0xa0], R20 ;  /* 0x0000a01401007387 */ /* 0x0001e20000100a00 */
[----:B------:R-:W-:Y:S02]  /*55e90*/  STL.64 [R1+0xa8], R22 ;  /* 0x0000a81601007387 */ /* 0x000fe40000100a00 */
[----:B------:R-:W4:Y:S02]  /*55ea0*/  LDL.LU R5, [R1+0xc4] ;  /* 0x0000c40001057983 */ /* 0x000f240000300800 */
[----:B------:R-:W4:Y:S01]  /*55eb0*/  LDL.LU R6, [R1+0xc8] ;  /* 0x0000c80001067983 */ /* 0x000f220000300800 */
[----:B------:R-:W4:Y:S04]  /*55ec0*/  LDL.LU R7, [R1+0xcc] ;  /* 0x0000cc0001077983 */ /* 0x000f280000300800 */
[----:B0-----:R-:W3:Y:S01]  /*55ed0*/  LDL.LU R20, [R1+0x200] ;  /* 0x0002000001147983 */ /* 0x001ee20000300800 */
[----:B------:R-:W3:Y:S01]  /*55ee0*/  LDL.LU R21, [R1+0x204] ;  /* 0x0002040001157983 */ /* 0x000ee20000300800 */
[C---:B--2---:R-:W-:Y:S11]  /*55ef0*/  HMMA.16816.F32.BF16 R8, R24.reuse, R16, R8 ;  /* 0x000000101808723c */ /* 0x044ff60000041808 */
        /* <DEDUP_REMOVED lines=10> */
[----:B0-----:R-:W4:Y:S01]  /*55fa0*/  LDL.LU.64 R12, [R1+0x5258] ;  /* 0x00525800010c7983 */ /* 0x001f220000300a00 */
[----:B---3--:R-:W-:Y:S02]  /*55fb0*/  MOV R22, R2 ;  /* 0x0000000200167202 */ /* 0x008fe40000000f00 */
[----:B------:R-:W-:Y:S01]  /*55fc0*/  MOV R23, R0 ;  /* 0x0000000000177202 */ /* 0x000fe20000000f00 */
[C---:B----4-:R-:W-:Y:S01]  /*55fd0*/  HMMA.16816.F32.BF16 R4, R24.reuse, R12, R4 ;  /* 0x0000000c1804723c */ /* 0x050fe20000041804 */
[----:B------:R-:W-:Y:S02]  /*55fe0*/  MOV R2, R12 ;  /* 0x0000000c00027202 */ /* 0x000fe40000000f00 */
[----:B------:R-:W-:Y:S11]  /*55ff0*/  MOV R0, R13 ;  /* 0x0000000d00007202 */ /* 0x000ff60000000f00 */
[----:B------:R-:W-:Y:S09]  /*56000*/  @!UPT UIADD3 URZ, URZ, URZ, URZ ;  /* 0x0000003f3f3ff290 */ /* 0x000ff2000fffe03f */
[----:B------:R0:W-:Y:S01]  /*56010*/  STL.64 [R1+0xc0], R4 ;  /* 0x0000c00401007387 */ /* 0x0001e20000100a00 */
[----:B------:R-:W-:Y:S03]  /*56020*/  STL.64 [R1+0xc8], R6 ;  /* 0x0000c80601007387 */ /* 0x000fe60000100a00 */
[----:B0-----:R-:W2:Y:S01]  /*56030*/  LDL.LU.64 R4, [R1+0x5250] ;  /* 0x0052500001047983 */ /* 0x001ea20000300a00 */
[----:B------:R-:W2:Y:S02]  /*56040*/  LDL.LU.64 R14, [R1+0x5248] ;  /* 0x00524800010e7983 */ /* 0x000ea40000300a00 */
[----:B------:R-:W2:Y:S02]  /*56050*/  LDL.LU.64 R12, [R1+0x5240] ;  /* 0x00524000010c7983 */ /* 0x000ea40000300a00 */
[----:B--2---:R-:W-:Y:S01]  /*56060*/  HMMA.16816.F32.BF16 R24, R24, R4, R12 ;  /* 0x000000041818723c */ /* 0x004fe2000004180c */
[----:B------:R-:W2:Y:S01]  /*56070*/  LDL.LU.64 R14, [R1+0x5238] ;  /* 0x00523800010e7983 */ /* 0x000ea20000300a00 */
[----:B------:R-:W2:Y:S02]  /*56080*/  LDL.LU.64 R12, [R1+0x5230] ;  /* 0x00523000010c7983 */ /* 0x000ea40000300a00 */
[----:B------:R0:W-:Y:S02]  /*56090*/  STL.64 [R1+0x5228], R4 ;  /* 0x0052280401007387 */ /* 0x0001e40000100a00 */
[----:B0-----:R-:W3:Y:S11]  /*560a0*/  LDL.LU R4, [R1+0x250] ;  /* 0x0002500001047983 */ /* 0x001ef60000300800 */
[----:B------:R-:W-:Y:S06]  /*560b0*/  @!UPT UIADD3 URZ, URZ, URZ, URZ ;  /* 0x0000003f3f3ff290 */ /* 0x000fec000fffe03f */
[----:B------:R0:W-:Y:S01]  /*560c0*/  STL.64 [R1+0x30], R24 ;  /* 0x0000301801007387 */ /* 0x0001e20000100a00 */
[----:B------:R1:W-:Y:S02]  /*560d0*/  STL.64 [R1+0x38], R26 ;  /* 0x0000381a01007387 */ /* 0x0003e40000100a00 */
[----:B------:R-:W3:Y:S02]  /*560e0*/  LDL.LU R5, [R1+0x254] ;  /* 0x0002540001057983 */ /* 0x000ee40000300800 */
[----:B------:R-:W3:Y:S01]  /*560f0*/  LDL.LU R6, [R1+0x258] ;  /* 0x0002580001067983 */ /* 0x000ee20000300800 */
[----:B------:R-:W3:Y:S04]  /*56100*/  LDL.LU R7, [R1+0x25c] ;  /* 0x00025c0001077983 */ /* 0x000ee80000300800 */
[----:B0-----:R-:W4:Y:S01]  /*56110*/  LDL.LU R24, [R1+0x230] ;  /* 0x0002300001187983 */ /* 0x001f220000300800 */
[C---:B--2---:R-:W-:Y:S11]  /*56120*/  HMMA.16816.F32.BF16 R20, R12.reuse, R16, R20 ;  /* 0x000000100c14723c */ /* 0x044ff60000041814 */
[----:B------:R-:W-:Y:S11]  /*56130*/  @!UPT UIADD3 URZ, URZ, URZ, URZ ;  /* 0x0000003f3f3ff290 */ /* 0x000ff6000fffe03f */
[----:B------:R-:W-:Y:S01]  /*56140*/  @!UPT UIADD3 URZ, URZ, URZ, URZ ;  /* 0x0000003f3f3ff290 */ /* 0x000fe2000fffe03f */
[----:B------:R-:W-:Y:S01]  /*56150*/  STL.64 [R1+0x20], R20 ;  /* 0x0000201401007387 */ /* 0x000fe20000100a00 */
[----:B------:R-:W-:Y:S02]  /*56160*/  STL.64 [R1+0x28], R22 ;  /* 0x0000281601007387 */ /* 0x000fe40000100a00 */
[----:B------:R-:W0:Y:S01]  /*56170*/  LDSM.16.MT88.4 R20, [R3+0x15000] ;  /* 0x015000000314783b */ /* 0x000e220000004200 */
[----:B---3--:R-:W-:Y:S01]  /*56180*/  HMMA.16816.F32.BF16 R8, R12, R8, R4 ;  /* 0x000000080c08723c */ /* 0x008fe20000041804 */
[----:B------:R-:W4:Y:S02]  /*56190*/  LDL.LU R25, [R1+0x234] ;  /* 0x0002340001197983 */ /* 0x000f240000300800 */
[----:B-1----:R-:W4:Y:S02]  /*561a0*/  LDL.LU R26, [R1+0x238] ;  /* 0x00023800011a7983 */ /* 0x002f240000300800 */
[----:B0-----:R-:W-:Y:S01]  /*561b0*/  STL.64 [R1+0x5190], R22 ;  /* 0x0051901601007387 */ /* 0x001fe20000100a00 */
[----:B------:R-:W-:Y:S02]  /*561c0*/  STL.64 [R1+0x5188], R20 ;  /* 0x0051881401007387 */ /* 0x000fe40000100a00 */
[----:B------:R-:W2:Y:S11]  /*561d0*/  LDL.LU.64 R4, [R1+0x5228] ;  /* 0x0052280001047983 */ /* 0x000eb60000300a00 */
[----:B------:R-:W-:Y:S04]  /*561e0*/  @!UPT UIADD3 URZ, URZ, URZ, URZ ;  /* 0x0000003f3f3ff290 */ /* 0x000fe8000fffe03f */
[----:B------:R-:W-:Y:S01]  /*561f0*/  STL.64 [R1+0x10], R8 ;  /* 0x0000100801007387 */ /* 0x000fe20000100a00 */
[----:B------:R0:W-:Y:S04]  /*56200*/  STL.64 [R1+0x18], R10 ;  /* 0x0000180a01007387 */ /* 0x0001e80000100a00 */
[----:B0-----:R-:W3:Y:S01]  /*56210*/  LDL.LU.64 R10, [R1+0x5220] ;  /* 0x00522000010a7983 */ /* 0x001ee20000300a00 */
[----:B------:R-:W3:Y:S01]  /*56220*/  LDL.LU.64 R8, [R1+0x5218] ;  /* 0x0052180001087983 */ /* 0x000ee20000300a00 */
[----:B------:R-:W-:Y:S02]  /*56230*/  MOV R20, R2 ;  /* 0x0000000200147202 */ /* 0x000fe40000000f00 */
[----:B------:R-:W-:Y:S01]  /*56240*/  MOV R21, R0 ;  /* 0x0000000000157202 */ /* 0x000fe20000000f00 */
[----:B------:R-:W-:-:S06]  /*56250*/  IMAD.MOV.U32 R27, RZ, RZ, R28 ;  /* 0x000000ffff1b7224 */ /* 0x000fcc00078e001c */
[C---:B---3--:R-:W-:Y:S11]  /*56260*/  HMMA.16816.F32.BF16 R8, R12.reuse, R20, R8 ;  /* 0x000000140c08723c */ /* 0x048ff60000041808 */
[----:B------:R-:W-:Y:S11]  /*56270*/  @!UPT UIADD3 URZ, URZ, URZ, URZ ;  /* 0x0000003f3f3ff290 */ /* 0x000ff6000fffe03f */
[----:B------:R-:W-:Y:S01]  /*56280*/  @!UPT UIADD3 URZ, URZ, URZ, URZ ;  /* 0x0000003f3f3ff290 */ /* 0x000fe2000fffe03f */
[----:B------:R0:W-:Y:S01]  /*56290*/  STL [R1], R8 ;  /* 0x0000000801007387 */ /* 0x0001e20000100800 */
[----:B------:R-:W-:Y:S02]  /*562a0*/  MOV R28, R10 ;  /* 0x0000000a001c7202 */ /* 0x000fe40000000f00 */
[----:B------:R-:W-:Y:S02]  /*562b0*/  MOV R2, R11 ;  /* 0x0000000b00027202 */ /* 0x000fe40000000f00 */
[----:B------:R-:W-:Y:S01]  /*562c0*/  MOV R0, R9 ;  /* 0x0000000900007202 */ /* 0x000fe20000000f00 */
[----:B------:R-:W2:Y:S04]  /*562d0*/  LDL.LU.64 R10, [R1+0x5210] ;  /* 0x00521000010a7983 */ /* 0x000ea80000300a00 */
[----:B0-----:R-:W2:Y:S01]  /*562e0*/  LDL.LU.64 R8, [R1+0x5208] ;  /* 0x0052080001087983 */ /* 0x001ea20000300a00 */
[----:B------:R0:W-:Y:S03]  /*562f0*/  STL.64 [R1+0x51e8], R20 ;  /* 0x0051e81401007387 */ /* 0x0001e60000100a00 */
[----:B0-----:R-:W3:Y:S01]  /*56300*/  LDL.LU.64 R20, [R1+0x70] ;  /* 0x0000700001147983 */ /* 0x001ee20000300a00 */
[----:B------:R-:W-:Y:S02]  /*56310*/  STL [R1+0x50a0], R2 ;  /* 0x0050a00201007387 */ /* 0x000fe40000100800 */
[----:B------:R-:W-:Y:S02]  /*56320*/  STL [R1+0x509c], R28 ;  /* 0x00509c1c01007387 */ /* 0x000fe40000100800 */
[----:B------:R-:W-:Y:S01]  /*56330*/  STL [R1+0x5098], R0 ;  /* 0x0050980001007387 */ /* 0x000fe20000100800 */
[----:B--2---:R-:W-:Y:S01]  /*56340*/  HMMA.16816.F32.BF16 R12, R12, R4, R8 ;  /* 0x000000040c0c723c */ /* 0x004fe20000041808 */
[----:B------:R-:W4:Y:S01]  /*56350*/  LDL.LU.64 R10, [R1+0x5200] ;  /* 0x00520000010a7983 */ /* 0x000f220000300a00 */
[----:B------:R-:W4:Y:S02]  /*56360*/  LDL.LU.64 R8, [R1+0x51f8] ;  /* 0x0051f80001087983 */ /* 0x000f240000300a00 */
[----:B------:R0:W-:Y:S02]  /*56370*/  STL.64 [R1+0x51f0], R4 ;  /* 0x0051f00401007387 */ /* 0x0001e40000100a00 */
[----:B0-----:R-:W3:Y:S11]  /*56380*/  LDL.LU R4, [R1+0x280] ;  /* 0x0002800001047983 */ /* 0x001ef60000300800 */
[----:B------:R-:W-:Y:S06]  /*56390*/  @!UPT UIADD3 URZ, URZ, URZ, URZ ;  /* 0x0000003f3f3ff290 */ /* 0x000fec000fffe03f */
[----:B------:R-:W-:Y:S01]  /*563a0*/  STL.64 [R1+0x90], R12 ;  /* 0x0000900c01007387 */ /* 0x000fe20000100a00 */
[----:B------:R0:W-:Y:S02]  /*563b0*/  STL.64 [R1+0x98], R14 ;  /* 0x0000980e01007387 */ /* 0x0001e40000100a00 */
[----:B------:R-:W3:Y:S02]  /*563c0*/  LDL.LU R5, [R1+0x284] ;  /* 0x0002840001057983 */ /* 0x000ee40000300800 */
[----:B------:R-:W3:Y:S01]  /*563d0*/  LDL.LU R6, [R1+0x288] ;  /* 0x0002880001067983 */ /* 0x000ee20000300800 */
[----:B------:R-:W3:Y:S04]  /*563e0*/  LDL.LU R7, [R1+0x28c] ;  /* 0x00028c0001077983 */ /* 0x000ee80000300800 */
[----:B0-----:R-:W2:Y:S04]  /*563f0*/  LDL R14, [R1+0x1734] ;  /* 0x00173400010e7983 */ /* 0x001ea80000100800 */
[----:B------:R-:W2:Y:S04]  /*56400*/  LDL R15, [R1+0x1730] ;  /* 0x00173000010f7983 */ /* 0x000ea80000100800 */
[----:B--2---:R0:W-:Y:S01]  /*56410*/  STL.64 [R1+0x51d0], R14 ;  /* 0x0051d00e01007387 */ /* 0x0041e20000100a00 */
[----:B------:R-:W2:Y:S02]  /*56420*/  LDL.LU R12, [R1+0x220] ;  /* 0x00022000010c7983 */ /* 0x000ea40000300800 */
[----:B------:R-:W2:Y:S01]  /*56430*/  LDL.LU R13, [R1+0x224] ;  /* 0x00022400010d7983 */ /* 0x000ea20000300800 */
[----:B0-----:R-:W2:Y:S01]  /*56440*/  LDL.LU R14, [R1+0x228] ;  /* 0x00022800010e7983 */ /* 0x001ea20000300800 */
[----:B------:R-:W2:Y:S01]  /*56450*/  LDL.LU R15, [R1+0x22c] ;  /* 0x00022c00010f7983 */ /* 0x000ea20000300800 */
[C---:B----4-:R-:W-:Y:S11]  /*56460*/  HMMA.16816.F32.BF16 R24, R8.reuse, R16, R24 ;  /* 0x000000100818723c */ /* 0x050ff60000041818 */
[----:B------:R-:W-:Y:S11]  /*56470*/  @!UPT UIADD3 URZ, URZ, URZ, URZ ;  /* 0x0000003f3f3ff290 */ /* 0x000ff6000fffe03f */
[----:B------:R-:W-:Y:S02]  /*56480*/  @!UPT UIADD3 URZ, URZ, URZ, URZ ;  /* 0x0000003f3f3ff290 */ /* 0x000fe4000fffe03f */
[----:B------:R-:W-:Y:S02]  /*56490*/  MOV R2, R25 ;  /* 0x0000001900027202 */ /* 0x000fe40000000f00 */
[----:B------:R-:W-:Y:S02]  /*564a0*/  MOV R28, R26 ;  /* 0x0000001a001c7202 */ /* 0x000fe40000000f00 */
[----:B------:R-:W-:Y:S01]  /*564b0*/  MOV R0, R27 ;  /* 0x0000001b00007202 */ /* 0x000fe20000000f00 */
[----:B---3--:R-:W-:Y:S01]  /*564c0*/  HMMA.16816.F32.BF16 R4, R8, R20, R4 ;  /* 0x000000140804723c */ /* 0x008fe20000041804 */
[----:B--2---:R-:W-:Y:S01]  /*564d0*/  STL.64 [R1+0x51e0], R14 ;  /* 0x0051e00e01007387 */ /* 0x004fe20000100a00 */
[----:B------:R0:W-:Y:S03]  /*564e0*/  STL.64 [R1+0x51d8], R12 ;  /* 0x0051d80c01007387 */ /* 0x0001e60000100a00 */
[----:B0-----:R-:W2:Y:S01]  /*564f0*/  LDL.LU R12, [R1+0x270] ;  /* 0x00027000010c7983 */ /* 0x001ea20000300800 */
[----:B------:R-:W2:Y:S02]  /*56500*/  LDL.LU R13, [R1+0x274] ;  /* 0x00027400010d7983 */ /* 0x000ea40000300800 */
[----:B------:R-:W2:Y:S02]  /*56510*/  LDL.LU R14, [R1+0x278] ;  /* 0x00027800010e7983 */ /* 0x000ea40000300800 */
[----:B------:R-:W2:Y:S01]  /*56520*/  LDL.LU R15, [R1+0x27c] ;  /* 0x00027c00010f7983 */ /* 0x000ea20000300800 */
[----:B------:R-:W-:Y:S02]  /*56530*/  STL [R1+0x230], R24 ;  /* 0x0002301801007387 */ /* 0x000fe40000100800 */
[----:B------:R-:W0:Y:S02]  /*56540*/  LDSM.16.MT88.4 R24, [R3+0x15080] ;  /* 0x015080000318783b */ /* 0x000e240000004200 */
[----:B0-----:R-:W-:Y:S02]  /*56550*/  STL.64 [R1+0x5158], R26 ;  /* 0x0051581a01007387 */ /* 0x001fe40000100a00 */
[----:B------:R0:W-:Y:S02]  /*56560*/  STL.64 [R1+0x5150], R24 ;  /* 0x0051501801007387 */ /* 0x0001e40000100a00 */
[----:B0-----:R-:W3:Y:S01]  /*56570*/  LDL.LU R24, [R1+0x1f0] ;  /* 0x0001f00001187983 */ /* 0x001ee20000300800 */
[----:B------:R-:W3:Y:S02]  /*56580*/  LDL.LU R25, [R1+0x1f4] ;  /* 0x0001f40001197983 */ /* 0x000ee40000300800 */
[----:B------:R-:W3:Y:S02]  /*56590*/  LDL.LU R26, [R1+0x1f8] ;  /* 0x0001f800011a7983 */ /* 0x000ee40000300800 */
[----:B------:R-:W3:Y:S01]  /*565a0*/  LDL.LU R27, [R1+0x1fc] ;  /* 0x0001fc00011b7983 */ /* 0x000ee20000300800 */
[----:B------:R0:W-:Y:S01]  /*565b0*/  STL.64 [R1+0x290], R4 ;  /* 0x0002900401007387 */ /* 0x0001e20000100a00 */
[----:B------:R1:W-:Y:S03]  /*565c0*/  STL.64 [R1+0x298], R6 ;  /* 0x0002980601007387 */ /* 0x0003e60000100a00 */
[----:B0-----:R-:W4:Y:S01]  /*565d0*/  LDL.LU.64 R4, [R1+0x51f0] ;  /* 0x0051f00001047983 */ /* 0x001f220000300a00 */
[----:B-1----:R-:W-:-:S02]  /*565e0*/  MOV R7, R20 ;  /* 0x0000001400077202 */ /* 0x002fc40000000f00 */
[----:B------:R-:W-:Y:S02]  /*565f0*/  MOV R6, R21 ;  /* 0x0000001500067202 */ /* 0x000fe40000000f00 */
[----:B------:R-:W2:Y:S02]  /*56600*/  LDL.LU.64 R20, [R1+0x51e8] ;  /* 0x0051e80001147983 */ /* 0x000ea40000300a00 */
        /* <DEDUP_REMOVED lines=8> */
[----:B0-----:R-:W-:Y:S02]  /*56690*/  MOV R20, R7 ;  /* 0x0000000700147202 */ /* 0x001fe40000000f00 */
[----:B------:R-:W-:Y:S01]  /*566a0*/  MOV R21, R6 ;  /* 0x0000000600157202 */ /* 0x000fe20000000f00 */
[----:B----4-:R-:W-:Y:S01]  /*566b0*/  HMMA.16816.F32.BF16 R8, R8, R4, R12 ;  /* 0x000000040808723c */ /* 0x010fe2000004180c */
[----:B------:R-:W2:Y:S06]  /*566c0*/  LDL.LU.64 R14, [R1+0x51d0] ;  /* 0x0051d000010e7983 */ /* 0x000eac0000300a00 */
[----:B------:R-:W-:Y:S01]  /*566d0*/  IMAD.MOV.U32 R13, RZ, RZ, R4 ;  /* 0x000000ffff0d7224 */ /* 0x000fe200078e0004 */
[----:B------:R-:W-:Y:S11]  /*566e0*/  MOV R12, R5 ;  /* 0x00000005000c7202 */ /* 0x000ff60000000f00 */
[----:B------:R-:W-:Y:S04]  /*566f0*/  @!UPT UIADD3 URZ, URZ, URZ, URZ ;  /* 0x0000003f3f3ff290 */ /* 0x000fe8000fffe03f */
[----:B------:R0:W-:Y:S01]  /*56700*/  STL.64 [R1+0x210], R8 ;  /* 0x0002100801007387 */ /* 0x0001e20000100a00 */
[----:B------:R1:W-:Y:S02]  /*56710*/  STL.64 [R1+0x218], R10 ;  /* 0x0002180a01007387 */ /* 0x0003e40000100a00 */
[----:B------:R-:W3:Y:S02]  /*56720*/  LDL.LU.64 R6, [R1+0x51c8] ;  /* 0x0051c80001067983 */ /* 0x000ee40000300a00 */
[----:B------:R-:W3:Y:S01]  /*56730*/  LDL.LU.64 R4, [R1+0x51c0] ;  /* 0x0051c00001047983 */ /* 0x000ee20000300a00 */
[----:B0-----:R-:W4:Y:S01]  /*56740*/  LDL.LU R8, [R1+0x40] ;  /* 0x0000400001087983 */ /* 0x001f220000300800 */
[----:B------:R-:W4:Y:S02]  /*56750*/  LDL.LU R9, [R1+0x44] ;  /* 0x0000440001097983 */ /* 0x000f240000300800 */
[----:B-1----:R-:W2:Y:S02]  /*56760*/  LDL.LU R10, [R1+0x48] ;  /* 0x00004800010a7983 */ /* 0x002ea40000300800 */
        /* <DEDUP_REMOVED lines=12> */
[----:B------:R-:W2:Y:S02]  /*56830*/  LDL.LU R10, [R1+0x1e8] ;  /* 0x0001e800010a7983 */ /* 0x000ea40000300800 */
[----:B------:R-:W2:Y:S01]  /*56840*/  LDL.LU R11, [R1+0x1ec] ;  /* 0x0001ec00010b7983 */ /* 0x000ea20000300800 */
[----:B------:R-:W3:Y:S11]  /*56850*/  LDL.LU R24, [R1+0x1a0] ;  /* 0x0001a00001187983 */ /* 0x000ef60000300800 */
[----:B------:R-:W-:Y:S01]  /*56860*/  @!UPT UIADD3 URZ, URZ, URZ, URZ ;  /* 0x0000003f3f3ff290 */ /* 0x000fe2000fffe03f */
[----:B------:R-:W-:Y:S02]  /*56870*/  STL.64 [R1+0x200], R16 ;  /* 0x0002001001007387 */ /* 0x000fe40000100a00 */
[----:B------:R-:W-:Y:S02]  /*56880*/  STL.64 [R1+0x208], R18 ;  /* 0x0002081201007387 */ /* 0x000fe40000100a00 */
[----:B------:R-:W0:Y:S04]  /*56890*/  LDSM.16.MT88.4 R16, [R14+0x15000] ;  /* 0x015000000e10783b */ /* 0x000e280000004200 */
[----:B------:R-:W3:Y:S01]  /*568a0*/  LDL.LU R25, [R1+0x1a4] ;  /* 0x0001a40001197983 */ /* 0x000ee20000300800 */
[----:B------:R-:W3:Y:S02]  /*568b0*/  LDL.LU R26, [R1+0x1a8] ;  /* 0x0001a800011a7983 */ /* 0x000ee40000300800 */
[----:B------:R-:W3:Y:S01]  /*568c0*/  LDL.LU R27, [R1+0x1ac] ;  /* 0x0001ac00011b7983 */ /* 0x000ee20000300800 */
[----:B0-----:R0:W-:Y:S01]  /*568d0*/  STL.64 [R1+0x5108], R18 ;  /* 0x0051081201007387 */ /* 0x0011e20000100a00 */
[----:B------:R-:W-:Y:S03]  /*568e0*/  STL.64 [R1+0x5100], R16 ;  /* 0x0051001001007387 */ /* 0x000fe60000100a00 */
[----:B0-----:R-:W4:Y:S04]  /*568f0*/  LDL R18, [R1+0x58] ;  /* 0x0000580001127983 */ /* 0x001f280000100800 */
[----:B------:R-:W4:Y:S01]  /*56900*/  LDL R19, [R1+0x5c] ;  /* 0x00005c0001137983 */ /* 0x000f220000100800 */
[C---:B--2---:R-:W-:Y:S03]  /*56910*/  HMMA.16816.F32.BF16 R20, R4.reuse, R20, R8 ;  /* 0x000000140414723c */ /* 0x044fe60000041808 */
[----:B------:R-:W2:Y:S01]  /*56920*/  LDL.LU.64 R10, [R1+0x51b8] ;  /* 0x0051b800010a7983 */ /* 0x000ea20000300a00 */
[----:B------:R-:W2:Y:S11]  /*56930*/  LDL.LU.64 R8, [R1+0x51b0] ;  /* 0x0051b00001087983 */ /* 0x000eb60000300a00 */
[----:B------:R-:W-:Y:S08]  /*56940*/  @!UPT UIADD3 URZ, URZ, URZ, URZ ;  /* 0x0000003f3f3ff290 */ /* 0x000ff0000fffe03f */
[----:B------:R0:W-:Y:S01]  /*56950*/  STL.64 [R1+0x270], R20 ;  /* 0x0002701401007387 */ /* 0x0001e20000100a00 */
[----:B------:R2:W-:Y:S03]  /*56960*/  STL.64 [R1+0x278], R22 ;  /* 0x0002781601007387 */ /* 0x0005e60000100a00 */
[----:B0-----:R-:W2:Y:S01]  /*56970*/  LDL.LU.64 R20, [R1+0x51a8] ;  /* 0x0051a80001147983 */ /* 0x001ea20000300a00 */
[----:B------:R-:W-:Y:S02]  /*56980*/  MOV R16, R13 ;  /* 0x0000000d00107202 */ /* 0x000fe40000000f00 */
[----:B------:R-:W-:Y:S01]  /*56990*/  MOV R17, R12 ;  /* 0x0000000c00117202 */ /* 0x000fe20000000f00 */
        /* <DEDUP_REMOVED lines=8> */
[----:B----4-:R-:W-:Y:S01]  /*56a20*/  STL.64 [R1+0x5160], R18 ;  /* 0x0051601201007387 */ /* 0x010fe20000100a00 */
[----:B--2---:R-:W-:Y:S01]  /*56a30*/  HMMA.16816.F32.BF16 R8, R4, R16, R8 ;  /* 0x000000100408723c */ /* 0x004fe20000041808 */
[----:B------:R-:W0:Y:S11]  /*56a40*/  LDSM.16.MT88.4 R4, [R14+0x15080] ;  /* 0x015080000e04783b */ /* 0x000e360000004200 */
[----:B------:R-:W-:Y:S11]  /*56a50*/  @!UPT UIADD3 URZ, URZ, URZ, URZ ;  /* 0x0000003f3f3ff290 */ /* 0x000ff6000fffe03f */
[----:B------:R-:W-:Y:S01]  /*56a60*/  STL.64 [R1+0x1f0], R8 ;  /* 0x0001f00801007387 */ /* 0x000fe20000100a00 */
[----:B------:R-:W-:Y:S02]  /*56a70*/  STL.64 [R1+0x1f8], R10 ;  /* 0x0001f80a01007387 */ /* 0x000fe40000100a00 */
[----:B------:R-:W1:Y:S02]  /*56a80*/  LDSM.16.MT88.4 R8, [R15+0x15000] ;  /* 0x015000000f08783b */ /* 0x000e640000004200 */
[----:B------:R-:W2:Y:S04]  /*56a90*/  LDSM.16.MT88.4 R12, [R15+0x15080] ;  /* 0x015080000f0c783b */ /* 0x000ea80000004200 */
        /* <DEDUP_REMOVED lines=8> */
[----:B0-----:R-:W2:Y:S01]  /*56b20*/  LDL.64 R6, [R1+0x78] ;  /* 0x0000780001067983 */ /* 0x001ea20000100a00 */
[----:B-1----:R-:W-:Y:S02]  /*56b30*/  STL.64 [R1+0x5078], R10 ;  /* 0x0050780a01007387 */ /* 0x002fe40000100a00 */
[----:B------:R0:W-:Y:S02]  /*56b40*/  STL.64 [R1+0x5070], R8 ;  /* 0x0050700801007387 */ /* 0x0001e40000100a00 */
[----:B0-----:R-:W4:Y:S01]  /*56b50*/  LDL.LU R8, [R1+0x170] ;  /* 0x0001700001087983 */ /* 0x001f220000300800 */
[----:B------:R-:W4:Y:S02]  /*56b60*/  LDL.LU R9, [R1+0x174] ;  /* 0x0001740001097983 */ /* 0x000f240000300800 */
[----:B------:R-:W2:Y:S02]  /*56b70*/  LDL.LU R10, [R1+0x178] ;  /* 0x00017800010a7983 */ /* 0x000ea40000300800 */
[----:B------:R-:W2:Y:S02]  /*56b80*/  LDL.LU R11, [R1+0x17c] ;  /* 0x00017c00010b7983 */ /* 0x000ea40000300800 */
[----:B--2---:R0:W-:Y:S01]  /*56b90*/  STL.64 [R1+0x50e8], R10 ;  /* 0x0050e80a01007387 */ /* 0x0041e20000100a00 */
[----:B----4-:R-:W-:Y:S03]  /*56ba0*/  STL.64 [R1+0x50e0], R8 ;  /* 0x0050e00801007387 */ /* 0x010fe60000100a00 */
[----:B0-----:R-:W3:Y:S04]  /*56bb0*/  LDL R10, [R1+0x88] ;  /* 0x00008800010a7983 */ /* 0x001ee80000100800 */
[----:B------:R-:W3:Y:S02]  /*56bc0*/  LDL R11, [R1+0x8c] ;  /* 0x00008c00010b7983 */ /* 0x000ee40000100800 */
[----:B---3--:R-:W-:Y:S02]  /*56bd0*/  HMMA.16816.F32.BF16 R16, R20, R10, R24 ;  /* 0x0000000a1410723c */ /* 0x008fe40000041818 */
[----:B------:R-:W-:Y:S11]  /*56be0*/  STL.64 [R1+0x5168], R10 ;  /* 0x0051680a01007387 */ /* 0x000ff60000100a00 */
[----:B------:R-:W-:Y:S10]  /*56bf0*/  @!UPT UIADD3 URZ, URZ, URZ, URZ ;  /* 0x0000003f3f3ff290 */ /* 0x000ff4000fffe03f */
[----:B------:R-:W-:Y:S01]  /*56c00*/  STL.64 [R1+0x2b0], R16 ;  /* 0x0002b01001007387 */ /* 0x000fe20000100a00 */
[----:B------:R-:W-:Y:S02]  /*56c10*/  STL.64 [R1+0x2b8], R18 ;  /* 0x0002b81201007387 */ /* 0x000fe40000100a00 */
[----:B------:R-:W-:Y:S02]  /*56c20*/  STL.64 [R1+0x5038], R14 ;  /* 0x0050380e01007387 */ /* 0x000fe40000100a00 */
        /* <DEDUP_REMOVED lines=9> */
[----:B------:R-:W2:Y:S04]  /*56cc0*/  LDL.LU R27, [R1+0x19c] ;  /* 0x00019c00011b7983 */ /* 0x000ea80000300800 */
[----:B--2---:R-:W-:Y:S01]  /*56cd0*/  STL.64 [R1+0x5178], R26 ;  /* 0x0051781a01007387 */ /* 0x004fe20000100a00 */
[----:B------:R0:W-:Y:S02]  /*56ce0*/  STL.64 [R1+0x5170], R24 ;  /* 0x0051701801007387 */ /* 0x0001e40000100a00 */
[----:B------:R-:W2:Y:S02]  /*56cf0*/  LDL.LU R8, [R1+0x1b0] ;  /* 0x0001b00001087983 */ /* 0x000ea40000300800 */
[----:B------:R-:W2:Y:S01]  /*56d00*/  LDL.LU R9, [R1+0x1b4] ;  /* 0x0001b40001097983 */ /* 0x000ea20000300800 */
[----:B------:R-:W2:Y:S01]  /*56d10*/  LDL.LU R10, [R1+0x1b8] ;  /* 0x0001b800010a7983 */ /* 0x000ea20000300800 */
[----:B------:R-:W2:Y:S03]  /*56d20*/  LDL.LU R11, [R1+0x1bc] ;  /* 0x0001bc00010b7983 */ /* 0x000ea60000300800 */
[----:B0-----:R-:W2:Y:S01]  /*56d30*/  LDL.LU R24, [R1+0x1c0] ;  /* 0x0001c00001187983 */ /* 0x001ea20000300800 */
[----:B------:R-:W2:Y:S02]  /*56d40*/  LDL.LU R25, [R1+0x1c4] ;  /* 0x0001c40001197983 */ /* 0x000ea40000300800 */
[----:B------:R-:W2:Y:S02]  /*56d50*/  LDL.LU R26, [R1+0x1c8] ;  /* 0x0001c800011a7983 */ /* 0x000ea40000300800 */
[----:B------:R-:W2:Y:S01]  /*56d60*/  LDL.LU R27, [R1+0x1cc] ;  /* 0x0001cc00011b7983 */ /* 0x000ea20000300800 */
[----:B------:R-:W2:Y:S01]  /*56d70*/  LDL.64 R18, [R1+0x68] ;  /* 0x0000680001127983 */ /* 0x000ea20000100a00 */
[----:B---3--:R-:W-:Y:S02]  /*56d80*/  STL.64 [R1+0x50f8], R14 ;  /* 0x0050f80e01007387 */ /* 0x008fe40000100a00 */
        /* <DEDUP_REMOVED lines=15> */
[----:B------:R-:W3:Y:S02]  /*56e80*/  LDL.LU R14, [R1+0x138] ;  /* 0x00013800010e7983 */ /* 0x000ee40000300800 */
[----:B------:R-:W3:Y:S01]  /*56e90*/  LDL.LU R15, [R1+0x13c] ;  /* 0x00013c00010f7983 */ /* 0x000ee20000300800 */
[C---:B------:R-:W-:Y:S08]  /*56ea0*/  HMMA.16816.F32.BF16 R24, R20.reuse, R6, R24 ;  /* 0x000000061418723c */ /* 0x040ff00000041818 */
[----:B------:R-:W-:Y:S01]  /*56eb0*/  HMMA.16816.F32.BF16 R8, R20, R18, R8 ;  /* 0x000000121408723c */ /* 0x000fe20000041808 */
[----:B---3--:R-:W-:Y:S01]  /*56ec0*/  STL.64 [R1+0x5138], R14 ;  /* 0x0051380e01007387 */ /* 0x008fe20000100a00 */
[----:B--2---:R0:W-:Y:S03]  /*56ed0*/  STL.64 [R1+0x5130], R12 ;  /* 0x0051300c01007387 */ /* 0x0041e60000100a00 */
[----:B0-----:R-:W2:Y:S01]  /*56ee0*/  LDL.LU R12, [R1+0x140] ;  /* 0x00014000010c7983 */ /* 0x001ea20000300800 */
[----:B------:R-:W2:Y:S02]  /*56ef0*/  LDL.LU R13, [R1+0x144] ;  /* 0x00014400010d7983 */ /* 0x000ea40000300800 */
[----:B------:R-:W3:Y:S02]  /*56f00*/  LDL.LU R14, [R1+0x148] ;  /* 0x00014800010e7983 */ /* 0x000ee40000300800 */
[----:B------:R-:W3:Y:S01]  /*56f10*/  LDL.LU R15, [R1+0x14c] ;  /* 0x00014c00010f7983 */ /* 0x000ee20000300800 */
        /* <DEDUP_REMOVED lines=8> */
[----:B------:R-:W-:Y:S01]  /*56fa0*/  STL.64 [R1+0x2f0], R24 ;  /* 0x0002f01801007387 */ /* 0x000fe20000100a00 */
[----:B------:R0:W-:Y:S03]  /*56fb0*/  STL.64 [R1+0x2f8], R26 ;  /* 0x0002f81a01007387 */ /* 0x0001e60000100a00 */
[----:B0-----:R-:W3:Y:S01]  /*56fc0*/  LDL.LU.64 R26, [R1+0x5178] ;  /* 0x00517800011a7983 */ /* 0x001ee20000300a00 */
[----:B------:R-:W3:Y:S02]  /*56fd0*/  LDL.LU.64 R24, [R1+0x5170] ;  /* 0x0051700001187983 */ /* 0x000ee40000300a00 */
[----:B------:R-:W-:Y:S02]  /*56fe0*/  STL.64 [R1+0x2e0], R8 ;  /* 0x0002e00801007387 */ /* 0x000fe40000100a00 */
[----:B------:R0:W-:Y:S02]  /*56ff0*/  STL.64 [R1+0x2e8], R10 ;  /* 0x0002e80a01007387 */ /* 0x0001e40000100a00 */
[----:B0-----:R-:W2:Y:S01]  /*57000*/  LDL.LU.64 R10, [R1+0x5168] ;  /* 0x00516800010a7983 */ /* 0x001ea20000300a00 */
[----:B------:R-:W3:Y:S02]  /*57010*/  LDL.LU.64 R18, [R1+0x5160] ;  /* 0x0051600001127983 */ /* 0x000ee40000300a00 */
[----:B---3--:R-:W-:Y:S01]  /*57020*/  HMMA.16816.F32.BF16 R20, R20, R18, R24 ;  /* 0x000000121414723c */ /* 0x008fe20000041818 */
[----:B------:R-:W2:Y:S01]  /*57030*/  LDL.LU.64 R26, [R1+0x5158] ;  /* 0x00515800011a7983 */ /* 0x000ea20000300a00 */
[----:B------:R-:W2:Y:S11]  /*57040*/  LDL.LU.64 R24, [R1+0x5150] ;  /* 0x0051500001187983 */ /* 0x000eb60000300a00 */
[----:B------:R-:W-:Y:S10]  /*57050*/  @!UPT UIADD3 URZ, URZ, URZ, URZ ;  /* 0x0000003f3f3ff290 */ /* 0x000ff4000fffe03f */
[----:B------:R-:W-:Y:S01]  /*57060*/  STL.64 [R1+0x1a0], R20 ;  /* 0x0001a01401007387 */ /* 0x000fe20000100a00 */
[----:B------:R-:W-:Y:S01]  /*57070*/  STL.64 [R1+0x1a8], R22 ;  /* 0x0001a81601007387 */ /* 0x000fe20000100a00 */
[C---:B--2---:R-:W-:Y:S11]  /*57080*/  HMMA.16816.F32.BF16 R12, R24.reuse, R10, R12 ;  /* 0x0000000a180c723c */ /* 0x044ff6000004180c */
[----:B------:R-:W-:Y:S11]  /*57090*/  @!UPT UIADD3 URZ, URZ, URZ, URZ ;  /* 0x0000003f3f3ff290 */ /* 0x000ff6000fffe03f */
[----:B------:R-:W-:Y:S01]  /*570a0*/  @!UPT UIADD3 URZ, URZ, URZ, URZ ;  /* 0x0000003f3f3ff290 */ /* 0x000fe2000fffe03f */
[----:B------:R-:W-:Y:S01]  /*570b0*/  STL.64 [R1+0x150], R12 ;  /* 0x0001500c01007387 */ /* 0x000fe20000100a00 */
[----:B------:R0:W-:Y:S03]  /*570c0*/  STL.64 [R1+0x158], R14 ;  /* 0x0001580e01007387 */ /* 0x0001e60000100a00 */
[----:B0-----:R-:W2:Y:S01]  /*570d0*/  LDL.LU.64 R14, [R1+0x5148] ;  /* 0x00514800010e7983 */ /* 0x001ea20000300a00 */
[----:B------:R-:W2:Y:S02]  /*570e0*/  LDL.LU.64 R12, [R1+0x5140] ;  /* 0x00514000010c7983 */ /* 0x000ea40000300a00 */
[----:B--2---:R-:W-:Y:S11]  /*570f0*/  HMMA.16816.F32.BF16 R12, R24, R6, R12 ;  /* 0x00000006180c723c */ /* 0x004ff6000004180c */
[----:B------:R-:W-:Y:S11]  /*57100*/  @!UPT UIADD3 URZ, URZ, URZ, URZ ;  /* 0x0000003f3f3ff290 */ /* 0x000ff6000fffe03f */
[----:B------:R-:W-:Y:S01]  /*57110*/  @!UPT UIADD3 URZ, URZ, URZ, URZ ;  /* 0x0000003f3f3ff290 */ /* 0x000fe2000fffe03f */
[----:B------:R-:W-:Y:S01]  /*57120*/  STL.64 [R1+0x2c0], R12 ;  /* 0x0002c00c01007387 */ /* 0x000fe20000100a00 */
[----:B------:R0:W-:Y:S03]  /*57130*/  STL.64 [R1+0x2c8], R14 ;  /* 0x0002c80e01007387 */ /* 0x0001e60000100a00 */
        /* <DEDUP_REMOVED lines=14> */
[----:B------:R-:W2:Y:S02]  /*57220*/  LDL.LU.64 R18, [R1+0x5108] ;  /* 0x0051080001127983 */ /* 0x000ea40000300a00 */
[----:B------:R-:W2:Y:S11]  /*57230*/  LDL.LU.64 R16, [R1+0x5100] ;  /* 0x0051000001107983 */ /* 0x000eb60000300a00 */
[----:B------:R-:W-:Y:S06]  /*57240*/  @!UPT UIADD3 URZ, URZ, URZ, URZ ;  /* 0x0000003f3f3ff290 */ /* 0x000fec000fffe03f */
[----:B------:R-:W-:Y:S01]  /*57250*/  STL.64 [R1+0x190], R24 ;  /* 0x0001901801007387 */ /* 0x000fe20000100a00 */
[----:B------:R-:W-:Y:S02]  /*57260*/  STL.64 [R1+0x198], R26 ;  /* 0x0001981a01007387 */ /* 0x000fe40000100a00 */
[----:B----4-:R-:W0:Y:S02]  /*57270*/  LDSM.16.MT88.4 R24, [R29+0x15000] ;  /* 0x015000001d18783b */ /* 0x010e240000004200 */
[----:B0-----:R0:W-:Y:S02]  /*57280*/  STL.64 [R1+0x4fe8], R26 ;  /* 0x004fe81a01007387 */ /* 0x0011e40000100a00 */
[----:B------:R-:W-:Y:S02]  /*57290*/  STL.64 [R1+0x4fe0], R24 ;  /* 0x004fe01801007387 */ /* 0x000fe40000100a00 */
        /* <DEDUP_REMOVED lines=8> */
[----:B------:R-:W2:Y:S02]  /*57320*/  LDL.LU.64 R8, [R1+0x50e0] ;  /* 0x0050e00001087983 */ /* 0x000ea40000300a00 */
        /* <DEDUP_REMOVED lines=9> */
[C---:B---3--:R-:W-:Y:S08]  /*573c0*/  HMMA.16816.F32.BF16 R12, R16.reuse, R26, R12 ;  /* 0x0000001a100c723c */ /* 0x048ff0000004180c */
[----:B--2---:R-:W-:Y:S01]  /*573d0*/  HMMA.16816.F32.BF16 R20, R16, R22, R4 ;  /* 0x000000161014723c */ /* 0x004fe20000041804 */
[----:B------:R-:W2:Y:S01]  /*573e0*/  LDL.LU.64 R6, [R1+0x50c8] ;  /* 0x0050c80001067983 */ /* 0x000ea20000300a00 */
[----:B------:R-:W2:Y:S02]  /*573f0*/  LDL.LU.64 R4, [R1+0x50c0] ;  /* 0x0050c00001047983 */ /* 0x000ea40000300a00 */
[----:B------:R-:W-:Y:S11]  /*57400*/  STL.64 [R1+0x5080], R26 ;  /* 0x0050801a01007387 */ /* 0x000ff60000100a00 */
[----:B------:R-:W-:Y:S08]  /*57410*/  @!UPT UIADD3 URZ, URZ, URZ, URZ ;  /* 0x0000003f3f3ff290 */ /* 0x000ff0000fffe03f */
[----:B------:R-:W-:Y:S01]  /*57420*/  STL.64 [R1+0x170], R20 ;  /* 0x0001701401007387 */ /* 0x000fe20000100a00 */
[----:B------:R-:W-:Y:S02]  /*57430*/  STL.64 [R1+0x178], R22 ;  /* 0x0001781601007387 */ /* 0x000fe40000100a00 */
[----:B------:R-:W3:Y:S02]  /*57440*/  LDL.LU R16, [R1+0x90] ;  /* 0x0000900001107983 */ /* 0x000ee40000300800 */
[----:B------:R-:W-:Y:S01]  /*57450*/  STL.64 [R1+0x2a0], R12 ;  /* 0x0002a00c01007387 */ /* 0x000fe20000100a00 */
[----:B------:R-:W-:Y:S01]  /*57460*/  STL.64 [R1+0x2a8], R14 ;  /* 0x0002a80e01007387 */ /* 0x000fe20000100a00 */
[----:B------:R-:W3:Y:S02]  /*57470*/  LDL.LU R17, [R1+0x94] ;  /* 0x0000940001117983 */ /* 0x000ee40000300800 */
[----:B------:R-:W4:Y:S02]  /*57480*/  LDL.LU R18, [R1+0x98] ;  /* 0x0000980001127983 */ /* 0x000f240000300800 */
[----:B------:R-:W4:Y:S01]  /*57490*/  LDL.LU R19, [R1+0x9c] ;  /* 0x00009c0001137983 */ /* 0x000f220000300800 */
[----:B------:R-:W0:Y:S04]  /*574a0*/  LDSM.16.MT88.4 R20, [R29+0x15080] ;  /* 0x015080001d14783b */ /* 0x000e280000004200 */
[----:B----4-:R1:W-:Y:S01]  /*574b0*/  STL.64 [R1+0x4ff8], R18 ;  /* 0x004ff81201007387 */ /* 0x0103e20000100a00 */
[----:B---3--:R-:W-:Y:S01]  /*574c0*/  STL.64 [R1+0x4ff0], R16 ;  /* 0x004ff01001007387 */ /* 0x008fe20000100a00 */
[----:B-1----:R-:W-:-:S02]  /*574d0*/  MOV R18, R9 ;  /* 0x0000000900127202 */ /* 0x002fc40000000f00 */
[----:B------:R-:W-:-:S05]  /*574e0*/  MOV R19, R8 ;  /* 0x0000000800137202 */ /* 0x000fca0000000f00 */
[----:B------:R-:W-:Y:S01]  /*574f0*/  STL.64 [R1+0x50b8], R18 ;  /* 0x0050b81201007387 */ /* 0x000fe20000100a00 */
[----:B------:R-:W3:Y:S02]  /*57500*/  LDL.LU R12, [R1+0x30] ;  /* 0x00003000010c7983 */ /* 0x000ee40000300800 */
[----:B------:R-:W3:Y:S02]  /*57510*/  LDL.LU R13, [R1+0x34] ;  /* 0x00003400010d7983 */ /* 0x000ee40000300800 */
[----:B------:R-:W4:Y:S01]  /*57520*/  LDL.LU R14, [R1+0x38] ;  /* 0x00003800010e7983 */ /* 0x000f220000300800 */
[----:B------:R-:W4:Y:S04]  /*57530*/  LDL.LU R15, [R1+0x3c] ;  /* 0x00003c00010f7983 */ /* 0x000f280000300800 */
[----:B----4-:R-:W-:Y:S01]  /*57540*/  STL.64 [R1+0x5048], R14 ;  /* 0x0050480e01007387 */ /* 0x010fe20000100a00 */
[----:B---3--:R1:W-:Y:S03]  /*57550*/  STL.64 [R1+0x5040], R12 ;  /* 0x0050400c01007387 */ /* 0x0083e60000100a00 */
[----:B-1----:R-:W3:Y:S01]  /*57560*/  LDL.LU R12, [R1+0xc0] ;  /* 0x0000c000010c7983 */ /* 0x002ee20000300800 */
[----:B------:R-:W3:Y:S02]  /*57570*/  LDL.LU R13, [R1+0xc4] ;  /* 0x0000c400010d7983 */ /* 0x000ee40000300800 */
[----:B------:R-:W4:Y:S02]  /*57580*/  LDL.LU R14, [R1+0xc8] ;  /* 0x0000c800010e7983 */ /* 0x000f240000300800 */
[----:B------:R-:W4:Y:S01]  /*57590*/  LDL.LU R15, [R1+0xcc] ;  /* 0x0000cc00010f7983 */ /* 0x000f220000300800 */
        /* <DEDUP_REMOVED lines=13> */
[----:B------:R-:W2:Y:S02]  /*57670*/  LDL.LU R11, [R1+0x10c] ;  /* 0x00010c00010b7983 */ /* 0x000ea40000300800 */
[----:B--2---:R1:W-:Y:S01]  /*57680*/  STL.64 [R1+0x50b0], R10 ;  /* 0x0050b00a01007387 */ /* 0x0043e20000100a00 */
[----:B------:R-:W-:Y:S02]  /*57690*/  STL.64 [R1+0x50a8], R8 ;  /* 0x0050a80801007387 */ /* 0x000fe40000100a00 */
[----:B------:R-:W2:Y:S01]  /*576a0*/  LDL.64 R26, [R1+0x68] ;  /* 0x00006800011a7983 */ /* 0x000ea20000100a00 */
[----:B-1----:R-:W2:Y:S01]  /*576b0*/  LDL.64 R10, [R1+0x88] ;  /* 0x00008800010a7983 */ /* 0x002ea20000100a00 */
[----:B----4-:R-:W-:Y:S02]  /*576c0*/  STL.64 [R1+0x5058], R14 ;  /* 0x0050580e01007387 */ /* 0x010fe40000100a00 */
[----:B---3--:R1:W-:Y:S02]  /*576d0*/  STL.64 [R1+0x5050], R12 ;  /* 0x0050500c01007387 */ /* 0x0083e40000100a00 */
[----:B-1----:R-:W3:Y:S01]  /*576e0*/  LDL.LU R12, [R1+0xd0] ;  /* 0x0000d000010c7983 */ /* 0x002ee20000300800 */
[----:B------:R-:W3:Y:S02]  /*576f0*/  LDL.LU R13, [R1+0xd4] ;  /* 0x0000d400010d7983 */ /* 0x000ee40000300800 */
[----:B------:R-:W4:Y:S02]  /*57700*/  LDL.LU R14, [R1+0xd8] ;  /* 0x0000d800010e7983 */ /* 0x000f240000300800 */
[----:B------:R-:W4:Y:S01]  /*57710*/  LDL.LU R15, [R1+0xdc] ;  /* 0x0000dc00010f7983 */ /* 0x000f220000300800 */
[----:B--2---:R-:W-:Y:S01]  /*57720*/  HMMA.16816.F32.BF16 R16, R4, R10, R16 ;  /* 0x0000000a0410723c */ /* 0x004fe20000041810 */
[----:B----4-:R-:W-:Y:S01]  /*57730*/  STL.64 [R1+0x5068], R14 ;  /* 0x0050680e01007387 */ /* 0x010fe20000100a00 */
        /* <DEDUP_REMOVED lines=10> */
[----:B------:R-:W3:Y:S01]  /*577e0*/  LDL.LU R23, [R1+0x11c] ;  /* 0x00011c0001177983 */ /* 0x000ee20000300800 */
[----:B------:R-:W-:Y:S02]  /*577f0*/  STL [R1+0x4fa0], R29 ;  /* 0x004fa01d01007387 */ /* 0x000fe40000100800 */
[----:B------:R-:W-:Y:S02]  /*57800*/  STL.64 [R1+0x130], R16 ;  /* 0x0001301001007387 */ /* 0x000fe40000100a00 */
[----:B------:R0:W-:Y:S02]  /*57810*/  STL.64 [R1+0x138], R18 ;  /* 0x0001381201007387 */ /* 0x0001e40000100a00 */
[----:B0-----:R-:W3:Y:S01]  /*57820*/  LDL.LU.64 R18, [R1+0x50b8] ;  /* 0x0050b80001127983 */ /* 0x001ee20000300a00 */
[----:B------:R-:W-:Y:S01]  /*57830*/  IMAD.MOV.U32 R17, RZ, RZ, R10 ;  /* 0x000000ffff117224 */ /* 0x000fe200078e000a */
[----:B------:R-:W-:-:S02]  /*57840*/  MOV R16, R11 ;  /* 0x0000000b00107202 */ /* 0x000fc40000000f00 */
[----:B------:R-:W4:Y:S01]  /*57850*/  LDL.LU.64 R10, [R1+0x50b0] ;  /* 0x0050b000010a7983 */ /* 0x000f220000300a00 */
[----:B------:R-:W4:Y:S01]  /*57860*/  LDL.LU.64 R8, [R1+0x50a8] ;  /* 0x0050a80001087983 */ /* 0x000f220000300a00 */
[C---:B---3--:R-:W-:Y:S11]  /*57870*/  HMMA.16816.F32.BF16 R20, R4.reuse, R18, R20 ;  /* 0x000000120414723c */ /* 0x048ff60000041814 */
[----:B------:R-:W-:Y:S11]  /*57880*/  @!UPT UIADD3 URZ, URZ, URZ, URZ ;  /* 0x0000003f3f3ff290 */ /* 0x000ff6000fffe03f */
[----:B------:R-:W-:Y:S01]  /*57890*/  @!UPT UIADD3 URZ, URZ, URZ, URZ ;  /* 0x0000003f3f3ff290 */ /* 0x000fe2000fffe03f */
[----:B------:R0:W-:Y:S01]  /*578a0*/  STL.64 [R1+0x120], R20 ;  /* 0x0001201401007387 */ /* 0x0001e20000100a00 */
[----:B------:R1:W-:Y:S03]  /*578b0*/  STL.64 [R1+0x128], R22 ;  /* 0x0001281601007387 */ /* 0x0003e60000100a00 */
[----:B0-----:R-:W3:Y:S01]  /*578c0*/  LDL.LU R20, [R1+0x230] ;  /* 0x0002300001147983 */ /* 0x001ee20000300800 */
[----:B-1----:R-:W-:Y:S02]  /*578d0*/  MOV R22, R28 ;  /* 0x0000001c00167202 */ /* 0x002fe40000000f00 */
[----:B------:R-:W-:Y:S02]  /*578e0*/  MOV R23, R0 ;  /* 0x0000000000177202 */ /* 0x000fe40000000f00 */
[----:B------:R-:W-:Y:S02]  /*578f0*/  MOV R21, R2 ;  /* 0x0000000200157202 */ /* 0x000fe40000000f00 */
[----:B------:R-:W2:Y:S01]  /*57900*/  LDL.LU R2, [R1+0x50a0] ;  /* 0x0050a00001027983 */ /* 0x000ea20000300800 */
[----:B------:R-:W2:Y:S02]  /*57910*/  LDL.LU R28, [R1+0x509c] ;  /* 0x00509c00011c7983 */ /* 0x000ea40000300800 */
[----:B------:R-:W2:Y:S02]  /*57920*/  LDL.LU R0, [R1+0x5098] ;  /* 0x0050980001007983 */ /* 0x000ea40000300800 */
[----:B------:R-:W-:Y:S01]  /*57930*/  STL.64 [R1+0x5008], R22 ;  /* 0x0050081601007387 */ /* 0x000fe20000100a00 */
[----:B----4-:R-:W-:Y:S01]  /*57940*/  HMMA.16816.F32.BF16 R8, R4, R26, R8 ;  /* 0x0000001a0408723c */ /* 0x010fe20000041808 */
[----:B---3--:R0:W-:Y:S04]  /*57950*/  STL.64 [R1+0x5000], R20 ;  /* 0x0050001401007387 */ /* 0x0081e80000100a00 */
[----:B0-----:R-:W3:Y:S01]  /*57960*/  LDL.LU R20, [R1+0x10] ;  /* 0x0000100001147983 */ /* 0x001ee20000300800 */
[----:B------:R-:W3:Y:S02]  /*57970*/  LDL.LU R21, [R1+0x14] ;  /* 0x0000140001157983 */ /* 0x000ee40000300800 */
[----:B------:R-:W4:Y:S02]  /*57980*/  LDL.LU R22, [R1+0x18] ;  /* 0x0000180001167983 */ /* 0x000f240000300800 */
[----:B------:R-:W4:Y:S02]  /*57990*/  LDL.LU R23, [R1+0x1c] ;  /* 0x00001c0001177983 */ /* 0x000f240000300800 */
[----:B----4-:R0:W-:Y:S01]  /*579a0*/  STL.64 [R1+0x5018], R22 ;  /* 0x0050181601007387 */ /* 0x0101e20000100a00 */
[----:B---3--:R-:W-:Y:S10]  /*579b0*/  STL.64 [R1+0x5010], R20 ;  /* 0x0050101401007387 */ /* 0x008ff40000100a00 */
[----:B------:R-:W-:Y:S02]  /*579c0*/  STL.64 [R1+0x110], R8 ;  /* 0x0001100801007387 */ /* 0x000fe40000100a00 */
[----:B------:R1:W-:Y:S01]  /*579d0*/  STL.64 [R1+0x118], R10 ;  /* 0x0001180a01007387 */ /* 0x0003e20000100a00 */
[----:B0-----:R-:W-:-:S02]  /*579e0*/  MOV R22, R17 ;  /* 0x0000001100167202 */ /* 0x001fc40000000f00 */
[----:B------:R-:W-:Y:S01]  /*579f0*/  MOV R23, R16 ;  /* 0x0000001000177202 */ /* 0x000fe20000000f00 */
[----:B------:R-:W-:Y:S01]  /*57a00*/  MOV R17, R26 ;  /* 0x0000001a00117202 */ /* 0x000fe20000000f00 */
[----:B-1----:R-:W3:Y:S01]  /*57a10*/  LDL.LU.64 R10, [R1+0x5090] ;  /* 0x00509000010a7983 */ /* 0x002ee20000300a00 */
[----:B------:R-:W3:Y:S01]  /*57a20*/  LDL.LU.64 R8, [R1+0x5088] ;  /* 0x0050880001087983 */ /* 0x000ee20000300a00 */
[----:B------:R-:W-:Y:S02]  /*57a30*/  MOV R16, R27 ;  /* 0x0000001b00107202 */ /* 0x000fe40000000f00 */
[----:B------:R-:W3:Y:S02]  /*57a40*/  LDL.LU.64 R26, [R1+0x5080] ;  /* 0x00508000011a7983 */ /* 0x000ee40000300a00 */
[----:B---3--:R-:W-:Y:S02]  /*57a50*/  HMMA.16816.F32.BF16 R4, R4, R26, R8 ;  /* 0x0000001a0404723c */ /* 0x008fe40000041808 */
[----:B------:R-:W2:Y:S01]  /*57a60*/  LDL.LU.64 R10, [R1+0x5078] ;  /* 0x00507800010a7983 */ /* 0x000ea20000300a00 */
[----:B------:R-:W2:Y:S11]  /*57a70*/  LDL.LU.64 R8, [R1+0x5070] ;  /* 0x0050700001087983 */ /* 0x000eb60000300a00 */
[----:B------:R-:W-:Y:S09]  /*57a80*/  @!UPT UIADD3 URZ, URZ, URZ, URZ ;  /* 0x0000003f3f3ff290 */ /* 0x000ff2000fffe03f */
        /* <DEDUP_REMOVED lines=18> */
[----:B------:R0:W-:Y:S01]  /*57bb0*/  STL.64 [R1+0x5020], R18 ;  /* 0x0050201201007387 */ /* 0x0001e20000100a00 */
        /* <DEDUP_REMOVED lines=16> */
[----:B------:R-:W-:Y:S03]  /*57cc0*/  STL.64 [R1+0x1e8], R10 ;  /* 0x0001e80a01007387 */ /* 0x000fe60000100a00 */
[----:B0-----:R-:W2:Y:S01]  /*57cd0*/  LDL.LU R8, [R1] ;  /* 0x0000000001087983 */ /* 0x001ea20000300800 */
[----:B------:R-:W-:Y:S02]  /*57ce0*/  MOV R9, R0 ;  /* 0x0000000000097202 */ /* 0x000fe40000000f00 */
[----:B------:R-:W4:Y:S01]  /*57cf0*/  LDL.LU R0, [R1+0x5028] ;  /* 0x0050280001007983 */ /* 0x000f220000300800 */
[----:B---3--:R-:W-:Y:S01]  /*57d00*/  HMMA.16816.F32.BF16 R20, R12, R22, R16 ;  /* 0x000000160c14723c */ /* 0x008fe20000041810 */
[----:B------:R-:W3:Y:S11]  /*57d10*/  LDL.LU.64 R18, [R1+0x5020] ;  /* 0x0050200001127983 */ /* 0x000ef60000300a00 */
[----:B------:R-:W-:Y:S11]  /*57d20*/  @!UPT UIADD3 URZ, URZ, URZ, URZ ;  /* 0x0000003f3f3ff290 */ /* 0x000ff6000fffe03f */
[----:B------:R-:W-:Y:S01]  /*57d30*/  STL.64 [R1+0x30], R20 ;  /* 0x0000301401007387 */ /* 0x000fe20000100a00 */
[----:B------:R0:W-:Y:S03]  /*57d40*/  STL.64 [R1+0x38], R22 ;  /* 0x0000381601007387 */ /* 0x0001e60000100a00 */
[----:B0-----:R-:W3:Y:S01]  /*57d50*/  LDL.LU.64 R22, [R1+0x5018] ;  /* 0x0050180001167983 */ /* 0x001ee20000300a00 */
[----:B------:R-:W3:Y:S01]  /*57d60*/  LDL.LU.64 R20, [R1+0x5010] ;  /* 0x0050100001147983 */ /* 0x000ee20000300a00 */
[----:B------:R-:W-:Y:S01]  /*57d70*/  MOV R10, R28 ;  /* 0x0000001c000a7202 */ /* 0x000fe20000000f00 */
[----:B------:R-:W-:-:S07]  /*57d80*/  IMAD.MOV.U32 R11, RZ, RZ, R2 ;  /* 0x000000ffff0b7224 */ /* 0x000fce00078e0002 */
[C---:B--2---:R-:W-:Y:S01]  /*57d90*/  HMMA.16816.F32.BF16 R4, R12.reuse, R6, R8 ;  /* 0x000000060c04723c */ /* 0x044fe20000041808 */
[----:B------:R-:W-:Y:S07]  /*57da0*/  LDSM.16.MT88.4 R8, [R3+0x16000] ;  /* 0x016000000308783b */ /* 0x000fee0000004200 */
[C---:B---3--:R-:W-:Y:S01]  /*57db0*/  HMMA.16816.F32.BF16 R16, R12.reuse, R18, R20 ;  /* 0x000000120c10723c */ /* 0x048fe20000041814 */
[----:B------:R-:W2:Y:S01]  /*57dc0*/  LDL.LU.64 R22, [R1+0x5008] ;  /* 0x0050080001167983 */ /* 0x000ea20000300a00 */
[----:B------:R-:W2:Y:S11]  /*57dd0*/  LDL.LU.64 R20, [R1+0x5000] ;  /* 0x0050000001147983 */ /* 0x000eb60000300a00 */
[----:B------:R-:W-:Y:S10]  /*57de0*/  @!UPT UIADD3 URZ, URZ, URZ, URZ ;  /* 0x0000003f3f3ff290 */ /* 0x000ff4000fffe03f */
[----:B------:R-:W-:Y:S01]  /*57df0*/  STL.64 [R1+0x250], R16 ;  /* 0x0002501001007387 */ /* 0x000fe20000100a00 */
[----:B------:R0:W-:Y:S03]  /*57e00*/  STL.64 [R1+0x258], R18 ;  /* 0x0002581201007387 */ /* 0x0001e60000100a00 */
[----:B0-----:R-:W3:Y:S01]  /*57e10*/  LDL.LU.64 R18, [R1+0x4ff8] ;  /* 0x004ff80001127983 */ /* 0x001ee20000300a00 */
[----:B------:R-:W3:Y:S02]  /*57e20*/  LDL.LU.64 R16, [R1+0x4ff0] ;  /* 0x004ff00001107983 */ /* 0x000ee40000300a00 */
[----:B------:R-:W-:Y:S02]  /*57e30*/  STL.64 [R1+0x240], R4 ;  /* 0x0002400401007387 */ /* 0x000fe40000100a00 */
[----:B------:R-:W-:Y:S02]  /*57e40*/  STL.64 [R1+0x248], R6 ;  /* 0x0002480601007387 */ /* 0x000fe40000100a00 */
[----:B----4-:R-:W0:Y:S04]  /*57e50*/  LDSM.16.M88.4 R4, [R0+0x20280] ;  /* 0x020280000004783b */ /* 0x010e280000000200 */
[----:B0-----:R-:W-:Y:S01]  /*57e60*/  STL.64 [R1+0x40], R4 ;  /* 0x0000400401007387 */ /* 0x001fe20000100a00 */
[----:B------:R-:W-:Y:S02]  /*57e70*/  STL.64 [R1+0x20], R8 ;  /* 0x0000200801007387 */ /* 0x000fe40000100a00 */
[----:B------:R-:W-:Y:S02]  /*57e80*/  STL.64 [R1+0x28], R10 ;  /* 0x0000280a01007387 */ /* 0x000fe40000100a00 */
[----:B------:R3:W-:Y:S01]  /*57e90*/  STL.64 [R1+0x48], R6 ;  /* 0x0000480601007387 */ /* 0x0007e20000100a00 */
[----:B------:R-:W-:Y:S01]  /*57ea0*/  MOV R29, R5 ;  /* 0x00000005001d7202 */ /* 0x000fe20000000f00 */
[----:B------:R-:W-:Y:S01]  /*57eb0*/  LDSM.16.M88.4 R8, [R0+0x30280] ;  /* 0x030280000008783b */ /* 0x000fe20000000200 */
[----:B---3--:R-:W-:Y:S03]  /*57ec0*/  HMMA.16816.F32.BF16 R4, R12, R26, R16 ;  /* 0x0000001a0c04723c */ /* 0x008fe60000041810 */
[----:B------:R-:W0:Y:S04]  /*57ed0*/  LDSM.16.M88.4 R12, [R0+0x28280] ;  /* 0x02828000000c783b */ /* 0x000e280000000200 */
[----:B------:R-:W-:-:S02]  /*57ee0*/  MOV R17, R26 ;  /* 0x0000001a00117202 */ /* 0x000fc40000000f00 */
[----:B------:R-:W-:Y:S11]  /*57ef0*/  MOV R16, R27 ;  /* 0x0000001b00107202 */ /* 0x000ff60000000f00 */
[----:B------:R-:W-:Y:S03]  /*57f00*/  @!UPT UIADD3 URZ, URZ, URZ, URZ ;  /* 0x0000003f3f3ff290 */ /* 0x000fe6000fffe03f */
[----:B------:R-:W-:Y:S01]  /*57f10*/  STL.64 [R1+0xa0], R4 ;  /* 0x0000a00401007387 */ /* 0x000fe20000100a00 */
[----:B------:R-:W-:Y:S02]  /*57f20*/  STL.64 [R1+0xa8], R6 ;  /* 0x0000a80601007387 */ /* 0x000fe40000100a00 */
[----:B------:R-:W2:Y:S02]  /*57f30*/  LDL.LU.64 R26, [R1+0x4fe8] ;  /* 0x004fe800011a7983 */ /* 0x000ea40000300a00 */
[----:B------:R-:W2:Y:S01]  /*57f40*/  LDL.LU.64 R24, [R1+0x4fe0] ;  /* 0x004fe00001187983 */ /* 0x000ea20000300a00 */
[----:B------:R-:W1:Y:S04]  /*57f50*/  LDSM.16.M88.4 R4, [R0+0x38280] ;  /* 0x038280000004783b */ /* 0x000e680000000200 */
[----:B0-----:R-:W-:Y:S01]  /*57f60*/  STL [R1+0x4d20], R14 ;  /* 0x004d200e01007387 */ /* 0x001fe20000100800 */
[----:B------:R0:W-:Y:S03]  /*57f70*/  STL [R1+0x4cf8], R15 ;  /* 0x004cf80f01007387 */ /* 0x0001e60000100800 */
[----:B0-----:R-:W3:Y:S01]  /*57f80*/  LDL R15, [R1+0x1730] ;  /* 0x00173000010f7983 */ /* 0x001ee20000100800 */
[----:B------:R-:W-:Y:S02]  /*57f90*/  STL [R1+0x4d94], R10 ;  /* 0x004d940a01007387 */ /* 0x000fe40000100800 */
[----:B------:R-:W-:Y:S02]  /*57fa0*/  STL [R1+0x4d90], R11 ;  /* 0x004d900b01007387 */ /* 0x000fe40000100800 */
[----:B------:R-:W3:Y:S02]  /*57fb0*/  LDL R14, [R1+0x1734] ;  /* 0x00173400010e7983 */ /* 0x000ee40000100800 */
[----:B---3--:R0:W-:Y:S01]  /*57fc0*/  STL.64 [R1+0x4f98], R14 ;  /* 0x004f980e01007387 */ /* 0x0081e20000100a00 */
[----:B------:R-:W-:Y:S03]  /*57fd0*/  STL.64 [R1+0x4f90], R12 ;  /* 0x004f900c01007387 */ /* 0x000fe60000100a00 */
[----:B0-----:R-:W2:Y:S01]  /*57fe0*/  LDL.LU.64 R14, [R1+0x88] ;  /* 0x00008800010e7983 */ /* 0x001ea20000300a00 */
[----:B-1----:R-:W-:Y:S02]  /*57ff0*/  STL [R1+0x4cf4], R6 ;  /* 0x004cf40601007387 */ /* 0x002fe40000100800 */
[----:B------:R-:W-:Y:S02]  /*58000*/  STL [R1+0x4cf0], R7 ;  /* 0x004cf00701007387 */ /* 0x000fe40000100800 */
[----:B------:R0:W-:Y:S01]  /*58010*/  STL.64 [R1+0x4f30], R4 ;  /* 0x004f300401007387 */ /* 0x0001e20000100a00 */
[----:B--2---:R-:W-:Y:S01]  /*58020*/  HMMA.16816.F32.BF16 R20, R24, R14, R20 ;  /* 0x0000000e1814723c */ /* 0x004fe20000041814 */
[----:B------:R-:W-:-:S02]  /*58030*/  MOV R11, R14 ;  /* 0x0000000e000b7202 */ /* 0x000fc40000000f00 */
[----:B------:R-:W-:Y:S11]  /*58040*/  MOV R10, R15 ;  /* 0x0000000f000a7202 */ /* 0x000ff60000000f00 */
[----:B------:R-:W-:Y:S09]  /*58050*/  @!UPT UIADD3 URZ, URZ, URZ, URZ ;  /* 0x0000003f3f3ff290 */ /* 0x000ff2000fffe03f */
[----:B------:R-:W-:Y:S01]  /*58060*/  STL [R1+0x230], R20 ;  /* 0x0002301401007387 */ /* 0x000fe20000100800 */
[----:B------:R-:W-:Y:S02]  /*58070*/  STL.64 [R1+0x4fc0], R10 ;  /* 0x004fc00a01007387 */ /* 0x000fe40000100a00 */
[----:B------:R-:W-:Y:S02]  /*58080*/  STL.64 [R1+0x4fb8], R8 ;  /* 0x004fb80801007387 */ /* 0x000fe40000100a00 */
[----:B0-----:R-:W2:Y:S01]  /*58090*/  LDL.LU R4, [R1+0x2b0] ;  /* 0x0002b00001047983 */ /* 0x001ea20000300800 */
[----:B------:R-:W2:Y:S01]  /*580a0*/  LDL.LU R5, [R1+0x2b4] ;  /* 0x0002b40001057983 */ /* 0x000ea20000300800 */
[----:B------:R-:W3:Y:S02]  /*580b0*/  LDL.LU R6, [R1+0x2b8] ;  /* 0x0002b80001067983 */ /* 0x000ee40000300800 */
[----:B------:R-:W3:Y:S02]  /*580c0*/  LDL.LU R7, [R1+0x2bc] ;  /* 0x0002bc0001077983 */ /* 0x000ee40000300800 */
[----:B---3--:R0:W-:Y:S01]  /*580d0*/  STL.64 [R1+0x4f40], R6 ;  /* 0x004f400601007387 */ /* 0x0081e20000100a00 */
[----:B--2---:R-:W-:Y:S01]  /*580e0*/  STL.64 [R1+0x4f38], R4 ;  /* 0x004f380401007387 */ /* 0x004fe20000100a00 */
[----:B0-----:R-:W-:-:S02]  /*580f0*/  MOV R6, R17 ;  /* 0x0000001100067202 */ /* 0x001fc40000000f00 */
[----:B------:R-:W-:Y:S02]  /*58100*/  MOV R7, R16 ;  /* 0x0000001000077202 */ /* 0x000fe40000000f00 */
[----:B------:R-:W0:Y:S04]  /*58110*/  LDSM.16.MT88.4 R16, [R3+0x16080] ;  /* 0x016080000310783b */ /* 0x000e280000004200 */
[----:B------:R1:W-:Y:S04]  /*58120*/  STL.64 [R1+0x4fc8], R6 ;  /* 0x004fc80601007387 */ /* 0x0003e80000100a00 */
[----:B-1----:R-:W2:Y:S01]  /*58130*/  LDL.LU.64 R6, [R1+0x78] ;  /* 0x0000780001067983 */ /* 0x002ea20000300a00 */
[----:B------:R-:W3:Y:S02]  /*58140*/  LDL.LU R8, [R1+0x280] ;  /* 0x0002800001087983 */ /* 0x000ee40000300800 */
[----:B------:R-:W3:Y:S02]  /*58150*/  LDL.LU R9, [R1+0x284] ;  /* 0x0002840001097983 */ /* 0x000ee40000300800 */
[----:B------:R-:W4:Y:S01]  /*58160*/  LDL.LU R10, [R1+0x288] ;  /* 0x00028800010a7983 */ /* 0x000f220000300800 */
[----:B------:R-:W4:Y:S01]  /*58170*/  LDL.LU R11, [R1+0x28c] ;  /* 0x00028c00010b7983 */ /* 0x000f220000300800 */
[----:B------:R-:W-:-:S02]  /*58180*/  MOV R0, R23 ;  /* 0x0000001700007202 */ /* 0x000fc40000000f00 */
[----:B------:R-:W-:Y:S02]  /*58190*/  MOV R28, R21 ;  /* 0x00000015001c7202 */ /* 0x000fe40000000f00 */
[----:B------:R-:W-:Y:S01]  /*581a0*/  MOV R2, R22 ;  /* 0x0000001600027202 */ /* 0x000fe20000000f00 */
[----:B----4-:R-:W-:Y:S01]  /*581b0*/  STL.64 [R1+0x4fd8], R10 ;  /* 0x004fd80a01007387 */ /* 0x010fe20000100a00 */
[----:B---3--:R1:W-:Y:S03]  /*581c0*/  STL.64 [R1+0x4fd0], R8 ;  /* 0x004fd00801007387 */ /* 0x0083e60000100a00 */
        /* <DEDUP_REMOVED lines=8> */
[----:B------:R-:W-:Y:S01]  /*58250*/  STL [R1+0x4eb8], R0 ;  /* 0x004eb80001007387 */ /* 0x000fe20000100800 */
[----:B------:R-:W-:Y:S02]  /*58260*/  STL [R1+0x4eb4], R2 ;  /* 0x004eb40201007387 */ /* 0x000fe40000100800 */
[----:B------:R-:W-:Y:S02]  /*58270*/  STL [R1+0x4eb0], R28 ;  /* 0x004eb01c01007387 */ /* 0x000fe40000100800 */
[----:B0-----:R-:W-:Y:S01]  /*58280*/  STL.64 [R1+0x4f10], R18 ;  /* 0x004f101201007387 */ /* 0x001fe20000100a00 */
[----:B------:R0:W-:Y:S04]  /*58290*/  STL.64 [R1+0x4f08], R16 ;  /* 0x004f081001007387 */ /* 0x0001e80000100a00 */
[----:B0-----:R-:W4:Y:S01]  /*582a0*/  LDL.LU R16, [R1+0x20] ;  /* 0x0000200001107983 */ /* 0x001f220000300800 */
[----:B------:R-:W4:Y:S02]  /*582b0*/  LDL.LU R17, [R1+0x24] ;  /* 0x0000240001117983 */ /* 0x000f240000300800 */
[----:B------:R-:W2:Y:S02]  /*582c0*/  LDL.LU R18, [R1+0x28] ;  /* 0x0000280001127983 */ /* 0x000ea40000300800 */
[----:B------:R-:W2:Y:S01]  /*582d0*/  LDL.LU R19, [R1+0x2c] ;  /* 0x00002c0001137983 */ /* 0x000ea20000300800 */
        /* <DEDUP_REMOVED lines=9> */
[----:B------:R-:W4:Y:S01]  /*58370*/  LDL.LU R19, [R1+0x1fc] ;  /* 0x0001fc0001137983 */ /* 0x000f220000300800 */
[----:B------:R-:W-:Y:S01]  /*58380*/  HMMA.16816.F32.BF16 R8, R24, R6, R8 ;  /* 0x000000061808723c */ /* 0x000fe20000041808 */
[----:B------:R-:W-:-:S02]  /*58390*/  MOV R2, R6 ;  /* 0x0000000600027202 */ /* 0x000fc40000000f00 */
[----:B------:R-:W-:Y:S01]  /*583a0*/  MOV R0, R7 ;  /* 0x0000000700007202 */ /* 0x000fe20000000f00 */
[----:B----4-:R0:W-:Y:S01]  /*583b0*/  STL.64 [R1+0x4f60], R18 ;  /* 0x004f601201007387 */ /* 0x0101e20000100a00 */
[----:B--2---:R-:W-:Y:S03]  /*583c0*/  STL.64 [R1+0x4f58], R16 ;  /* 0x004f581001007387 */ /* 0x004fe60000100a00 */
[----:B0-----:R-:W2:Y:S01]  /*583d0*/  LDL.LU R18, [R1+0x68] ;  /* 0x0000680001127983 */ /* 0x001ea20000300800 */
[----:B------:R-:W2:Y:S02]  /*583e0*/  LDL.LU R19, [R1+0x6c] ;  /* 0x00006c0001137983 */ /* 0x000ea40000300800 */
[----:B------:R-:W-:Y:S11]  /*583f0*/  STL [R1+0x4ebc], R3 ;  /* 0x004ebc0301007387 */ /* 0x000ff60000100800 */
[----:B------:R-:W-:Y:S01]  /*58400*/  @!UPT UIADD3 URZ, URZ, URZ, URZ ;  /* 0x0000003f3f3ff290 */ /* 0x000fe2000fffe03f */
[----:B------:R-:W-:Y:S01]  /*58410*/  STL.64 [R1+0x290], R8 ;  /* 0x0002900801007387 */ /* 0x000fe20000100a00 */
[----:B------:R0:W-:Y:S04]  /*58420*/  STL.64 [R1+0x298], R10 ;  /* 0x0002980a01007387 */ /* 0x0001e80000100a00 */
[----:B0-----:R-:W2:Y:S01]  /*58430*/  LDL.LU.64 R10, [R1+0x4fd8] ;  /* 0x004fd800010a7983 */ /* 0x001ea20000300a00 */
[----:B------:R-:W2:Y:S02]  /*58440*/  LDL.LU.64 R8, [R1+0x4fd0] ;  /* 0x004fd00001087983 */ /* 0x000ea40000300a00 */
[----:B------:R-:W3:Y:S01]  /*58450*/  LDL.LU.64 R6, [R1+0x4fc8] ;  /* 0x004fc80001067983 */ /* 0x000ee20000300a00 */
[C---:B--2---:R-:W-:Y:S08]  /*58460*/  HMMA.16816.F32.BF16 R8, R24.reuse, R18, R8 ;  /* 0x000000121808723c */ /* 0x044ff00000041808 */
[----:B---3--:R-:W-:Y:S11]  /*58470*/  HMMA.16816.F32.BF16 R24, R24, R6, R20 ;  /* 0x000000061818723c */ /* 0x008ff60000041814 */
[----:B------:R-:W-:Y:S04]  /*58480*/  @!UPT UIADD3 URZ, URZ, URZ, URZ ;  /* 0x0000003f3f3ff290 */ /* 0x000fe8000fffe03f */
[----:B------:R-:W-:Y:S01]  /*58490*/  STL.64 [R1+0x280], R8 ;  /* 0x0002800801007387 */ /* 0x000fe20000100a00 */
[----:B------:R0:W-:Y:S03]  /*584a0*/  STL.64 [R1+0x288], R10 ;  /* 0x0002880a01007387 */ /* 0x0001e60000100a00 */
[----:B0-----:R-:W2:Y:S01]  /*584b0*/  LDL.LU.64 R10, [R1+0x4fc0] ;  /* 0x004fc000010a7983 */ /* 0x001ea20000300a00 */
[----:B------:R-:W3:Y:S02]  /*584c0*/  LDL.LU.64 R8, [R1+0x4fb8] ;  /* 0x004fb80001087983 */ /* 0x000ee40000300a00 */
[----:B------:R0:W-:Y:S02]  /*584d0*/  STL.64 [R1+0x4f70], R18 ;  /* 0x004f701201007387 */ /* 0x0001e40000100a00 */
[----:B0-----:R-:W-:Y:S01]  /*584e0*/  IMAD.MOV.U32 R18, RZ, RZ, R2 ;  /* 0x000000ffff127224 */ /* 0x001fe200078e0002 */
[----:B------:R-:W-:-:S05]  /*584f0*/  MOV R19, R0 ;  /* 0x0000000000137202 */ /* 0x000fca0000000f00 */
[----:B------:R2:W-:Y:S01]  /*58500*/  STL.64 [R1+0x4f88], R18 ;  /* 0x004f881201007387 */ /* 0x0005e20000100a00 */
[----:B------:R-:W4:Y:S02]  /*58510*/  LDL.LU.64 R22, [R1+0x4fb0] ;  /* 0x004fb00001167983 */ /* 0x000f240000300a00 */
[----:B------:R-:W4:Y:S02]  /*58520*/  LDL.LU.64 R20, [R1+0x4fa8] ;  /* 0x004fa80001147983 */ /* 0x000f240000300a00 */
[----:B------:R-:W-:Y:S01]  /*58530*/  STL.64 [R1+0x228], R26 ;  /* 0x0002281a01007387 */ /* 0x000fe20000100a00 */
[----:B--2---:R-:W-:Y:S02]  /*58540*/  MOV R18, R11 ;  /* 0x0000000b00127202 */ /* 0x004fe40000000f00 */
[----:B------:R-:W-:Y:S01]  /*58550*/  MOV R19, R10 ;  /* 0x0000000a00137202 */ /* 0x000fe20000000f00 */
[----:B------:R-:W-:Y:S01]  /*58560*/  MOV R10, R24 ;  /* 0x00000018000a7202 */ /* 0x000fe20000000f00 */
[----:B------:R-:W-:-:S05]  /*58570*/  MOV R11, R25 ;  /* 0x00000019000b7202 */ /* 0x000fca0000000f00 */
[----:B------:R-:W-:Y:S01]  /*58580*/  STL.64 [R1+0x4f80], R10 ;  /* 0x004f800a01007387 */ /* 0x000fe20000100a00 */
[----:B---3--:R0:W-:Y:S01]  /*58590*/  STL.64 [R1+0x4f78], R8 ;  /* 0x004f780801007387 */ /* 0x0081e20000100a00 */
[----:B------:R-:W-:Y:S02]  /*585a0*/  MOV R25, R29 ;  /* 0x0000001d00197202 */ /* 0x000fe40000000f00 */
[----:B0-----:R-:W2:Y:S01]  /*585b0*/  LDL.LU R8, [R1+0x270] ;  /* 0x0002700001087983 */ /* 0x001ea20000300800 */
[----:B------:R-:W2:Y:S02]  /*585c0*/  LDL.LU R9, [R1+0x274] ;  /* 0x0002740001097983 */ /* 0x000ea40000300800 */
[----:B------:R-:W2:Y:S02]  /*585d0*/  LDL.LU R10, [R1+0x278] ;  /* 0x00027800010a7983 */ /* 0x000ea40000300800 */
[----:B------:R-:W2:Y:S01]  /*585e0*/  LDL.LU R11, [R1+0x27c] ;  /* 0x00027c00010b7983 */ /* 0x000ea20000300800 */
[----:B------:R0:W-:Y:S01]  /*585f0*/  STL.64 [R1+0x4f68], R6 ;  /* 0x004f680601007387 */ /* 0x0001e20000100a00 */
[----:B------:R-:W3:Y:S02]  /*58600*/  LDL.LU R4, [R1+0x260] ;  /* 0x0002600001047983 */ /* 0x000ee40000300800 */
[----:B------:R-:W3:Y:S01]  /*58610*/  LDL.LU R5, [R1+0x264] ;  /* 0x0002640001057983 */ /* 0x000ee20000300800 */
[C---:B----4-:R-:W-:Y:S01]  /*58620*/  HMMA.16816.F32.BF16 R16, R20.reuse, R18, R12 ;  /* 0x000000121410723c */ /* 0x050fe2000004180c */
[----:B0-----:R-:W3:Y:S01]  /*58630*/  LDL.LU R6, [R1+0x268] ;  /* 0x0002680001067983 */ /* 0x001ee20000300800 */
[----:B------:R-:W3:Y:S02]  /*58640*/  LDL.LU R7, [R1+0x26c] ;  /* 0x00026c0001077983 */ /* 0x000ee40000300800 */
[----:B------:R-:W4:Y:S02]  /*58650*/  LDL R24, [R1+0x40] ;  /* 0x0000400001187983 */ /* 0x000f240000100800 */
[----:B------:R-:W2:Y:S01]  /*58660*/  LDL.LU R29, [R1+0x4fa0] ;  /* 0x004fa000011d7983 */ /* 0x000ea20000300800 */
[----:B------:R-:W2:Y:S01]  /*58670*/  LDL.LU.64 R14, [R1+0x4f98] ;  /* 0x004f9800010e7983 */ /* 0x000ea20000300a00 */
[----:B------:R-:W3:Y:S11]  /*58680*/  LDL.LU.64 R12, [R1+0x4f90] ;  /* 0x004f9000010c7983 */ /* 0x000ef60000300a00 */
[----:B------:R-:W-:Y:S04]  /*58690*/  @!UPT UIADD3 URZ, URZ, URZ, URZ ;  /* 0x0000003f3f3ff290 */ /* 0x000fe8000fffe03f */
[----:B------:R-:W-:Y:S01]  /*586a0*/  STL.64 [R1+0x1d0], R16 ;  /* 0x0001d01001007387 */ /* 0x000fe20000100a00 */
[----:B------:R-:W-:Y:S03]  /*586b0*/  STL.64 [R1+0x1d8], R18 ;  /* 0x0001d81201007387 */ /* 0x000fe60000100a00 */
[----:B--2---:R-:W0:Y:S04]  /*586c0*/  LDSM.16.MT88.4 R16, [R14+0x16000] ;  /* 0x016000000e10783b */ /* 0x004e280000004200 */
[----:B0-----:R-:W-:Y:S01]  /*586d0*/  STL.64 [R1+0x10], R16 ;  /* 0x0000101001007387 */ /* 0x001fe20000100a00 */
[----:B------:R0:W-:Y:S03]  /*586e0*/  STL.64 [R1+0x18], R18 ;  /* 0x0000181201007387 */ /* 0x0001e60000100a00 */
[----:B0-----:R-:W2:Y:S02]  /*586f0*/  LDL.LU.64 R18, [R1+0x4f88] ;  /* 0x004f880001127983 */ /* 0x001ea40000300a00 */
[C---:B--2---:R-:W-:Y:S02]  /*58700*/  HMMA.16816.F32.BF16 R16, R20.reuse, R18, R8 ;  /* 0x000000121410723c */ /* 0x044fe40000041808 */
[----:B------:R-:W2:Y:S01]  /*58710*/  LDL.LU.64 R10, [R1+0x4f80] ;  /* 0x004f8000010a7983 */ /* 0x000ea20000300a00 */
[----:B------:R-:W2:Y:S11]  /*58720*/  LDL.LU.64 R8, [R1+0x4f78] ;  /* 0x004f780001087983 */ /* 0x000eb60000300a00 */
[----:B------:R-:W-:Y:S09]  /*58730*/  @!UPT UIADD3 URZ, URZ, URZ, URZ ;  /* 0x0000003f3f3ff290 */ /* 0x000ff2000fffe03f */
[----:B------:R-:W-:Y:S01]  /*58740*/  STL.64 [R1+0x210], R16 ;  /* 0x0002101001007387 */ /* 0x000fe20000100a00 */
        /* <DEDUP_REMOVED lines=10> */
[----:B------:R-:W4:Y:S01]  /*587f0*/  LDL.LU.64 R18, [R1+0x4f50] ;  /* 0x004f500001127983 */ /* 0x000f220000300a00 */
[----:B------:R-:W4:Y:S02]  /*58800*/  LDL.LU.64 R16, [R1+0x4f48] ;  /* 0x004f480001107983 */ /* 0x000f240000300a00 */
[----:B------:R-:W4:Y:S02]  /*58810*/  LDL.LU.64 R6, [R1+0x4f40] ;  /* 0x004f400001067983 */ /* 0x000f240000300a00 */
[----:B------:R-:W4:Y:S11]  /*58820*/  LDL.LU.64 R4, [R1+0x4f38] ;  /* 0x004f380001047983 */ /* 0x000f360000300a00 */
[----:B------:R-:W-:Y:S06]  /*58830*/  @!UPT UIADD3 URZ, URZ, URZ, URZ ;  /* 0x0000003f3f3ff290 */ /* 0x000fec000fffe03f */
[----:B------:R-:W-:Y:S01]  /*58840*/  STL.64 [R1+0x90], R20 ;  /* 0x0000901401007387 */ /* 0x000fe20000100a00 */
[----:B------:R-:W-:Y:S02]  /*58850*/  STL.64 [R1+0x98], R22 ;  /* 0x0000981601007387 */ /* 0x000fe40000100a00 */
[----:B------:R-:W0:Y:S02]  /*58860*/  LDSM.16.MT88.4 R20, [R14+0x16080] ;  /* 0x016080000e14783b */ /* 0x000e240000004200 */
[----:B0-----:R-:W-:Y:S02]  /*58870*/  MOV R3, R20 ;  /* 0x0000001400037202 */ /* 0x001fe40000000f00 */
[----:B------:R-:W-:Y:S02]  /*58880*/  MOV R0, R21 ;  /* 0x0000001500007202 */ /* 0x000fe40000000f00 */
[----:B------:R-:W-:Y:S02]  /*58890*/  MOV R2, R22 ;  /* 0x0000001600027202 */ /* 0x000fe40000000f00 */
[----:B------:R-:W-:-:S02]  /*588a0*/  MOV R28, R23 ;  /* 0x00000017001c7202 */ /* 0x000fc40000000f00 */
[----:B------:R-:W0:Y:S04]  /*588b0*/  LDSM.16.MT88.4 R20, [R15+0x16000] ;  /* 0x016000000f14783b */ /* 0x000e280000004200 */
[----:B------:R-:W-:Y:S01]  /*588c0*/  STL [R1+0x4ed4], R0 ;  /* 0x004ed40001007387 */ /* 0x000fe20000100800 */
[----:B------:R-:W-:Y:S03]  /*588d0*/  STL [R1+0x4ed0], R3 ;  /* 0x004ed00301007387 */ /* 0x000fe60000100800 */
[----:B0-----:R-:W-:Y:S01]  /*588e0*/  STL.64 [R1+0x4e30], R22 ;  /* 0x004e301601007387 */ /* 0x001fe20000100a00 */
[----:B------:R0:W-:Y:S03]  /*588f0*/  STL.64 [R1+0x4e28], R20 ;  /* 0x004e281401007387 */ /* 0x0001e60000100a00 */
[----:B0-----:R-:W3:Y:S01]  /*58900*/  LDL.LU R20, [R1+0x2f0] ;  /* 0x0002f00001147983 */ /* 0x001ee20000300800 */
[----:B------:R-:W3:Y:S02]  /*58910*/  LDL.LU R21, [R1+0x2f4] ;  /* 0x0002f40001157983 */ /* 0x000ee40000300800 */
[----:B------:R-:W3:Y:S02]  /*58920*/  LDL.LU R22, [R1+0x2f8] ;  /* 0x0002f80001167983 */ /* 0x000ee40000300800 */
[----:B------:R-:W3:Y:S01]  /*58930*/  LDL.LU R23, [R1+0x2fc] ;  /* 0x0002fc0001177983 */ /* 0x000ee20000300800 */
[C---:B----4-:R-:W-:Y:S01]  /*58940*/  HMMA.16816.F32.BF16 R24, R16.reuse, R24, R4 ;  /* 0x000000181018723c */ /* 0x050fe20000041804 */
[----:B------:R-:W4:Y:S11]  /*58950*/  LDL.LU.64 R4, [R1+0x4f30] ;  /* 0x004f300001047983 */ /* 0x000f360000300a00 */
[----:B------:R-:W-:Y:S11]  /*58960*/  @!UPT UIADD3 URZ, URZ, URZ, URZ ;  /* 0x0000003f3f3ff290 */ /* 0x000ff6000fffe03f */
[----:B------:R-:W-:Y:S01]  /*58970*/  STL.64 [R1+0x1b0], R24 ;  /* 0x0001b01801007387 */ /* 0x000fe20000100a00 */
[----:B------:R-:W-:Y:S02]  /*58980*/  STL.64 [R1+0x1b8], R26 ;  /* 0x0001b81a01007387 */ /* 0x000fe40000100a00 */
[----:B------:R-:W0:Y:S02]  /*58990*/  LDSM.16.MT88.4 R24, [R15+0x16080] ;  /* 0x016080000f18783b */ /* 0x000e240000004200 */
[----:B0-----:R-:W-:Y:S02]  /*589a0*/  STL.64 [R1+0x4df0], R26 ;  /* 0x004df01a01007387 */ /* 0x001fe40000100a00 */
[----:B------:R-:W-:Y:S02]  /*589b0*/  STL.64 [R1+0x4de8], R24 ;  /* 0x004de81801007387 */ /* 0x000fe40000100a00 */
[----:B------:R-:W-:Y:S02]  /*589c0*/  STL [R1+0x4d24], R15 ;  /* 0x004d240f01007387 */ /* 0x000fe40000100800 */
[----:B------:R0:W-:Y:S01]  /*589d0*/  STL.64 [R1+0x4f18], R12 ;  /* 0x004f180c01007387 */ /* 0x0001e20000100a00 */
[C---:B---3--:R-:W-:Y:S01]  /*589e0*/  HMMA.16816.F32.BF16 R20, R16.reuse, R12, R20 ;  /* 0x0000000c1014723c */ /* 0x048fe20000041814 */
[----:B0-----:R-:W3:Y:S11]  /*589f0*/  LDL.LU R12, [R1+0x1a0] ;  /* 0x0001a000010c7983 */ /* 0x001ef60000300800 */
[----:B------:R-:W-:Y:S11]  /*58a00*/  @!UPT UIADD3 URZ, URZ, URZ, URZ ;  /* 0x0000003f3f3ff290 */ /* 0x000ff6000fffe03f */
[----:B------:R-:W-:Y:S01]  /*58a10*/  STL.64 [R1+0x200], R20 ;  /* 0x0002001401007387 */ /* 0x000fe20000100a00 */
[----:B------:R-:W-:Y:S02]  /*58a20*/  STL.64 [R1+0x208], R22 ;  /* 0x0002081601007387 */ /* 0x000fe40000100a00 */
[----:B------:R-:W3:Y:S02]  /*58a30*/  LDL.LU R13, [R1+0x1a4] ;  /* 0x0001a400010d7983 */ /* 0x000ee40000300800 */
[----:B------:R-:W2:Y:S01]  /*58a40*/  LDL.LU R14, [R1+0x1a8] ;  /* 0x0001a800010e7983 */ /* 0x000ea20000300800 */
[----:B------:R-:W2:Y:S04]  /*58a50*/  LDL.LU R15, [R1+0x1ac] ;  /* 0x0001ac00010f7983 */ /* 0x000ea80000300800 */
[----:B--2---:R-:W-:Y:S01]  /*58a60*/  STL.64 [R1+0x4f28], R14 ;  /* 0x004f280e01007387 */ /* 0x004fe20000100a00 */
        /* <DEDUP_REMOVED lines=9> */
[----:B------:R-:W2:Y:S01]  /*58b00*/  LDL.LU.64 R24, [R1+0x10] ;  /* 0x0000100001187983 */ /* 0x000ea20000300a00 */
[----:B------:R-:W2:Y:S03]  /*58b10*/  LDL.LU.64 R26, [R1+0x18] ;  /* 0x00001800011a7983 */ /* 0x000ea60000300a00 */
        /* <DEDUP_REMOVED lines=12> */
[C---:B------:R-:W-:Y:S01]  /*58be0*/  HMMA.16816.F32.BF16 R12, R16.reuse, R8, R12 ;  /* 0x00000008100c723c */ /* 0x040fe2000004180c */
[----:B--2---:R-:W-:Y:S01]  /*58bf0*/  STL.64 [R1+0x4ef0], R26 ;  /* 0x004ef01a01007387 */ /* 0x004fe20000100a00 */
[----:B------:R0:W-:Y:S03]  /*58c00*/  STL.64 [R1+0x4ee8], R24 ;  /* 0x004ee81801007387 */ /* 0x0001e60000100a00 */
[----:B0-----:R-:W2:Y:S01]  /*58c10*/  LDL.LU R24, [R1+0x2c0] ;  /* 0x0002c00001187983 */ /* 0x001ea20000300800 */
[----:B------:R-:W2:Y:S02]  /*58c20*/  LDL.LU R25, [R1+0x2c4] ;  /* 0x0002c40001197983 */ /* 0x000ea40000300800 */
[----:B------:R-:W2:Y:S02]  /*58c30*/  LDL.LU R26, [R1+0x2c8] ;  /* 0x0002c800011a7983 */ /* 0x000ea40000300800 */
[----:B------:R-:W2:Y:S11]  /*58c40*/  LDL.LU R27, [R1+0x2cc] ;  /* 0x0002cc00011b7983 */ /* 0x000eb60000300800 */
[----:B------:R-:W-:Y:S03]  /*58c50*/  @!UPT UIADD3 URZ, URZ, URZ, URZ ;  /* 0x0000003f3f3ff290 */ /* 0x000fe6000fffe03f */
[----:B------:R-:W-:Y:S02]  /*58c60*/  MOV R6, R14 ;  /* 0x0000000e00067202 */ /* 0x000fe40000000f00 */
[----:B------:R-:W-:Y:S01]  /*58c70*/  MOV R7, R15 ;  /* 0x0000000f00077202 */ /* 0x000fe20000000f00 */
[----:B--2---:R-:W-:Y:S01]  /*58c80*/  STL.64 [R1+0x4f00], R26 ;  /* 0x004f001a01007387 */ /* 0x004fe20000100a00 */
[----:B------:R0:W-:Y:S03]  /*58c90*/  STL.64 [R1+0x4ef8], R24 ;  /* 0x004ef81801007387 */ /* 0x0001e60000100a00 */
[----:B0-----:R-:W2:Y:S01]  /*58ca0*/  LDL.64 R24, [R1+0x40] ;  /* 0x0000400001187983 */ /* 0x001ea20000100a00 */
[----:B------:R0:W-:Y:S02]  /*58cb0*/  STL.64 [R1+0x1f0], R12 ;  /* 0x0001f00c01007387 */ /* 0x0001e40000100a00 */
[----:B------:R-:W4:Y:S01]  /*58cc0*/  LDL.LU.64 R14, [R1+0x4f28] ;  /* 0x004f2800010e7983 */ /* 0x000f220000300a00 */
[----:B0-----:R-:W4:Y:S01]  /*58cd0*/  LDL.LU.64 R12, [R1+0x4f20] ;  /* 0x004f2000010c7983 */ /* 0x001f220000300a00 */
[----:B------:R-:W-:Y:S02]  /*58ce0*/  STL [R1+0x4d2c], R7 ;  /* 0x004d2c0701007387 */ /* 0x000fe40000100800 */
[----:B------:R-:W-:Y:S01]  /*58cf0*/  STL [R1+0x4d28], R6 ;  /* 0x004d280601007387 */ /* 0x000fe20000100800 */
[----:B----4-:R-:W-:Y:S01]  /*58d00*/  HMMA.16816.F32.BF16 R16, R16, R4, R12 ;  /* 0x000000041010723c */ /* 0x010fe2000004180c */
[----:B------:R-:W4:Y:S11]  /*58d10*/  LDL.LU.64 R12, [R1+0x4f18] ;  /* 0x004f1800010c7983 */ /* 0x000f360000300a00 */
[----:B------:R-:W-:Y:S11]  /*58d20*/  @!UPT UIADD3 URZ, URZ, URZ, URZ ;  /* 0x0000003f3f3ff290 */ /* 0x000ff6000fffe03f */
[----:B------:R-:W-:Y:S01]  /*58d30*/  STL.64 [R1+0x1a0], R16 ;  /* 0x0001a01001007387 */ /* 0x000fe20000100a00 */
[----:B------:R0:W-:Y:S02]  /*58d40*/  STL [R1+0x1a8], R18 ;  /* 0x0001a81201007387 */ /* 0x0001e40000100800 */
[----:B------:R-:W-:Y:S02]  /*58d50*/  IMAD.MOV.U32 R14, RZ, RZ, R19 ;  /* 0x000000ffff0e7224 */ /* 0x000fe400078e0013 */
[----:B0-----:R-:W3:Y:S01]  /*58d60*/  LDL.LU.64 R18, [R1+0x4f10] ;  /* 0x004f100001127983 */ /* 0x001ee20000300a00 */
[----:B------:R-:W3:Y:S01]  /*58d70*/  LDL.LU.64 R16, [R1+0x4f08] ;  /* 0x004f080001107983 */ /* 0x000ee20000300a00 */
[----:B--2---:R-:W-:Y:S02]  /*58d80*/  MOV R0, R24 ;  /* 0x0000001800007202 */ /* 0x004fe40000000f00 */
[----:B------:R-:W-:Y:S01]  /*58d90*/  MOV R3, R25 ;  /* 0x0000001900037202 */ /* 0x000fe20000000f00 */
[----:B------:R-:W-:Y:S01]  /*58da0*/  STL [R1+0x4d30], R14 ;  /* 0x004d300e01007387 */ /* 0x000fe20000100800 */
[----:B---3--:R-:W-:Y:S03]  /*58db0*/  HMMA.16816.F32.BF16 R20, R16, R24, R20 ;  /* 0x000000181014723c */ /* 0x008fe60000041814 */
[----:B------:R-:W0:Y:S11]  /*58dc0*/  LDSM.16.MT88.4 R24, [R29+0x16000] ;  /* 0x016000001d18783b */ /* 0x000e360000004200 */
[----:B------:R-:W-:Y:S10]  /*58dd0*/  @!UPT UIADD3 URZ, URZ, URZ, URZ ;  /* 0x0000003f3f3ff290 */ /* 0x000ff4000fffe03f */
[----:B------:R-:W-:Y:S02]  /*58de0*/  MOV R7, R21 ;  /* 0x0000001500077202 */ /* 0x000fe40000000f00 */
[----:B------:R-:W-:Y:S02]  /*58df0*/  MOV R6, R22 ;  /* 0x0000001600067202 */ /* 0x000fe40000000f00 */
[----:B------:R-:W-:Y:S01]  /*58e00*/  MOV R15, R23 ;  /* 0x00000017000f7202 */ /* 0x000fe20000000f00 */
[----:B------:R1:W-:Y:S01]  /*58e10*/  STL [R1+0x160], R20 ;  /* 0x0001601401007387 */ /* 0x0003e20000100800 */
[----:B------:R-:W-:Y:S02]  /*58e20*/  STL [R1+0x4d3c], R7 ;  /* 0x004d3c0701007387 */ /* 0x000fe40000100800 */
[----:B------:R-:W-:Y:S01]  /*58e30*/  STL [R1+0x4d38], R6 ;  /* 0x004d380601007387 */ /* 0x000fe20000100800 */
[----:B------:R2:W-:Y:S01]  /*58e40*/  STL [R1+0x4d34], R15 ;  /* 0x004d340f01007387 */ /* 0x0005e20000100800 */
[----:B0-----:R-:W-:-:S02]  /*58e50*/  MOV R21, R26 ;  /* 0x0000001a00157202 */ /* 0x001fc40000000f00 */
[----:B-1----:R-:W-:Y:S02]  /*58e60*/  MOV R20, R27 ;  /* 0x0000001b00147202 */ /* 0x002fe40000000f00 */
[----:B------:R-:W-:Y:S02]  /*58e70*/  MOV R23, R24 ;  /* 0x0000001800177202 */ /* 0x000fe40000000f00 */
[----:B------:R-:W-:Y:S01]  /*58e80*/  MOV R22, R25 ;  /* 0x0000001900167202 */ /* 0x000fe20000000f00 */
[----:B------:R-:W4:Y:S01]  /*58e90*/  LDL.LU.64 R26, [R1+0x4f00] ;  /* 0x004f0000011a7983 */ /* 0x000f220000300a00 */
[----:B------:R-:W4:Y:S02]  /*58ea0*/  LDL.LU.64 R24, [R1+0x4ef8] ;  /* 0x004ef80001187983 */ /* 0x000f240000300a00 */
[C---:B----4-:R-:W-:Y:S11]  /*58eb0*/  HMMA.16816.F32.BF16 R24, R16.reuse, R12, R24 ;  /* 0x0000000c1018723c */ /* 0x050ff60000041818 */
[----:B------:R-:W-:Y:S11]  /*58ec0*/  @!UPT UIADD3 URZ, URZ, URZ, URZ ;  /* 0x0000003f3f3ff290 */ /* 0x000ff6000fffe03f */
[----:B------:R-:W-:Y:S02]  /*58ed0*/  @!UPT UIADD3 URZ, URZ, URZ, URZ ;  /* 0x0000003f3f3ff290 */ /* 0x000fe4000fffe03f */
[----:B--2---:R-:W-:Y:S01]  /*58ee0*/  MOV R15, R26 ;  /* 0x0000001a000f7202 */ /* 0x004fe20000000f00 */
[----:B------:R-:W-:Y:S01]  /*58ef0*/  IMAD.MOV.U32 R14, RZ, RZ, R27 ;  /* 0x000000ffff0e7224 */ /* 0x000fe200078e001b */
[----:B------:R-:W-:Y:S02]  /*58f00*/  MOV R7, R24 ;  /* 0x0000001800077202 */ /* 0x000fe40000000f00 */
[----:B------:R-:W-:Y:S01]  /*58f10*/  MOV R6, R25 ;  /* 0x0000001900067202 */ /* 0x000fe20000000f00 */
[----:B------:R-:W2:Y:S01]  /*58f20*/  LDL.LU.64 R26, [R1+0x4ef0] ;  /* 0x004ef000011a7983 */ /* 0x000ea20000300a00 */
[----:B------:R-:W2:Y:S03]  /*58f30*/  LDL.LU.64 R24, [R1+0x4ee8] ;  /* 0x004ee80001187983 */ /* 0x000ea60000300a00 */
[----:B------:R-:W-:Y:S01]  /*58f40*/  STL [R1+0x4d8c], R6 ;  /* 0x004d8c0601007387 */ /* 0x000fe20000100800 */
[----:B------:R-:W-:Y:S01]  /*58f50*/  STL [R1+0x4d88], R7 ;  /* 0x004d880701007387 */ /* 0x000fe20000100800 */
[----:B--2---:R-:W-:Y:S11]  /*58f60*/  HMMA.16816.F32.BF16 R24, R16, R8, R24 ;  /* 0x000000081018723c */ /* 0x004ff60000041818 */
[----:B------:R-:W-:Y:S11]  /*58f70*/  @!UPT UIADD3 URZ, URZ, URZ, URZ ;  /* 0x0000003f3f3ff290 */ /* 0x000ff6000fffe03f */
[----:B------:R-:W-:Y:S01]  /*58f80*/  @!UPT UIADD3 URZ, URZ, URZ, URZ ;  /* 0x0000003f3f3ff290 */ /* 0x000fe2000fffe03f */
[----:B------:R-:W-:Y:S01]  /*58f90*/  STL.64 [R1+0x140], R24 ;  /* 0x0001401801007387 */ /* 0x000fe20000100a00 */
[----:B------:R0:W-:Y:S03]  /*58fa0*/  STL.64 [R1+0x148], R26 ;  /* 0x0001481a01007387 */ /* 0x0001e60000100a00 */
[----:B0-----:R-:W2:Y:S01]  /*58fb0*/  LDL.LU.64 R26, [R1+0x4ee0] ;  /* 0x004ee000011a7983 */ /* 0x001ea20000300a00 */
[----:B------:R-:W2:Y:S02]  /*58fc0*/  LDL.LU.64 R24, [R1+0x4ed8] ;  /* 0x004ed80001187983 */ /* 0x000ea40000300a00 */
[----:B------:R-:W-:Y:S02]  /*58fd0*/  STL.64 [R1+0x4ea8], R10 ;  /* 0x004ea80a01007387 */ /* 0x000fe40000100a00 */
[----:B------:R0:W-:Y:S02]  /*58fe0*/  STL.64 [R1+0x4ea0], R8 ;  /* 0x004ea00801007387 */ /* 0x0001e40000100a00 */
[----:B0-----:R-:W-:-:S02]  /*58ff0*/  MOV R8, R0 ;  /* 0x0000000000087202 */ /* 0x001fc40000000f00 */
[----:B------:R-:W-:Y:S01]  /*59000*/  MOV R9, R3 ;  /* 0x0000000300097202 */ /* 0x000fe20000000f00 */
[----:B------:R-:W3:Y:S01]  /*59010*/  LDL.LU R0, [R1+0x4ed4] ;  /* 0x004ed40001007983 */ /* 0x000ee20000300800 */
[----:B------:R-:W4:Y:S01]  /*59020*/  LDL.LU R3, [R1+0x4ed0] ;  /* 0x004ed00001037983 */ /* 0x000f220000300800 */
[----:B--2---:R-:W-:Y:S02]  /*59030*/  HMMA.16816.F32.BF16 R16, R16, R4, R24 ;  /* 0x000000041010723c */ /* 0x004fe40000041818 */
[----:B------:R-:W2:Y:S01]  /*59040*/  LDL.LU.64 R26, [R1+0x4ec8] ;  /* 0x004ec800011a7983 */ /* 0x000ea20000300a00 */
[----:B------:R-:W2:Y:S11]  /*59050*/  LDL.LU.64 R24, [R1+0x4ec0] ;  /* 0x004ec00001187983 */ /* 0x000eb60000300a00 */
[----:B------:R-:W-:Y:S09]  /*59060*/  @!UPT UIADD3 URZ, URZ, URZ, URZ ;  /* 0x0000003f3f3ff290 */ /* 0x000ff2000fffe03f */
[----:B------:R0:W-:Y:S01]  /*59070*/  STL.64 [R1+0xc0], R16 ;  /* 0x0000c01001007387 */ /* 0x0001e20000100a00 */
[----:B------:R1:W-:Y:S03]  /*59080*/  STL.64 [R1+0xc8], R18 ;  /* 0x0000c81201007387 */ /* 0x0003e60000100a00 */
[----:B0-----:R-:W2:Y:S01]  /*59090*/  LDL.LU R16, [R1+0x180] ;  /* 0x0001800001107983 */ /* 0x001ea20000300800 */
[----:B------:R-:W2:Y:S02]  /*590a0*/  LDL.LU R17, [R1+0x184] ;  /* 0x0001840001117983 */ /* 0x000ea40000300800 */
[----:B-1----:R-:W2:Y:S02]  /*590b0*/  LDL.LU R18, [R1+0x188] ;  /* 0x0001880001127983 */ /* 0x002ea40000300800 */
[----:B------:R-:W2:Y:S01]  /*590c0*/  LDL.LU R19, [R1+0x18c] ;  /* 0x00018c0001137983 */ /* 0x000ea20000300800 */
[----:B------:R0:W-:Y:S01]  /*590d0*/  STL.64 [R1+0x4e98], R4 ;  /* 0x004e980401007387 */ /* 0x0001e20000100a00 */
[----:B--2---:R-:W-:Y:S03]  /*590e0*/  HMMA.16816.F32.BF16 R8, R24, R8, R16 ;  /* 0x000000081808723c */ /* 0x004fe60000041810 */
[----:B------:R-:W1:Y:S01]  /*590f0*/  LDSM.16.MT88.4 R16, [R29+0x16080] ;  /* 0x016080001d10783b */ /* 0x000e620000004200 */
[----:B------:R-:W-:-:S02]  /*59100*/  MOV R7, R24 ;  /* 0x0000001800077202 */ /* 0x000fc40000000f00 */
[----:B------:R-:W-:Y:S02]  /*59110*/  MOV R6, R25 ;  /* 0x0000001900067202 */ /* 0x000fe40000000f00 */
[----:B0-----:R-:W-:Y:S02]  /*59120*/  MOV R5, R26 ;  /* 0x0000001a00057202 */ /* 0x001fe40000000f00 */
[----:B------:R-:W-:Y:S11]  /*59130*/  MOV R4, R27 ;  /* 0x0000001b00047202 */ /* 0x000ff60000000f00 */
[----:B------:R-:W-:Y:S02]  /*59140*/  @!UPT UIADD3 URZ, URZ, URZ, URZ ;  /* 0x0000003f3f3ff290 */ /* 0x000fe4000fffe03f */
[----:B------:R-:W-:Y:S01]  /*59150*/  STL.64 [R1+0x190], R8 ;  /* 0x0001900801007387 */ /* 0x000fe20000100a00 */
[----:B------:R-:W-:Y:S03]  /*59160*/  STL.64 [R1+0x198], R10 ;  /* 0x0001980a01007387 */ /* 0x000fe60000100a00 */
[----:B-1----:R0:W-:Y:S01]  /*59170*/  STL.64 [R1+0x4d78], R18 ;  /* 0x004d781201007387 */ /* 0x0021e20000100a00 */
[----:B------:R1:W-:Y:S01]  /*59180*/  STL.64 [R1+0x4d70], R16 ;  /* 0x004d701001007387 */ /* 0x0003e20000100a00 */
[----:B0-----:R-:W-:Y:S02]  /*59190*/  MOV R18, R21 ;  /* 0x0000001500127202 */ /* 0x001fe40000000f00 */
[----:B------:R-:W-:Y:S02]  /*591a0*/  MOV R19, R20 ;  /* 0x0000001400137202 */ /* 0x000fe40000000f00 */
[----:B-1----:R-:W-:-:S02]  /*591b0*/  MOV R16, R23 ;  /* 0x0000001700107202 */ /* 0x002fc40000000f00 */
[----:B------:R-:W-:Y:S01]  /*591c0*/  MOV R17, R22 ;  /* 0x0000001600117202 */ /* 0x000fe20000000f00 */
[----:B------:R-:W-:Y:S04]  /*591d0*/  STL.64 [R1+0x4da0], R18 ;  /* 0x004da01201007387 */ /* 0x000fe80000100a00 */
[----:B------:R0:W-:Y:S02]  /*591e0*/  STL.64 [R1+0x4d98], R16 ;  /* 0x004d981001007387 */ /* 0x0001e40000100a00 */
        /* <DEDUP_REMOVED lines=8> */
[----:B----4-:R-:W-:Y:S01]  /*59270*/  MOV R20, R3 ;  /* 0x0000000300147202 */ /* 0x010fe20000000f00 */
[----:B------:R-:W-:Y:S01]  /*59280*/  IMAD.MOV.U32 R22, RZ, RZ, R2 ;  /* 0x000000ffff167224 */ /* 0x000fe200078e0002 */
[----:B--2---:R-:W-:Y:S01]  /*59290*/  STL.64 [R1+0x4e00], R26 ;  /* 0x004e001a01007387 */ /* 0x004fe20000100a00 */
[----:B------:R0:W-:Y:S03]  /*592a0*/  STL.64 [R1+0x4df8], R24 ;  /* 0x004df81801007387 */ /* 0x0001e60000100a00 */
[----:B0-----:R-:W2:Y:S01]  /*592b0*/  LDL.LU R24, [R1+0xd0] ;  /* 0x0000d00001187983 */ /* 0x001ea20000300800 */
[----:B------:R-:W2:Y:S02]  /*592c0*/  LDL.LU R25, [R1+0xd4] ;  /* 0x0000d40001197983 */ /* 0x000ea40000300800 */
[----:B------:R-:W4:Y:S02]  /*592d0*/  LDL.LU R26, [R1+0xd8] ;  /* 0x0000d800011a7983 */ /* 0x000f240000300800 */
[----:B------:R-:W4:Y:S01]  /*592e0*/  LDL.LU R27, [R1+0xdc] ;  /* 0x0000dc00011b7983 */ /* 0x000f220000300800 */
[----:B------:R-:W-:Y:S01]  /*592f0*/  MOV R23, R28 ;  /* 0x0000001c00177202 */ /* 0x000fe20000000f00 */
[----:B------:R-:W2:Y:S01]  /*59300*/  LDL.LU R3, [R1+0x4ebc] ;  /* 0x004ebc0001037983 */ /* 0x000ea20000300800 */
[----:B---3--:R-:W-:-:S02]  /*59310*/  MOV R21, R0 ;  /* 0x0000000000157202 */ /* 0x008fc40000000f00 */
[----:B------:R-:W3:Y:S02]  /*59320*/  LDL.LU R0, [R1+0x4eb8] ;  /* 0x004eb80001007983 */ /* 0x000ee40000300800 */
[----:B------:R-:W3:Y:S01]  /*59330*/  LDL.LU R2, [R1+0x4eb4] ;  /* 0x004eb40001027983 */ /* 0x000ee20000300800 */
[----:B------:R-:W3:Y:S01]  /*59340*/  LDL.LU R28, [R1+0x4eb0] ;  /* 0x004eb000011c7983 */ /* 0x000ee20000300800 */
[----:B------:R-:W-:Y:S02]  /*59350*/  STL.64 [R1+0x4e80], R22 ;  /* 0x004e801601007387 */ /* 0x000fe40000100a00 */
[----:B------:R-:W-:Y:S01]  /*59360*/  STL.64 [R1+0x4e78], R20 ;  /* 0x004e781401007387 */ /* 0x000fe20000100a00 */
        /* <DEDUP_REMOVED lines=18> */
[----:B------:R-:W-:-:S02]  /*59490*/  MOV R23, R4 ;  /* 0x0000000400177202 */ /* 0x000fc40000000f00 */
[----:B------:R-:W-:Y:S01]  /*594a0*/  MOV R22, R5 ;  /* 0x0000000500167202 */ /* 0x000fe20000000f00 */
[----:B----4-:R-:W-:Y:S01]  /*594b0*/  STL.64 [R1+0x4e50], R26 ;  /* 0x004e501a01007387 */ /* 0x010fe20000100a00 */
[----:B--2---:R0:W-:Y:S03]  /*594c0*/  STL.64 [R1+0x4e48], R24 ;  /* 0x004e481801007387 */ /* 0x0041e60000100a00 */
[----:B0-----:R-:W2:Y:S01]  /*594d0*/  LDL.LU R24, [R1+0x110] ;  /* 0x0001100001187983 */ /* 0x001ea20000300800 */
[----:B------:R-:W2:Y:S02]  /*594e0*/  LDL.LU R25, [R1+0x114] ;  /* 0x0001140001197983 */ /* 0x000ea40000300800 */
[----:B------:R-:W4:Y:S02]  /*594f0*/  LDL.LU R26, [R1+0x118] ;  /* 0x00011800011a7983 */ /* 0x000f240000300800 */
[----:B------:R-:W4:Y:S01]  /*59500*/  LDL.LU R27, [R1+0x11c] ;  /* 0x00011c00011b7983 */ /* 0x000f220000300800 */
[----:B------:R-:W2:Y:S01]  /*59510*/  LDL.LU R4, [R1+0x170] ;  /* 0x0001700001047983 */ /* 0x000ea20000300800 */
[----:B------:R-:W-:Y:S01]  /*59520*/  MOV R21, R6 ;  /* 0x0000000600157202 */ /* 0x000fe20000000f00 */
[----:B------:R-:W3:Y:S01]  /*59530*/  LDL.LU R5, [R1+0x174] ;  /* 0x0001740001057983 */ /* 0x000ee20000300800 */
[----:B------:R-:W-:Y:S01]  /*59540*/  MOV R20, R7 ;  /* 0x0000000700147202 */ /* 0x000fe20000000f00 */
[----:B------:R-:W3:Y:S01]  /*59550*/  LDL.LU R6, [R1+0x178] ;  /* 0x0001780001067983 */ /* 0x000ee20000300800 */
[----:B------:R-:W3:Y:S02]  /*59560*/  LDL.LU R7, [R1+0x17c] ;  /* 0x00017c0001077983 */ /* 0x000ee40000300800 */
[----:B------:R-:W3:Y:S02]  /*59570*/  LDL.LU R8, [R1+0x2d0] ;  /* 0x0002d00001087983 */ /* 0x000ee40000300800 */
[----:B------:R-:W3:Y:S01]  /*59580*/  LDL.LU R9, [R1+0x2d4] ;  /* 0x0002d40001097983 */ /* 0x000ee20000300800 */
[----:B------:R-:W3:Y:S01]  /*59590*/  LDL.LU R10, [R1+0x2d8] ;  /* 0x0002d800010a7983 */ /* 0x000ee20000300800 */
[----:B------:R-:W3:Y:S03]  /*595a0*/  LDL.LU R11, [R1+0x2dc] ;  /* 0x0002dc00010b7983 */ /* 0x000ee60000300800 */
        /* <DEDUP_REMOVED lines=30> */
[----:B------:R-:W3:Y:S02]  /*59790*/  LDL.LU R19, [R1+0x25c] ;  /* 0x00025c0001137983 */ /* 0x000ee40000300800 */
[----:B---3--:R-:W-:Y:S01]  /*597a0*/  STL.64 [R1+0x4dd0], R18 ;  /* 0x004dd01201007387 */ /* 0x008fe20000100a00 */
[----:B--2---:R0:W-:Y:S03]  /*597b0*/  STL.64 [R1+0x4dc8], R16 ;  /* 0x004dc81001007387 */ /* 0x0041e60000100a00 */
[----:B0-----:R-:W2:Y:S01]  /*597c0*/  LDL.LU.64 R16, [R1+0x40] ;  /* 0x0000400001107983 */ /* 0x001ea20000300a00 */
[----:B------:R-:W-:Y:S06]  /*597d0*/  STL [R1+0x4c80], R29 ;  /* 0x004c801d01007387 */ /* 0x000fec0000100800 */
[----:B------:R-:W-:Y:S02]  /*597e0*/  STL.64 [R1+0x180], R8 ;  /* 0x0001800801007387 */ /* 0x000fe40000100a00 */
[----:B------:R0:W-:Y:S02]  /*597f0*/  STL.64 [R1+0x188], R10 ;  /* 0x0001880a01007387 */ /* 0x0001e40000100a00 */
[----:B0-----:R-:W3:Y:S01]  /*59800*/  LDL.LU.64 R10, [R1+0x4ea8] ;  /* 0x004ea800010a7983 */ /* 0x001ee20000300a00 */
[----:B------:R-:W4:Y:S02]  /*59810*/  LDL.LU.64 R8, [R1+0x4ea0] ;  /* 0x004ea00001087983 */ /* 0x000f240000300a00 */
[C---:B----4-:R-:W-:Y:S11]  /*59820*/  HMMA.16816.F32.BF16 R4, R20.reuse, R8, R4 ;  /* 0x000000081404723c */ /* 0x050ff60000041804 */
[----:B------:R-:W-:Y:S11]  /*59830*/  @!UPT UIADD3 URZ, URZ, URZ, URZ ;  /* 0x0000003f3f3ff290 */ /* 0x000ff6000fffe03f */
[----:B------:R-:W-:Y:S01]  /*59840*/  @!UPT UIADD3 URZ, URZ, URZ, URZ ;  /* 0x0000003f3f3ff290 */ /* 0x000fe2000fffe03f */
[----:B------:R0:W-:Y:S01]  /*59850*/  STL.64 [R1+0x170], R4 ;  /* 0x0001700401007387 */ /* 0x0001e20000100a00 */
[----:B------:R-:W-:Y:S03]  /*59860*/  STL.64 [R1+0x178], R6 ;  /* 0x0001780601007387 */ /* 0x000fe60000100a00 */
[----:B0-----:R-:W4:Y:S02]  /*59870*/  LDL.LU.64 R4, [R1+0x4e98] ;  /* 0x004e980001047983 */ /* 0x001f240000300a00 */
[----:B----4-:R-:W-:Y:S02]  /*59880*/  HMMA.16816.F32.BF16 R20, R20, R4, R24 ;  /* 0x000000041414723c */ /* 0x010fe40000041818 */
[----:B------:R-:W2:Y:S01]  /*59890*/  LDL.LU.64 R26, [R1+0x4e90] ;  /* 0x004e9000011a7983 */ /* 0x000ea20000300a00 */
[----:B------:R-:W2:Y:S11]  /*598a0*/  LDL.LU.64 R24, [R1+0x4e88] ;  /* 0x004e880001187983 */ /* 0x000eb60000300a00 */
[----:B------:R-:W-:Y:S09]  /*598b0*/  @!UPT UIADD3 URZ, URZ, URZ, URZ ;  /* 0x0000003f3f3ff290 */ /* 0x000ff2000fffe03f */
        /* <DEDUP_REMOVED lines=67> */
[----:B-1----:R-:W-:Y:S02]  /*59cf0*/  MOV R22, R2 ;  /* 0x0000000200167202 */ /* 0x002fe40000000f00 */
[----:B------:R-:W-:Y:S01]  /*59d00*/  MOV R23, R0 ;  /* 0x0000000000177202 */ /* 0x000fe20000000f00 */
[----:B------:R-:W-:Y:S01]  /*59d10*/  MOV R2, R16 ;  /* 0x0000001000027202 */ /* 0x000fe20000000f00 */
[----:B------:R-:W-:Y:S01]  /*59d20*/  MOV R0, R17 ;  /* 0x0000001100007202 */ /* 0x000fe20000000f00 */
[C---:B----4-:R-:W-:Y:S01]  /*59d30*/  HMMA.16816.F32.BF16 R12, R24.reuse, R16, R12 ;  /* 0x00000010180c723c */ /* 0x050fe2000004180c */
[----:B------:R-:W0:Y:S11]  /*59d40*/  LDSM.16.MT88.4 R16, [R3+0x17000] ;  /* 0x017000000310783b */ /* 0x000e360000004200 */
[----:B------:R-:W-:Y:S11]  /*59d50*/  @!UPT UIADD3 URZ, URZ, URZ, URZ ;  /* 0x0000003f3f3ff290 */ /* 0x000ff6000fffe03f */
[----:B------:R-:W-:Y:S01]  /*59d60*/  STL.64 [R1+0x70], R12 ;  /* 0x0000700c01007387 */ /* 0x000fe20000100a00 */
[----:B------:R1:W-:Y:S03]  /*59d70*/  STL.64 [R1+0x78], R14 ;  /* 0x0000780e01007387 */ /* 0x0003e60000100a00 */
[----:B-1----:R-:W4:Y:S01]  /*59d80*/  LDL.LU.64 R14, [R1+0x4de0] ;  /* 0x004de000010e7983 */ /* 0x002f220000300a00 */
[----:B------:R-:W2:Y:S01]  /*59d90*/  LDL.LU.64 R12, [R1+0x4dd8] ;  /* 0x004dd800010c7983 */ /* 0x000ea20000300a00 */
[----:B0-----:R-:W-:Y:S02]  /*59da0*/  MOV R6, R18 ;  /* 0x0000001200067202 */ /* 0x001fe40000000f00 */
[----:B------:R0:W-:Y:S01]  /*59db0*/  STL.64 [R1+0x30], R16 ;  /* 0x0000301001007387 */ /* 0x0001e20000100a00 */
[----:B------:R-:W-:Y:S02]  /*59dc0*/  MOV R7, R19 ;  /* 0x0000001300077202 */ /* 0x000fe40000000f00 */
[----:B------:R-:W2:Y:S01]  /*59dd0*/  LDL.LU.64 R18, [R1+0x4dd0] ;  /* 0x004dd00001127983 */ /* 0x000ea20000300a00 */
        /* <DEDUP_REMOVED lines=15> */
[----:B------:R-:W-:Y:S01]  /*59ed0*/  MOV R21, R28 ;  /* 0x0000001c00157202 */ /* 0x000fe20000000f00 */
[----:B--2---:R-:W-:Y:S01]  /*59ee0*/  HMMA.16816.F32.BF16 R24, R24, R4, R16 ;  /* 0x000000041818723c */ /* 0x004fe20000041810 */
[----:B------:R-:W2:Y:S01]  /*59ef0*/  LDL.LU.64 R18, [R1+0x4da0] ;  /* 0x004da00001127983 */ /* 0x000ea20000300a00 */
[----:B------:R-:W2:Y:S11]  /*59f00*/  LDL.LU.64 R16, [R1+0x4d98] ;  /* 0x004d980001107983 */ /* 0x000eb60000300a00 */
[----:B------:R-:W-:Y:S10]  /*59f10*/  @!UPT UIADD3 URZ, URZ, URZ, URZ ;  /* 0x0000003f3f3ff290 */ /* 0x000ff4000fffe03f */
[----:B------:R0:W-:Y:S02]  /*59f20*/  STL.64 [R1+0xa0], R24 ;  /* 0x0000a01801007387 */ /* 0x0001e40000100a00 */
[----:B0-----:R-:W-:Y:S01]  /*59f30*/  IMAD.MOV.U32 R24, RZ, RZ, R2 ;  /* 0x000000ffff187224 */ /* 0x001fe200078e0002 */
[----:B------:R-:W-:Y:S01]  /*59f40*/  MOV R25, R0 ;  /* 0x0000000000197202 */ /* 0x000fe20000000f00 */
[----:B------:R-:W-:Y:S06]  /*59f50*/  STL.64 [R1+0xa8], R26 ;  /* 0x0000a81a01007387 */ /* 0x000fec0000100a00 */
[----:B--2---:R-:W-:Y:S11]  /*59f60*/  HMMA.16816.F32.BF16 R20, R16, R24, R20 ;  /* 0x000000181014723c */ /* 0x004ff60000041814 */
[----:B------:R-:W-:Y:S11]  /*59f70*/  @!UPT UIADD3 URZ, URZ, URZ, URZ ;  /* 0x0000003f3f3ff290 */ /* 0x000ff6000fffe03f */
[----:B------:R-:W-:Y:S01]  /*59f80*/  @!UPT UIADD3 URZ, URZ, URZ, URZ ;  /* 0x0000003f3f3ff290 */ /* 0x000fe2000fffe03f */
[----:B------:R-:W-:Y:S01]  /*59f90*/  STL [R1+0x230], R20 ;  /* 0x0002301401007387 */ /* 0x000fe20000100800 */
[----:B------:R0:W-:Y:S03]  /*59fa0*/  STL.64 [R1+0x4d80], R24 ;  /* 0x004d801801007387 */ /* 0x0001e60000100a00 */
[----:B0-----:R-:W2:Y:S01]  /*59fb0*/  LDL.LU R24, [R1+0x290] ;  /* 0x0002900001187983 */ /* 0x001ea20000300800 */
[----:B------:R-:W2:Y:S02]  /*59fc0*/  LDL.LU R25, [R1+0x294] ;  /* 0x0002940001197983 */ /* 0x000ea40000300800 */
[----:B------:R-:W2:Y:S02]  /*59fd0*/  LDL.LU R26, [R1+0x298] ;  /* 0x00029800011a7983 */ /* 0x000ea40000300800 */
[----:B------:R-:W2:Y:S01]  /*59fe0*/  LDL.LU R27, [R1+0x29c] ;  /* 0x00029c00011b7983 */ /* 0x000ea20000300800 */
[----:B------:R-:W-:-:S02]  /*59ff0*/  MOV R28, R21 ;  /* 0x00000015001c7202 */ /* 0x000fc40000000f00 */
[----:B------:R-:W-:Y:S02]  /*5a000*/  MOV R2, R22 ;  /* 0x0000001600027202 */ /* 0x000fe40000000f00 */
[----:B------:R-:W-:Y:S02]  /*5a010*/  MOV R0, R23 ;  /* 0x0000001700007202 */ /* 0x000fe40000000f00 */
[----:B------:R-:W0:Y:S04]  /*5a020*/  LDSM.16.MT88.4 R20, [R3+0x17080] ;  /* 0x017080000314783b */ /* 0x000e280000004200 */
[----:B------:R-:W-:Y:S01]  /*5a030*/  STL [R1+0x4bbc], R0 ;  /* 0x004bbc0001007387 */ /* 0x000fe20000100800 */
[----:B------:R-:W-:Y:S02]  /*5a040*/  STL [R1+0x4bb8], R2 ;  /* 0x004bb80201007387 */ /* 0x000fe40000100800 */
[----:B------:R-:W-:Y:S01]  /*5a050*/  STL [R1+0x4bb4], R28 ;  /* 0x004bb41c01007387 */ /* 0x000fe20000100800 */
[----:B0-----:R-:W-:Y:S01]  /*5a060*/  STL.64 [R1+0x4cc8], R22 ;  /* 0x004cc81601007387 */ /* 0x001fe20000100a00 */
[----:B------:R0:W-:Y:S03]  /*5a070*/  STL.64 [R1+0x4cc0], R20 ;  /* 0x004cc01401007387 */ /* 0x0001e60000100a00 */
[----:B0-----:R-:W3:Y:S01]  /*5a080*/  LDL.LU R20, [R1+0x280] ;  /* 0x0002800001147983 */ /* 0x001ee20000300800 */
[----:B------:R-:W3:Y:S02]  /*5a090*/  LDL.LU R21, [R1+0x284] ;  /* 0x0002840001157983 */ /* 0x000ee40000300800 */
[----:B------:R-:W3:Y:S02]  /*5a0a0*/  LDL.LU R22, [R1+0x288] ;  /* 0x0002880001167983 */ /* 0x000ee40000300800 */
[----:B------:R-:W3:Y:S01]  /*5a0b0*/  LDL.LU R23, [R1+0x28c] ;  /* 0x00028c0001177983 */ /* 0x000ee20000300800 */
[----:B------:R-:W-:Y:S01]  /*5a0c0*/  STL [R1+0x4bc0], R3 ;  /* 0x004bc00301007387 */ /* 0x000fe20000100800 */
[----:B----4-:R-:W-:Y:S02]  /*5a0d0*/  STL.64 [R1+0x4d68], R14 ;  /* 0x004d680e01007387 */ /* 0x010fe40000100a00 */
[----:B------:R0:W-:Y:S01]  /*5a0e0*/  STL.64 [R1+0x4d60], R12 ;  /* 0x004d600c01007387 */ /* 0x0001e20000100a00 */
[C---:B--2---:R-:W-:Y:S11]  /*5a0f0*/  HMMA.16816.F32.BF16 R24, R16.reuse, R12, R24 ;  /* 0x0000000c1018723c */ /* 0x044ff60000041818 */
[----:B------:R-:W-:Y:S11]  /*5a100*/  @!UPT UIADD3 URZ, URZ, URZ, URZ ;  /* 0x0000003f3f3ff290 */ /* 0x000ff6000fffe03f */
[----:B------:R-:W-:Y:S01]  /*5a110*/  @!UPT UIADD3 URZ, URZ, URZ, URZ ;  /* 0x0000003f3f3ff290 */ /* 0x000fe2000fffe03f */
[----:B------:R3:W-:Y:S01]  /*5a120*/  STL.64 [R1+0x2c0], R24 ;  /* 0x0002c01801007387 */ /* 0x0007e20000100a00 */
[----:B------:R1:W-:Y:S02]  /*5a130*/  STL.64 [R1+0x2c8], R26 ;  /* 0x0002c81a01007387 */ /* 0x0003e40000100a00 */
[----:B0-----:R-:W2:Y:S02]  /*5a140*/  LDL.LU R12, [R1+0x1d0] ;  /* 0x0001d000010c7983 */ /* 0x001ea40000300800 */
[----:B------:R-:W2:Y:S01]  /*5a150*/  LDL.LU R13, [R1+0x1d4] ;  /* 0x0001d400010d7983 */ /* 0x000ea20000300800 */
[----:B------:R-:W2:Y:S01]  /*5a160*/  LDL.LU R14, [R1+0x1d8] ;  /* 0x0001d800010e7983 */ /* 0x000ea20000300800 */
[----:B------:R-:W2:Y:S01]  /*5a170*/  LDL.LU R15, [R1+0x1dc] ;  /* 0x0001dc00010f7983 */ /* 0x000ea20000300800 */
[----:B---3--:R-:W-:Y:S02]  /*5a180*/  MOV R24, R10 ;  /* 0x0000000a00187202 */ /* 0x008fe40000000f00 */
[----:B------:R-:W-:Y:S01]  /*5a190*/  MOV R25, R11 ;  /* 0x0000000b00197202 */ /* 0x000fe20000000f00 */
[----:B------:R-:W3:Y:S01]  /*5a1a0*/  LDL.LU R10, [R1+0x4d94] ;  /* 0x004d9400010a7983 */ /* 0x000ee20000300800 */
[----:B------:R-:W3:Y:S02]  /*5a1b0*/  LDL.LU R11, [R1+0x4d90] ;  /* 0x004d9000010b7983 */ /* 0x000ee40000300800 */
[----:B-1----:R-:W4:Y:S02]  /*5a1c0*/  LDL.LU R26, [R1+0x228] ;  /* 0x00022800011a7983 */ /* 0x002f240000300800 */
[----:B------:R-:W4:Y:S01]  /*5a1d0*/  LDL.LU R27, [R1+0x22c] ;  /* 0x00022c00011b7983 */ /* 0x000f220000300800 */
[----:B------:R-:W2:Y:S01]  /*5a1e0*/  LDL R29, [R1+0x1734] ;  /* 0x00173400011d7983 */ /* 0x000ea20000100800 */
[----:B------:R-:W-:Y:S11]  /*5a1f0*/  HMMA.16816.F32.BF16 R20, R16, R8, R20 ;  /* 0x000000081014723c */ /* 0x000ff60000041814 */
[----:B------:R-:W-:Y:S11]  /*5a200*/  @!UPT UIADD3 URZ, URZ, URZ, URZ ;  /* 0x0000003f3f3ff290 */ /* 0x000ff6000fffe03f */
[----:B------:R-:W-:Y:S02]  /*5a210*/  @!UPT UIADD3 URZ, URZ, URZ, URZ ;  /* 0x0000003f3f3ff290 */ /* 0x000fe4000fffe03f */
[----:B------:R-:W-:Y:S02]  /*5a220*/  MOV R3, R20 ;  /* 0x0000001400037202 */ /* 0x000fe40000000f00 */
[----:B------:R-:W-:Y:S01]  /*5a230*/  MOV R0, R21 ;  /* 0x0000001500007202 */ /* 0x000fe20000000f00 */
[----:B---3--:R-:W-:Y:S01]  /*5a240*/  STL.64 [R1+0x4d58], R10 ;  /* 0x004d580a01007387 */ /* 0x008fe20000100a00 */
[----:B------:R0:W-:Y:S03]  /*5a250*/  STL.64 [R1+0x4d50], R8 ;  /* 0x004d500801007387 */ /* 0x0001e60000100a00 */
[----:B0-----:R-:W3:Y:S01]  /*5a260*/  LDL.LU R8, [R1+0x210] ;  /* 0x0002100001087983 */ /* 0x001ee20000300800 */
[----:B------:R-:W3:Y:S02]  /*5a270*/  LDL.LU R9, [R1+0x214] ;  /* 0x0002140001097983 */ /* 0x000ee40000300800 */
[----:B------:R-:W3:Y:S02]  /*5a280*/  LDL.LU R10, [R1+0x218] ;  /* 0x00021800010a7983 */ /* 0x000ee40000300800 */
[----:B------:R-:W3:Y:S01]  /*5a290*/  LDL.LU R11, [R1+0x21c] ;  /* 0x00021c00010b7983 */ /* 0x000ee20000300800 */
[----:B------:R-:W2:Y:S01]  /*5a2a0*/  LDL.LU R20, [R1+0x30] ;  /* 0x0000300001147983 */ /* 0x000ea20000300800 */
[----:B------:R-:W2:Y:S01]  /*5a2b0*/  LDL.LU R21, [R1+0x34] ;  /* 0x0000340001157983 */ /* 0x000ea20000300800 */
[----:B------:R-:W-:-:S02]  /*5a2c0*/  MOV R2, R22 ;  /* 0x0000001600027202 */ /* 0x000fc40000000f00 */
[----:B------:R-:W-:Y:S01]  /*5a2d0*/  MOV R28, R23 ;  /* 0x00000017001c7202 */ /* 0x000fe20000000f00 */
[----:B------:R-:W-:Y:S01]  /*5a2e0*/  MOV R22, R6 ;  /* 0x0000000600167202 */ /* 0x000fe20000000f00 */
[----:B------:R-:W-:Y:S01]  /*5a2f0*/  MOV R23, R7 ;  /* 0x0000000700177202 */ /* 0x000fe20000000f00 */
[----:B------:R-:W3:Y:S01]  /*5a300*/  LDL.LU R6, [R1+0x4d8c] ;  /* 0x004d8c0001067983 */ /* 0x000ee20000300800 */
[----:B------:R-:W3:Y:S03]  /*5a310*/  LDL.LU R7, [R1+0x4d88] ;  /* 0x004d880001077983 */ /* 0x000ee60000300800 */
[----:B------:R-:W-:Y:S04]  /*5a320*/  STL.64 [R1+0x4d18], R22 ;  /* 0x004d181601007387 */ /* 0x000fe80000100a00 */
[----:B--2---:R0:W-:Y:S04]  /*5a330*/  STL.64 [R1+0x4d10], R20 ;  /* 0x004d101401007387 */ /* 0x0041e80000100a00 */
[----:B0-----:R-:W2:Y:S01]  /*5a340*/  LDL.LU R20, [R1+0x90] ;  /* 0x0000900001147983 */ /* 0x001ea20000300800 */
[----:B------:R-:W2:Y:S02]  /*5a350*/  LDL.LU R21, [R1+0x94] ;  /* 0x0000940001157983 */ /* 0x000ea40000300800 */
[----:B------:R-:W2:Y:S02]  /*5a360*/  LDL.LU R22, [R1+0x98] ;  /* 0x0000980001167983 */ /* 0x000ea40000300800 */
[----:B------:R-:W2:Y:S01]  /*5a370*/  LDL.LU R23, [R1+0x9c] ;  /* 0x00009c0001177983 */ /* 0x000ea20000300800 */
[----:B----4-:R-:W-:Y:S01]  /*5a380*/  HMMA.16816.F32.BF16 R16, R16, R4, R24 ;  /* 0x000000041010723c */ /* 0x010fe20000041818 */
[----:B--2---:R-:W-:Y:S01]  /*5a390*/  STL.64 [R1+0x4d48], R22 ;  /* 0x004d481601007387 */ /* 0x004fe20000100a00 */
[----:B------:R0:W-:Y:S03]  /*5a3a0*/  STL.64 [R1+0x4d40], R20 ;  /* 0x004d401401007387 */ /* 0x0001e60000100a00 */
[----:B0-----:R-:W2:Y:S01]  /*5a3b0*/  LDL.LU R20, [R1+0x1c0] ;  /* 0x0001c00001147983 */ /* 0x001ea20000300800 */
[----:B------:R-:W2:Y:S02]  /*5a3c0*/  LDL.LU R21, [R1+0x1c4] ;  /* 0x0001c40001157983 */ /* 0x000ea40000300800 */
[----:B------:R-:W2:Y:S02]  /*5a3d0*/  LDL.LU R22, [R1+0x1c8] ;  /* 0x0001c80001167983 */ /* 0x000ea40000300800 */
[----:B------:R-:W2:Y:S01]  /*5a3e0*/  LDL.LU R23, [R1+0x1cc] ;  /* 0x0001cc0001177983 */ /* 0x000ea20000300800 */
[----:B------:R-:W-:Y:S01]  /*5a3f0*/  STL [R1+0x4c88], R28 ;  /* 0x004c881c01007387 */ /* 0x000fe20000100800 */
[----:B------:R-:W-:Y:S02]  /*5a400*/  STL [R1+0x4c84], R2 ;  /* 0x004c840201007387 */ /* 0x000fe40000100800 */
[----:B------:R-:W-:Y:S02]  /*5a410*/  STL [R1+0x4c7c], R0 ;  /* 0x004c7c0001007387 */ /* 0x000fe40000100800 */
[----:B------:R-:W-:Y:S01]  /*5a420*/  STL [R1+0x4c78], R3 ;  /* 0x004c780301007387 */ /* 0x000fe20000100800 */
[----:B------:R-:W4:Y:S06]  /*5a430*/  LDL.LU.64 R24, [R1+0x4d80] ;  /* 0x004d800001187983 */ /* 0x000f2c0000300a00 */
[----:B------:R-:W-:Y:S02]  /*5a440*/  STL.64 [R1+0x1e0], R16 ;  /* 0x0001e01001007387 */ /* 0x000fe40000100a00 */
[----:B------:R0:W-:Y:S02]  /*5a450*/  STL.64 [R1+0x1e8], R18 ;  /* 0x0001e81201007387 */ /* 0x0001e40000100a00 */
[----:B0-----:R-:W4:Y:S01]  /*5a460*/  LDL.LU.64 R18, [R1+0x4d78] ;  /* 0x004d780001127983 */ /* 0x001f220000300a00 */
[----:B------:R-:W4:Y:S02]  /*5a470*/  LDL.LU.64 R16, [R1+0x4d70] ;  /* 0x004d700001107983 */ /* 0x000f240000300a00 */
[C---:B----4-:R-:W-:Y:S01]  /*5a480*/  HMMA.16816.F32.BF16 R24, R16.reuse, R24, R12 ;  /* 0x000000181018723c */ /* 0x050fe2000004180c */
[----:B------:R-:W4:Y:S01]  /*5a490*/  LDL.LU.64 R14, [R1+0x4d68] ;  /* 0x004d6800010e7983 */ /* 0x000f220000300a00 */
[----:B------:R-:W3:Y:S11]  /*5a4a0*/  LDL.LU.64 R12, [R1+0x4d60] ;  /* 0x004d6000010c7983 */ /* 0x000ef60000300a00 */
[----:B------:R-:W-:Y:S10]  /*5a4b0*/  @!UPT UIADD3 URZ, URZ, URZ, URZ ;  /* 0x0000003f3f3ff290 */ /* 0x000ff4000fffe03f */
[----:B------:R-:W-:Y:S01]  /*5a4c0*/  STL.64 [R1+0x1d0], R24 ;  /* 0x0001d01801007387 */ /* 0x000fe20000100a00 */
[----:B------:R-:W-:Y:S02]  /*5a4d0*/  STL.64 [R1+0x1d8], R26 ;  /* 0x0001d81a01007387 */ /* 0x000fe40000100a00 */
[----:B------:R-:W0:Y:S02]  /*5a4e0*/  LDSM.16.MT88.4 R24, [R29+0x17000] ;  /* 0x017000001d18783b */ /* 0x000e240000004200 */
[----:B0-----:R-:W-:Y:S01]  /*5a4f0*/  STL [R1+0x4c8c], R27 ;  /* 0x004c8c1b01007387 */ /* 0x001fe20000100800 */
[C---:B---3--:R-:W-:Y:S11]  /*5a500*/  HMMA.16816.F32.BF16 R8, R16.reuse, R12, R8 ;  /* 0x0000000c1008723c */ /* 0x048ff60000041808 */
[----:B------:R-:W-:Y:S11]  /*5a510*/  @!UPT UIADD3 URZ, URZ, URZ, URZ ;  /* 0x0000003f3f3ff290 */ /* 0x000ff6000fffe03f */
[----:B------:R-:W-:Y:S01]  /*5a520*/  @!UPT UIADD3 URZ, URZ, URZ, URZ ;  /* 0x0000003f3f3ff290 */ /* 0x000fe2000fffe03f */
[----:B------:R-:W-:Y:S01]  /*5a530*/  STL.64 [R1+0x2a0], R8 ;  /* 0x0002a00801007387 */ /* 0x000fe20000100a00 */
[----:B------:R0:W-:Y:S03]  /*5a540*/  STL.64 [R1+0x2a8], R10 ;  /* 0x0002a80a01007387 */ /* 0x0001e60000100a00 */
[----:B0-----:R-:W3:Y:S01]  /*5a550*/  LDL.LU.64 R10, [R1+0x4d58] ;  /* 0x004d5800010a7983 */ /* 0x001ee20000300a00 */
[----:B------:R-:W2:Y:S02]  /*5a560*/  LDL.LU.64 R8, [R1+0x4d50] ;  /* 0x004d500001087983 */ /* 0x000ea40000300a00 */
[C---:B--2---:R-:W-:Y:S11]  /*5a570*/  HMMA.16816.F32.BF16 R20, R16.reuse, R8, R20 ;  /* 0x000000081014723c */ /* 0x044ff60000041814 */
[----:B------:R-:W-:Y:S11]  /*5a580*/  @!UPT UIADD3 URZ, URZ, URZ, URZ ;  /* 0x0000003f3f3ff290 */ /* 0x000ff6000fffe03f */
[----:B------:R-:W-:Y:S01]  /*5a590*/  @!UPT UIADD3 URZ, URZ, URZ, URZ ;  /* 0x0000003f3f3ff290 */ /* 0x000fe2000fffe03f */
[----:B------:R0:W-:Y:S01]  /*5a5a0*/  STL.64 [R1+0x290], R20 ;  /* 0x0002901401007387 */ /* 0x0001e20000100a00 */
[----:B------:R-:W-:Y:S01]  /*5a5b0*/  IMAD.MOV.U32 R12, RZ, RZ, R22 ;  /* 0x000000ffff0c7224 */ /* 0x000fe200078e0016 */
[----:B------:R-:W-:Y:S02]  /*5a5c0*/  MOV R8, R23 ;  /* 0x0000001700087202 */ /* 0x000fe40000000f00 */
[----:B------:R-:W2:Y:S04]  /*5a5d0*/  LDL.LU.64 R22, [R1+0x4d48] ;  /* 0x004d480001167983 */ /* 0x000ea80000300a00 */
[----:B0-----:R-:W2:Y:S01]  /*5a5e0*/  LDL.LU.64 R20, [R1+0x4d40] ;  /* 0x004d400001147983 */ /* 0x001ea20000300a00 */
[----:B------:R-:W3:Y:S01]  /*5a5f0*/  LDL R9, [R1+0x1734] ;  /* 0x0017340001097983 */ /* 0x000ee20000100800 */
[----:B--2---:R-:W-:Y:S02]  /*5a600*/  HMMA.16816.F32.BF16 R20, R16, R4, R20 ;  /* 0x000000041014723c */ /* 0x004fe40000041814 */
[----:B------:R-:W2:Y:S11]  /*5a610*/  LDL R18, [R1+0x48] ;  /* 0x0000480001127983 */ /* 0x000eb60000100800 */
[----:B------:R-:W-:Y:S10]  /*5a620*/  @!UPT UIADD3 URZ, URZ, URZ, URZ ;  /* 0x0000003f3f3ff290 */ /* 0x000ff4000fffe03f */
[----:B------:R-:W-:Y:S01]  /*5a630*/  STL.64 [R1+0x1c0], R20 ;  /* 0x0001c01401007387 */ /* 0x000fe20000100a00 */
[----:B------:R-:W-:Y:S02]  /*5a640*/  STL.64 [R1+0x1c8], R22 ;  /* 0x0001c81601007387 */ /* 0x000fe40000100a00 */
[----:B------:R-:W2:Y:S02]  /*5a650*/  LDL R19, [R1+0x4c] ;  /* 0x00004c0001137983 */ /* 0x000ea40000100800 */
[----:B---3--:R-:W-:Y:S01]  /*5a660*/  STL.64 [R1+0x4ce8], R10 ;  /* 0x004ce80a01007387 */ /* 0x008fe20000100a00 */
[----:B------:R0:W-:Y:S04]  /*5a670*/  STL.64 [R1+0x4ce0], R8 ;  /* 0x004ce00801007387 */ /* 0x0001e80000100a00 */
[----:B------:R1:W3:Y:S04]  /*5a680*/  LDSM.16.MT88.4 R20, [R9+0x17080] ;  /* 0x017080000914783b */ /* 0x0002e80000004200 */
[----:B0-----:R-:W2:Y:S01]  /*5a690*/  LDL.LU R8, [R1+0x200] ;  /* 0x0002000001087983 */ /* 0x001ea20000300800 */
[----:B-1----:R-:W2:Y:S02]  /*5a6a0*/  LDL.LU R9, [R1+0x204] ;  /* 0x0002040001097983 */ /* 0x002ea40000300800 */
[----:B------:R-:W2:Y:S02]  /*5a6b0*/  LDL.LU R10, [R1+0x208] ;  /* 0x00020800010a7983 */ /* 0x000ea40000300800 */
[----:B------:R-:W2:Y:S01]  /*5a6c0*/  LDL.LU R11, [R1+0x20c] ;  /* 0x00020c00010b7983 */ /* 0x000ea20000300800 */
[----:B---3--:R-:W-:Y:S01]  /*5a6d0*/  MOV R27, R20 ;  /* 0x00000014001b7202 */ /* 0x008fe20000000f00 */
        /* <DEDUP_REMOVED lines=8> */
[----:B0-----:R-:W-:-:S02]  /*5a760*/  MOV R24, R7 ;  /* 0x0000000700187202 */ /* 0x001fc40000000f00 */
[----:B------:R-:W-:Y:S01]  /*5a770*/  MOV R25, R6 ;  /* 0x0000000600197202 */ /* 0x000fe20000000f00 */
[----:B------:R-:W3:Y:S01]  /*5a780*/  LDL.LU R7, [R1+0x4d3c] ;  /* 0x004d3c0001077983 */ /* 0x000ee20000300800 */
[----:B------:R-:W2:Y:S01]  /*5a790*/  LDL.LU R6, [R1+0x4d38] ;  /* 0x004d380001067983 */ /* 0x000ea20000300800 */
[----:B----4-:R-:W-:Y:S02]  /*5a7a0*/  MOV R26, R15 ;  /* 0x0000000f001a7202 */ /* 0x010fe40000000f00 */
[----:B------:R-:W4:Y:S01]  /*5a7b0*/  LDL.LU R15, [R1+0x4d34] ;  /* 0x004d3400010f7983 */ /* 0x000f220000300800 */
[----:B------:R-:W-:Y:S02]  /*5a7c0*/  MOV R27, R14 ;  /* 0x0000000e001b7202 */ /* 0x000fe40000000f00 */
[----:B------:R-:W4:Y:S03]  /*5a7d0*/  LDL.LU R14, [R1+0x4d30] ;  /* 0x004d3000010e7983 */ /* 0x000f260000300800 */
[----:B------:R-:W-:Y:S01]  /*5a7e0*/  STL.64 [R1+0x4ca8], R26 ;  /* 0x004ca81a01007387 */ /* 0x000fe20000100a00 */
[----:B------:R0:W-:Y:S03]  /*5a7f0*/  STL.64 [R1+0x4ca0], R24 ;  /* 0x004ca01801007387 */ /* 0x0001e60000100a00 */
[----:B0-----:R-:W4:Y:S01]  /*5a800*/  LDL.LU R24, [R1+0x160] ;  /* 0x0001600001187983 */ /* 0x001f220000300800 */
[----:B---3--:R-:W-:-:S02]  /*5a810*/  MOV R25, R7 ;  /* 0x0000000700197202 */ /* 0x008fc40000000f00 */
[----:B--2---:R-:W-:Y:S01]  /*5a820*/  MOV R26, R6 ;  /* 0x00000006001a7202 */ /* 0x004fe20000000f00 */
[----:B------:R-:W2:Y:S01]  /*5a830*/  LDL.LU R7, [R1+0x4d2c] ;  /* 0x004d2c0001077983 */ /* 0x000ea20000300800 */
[----:B------:R-:W3:Y:S01]  /*5a840*/  LDL.LU R6, [R1+0x4d28] ;  /* 0x004d280001067983 */ /* 0x000ee20000300800 */
[----:B----4-:R-:W-:Y:S02]  /*5a850*/  MOV R27, R15 ;  /* 0x0000000f001b7202 */ /* 0x010fe40000000f00 */
[----:B------:R-:W4:Y:S01]  /*5a860*/  LDL.LU R15, [R1+0x4d24] ;  /* 0x004d2400010f7983 */ /* 0x000f220000300800 */
[----:B------:R-:W-:Y:S02]  /*5a870*/  MOV R28, R21 ;  /* 0x00000015001c7202 */ /* 0x000fe40000000f00 */
[----:B------:R-:W-:Y:S02]  /*5a880*/  MOV R2, R22 ;  /* 0x0000001600027202 */ /* 0x000fe40000000f00 */
[----:B------:R-:W-:Y:S01]  /*5a890*/  MOV R29, R23 ;  /* 0x00000017001d7202 */ /* 0x000fe20000000f00 */
[----:B------:R0:W-:Y:S04]  /*5a8a0*/  STL.64 [R1+0x4cd8], R26 ;  /* 0x004cd81a01007387 */ /* 0x0001e80000100a00 */
[----:B------:R1:W-:Y:S01]  /*5a8b0*/  STL.64 [R1+0x4cd0], R24 ;  /* 0x004cd01801007387 */ /* 0x0003e20000100a00 */
[----:B0-----:R-:W-:-:S03]  /*5a8c0*/  IMAD.MOV.U32 R27, RZ, RZ, R14 ;  /* 0x000000ffff1b7224 */ /* 0x001fc600078e000e */
[----:B-1----:R-:W2:Y:S01]  /*5a8d0*/  LDL.LU R24, [R1+0x1a0] ;  /* 0x0001a00001187983 */ /* 0x002ea20000300800 */
[----:B------:R-:W2:Y:S02]  /*5a8e0*/  LDL.LU R25, [R1+0x1a4] ;  /* 0x0001a40001197983 */ /* 0x000ea40000300800 */
[----:B------:R-:W2:Y:S02]  /*5a8f0*/  LDL.LU R26, [R1+0x1a8] ;  /* 0x0001a800011a7983 */ /* 0x000ea40000300800 */
[----:B------:R-:W2:Y:S01]  /*5a900*/  LDL.LU R14, [R1+0x4d20] ;  /* 0x004d2000010e7983 */ /* 0x000ea20000300800 */
[----:B----4-:R-:W0:Y:S02]  /*5a910*/  LDSM.16.MT88.4 R20, [R15+0x17000] ;  /* 0x017000000f14783b */ /* 0x010e240000004200 */
[----:B0-----:R-:W-:Y:S02]  /*5a920*/  MOV R3, R22 ;  /* 0x0000001600037202 */ /* 0x001fe40000000f00 */
[----:B------:R-:W-:-:S02]  /*5a930*/  MOV R0, R23 ;  /* 0x0000001700007202 */ /* 0x000fc40000000f00 */
[----:B------:R-:W-:Y:S02]  /*5a940*/  MOV R5, R20 ;  /* 0x0000001400057202 */ /* 0x000fe40000000f00 */
[----:B------:R-:W-:Y:S01]  /*5a950*/  MOV R4, R21 ;  /* 0x0000001500047202 */ /* 0x000fe20000000f00 */
[----:B------:R-:W4:Y:S01]  /*5a960*/  LDL.LU.64 R22, [R1+0x4d18] ;  /* 0x004d180001167983 */ /* 0x000f220000300a00 */
[----:B------:R-:W4:Y:S02]  /*5a970*/  LDL.LU.64 R20, [R1+0x4d10] ;  /* 0x004d100001147983 */ /* 0x000f240000300a00 */
[----:B----4-:R-:W-:Y:S01]  /*5a980*/  HMMA.16816.F32.BF16 R16, R20, R18, R8 ;  /* 0x000000121410723c */ /* 0x010fe20000041808 */
[----:B------:R-:W4:Y:S01]  /*5a990*/  LDL.LU.64 R10, [R1+0x4d08] ;  /* 0x004d0800010a7983 */ /* 0x000f220000300a00 */
[----:B------:R-:W4:Y:S11]  /*5a9a0*/  LDL.LU.64 R8, [R1+0x4d00] ;  /* 0x004d000001087983 */ /* 0x000f360000300a00 */
[----:B------:R-:W-:Y:S10]  /*5a9b0*/  @!UPT UIADD3 URZ, URZ, URZ, URZ ;  /* 0x0000003f3f3ff290 */ /* 0x000ff4000fffe03f */
[----:B------:R-:W-:Y:S01]  /*5a9c0*/  STL.64 [R1+0x330], R16 ;  /* 0x0003301001007387 */ /* 0x000fe20000100a00 */
[----:B------:R-:W-:Y:S02]  /*5a9d0*/  STL.64 [R1+0x338], R18 ;  /* 0x0003381201007387 */ /* 0x000fe40000100a00 */
[----:B------:R0:W1:Y:S02]  /*5a9e0*/  LDSM.16.MT88.4 R16, [R15+0x17080] ;  /* 0x017080000f10783b */ /* 0x0000640000004200 */
[----:B0-----:R-:W4:Y:S04]  /*5a9f0*/  LDL.LU R15, [R1+0x4cf8] ;  /* 0x004cf800010f7983 */ /* 0x001f280000300800 */
[----:B-1----:R3:W-:Y:S01]  /*5aa00*/  STL.64 [R1+0x4ba0], R18 ;  /* 0x004ba01201007387 */ /* 0x0027e20000100a00 */
[----:B------:R0:W-:Y:S01]  /*5aa10*/  STL.64 [R1+0x4b98], R16 ;  /* 0x004b981001007387 */ /* 0x0001e20000100a00 */
[----:B---3--:R-:W-:-:S02]  /*5aa20*/  MOV R18, R6 ;  /* 0x0000000600127202 */ /* 0x008fc40000000f00 */
[----:B0-----:R-:W3:Y:S01]  /*5aa30*/  LDL.LU R16, [R1+0x1f0] ;  /* 0x0001f00001107983 */ /* 0x001ee20000300800 */
[----:B------:R-:W3:Y:S02]  /*5aa40*/  LDL.LU R17, [R1+0x1f4] ;  /* 0x0001f40001117983 */ /* 0x000ee40000300800 */
[----:B------:R-:W3:Y:S01]  /*5aa50*/  LDL.LU R6, [R1+0x4cf4] ;  /* 0x004cf40001067983 */ /* 0x000ee20000300800 */
[----:B--2---:R-:W-:Y:S02]  /*5aa60*/  MOV R19, R7 ;  /* 0x0000000700137202 */ /* 0x004fe40000000f00 */
[----:B------:R-:W2:Y:S01]  /*5aa70*/  LDL.LU R7, [R1+0x4cf0] ;  /* 0x004cf00001077983 */ /* 0x000ea20000300800 */
[C---:B----4-:R-:W-:Y:S11]  /*5aa80*/  HMMA.16816.F32.BF16 R8, R20.reuse, R14, R8 ;  /* 0x0000000e1408723c */ /* 0x050ff60000041808 */
[----:B------:R-:W-:Y:S11]  /*5aa90*/  @!UPT UIADD3 URZ, URZ, URZ, URZ ;  /* 0x0000003f3f3ff290 */ /* 0x000ff6000fffe03f */
[----:B------:R-:W-:Y:S01]  /*5aaa0*/  @!UPT UIADD3 URZ, URZ, URZ, URZ ;  /* 0x0000003f3f3ff290 */ /* 0x000fe2000fffe03f */
[----:B------:R-:W-:Y:S01]  /*5aab0*/  STL.64 [R1+0x390], R8 ;  /* 0x0003900801007387 */ /* 0x000fe20000100a00 */
[----:B------:R0:W-:Y:S03]  /*5aac0*/  STL.64 [R1+0x398], R10 ;  /* 0x0003980a01007387 */ /* 0x0001e60000100a00 */
[----:B0-----:R-:W3:Y:S01]  /*5aad0*/  LDL.LU.64 R10, [R1+0x4ce8] ;  /* 0x004ce800010a7983 */ /* 0x001ee20000300a00 */
[----:B------:R-:W4:Y:S02]  /*5aae0*/  LDL.LU.64 R8, [R1+0x4ce0] ;  /* 0x004ce00001087983 */ /* 0x000f240000300a00 */
[----:B------:R0:W-:Y:S02]  /*5aaf0*/  STL.64 [R1+0x4cb8], R14 ;  /* 0x004cb80e01007387 */ /* 0x0001e40000100a00 */
[----:B------:R-:W-:Y:S01]  /*5ab00*/  STL [R1+0x4cb0], R12 ;  /* 0x004cb00c01007387 */ /* 0x000fe20000100800 */
[----:B0-----:R-:W4:Y:S01]  /*5ab10*/  LDL.64 R14, [R1+0x48] ;  /* 0x00004800010e7983 */ /* 0x001f220000100a00 */
[C---:B---3--:R-:W-:Y:S08]  /*5ab20*/  HMMA.16816.F32.BF16 R16, R20.reuse, R10, R16 ;  /* 0x0000000a1410723c */ /* 0x048ff00000041810 */
[----:B--2---:R-:W-:Y:S11]  /*5ab30*/  HMMA.16816.F32.BF16 R20, R20, R6, R24 ;  /* 0x000000061414723c */ /* 0x004ff60000041818 */
[----:B------:R-:W-:Y:S04]  /*5ab40*/  @!UPT UIADD3 URZ, URZ, URZ, URZ ;  /* 0x0000003f3f3ff290 */ /* 0x000fe8000fffe03f */
[----:B------:R0:W-:Y:S01]  /*5ab50*/  STL.64 [R1+0x380], R16 ;  /* 0x0003801001007387 */ /* 0x0001e20000100a00 */
[----:B------:R1:W-:Y:S01]  /*5ab60*/  STL.64 [R1+0x388], R18 ;  /* 0x0003881201007387 */ /* 0x0003e20000100a00 */
[----:B0-----:R-:W-:Y:S02]  /*5ab70*/  MOV R16, R5 ;  /* 0x0000000500107202 */ /* 0x001fe40000000f00 */
[----:B-1----:R-:W-:Y:S02]  /*5ab80*/  MOV R18, R3 ;  /* 0x0000000300127202 */ /* 0x002fe40000000f00 */
[----:B------:R-:W-:Y:S02]  /*5ab90*/  MOV R19, R0 ;  /* 0x0000000000137202 */ /* 0x000fe40000000f00 */
[----:B------:R-:W-:-:S03]  /*5aba0*/  MOV R17, R4 ;  /* 0x0000000400117202 */ /* 0x000fc60000000f00 */
[----:B------:R-:W-:Y:S02]  /*5abb0*/  STL.64 [R1+0x4bf0], R18 ;  /* 0x004bf01201007387 */ /* 0x000fe40000100a00 */
[----:B------:R0:W-:Y:S02]  /*5abc0*/  STL.64 [R1+0x4be8], R16 ;  /* 0x004be81001007387 */ /* 0x0001e40000100a00 */
[----:B0-----:R-:W2:Y:S01]  /*5abd0*/  LDL.LU R16, [R1+0xc0] ;  /* 0x0000c00001107983 */ /* 0x001ea20000300800 */
[----:B------:R-:W2:Y:S02]  /*5abe0*/  LDL.LU R17, [R1+0xc4] ;  /* 0x0000c40001117983 */ /* 0x000ea40000300800 */
[----:B------:R-:W2:Y:S02]  /*5abf0*/  LDL.LU R18, [R1+0xc8] ;  /* 0x0000c80001127983 */ /* 0x000ea40000300800 */
[----:B------:R-:W2:Y:S01]  /*5ac00*/  LDL.LU R19, [R1+0xcc] ;  /* 0x0000cc0001137983 */ /* 0x000ea20000300800 */
[----:B------:R-:W3:Y:S01]  /*5ac10*/  LDL.LU.64 R26, [R1+0x4cd8] ;  /* 0x004cd800011a7983 */ /* 0x000ee20000300a00 */
[----:B------:R-:W3:Y:S02]  /*5ac20*/  LDL.LU.64 R24, [R1+0x4cd0] ;  /* 0x004cd00001187983 */ /* 0x000ee40000300a00 */
[----:B------:R-:W-:Y:S02]  /*5ac30*/  STL.64 [R1+0x320], R20 ;  /* 0x0003201401007387 */ /* 0x000fe40000100a00 */
[----:B------:R0:W-:Y:S02]  /*5ac40*/  STL.64 [R1+0x328], R22 ;  /* 0x0003281601007387 */ /* 0x0001e40000100a00 */
[----:B0-----:R-:W3:Y:S01]  /*5ac50*/  LDL.LU.64 R22, [R1+0x4cc8] ;  /* 0x004cc80001167983 */ /* 0x001ee20000300a00 */
[----:B------:R-:W3:Y:S01]  /*5ac60*/  LDL.LU.64 R20, [R1+0x4cc0] ;  /* 0x004cc00001147983 */ /* 0x000ee20000300a00 */
[----:B----4-:R-:W-:-:S02]  /*5ac70*/  MOV R0, R14 ;  /* 0x0000000e00007202 */ /* 0x010fc40000000f00 */
[----:B------:R-:W-:Y:S01]  /*5ac80*/  MOV R3, R15 ;  /* 0x0000000f00037202 */ /* 0x000fe20000000f00 */
[C---:B---3--:R-:W-:Y:S01]  /*5ac90*/  HMMA.16816.F32.BF16 R24, R20.reuse, R14, R24 ;  /* 0x0000000e1418723c */ /* 0x048fe20000041818 */
[----:B------:R-:W3:Y:S01]  /*5aca0*/  LDL.LU.64 R14, [R1+0x4cb8] ;  /* 0x004cb800010e7983 */ /* 0x000ee20000300a00 */
[----:B------:R-:W4:Y:S11]  /*5acb0*/  LDL.LU R12, [R1+0x4cb0] ;  /* 0x004cb000010c7983 */ /* 0x000f360000300800 */
[----:B------:R-:W-:Y:S10]  /*5acc0*/  @!UPT UIADD3 URZ, URZ, URZ, URZ ;  /* 0x0000003f3f3ff290 */ /* 0x000ff4000fffe03f */
[----:B------:R0:W-:Y:S01]  /*5acd0*/  STL.64 [R1+0x2f8], R26 ;  /* 0x0002f81a01007387 */ /* 0x0001e20000100a00 */
[----:B------:R-:W-:Y:S01]  /*5ace0*/  IMAD.MOV.U32 R4, RZ, RZ, R24 ;  /* 0x000000ffff047224 */ /* 0x000fe200078e0018 */
[----:B------:R-:W-:Y:S02]  /*5acf0*/  MOV R5, R25 ;  /* 0x0000001900057202 */ /* 0x000fe40000000f00 */
[----:B0-----:R-:W3:Y:S01]  /*5ad00*/  LDL.LU.64 R26, [R1+0x4ca8] ;  /* 0x004ca800011a7983 */ /* 0x001ee20000300a00 */
[----:B------:R-:W3:Y:S02]  /*5ad10*/  LDL.LU.64 R24, [R1+0x4ca0] ;  /* 0x004ca00001187983 */ /* 0x000ee40000300a00 */
[----:B------:R-:W-:Y:S02]  /*5ad20*/  STL [R1+0x4ae4], R5 ;  /* 0x004ae40501007387 */ /* 0x000fe40000100800 */
[----:B------:R-:W-:Y:S01]  /*5ad30*/  STL [R1+0x4ae0], R4 ;  /* 0x004ae00401007387 */ /* 0x000fe20000100800 */
[C---:B---3--:R-:W-:Y:S11]  /*5ad40*/  HMMA.16816.F32.BF16 R24, R20.reuse, R14, R24 ;  /* 0x0000000e1418723c */ /* 0x048ff60000041818 */
[----:B------:R-:W-:Y:S11]  /*5ad50*/  @!UPT UIADD3 URZ, URZ, URZ, URZ ;  /* 0x0000003f3f3ff290 */ /* 0x000ff6000fffe03f */
[----:B------:R-:W-:Y:S01]  /*5ad60*/  @!UPT UIADD3 URZ, URZ, URZ, URZ ;  /* 0x0000003f3f3ff290 */ /* 0x000fe2000fffe03f */
[----:B------:R-:W-:Y:S01]  /*5ad70*/  STL.64 [R1+0x350], R24 ;  /* 0x0003501801007387 */ /* 0x000fe20000100a00 */
[----:B------:R0:W-:Y:S03]  /*5ad80*/  STL.64 [R1+0x358], R26 ;  /* 0x0003581a01007387 */ /* 0x0001e60000100a00 */
[----:B0-----:R-:W3:Y:S01]  /*5ad90*/  LDL.LU.64 R26, [R1+0x4c98] ;  /* 0x004c9800011a7983 */ /* 0x001ee20000300a00 */
[----:B------:R-:W3:Y:S02]  /*5ada0*/  LDL.LU.64 R24, [R1+0x4c90] ;  /* 0x004c900001187983 */ /* 0x000ee40000300a00 */
[----:B------:R-:W-:Y:S02]  /*5adb0*/  STL.64 [R1+0x4c70], R14 ;  /* 0x004c700e01007387 */ /* 0x000fe40000100a00 */
[----:B----4-:R0:W-:Y:S02]  /*5adc0*/  STL [R1+0x4c68], R12 ;  /* 0x004c680c01007387 */ /* 0x0101e40000100800 */
[----:B0-----:R-:W4:Y:S01]  /*5add0*/  LDL.LU R12, [R1+0x140] ;  /* 0x00014000010c7983 */ /* 0x001f220000300800 */
[----:B------:R-:W4:Y:S02]  /*5ade0*/  LDL.LU R13, [R1+0x144] ;  /* 0x00014400010d7983 */ /* 0x000f240000300800 */
[----:B------:R-:W4:Y:S02]  /*5adf0*/  LDL.LU R14, [R1+0x148] ;  /* 0x00014800010e7983 */ /* 0x000f240000300800 */
[----:B------:R-:W4:Y:S01]  /*5ae00*/  LDL.LU R15, [R1+0x14c] ;  /* 0x00014c00010f7983 */ /* 0x000f220000300800 */
[C---:B--2---:R-:W-:Y:S01]  /*5ae10*/  HMMA.16816.F32.BF16 R16, R20.reuse, R6, R16 ;  /* 0x000000061410723c */ /* 0x044fe20000041810 */
[----:B------:R-:W-:Y:S01]  /*5ae20*/  STL.64 [R1+0x4c60], R10 ;  /* 0x004c600a01007387 */ /* 0x000fe20000100a00 */
[----:B------:R0:W-:Y:S11]  /*5ae30*/  STL.64 [R1+0x4c58], R8 ;  /* 0x004c580801007387 */ /* 0x0001f60000100a00 */
[----:B------:R-:W-:Y:S11]  /*5ae40*/  @!UPT UIADD3 URZ, URZ, URZ, URZ ;  /* 0x0000003f3f3ff290 */ /* 0x000ff6000fffe03f */
[----:B------:R-:W-:Y:S02]  /*5ae50*/  MOV R5, R18 ;  /* 0x0000001200057202 */ /* 0x000fe40000000f00 */
[----:B------:R-:W-:Y:S01]  /*5ae60*/  MOV R4, R19 ;  /* 0x0000001300047202 */ /* 0x000fe20000000f00 */
[----:B------:R-:W-:Y:S01]  /*5ae70*/  MOV R18, R2 ;  /* 0x0000000200127202 */ /* 0x000fe20000000f00 */
[----:B------:R-:W-:Y:S01]  /*5ae80*/  MOV R19, R29 ;  /* 0x0000001d00137202 */ /* 0x000fe20000000f00 */
[----:B----4-:R-:W-:Y:S11]  /*5ae90*/  HMMA.16816.F32.BF16 R12, R20, R10, R12 ;  /* 0x0000000a140c723c */ /* 0x010ff6000004180c */
[----:B------:R-:W-:Y:S11]  /*5aea0*/  @!UPT UIADD3 URZ, URZ, URZ, URZ ;  /* 0x0000003f3f3ff290 */ /* 0x000ff6000fffe03f */
[----:B------:R-:W-:Y:S01]  /*5aeb0*/  @!UPT UIADD3 URZ, URZ, URZ, URZ ;  /* 0x0000003f3f3ff290 */ /* 0x000fe2000fffe03f */
        /* <DEDUP_REMOVED lines=8> */
[----:B--2---:R-:W4:Y:S02]  /*5af40*/  LDL.LU R14, [R1+0x198] ;  /* 0x00019800010e7983 */ /* 0x004f240000300800 */
[----:B------:R-:W4:Y:S01]  /*5af50*/  LDL.LU R15, [R1+0x19c] ;  /* 0x00019c00010f7983 */ /* 0x000f220000300800 */
[----:B------:R-:W-:Y:S01]  /*5af60*/  STL.64 [R1+0x160], R16 ;  /* 0x0001601001007387 */ /* 0x000fe20000100a00 */
[----:B------:R-:W-:Y:S02]  /*5af70*/  STL.64 [R1+0x4c50], R6 ;  /* 0x004c500601007387 */ /* 0x000fe40000100a00 */
[----:B------:R0:W-:Y:S02]  /*5af80*/  STL.64 [R1+0x4c48], R4 ;  /* 0x004c480401007387 */ /* 0x0001e40000100a00 */
[----:B0-----:R-:W2:Y:S01]  /*5af90*/  LDL.LU R4, [R1+0x170] ;  /* 0x0001700001047983 */ /* 0x001ea20000300800 */
[----:B------:R-:W2:Y:S02]  /*5afa0*/  LDL.LU R5, [R1+0x174] ;  /* 0x0001740001057983 */ /* 0x000ea40000300800 */
[----:B------:R-:W2:Y:S02]  /*5afb0*/  LDL.LU R6, [R1+0x178] ;  /* 0x0001780001067983 */ /* 0x000ea40000300800 */
[----:B------:R-:W2:Y:S01]  /*5afc0*/  LDL.LU R7, [R1+0x17c] ;  /* 0x00017c0001077983 */ /* 0x000ea20000300800 */
[----:B---3--:R-:W-:-:S02]  /*5afd0*/  MOV R16, R27 ;  /* 0x0000001b00107202 */ /* 0x008fc40000000f00 */
[----:B------:R-:W-:Y:S01]  /*5afe0*/  MOV R17, R28 ;  /* 0x0000001c00117202 */ /* 0x000fe20000000f00 */
[----:B------:R-:W4:Y:S01]  /*5aff0*/  LDL.LU R27, [R1+0x4c8c] ;  /* 0x004c8c00011b7983 */ /* 0x000f220000300800 */
[----:B------:R-:W3:Y:S02]  /*5b000*/  LDL.LU R28, [R1+0x4c88] ;  /* 0x004c8800011c7983 */ /* 0x000ee40000300800 */
[----:B------:R-:W2:Y:S02]  /*5b010*/  LDL.LU R2, [R1+0x4c84] ;  /* 0x004c840001027983 */ /* 0x000ea40000300800 */
[----:B------:R-:W2:Y:S01]  /*5b020*/  LDL.LU R29, [R1+0x4c80] ;  /* 0x004c8000011d7983 */ /* 0x000ea20000300800 */
[----:B------:R-:W-:Y:S01]  /*5b030*/  STL.64 [R1+0x4c40], R18 ;  /* 0x004c401201007387 */ /* 0x000fe20000100a00 */
[----:B------:R0:W-:Y:S03]  /*5b040*/  STL.64 [R1+0x4c38], R16 ;  /* 0x004c381001007387 */ /* 0x0001e60000100a00 */
[----:B0-----:R-:W3:Y:S01]  /*5b050*/  LDL.LU R16, [R1+0x100] ;  /* 0x0001000001107983 */ /* 0x001ee20000300800 */
[----:B------:R-:W3:Y:S02]  /*5b060*/  LDL.LU R17, [R1+0x104] ;  /* 0x0001040001117983 */ /* 0x000ee40000300800 */
[----:B------:R-:W3:Y:S02]  /*5b070*/  LDL.LU R18, [R1+0x108] ;  /* 0x0001080001127983 */ /* 0x000ee40000300800 */
[----:B------:R-:W3:Y:S01]  /*5b080*/  LDL.LU R19, [R1+0x10c] ;  /* 0x00010c0001137983 */ /* 0x000ee20000300800 */
[----:B--2---:R-:W0:Y:S04]  /*5b090*/  LDSM.16.MT88.4 R20, [R29+0x17000] ;  /* 0x017000001d14783b */ /* 0x004e280000004200 */
        /* <DEDUP_REMOVED lines=9> */
[C---:B----4-:R-:W-:Y:S01]  /*5b130*/  HMMA.16816.F32.BF16 R12, R24.reuse, R22, R12 ;  /* 0x00000016180c723c */ /* 0x050fe2000004180c */
[----:B------:R-:W-:Y:S01]  /*5b140*/  STL.64 [R1+0x4bc8], R20 ;  /* 0x004bc81401007387 */ /* 0x000fe20000100a00 */
[----:B------:R-:W2:Y:S02]  /*5b150*/  LDL.LU R0, [R1+0x4c7c] ;  /* 0x004c7c0001007983 */ /* 0x000ea40000300800 */
[----:B------:R-:W4:Y:S11]  /*5b160*/  LDL.LU R3, [R1+0x4c78] ;  /* 0x004c780001037983 */ /* 0x000f360000300800 */
[----:B------:R-:W-:Y:S08]  /*5b170*/  @!UPT UIADD3 URZ, URZ, URZ, URZ ;  /* 0x0000003f3f3ff290 */ /* 0x000ff0000fffe03f */
[----:B------:R-:W-:Y:S01]  /*5b180*/  STL.64 [R1+0x310], R12 ;  /* 0x0003100c01007387 */ /* 0x000fe20000100a00 */
[----:B------:R0:W-:Y:S03]  /*5b190*/  STL.64 [R1+0x318], R14 ;  /* 0x0003180e01007387 */ /* 0x0001e60000100a00 */
[----:B0-----:R-:W2:Y:S01]  /*5b1a0*/  LDL.LU.64 R14, [R1+0x4c70] ;  /* 0x004c7000010e7983 */ /* 0x001ea20000300a00 */
[----:B------:R-:W3:Y:S01]  /*5b1b0*/  LDL.LU R12, [R1+0x4c68] ;  /* 0x004c6800010c7983 */ /* 0x000ee20000300800 */
[C---:B--2---:R-:W-:Y:S11]  /*5b1c0*/  HMMA.16816.F32.BF16 R8, R24.reuse, R14, R8 ;  /* 0x0000000e1808723c */ /* 0x044ff60000041808 */
[----:B------:R-:W-:Y:S11]  /*5b1d0*/  @!UPT UIADD3 URZ, URZ, URZ, URZ ;  /* 0x0000003f3f3ff290 */ /* 0x000ff6000fffe03f */
[----:B------:R-:W-:Y:S01]  /*5b1e0*/  @!UPT UIADD3 URZ, URZ, URZ, URZ ;  /* 0x0000003f3f3ff290 */ /* 0x000fe2000fffe03f */
[----:B------:R-:W-:Y:S01]  /*5b1f0*/  STL.64 [R1+0x370], R8 ;  /* 0x0003700801007387 */ /* 0x000fe20000100a00 */
[----:B------:R0:W-:Y:S01]  /*5b200*/  STL [R1+0x378], R10 ;  /* 0x0003780a01007387 */ /* 0x0001e20000100800 */
[----:B------:R-:W-:Y:S02]  /*5b210*/  MOV R13, R11 ;  /* 0x0000000b000d7202 */ /* 0x000fe40000000f00 */
[----:B0-----:R-:W2:Y:S01]  /*5b220*/  LDL.LU.64 R10, [R1+0x4c60] ;  /* 0x004c6000010a7983 */ /* 0x001ea20000300a00 */
[----:B------:R-:W3:Y:S02]  /*5b230*/  LDL.LU.64 R8, [R1+0x4c58] ;  /* 0x004c580001087983 */ /* 0x000ee40000300a00 */
[----:B------:R-:W-:Y:S01]  /*5b240*/  STL [R1+0x4a40], R13 ;  /* 0x004a400d01007387 */ /* 0x000fe20000100800 */
[C---:B--2---:R-:W-:Y:S11]  /*5b250*/  HMMA.16816.F32.BF16 R4, R24.reuse, R10, R4 ;  /* 0x0000000a1804723c */ /* 0x044ff60000041804 */
[----:B------:R-:W-:Y:S11]  /*5b260*/  @!UPT UIADD3 URZ, URZ, URZ, URZ ;  /* 0x0000003f3f3ff290 */ /* 0x000ff6000fffe03f */
[----:B------:R-:W-:Y:S01]  /*5b270*/  @!UPT UIADD3 URZ, URZ, URZ, URZ ;  /* 0x0000003f3f3ff290 */ /* 0x000fe2000fffe03f */
[----:B------:R-:W-:Y:S01]  /*5b280*/  STL.64 [R1+0x360], R4 ;  /* 0x0003600401007387 */ /* 0x000fe20000100a00 */
[----:B------:R0:W-:Y:S03]  /*5b290*/  STL.64 [R1+0x368], R6 ;  /* 0x0003680601007387 */ /* 0x0001e60000100a00 */
[----:B0-----:R-:W2:Y:S01]  /*5b2a0*/  LDL.LU.64 R6, [R1+0x4c50] ;  /* 0x004c500001067983 */ /* 0x001ea20000300a00 */
[----:B------:R-:W4:Y:S02]  /*5b2b0*/  LDL.LU.64 R4, [R1+0x4c48] ;  /* 0x004c480001047983 */ /* 0x000f240000300a00 */
[----:B------:R-:W-:Y:S02]  /*5b2c0*/  STL.64 [R1+0x4c20], R10 ;  /* 0x004c200a01007387 */ /* 0x000fe40000100a00 */
[----:B---3--:R0:W-:Y:S02]  /*5b2d0*/  STL.64 [R1+0x4c18], R8 ;  /* 0x004c180801007387 */ /* 0x0081e40000100a00 */
[----:B0-----:R-:W3:Y:S01]  /*5b2e0*/  LDL.LU R8, [R1+0x120] ;  /* 0x0001200001087983 */ /* 0x001ee20000300800 */
[----:B------:R-:W3:Y:S02]  /*5b2f0*/  LDL.LU R9, [R1+0x124] ;  /* 0x0001240001097983 */ /* 0x000ee40000300800 */
[----:B------:R-:W3:Y:S02]  /*5b300*/  LDL.LU R10, [R1+0x128] ;  /* 0x00012800010a7983 */ /* 0x000ee40000300800 */
[----:B------:R-:W3:Y:S01]  /*5b310*/  LDL.LU R11, [R1+0x12c] ;  /* 0x00012c00010b7983 */ /* 0x000ee20000300800 */
[----:B--2---:R-:W-:Y:S01]  /*5b320*/  HMMA.16816.F32.BF16 R24, R24, R6, R16 ;  /* 0x000000061818723c */ /* 0x004fe20000041810 */
[----:B---3--:R-:W-:Y:S01]  /*5b330*/  STL.64 [R1+0x4c30], R10 ;  /* 0x004c300a01007387 */ /* 0x008fe20000100a00 */
[----:B------:R0:W-:Y:S11]  /*5b340*/  STL.64 [R1+0x4c28], R8 ;  /* 0x004c280801007387 */ /* 0x0001f60000100a00 */
[----:B------:R-:W-:Y:S11]  /*5b350*/  @!UPT UIADD3 URZ, URZ, URZ, URZ ;  /* 0x0000003f3f3ff290 */ /* 0x000ff6000fffe03f */
[----:B------:R-:W-:Y:S01]  /*5b360*/  MOV R13, R27 ;  /* 0x0000001b000d7202 */ /* 0x000fe20000000f00 */
[----:B0-----:R-:W2:Y:S01]  /*5b370*/  LDL.LU R8, [R1+0x130] ;  /* 0x0001300001087983 */ /* 0x001ea20000300800 */
[----:B------:R-:W2:Y:S02]  /*5b380*/  LDL.LU R9, [R1+0x134] ;  /* 0x0001340001097983 */ /* 0x000ea40000300800 */
[----:B------:R-:W2:Y:S02]  /*5b390*/  LDL.LU R10, [R1+0x138] ;  /* 0x00013800010a7983 */ /* 0x000ea40000300800 */
[----:B------:R-:W2:Y:S01]  /*5b3a0*/  LDL.LU R11, [R1+0x13c] ;  /* 0x00013c00010b7983 */ /* 0x000ea20000300800 */
[----:B------:R-:W2:Y:S01]  /*5b3b0*/  LDL.LU.64 R18, [R1+0x4c40] ;  /* 0x004c400001127983 */ /* 0x000ea20000300a00 */
[----:B------:R-:W2:Y:S02]  /*5b3c0*/  LDL.LU.64 R16, [R1+0x4c38] ;  /* 0x004c380001107983 */ /* 0x000ea40000300a00 */
[----:B------:R-:W-:Y:S02]  /*5b3d0*/  STL.64 [R1+0x300], R24 ;  /* 0x0003001801007387 */ /* 0x000fe40000100a00 */
[----:B------:R-:W-:Y:S02]  /*5b3e0*/  STL [R1+0x308], R26 ;  /* 0x0003081a01007387 */ /* 0x000fe40000100800 */
[----:B------:R-:W0:Y:S04]  /*5b3f0*/  LDSM.16.MT88.4 R24, [R29+0x17080] ;  /* 0x017080001d18783b */ /* 0x000e280000004200 */
[----:B------:R-:W-:Y:S01]  /*5b400*/  STL.64 [R1+0x4c10], R6 ;  /* 0x004c100601007387 */ /* 0x000fe20000100a00 */
[----:B----4-:R1:W-:Y:S03]  /*5b410*/  STL.64 [R1+0x4c08], R4 ;  /* 0x004c080401007387 */ /* 0x0103e60000100a00 */
[----:B-1----:R-:W3:Y:S01]  /*5b420*/  LDL.LU R4, [R1+0x110] ;  /* 0x0001100001047983 */ /* 0x002ee20000300800 */
[----:B------:R-:W3:Y:S02]  /*5b430*/  LDL.LU R5, [R1+0x114] ;  /* 0x0001140001057983 */ /* 0x000ee40000300800 */
[----:B------:R-:W3:Y:S02]  /*5b440*/  LDL.LU R6, [R1+0x118] ;  /* 0x0001180001067983 */ /* 0x000ee40000300800 */
[----:B------:R-:W3:Y:S01]  /*5b450*/  LDL.LU R7, [R1+0x11c] ;  /* 0x00011c0001077983 */ /* 0x000ee20000300800 */
[----:B------:R-:W-:Y:S04]  /*5b460*/  STL [R1+0x4a44], R13 ;  /* 0x004a440d01007387 */ /* 0x000fe80000100800 */
[----:B0-----:R-:W-:Y:S01]  /*5b470*/  STL.64 [R1+0x4b10], R26 ;  /* 0x004b101a01007387 */ /* 0x001fe20000100a00 */
        /* <DEDUP_REMOVED lines=30> */
[----:B------:R-:W4:Y:S01]  /*5b660*/  LDL.LU.64 R8, [R1+0x4c18] ;  /* 0x004c180001087983 */ /* 0x000f220000300a00 */
[C---:B---3--:R-:W-:Y:S11]  /*5b670*/  HMMA.16816.F32.BF16 R4, R16.reuse, R10, R4 ;  /* 0x0000000a1004723c */ /* 0x048ff60000041804 */
[----:B------:R-:W-:Y:S11]  /*5b680*/  @!UPT UIADD3 URZ, URZ, URZ, URZ ;  /* 0x0000003f3f3ff290 */ /* 0x000ff6000fffe03f */
[----:B------:R-:W-:Y:S01]  /*5b690*/  @!UPT UIADD3 URZ, URZ, URZ, URZ ;  /* 0x0000003f3f3ff290 */ /* 0x000fe2000fffe03f */
[----:B------:R-:W-:Y:S01]  /*5b6a0*/  STL.64 [R1+0x100], R4 ;  /* 0x0001000401007387 */ /* 0x000fe20000100a00 */
[----:B------:R0:W-:Y:S03]  /*5b6b0*/  STL.64 [R1+0x108], R6 ;  /* 0x0001080601007387 */ /* 0x0001e60000100a00 */
[----:B0-----:R-:W2:Y:S01]  /*5b6c0*/  LDL.LU.64 R6, [R1+0x4c10] ;  /* 0x004c100001067983 */ /* 0x001ea20000300a00 */
[----:B------:R-:W3:Y:S01]  /*5b6d0*/  LDL.LU.64 R4, [R1+0x4c08] ;  /* 0x004c080001047983 */ /* 0x000ee20000300a00 */
[----:B--2---:R-:W-:Y:S02]  /*5b6e0*/  HMMA.16816.F32.BF16 R16, R16, R6, R24 ;  /* 0x000000061010723c */ /* 0x004fe40000041818 */
[----:B------:R-:W2:Y:S01]  /*5b6f0*/  LDL.LU.64 R26, [R1+0x4c00] ;  /* 0x004c0000011a7983 */ /* 0x000ea20000300a00 */
[----:B------:R-:W2:Y:S11]  /*5b700*/  LDL.LU.64 R24, [R1+0x4bf8] ;  /* 0x004bf80001187983 */ /* 0x000eb60000300a00 */
[----:B------:R-:W-:Y:S09]  /*5b710*/  @!UPT UIADD3 URZ, URZ, URZ, URZ ;  /* 0x0000003f3f3ff290 */ /* 0x000ff2000fffe03f */
        /* <DEDUP_REMOVED lines=11> */
[----:B------:R-:W3:Y:S01]  /*5b7d0*/  LDL.LU.64 R20, [R1+0x4bc8] ;  /* 0x004bc80001147983 */ /* 0x000ee20000300a00 */
[C---:B--2---:R-:W-:Y:S08]  /*5b7e0*/  HMMA.16816.F32.BF16 R24, R16.reuse, R14, R24 ;  /* 0x0000000e1018723c */ /* 0x044ff00000041818 */
[----:B---3--:R-:W-:Y:S11]  /*5b7f0*/  HMMA.16816.F32.BF16 R20, R16, R10, R20 ;  /* 0x0000000a1014723c */ /* 0x008ff60000041814 */
[----:B------:R-:W-:Y:S11]  /*5b800*/  @!UPT UIADD3 URZ, URZ, URZ, URZ ;  /* 0x0000003f3f3ff290 */ /* 0x000ff6000fffe03f */
[----:B------:R-:W-:Y:S01]  /*5b810*/  @!UPT UIADD3 URZ, URZ, URZ, URZ ;  /* 0x0000003f3f3ff290 */ /* 0x000fe2000fffe03f */
[----:B------:R-:W-:Y:S01]  /*5b820*/  STL [R1+0x260], R20 ;  /* 0x0002601401007387 */ /* 0x000fe20000100800 */
[----:B------:R-:W-:Y:S01]  /*5b830*/  MOV R13, R21 ;  /* 0x00000015000d7202 */ /* 0x000fe20000000f00 */
[----:B------:R0:W-:Y:S02]  /*5b840*/  STL.64 [R1+0x270], R24 ;  /* 0x0002701801007387 */ /* 0x0001e40000100a00 */
[----:B------:R1:W-:Y:S01]  /*5b850*/  STL.64 [R1+0x278], R26 ;  /* 0x0002781a01007387 */ /* 0x0003e20000100a00 */
[----:B------:R2:W-:Y:S01]  /*5b860*/  STL.64 [R1+0x268], R22 ;  /* 0x0002681601007387 */ /* 0x0005e20000100a00 */
[----:B------:R3:W-:Y:S02]  /*5b870*/  STL.64 [R1+0x4b80], R14 ;  /* 0x004b800e01007387 */ /* 0x0007e40000100a00 */
[----:B------:R-:W-:Y:S02]  /*5b880*/  STL.64 [R1+0x4b78], R12 ;  /* 0x004b780c01007387 */ /* 0x000fe40000100a00 */
[----:B------:R-:W-:Y:S01]  /*5b890*/  STL.64 [R1+0x4b70], R10 ;  /* 0x004b700a01007387 */ /* 0x000fe20000100a00 */
[----:B----4-:R4:W-:Y:S04]  /*5b8a0*/  STL.64 [R1+0x4b68], R8 ;  /* 0x004b680801007387 */ /* 0x0109e80000100a00 */
[----:B0-----:R-:W4:Y:S01]  /*5b8b0*/  LDL.LU R24, [R1+0x1e0] ;  /* 0x0001e00001187983 */ /* 0x001f220000300800 */
[----:B------:R-:W4:Y:S02]  /*5b8c0*/  LDL.LU R25, [R1+0x1e4] ;  /* 0x0001e40001197983 */ /* 0x000f240000300800 */
[----:B-1----:R-:W4:Y:S02]  /*5b8d0*/  LDL.LU R26, [R1+0x1e8] ;  /* 0x0001e800011a7983 */ /* 0x002f240000300800 */
[----:B------:R-:W4:Y:S01]  /*5b8e0*/  LDL.LU R27, [R1+0x1ec] ;  /* 0x0001ec00011b7983 */ /* 0x000f220000300800 */
[----:B------:R-:W4:Y:S01]  /*5b8f0*/  LDL.LU R20, [R1+0xa0] ;  /* 0x0000a00001147983 */ /* 0x000f220000300800 */
[----:B------:R-:W4:Y:S02]  /*5b900*/  LDL.LU R21, [R1+0xa4] ;  /* 0x0000a40001157983 */ /* 0x000f240000300800 */
[----:B--2---:R-:W2:Y:S02]  /*5b910*/  LDL.LU R22, [R1+0xa8] ;  /* 0x0000a80001167983 */ /* 0x004ea40000300800 */
[----:B------:R-:W2:Y:S01]  /*5b920*/  LDL.LU R23, [R1+0xac] ;  /* 0x0000ac0001177983 */ /* 0x000ea20000300800 */
[----:B---3--:R-:W3:Y:S04]  /*5b930*/  LDL.LU.64 R14, [R1+0x48] ;  /* 0x00004800010e7983 */ /* 0x008ee80000300a00 */
[----:B---3--:R0:W-:Y:S01]  /*5b940*/  STL.64 [R1+0x4ba8], R14 ;  /* 0x004ba80e01007387 */ /* 0x0081e20000100a00 */
[----:B----4-:R-:W3:Y:S02]  /*5b950*/  LDL.LU R8, [R1+0x60] ;  /* 0x0000600001087983 */ /* 0x010ee40000300800 */
        /* <DEDUP_REMOVED lines=19> */
[----:B------:R0:W-:Y:S01]  /*5ba90*/  STL.64 [R1+0x4b20], R26 ;  /* 0x004b201a01007387 */ /* 0x0001e20000100a00 */
[----:B------:R1:W-:Y:S01]  /*5baa0*/  STL.64 [R1+0x4b18], R24 ;  /* 0x004b181801007387 */ /* 0x0003e20000100a00 */
[----:B0-----:R-:W-:Y:S01]  /*5bab0*/  MOV R26, R2 ;  /* 0x00000002001a7202 */ /* 0x001fe20000000f00 */
[----:B-1----:R-:W-:Y:S01]  /*5bac0*/  IMAD.MOV.U32 R24, RZ, RZ, R3 ;  /* 0x000000ffff187224 */ /* 0x002fe200078e0003 */
[----:B------:R-:W-:Y:S01]  /*5bad0*/  MOV R27, R28 ;  /* 0x0000001c001b7202 */ /* 0x000fe20000000f00 */
[----:B------:R-:W4:Y:S01]  /*5bae0*/  LDL.LU R3, [R1+0x4bc0] ;  /* 0x004bc00001037983 */ /* 0x000f220000300800 */
[----:B------:R-:W-:-:S02]  /*5baf0*/  MOV R25, R0 ;  /* 0x0000000000197202 */ /* 0x000fc40000000f00 */
[----:B------:R-:W2:Y:S02]  /*5bb00*/  LDL.LU R0, [R1+0x4bbc] ;  /* 0x004bbc0001007983 */ /* 0x000ea40000300800 */
[----:B------:R-:W2:Y:S01]  /*5bb10*/  LDL.LU R2, [R1+0x4bb8] ;  /* 0x004bb80001027983 */ /* 0x000ea20000300800 */
[----:B------:R-:W2:Y:S01]  /*5bb20*/  LDL.LU R28, [R1+0x4bb4] ;  /* 0x004bb400011c7983 */ /* 0x000ea20000300800 */
[----:B------:R-:W-:Y:S02]  /*5bb30*/  STL.64 [R1+0x4b30], R26 ;  /* 0x004b301a01007387 */ /* 0x000fe40000100a00 */
[----:B------:R0:W-:Y:S02]  /*5bb40*/  STL.64 [R1+0x4b28], R24 ;  /* 0x004b281801007387 */ /* 0x0001e40000100a00 */
        /* <DEDUP_REMOVED lines=8> */
[----:B------:R-:W-:-:S02]  /*5bbd0*/  MOV R25, R28 ;  /* 0x0000001c00197202 */ /* 0x000fc40000000f00 */
[----:B------:R-:W2:Y:S01]  /*5bbe0*/  LDL.LU R28, [R1+0x4bb0] ;  /* 0x004bb000011c7983 */ /* 0x000ea20000300800 */
[----:B------:R-:W-:Y:S02]  /*5bbf0*/  MOV R26, R2 ;  /* 0x00000002001a7202 */ /* 0x000fe40000000f00 */
[----:B------:R-:W-:Y:S01]  /*5bc00*/  MOV R27, R0 ;  /* 0x00000000001b7202 */ /* 0x000fe20000000f00 */
[----:B------:R-:W3:Y:S11]  /*5bc10*/  LDL.LU.64 R14, [R1+0x4ba8] ;  /* 0x004ba800010e7983 */ /* 0x000ef60000300a00 */
[----:B------:R-:W-:Y:S01]  /*5bc20*/  @!UPT UIADD3 URZ, URZ, URZ, URZ ;  /* 0x0000003f3f3ff290 */ /* 0x000fe2000fffe03f */
[----:B------:R-:W-:Y:S01]  /*5bc30*/  MOV R2, R18 ;  /* 0x0000001200027202 */ /* 0x000fe20000000f00 */
[----:B------:R0:W-:Y:S01]  /*5bc40*/  STL.64 [R1+0x210], R16 ;  /* 0x0002101001007387 */ /* 0x0001e20000100a00 */
[----:B------:R-:W-:Y:S02]  /*5bc50*/  MOV R0, R19 ;  /* 0x0000001300007202 */ /* 0x000fe40000000f00 */
[----:B------:R-:W3:Y:S04]  /*5bc60*/  LDL.LU.64 R18, [R1+0x4ba0] ;  /* 0x004ba00001127983 */ /* 0x000ee80000300a00 */
[----:B0-----:R-:W3:Y:S01]  /*5bc70*/  LDL.LU.64 R16, [R1+0x4b98] ;  /* 0x004b980001107983 */ /* 0x001ee20000300a00 */
[----:B------:R-:W-:Y:S02]  /*5bc80*/  STL [R1+0x4ad0], R0 ;  /* 0x004ad00001007387 */ /* 0x000fe40000100800 */
[----:B------:R0:W-:Y:S01]  /*5bc90*/  STL [R1+0x4acc], R2 ;  /* 0x004acc0201007387 */ /* 0x0001e20000100800 */
[----:B---3--:R-:W-:Y:S01]  /*5bca0*/  HMMA.16816.F32.BF16 R8, R16, R14, R8 ;  /* 0x0000000e1008723c */ /* 0x008fe20000041808 */
[----:B0-----:R-:W-:-:S02]  /*5bcb0*/  MOV R2, R14 ;  /* 0x0000000e00027202 */ /* 0x001fc40000000f00 */
[----:B------:R-:W-:Y:S11]  /*5bcc0*/  MOV R0, R15 ;  /* 0x0000000f00007202 */ /* 0x000ff60000000f00 */
[----:B------:R-:W-:Y:S09]  /*5bcd0*/  @!UPT UIADD3 URZ, URZ, URZ, URZ ;  /* 0x0000003f3f3ff290 */ /* 0x000ff2000fffe03f */
[----:B------:R-:W-:Y:S01]  /*5bce0*/  STL.64 [R1+0x200], R8 ;  /* 0x0002000801007387 */ /* 0x000fe20000100a00 */
[----:B------:R0:W-:Y:S03]  /*5bcf0*/  STL.64 [R1+0x208], R10 ;  /* 0x0002080a01007387 */ /* 0x0001e60000100a00 */
[----:B0-----:R-:W3:Y:S01]  /*5bd00*/  LDL.LU.64 R10, [R1+0x4b90] ;  /* 0x004b9000010a7983 */ /* 0x001ee20000300a00 */
[----:B------:R-:W3:Y:S02]  /*5bd10*/  LDL.LU.64 R8, [R1+0x4b88] ;  /* 0x004b880001087983 */ /* 0x000ee40000300a00 */
[----:B------:R-:W3:Y:S02]  /*5bd20*/  LDL.LU.64 R14, [R1+0x4b80] ;  /* 0x004b8000010e7983 */ /* 0x000ee40000300a00 */
[----:B------:R-:W2:Y:S01]  /*5bd30*/  LDL.LU.64 R12, [R1+0x4b78] ;  /* 0x004b7800010c7983 */ /* 0x000ea20000300a00 */
[C---:B---3--:R-:W-:Y:S11]  /*5bd40*/  HMMA.16816.F32.BF16 R8, R16.reuse, R14, R8 ;  /* 0x0000000e1008723c */ /* 0x048ff60000041808 */
[----:B------:R-:W-:Y:S11]  /*5bd50*/  @!UPT UIADD3 URZ, URZ, URZ, URZ ;  /* 0x0000003f3f3ff290 */ /* 0x000ff6000fffe03f */
[----:B------:R-:W-:Y:S01]  /*5bd60*/  @!UPT UIADD3 URZ, URZ, URZ, URZ ;  /* 0x0000003f3f3ff290 */ /* 0x000fe2000fffe03f */
[----:B------:R-:W-:Y:S01]  /*5bd70*/  STL.64 [R1+0x250], R8 ;  /* 0x0002500801007387 */ /* 0x000fe20000100a00 */
[----:B------:R0:W-:Y:S03]  /*5bd80*/  STL.64 [R1+0x258], R10 ;  /* 0x0002580a01007387 */ /* 0x0001e60000100a00 */
[----:B0-----:R-:W3:Y:S01]  /*5bd90*/  LDL.LU.64 R10, [R1+0x4b70] ;  /* 0x004b7000010a7983 */ /* 0x001ee20000300a00 */
[----:B------:R-:W2:Y:S01]  /*5bda0*/  LDL.LU.64 R8, [R1+0x4b68] ;  /* 0x004b680001087983 */ /* 0x000ea20000300a00 */
[C---:B---3--:R-:W-:Y:S11]  /*5bdb0*/  HMMA.16816.F32.BF16 R20, R16.reuse, R10, R20 ;  /* 0x0000000a1014723c */ /* 0x048ff60000041814 */
[----:B------:R-:W-:Y:S11]  /*5bdc0*/  @!UPT UIADD3 URZ, URZ, URZ, URZ ;  /* 0x0000003f3f3ff290 */ /* 0x000ff6000fffe03f */
[----:B------:R-:W-:Y:S01]  /*5bdd0*/  @!UPT UIADD3 URZ, URZ, URZ, URZ ;  /* 0x0000003f3f3ff290 */ /* 0x000fe2000fffe03f */
[----:B------:R-:W-:Y:S01]  /*5bde0*/  STL.64 [R1+0x240], R20 ;  /* 0x0002401401007387 */ /* 0x000fe20000100a00 */
[----:B------:R-:W-:Y:S02]  /*5bdf0*/  STL.64 [R1+0x248], R22 ;  /* 0x0002481601007387 */ /* 0x000fe40000100a00 */
[----:B----4-:R-:W0:Y:S02]  /*5be00*/  LDSM.16.MT88.4 R20, [R3+0x18000] ;  /* 0x018000000314783b */ /* 0x010e240000004200 */
[----:B0-----:R-:W-:Y:S02]  /*5be10*/  STL.64 [R1+0x60], R20 ;  /* 0x0000601401007387 */ /* 0x001fe40000100a00 */
[----:B------:R-:W-:Y:S02]  /*5be20*/  STL.64 [R1+0x68], R22 ;  /* 0x0000681601007387 */ /* 0x000fe40000100a00 */
[----:B--2---:R-:W0:Y:S02]  /*5be30*/  LDSM.16.M88.4 R20, [R28+0x20300] ;  /* 0x020300001c14783b */ /* 0x004e240000000200 */
[----:B0-----:R-:W-:Y:S02]  /*5be40*/  STL.64 [R1+0x30], R20 ;  /* 0x0000301401007387 */ /* 0x001fe40000100a00 */
[----:B------:R0:W-:Y:S02]  /*5be50*/  STL.64 [R1+0x38], R22 ;  /* 0x0000381601007387 */ /* 0x0001e40000100a00 */
[----:B0-----:R-:W2:Y:S01]  /*5be60*/  LDL.LU.64 R22, [R1+0x4b60] ;  /* 0x004b600001167983 */ /* 0x001ea20000300a00 */
[----:B------:R-:W2:Y:S02]  /*5be70*/  LDL.LU.64 R20, [R1+0x4b58] ;  /* 0x004b580001147983 */ /* 0x000ea40000300a00 */
[----:B--2---:R-:W-:Y:S11]  /*5be80*/  HMMA.16816.F32.BF16 R20, R16, R6, R20 ;  /* 0x000000061014723c */ /* 0x004ff60000041814 */
[----:B------:R-:W-:Y:S11]  /*5be90*/  @!UPT UIADD3 URZ, URZ, URZ, URZ ;  /* 0x0000003f3f3ff290 */ /* 0x000ff6000fffe03f */
[----:B------:R-:W-:Y:S01]  /*5bea0*/  @!UPT UIADD3 URZ, URZ, URZ, URZ ;  /* 0x0000003f3f3ff290 */ /* 0x000fe2000fffe03f */
[----:B------:R-:W-:Y:S01]  /*5beb0*/  STL.64 [R1+0x90], R20 ;  /* 0x0000901401007387 */ /* 0x000fe20000100a00 */
[----:B------:R-:W-:Y:S02]  /*5bec0*/  STL.64 [R1+0x98], R22 ;  /* 0x0000981601007387 */ /* 0x000fe40000100a00 */
[----:B------:R-:W0:Y:S02]  /*5bed0*/  LDSM.16.M88.4 R20, [R28+0x28300] ;  /* 0x028300001c14783b */ /* 0x000e240000000200 */
[----:B0-----:R-:W-:Y:S02]  /*5bee0*/  STL.64 [R1+0x20], R20 ;  /* 0x0000201401007387 */ /* 0x001fe40000100a00 */
[----:B------:R-:W-:Y:S02]  /*5bef0*/  STL.64 [R1+0x28], R22 ;  /* 0x0000281601007387 */ /* 0x000fe40000100a00 */
[----:B------:R-:W0:Y:S02]  /*5bf00*/  LDSM.16.M88.4 R20, [R28+0x30300] ;  /* 0x030300001c14783b */ /* 0x000e240000000200 */
[----:B0-----:R-:W-:Y:S02]  /*5bf10*/  STL.64 [R1+0x10], R20 ;  /* 0x0000101401007387 */ /* 0x001fe40000100a00 */
[----:B------:R-:W-:Y:S02]  /*5bf20*/  STL.64 [R1+0x18], R22 ;  /* 0x0000181601007387 */ /* 0x000fe40000100a00 */
[----:B------:R-:W0:Y:S02]  /*5bf30*/  LDSM.16.M88.4 R20, [R28+0x38300] ;  /* 0x038300001c14783b */ /* 0x000e240000000200 */
[----:B0-----:R-:W-:Y:S02]  /*5bf40*/  STL.64 [R1], R20 ;  /* 0x0000001401007387 */ /* 0x001fe40000100a00 */
[----:B------:R0:W-:Y:S02]  /*5bf50*/  STL.64 [R1+0x8], R22 ;  /* 0x0000081601007387 */ /* 0x0001e40000100a00 */
[----:B0-----:R-:W2:Y:S01]  /*5bf60*/  LDL.LU.64 R22, [R1+0x4b50] ;  /* 0x004b500001167983 */ /* 0x001ea20000300a00 */
[----:B------:R-:W2:Y:S01]  /*5bf70*/  LDL.LU.64 R20, [R1+0x4b48] ;  /* 0x004b480001147983 */ /* 0x000ea20000300a00 */
[----:B------:R-:W-:-:S02]  /*5bf80*/  MOV R18, R2 ;  /* 0x0000000200127202 */ /* 0x000fc40000000f00 */
[----:B------:R-:W-:-:S07]  /*5bf90*/  MOV R19, R0 ;  /* 0x0000000000137202 */ /* 0x000fce0000000f00 */
[C---:B--2---:R-:W-:Y:S11]  /*5bfa0*/  HMMA.16816.F32.BF16 R24, R20.reuse, R18, R24 ;  /* 0x000000121418723c */ /* 0x044ff60000041818 */
[----:B------:R-:W-:Y:S11]  /*5bfb0*/  @!UPT UIADD3 URZ, URZ, URZ, URZ ;  /* 0x0000003f3f3ff290 */ /* 0x000ff6000fffe03f */
[----:B------:R-:W-:Y:S01]  /*5bfc0*/  @!UPT UIADD3 URZ, URZ, URZ, URZ ;  /* 0x0000003f3f3ff290 */ /* 0x000fe2000fffe03f */
[----:B------:R-:W-:Y:S01]  /*5bfd0*/  STL.64 [R1+0x230], R24 ;  /* 0x0002301801007387 */ /* 0x000fe20000100a00 */
[----:B------:R-:W-:Y:S02]  /*5bfe0*/  STL.64 [R1+0x238], R26 ;  /* 0x0002381a01007387 */ /* 0x000fe40000100a00 */
[----:B------:R-:W0:Y:S02]  /*5bff0*/  LDSM.16.MT88.4 R24, [R3+0x18080] ;  /* 0x018080000318783b */ /* 0x000e240000004200 */
[----:B0-----:R-:W-:Y:S02]  /*5c000*/  MOV R29, R26 ;  /* 0x0000001a001d7202 */ /* 0x001fe40000000f00 */
[----:B------:R-:W-:Y:S01]  /*5c010*/  MOV R28, R27 ;  /* 0x0000001b001c7202 */ /* 0x000fe20000000f00 */
[----:B------:R-:W-:Y:S01]  /*5c020*/  IMAD.MOV.U32 R0, RZ, RZ, R24 ;  /* 0x000000ffff007224 */ /* 0x000fe200078e0018 */
[----:B------:R-:W-:Y:S01]  /*5c030*/  MOV R2, R25 ;  /* 0x0000001900027202 */ /* 0x000fe20000000f00 */
[----:B------:R-:W2:Y:S01]  /*5c040*/  LDL.LU.64 R26, [R1+0x4b40] ;  /* 0x004b4000011a7983 */ /* 0x000ea20000300a00 */
        /* <DEDUP_REMOVED lines=23> */
[----:B------:R-:W3:Y:S02]  /*5c1c0*/  LDL.LU.64 R24, [R1+0x4b08] ;  /* 0x004b080001187983 */ /* 0x000ee40000300a00 */
[----:B------:R-:W-:Y:S02]  /*5c1d0*/  STL.64 [R1+0x4af0], R6 ;  /* 0x004af00601007387 */ /* 0x000fe40000100a00 */
        /* <DEDUP_REMOVED lines=10> */
[----:B--2---:R-:W2:Y:S02]  /*5c280*/  LDL.LU R22, [R1+0x1c8] ;  /* 0x0001c80001167983 */ /* 0x004ea40000300800 */
[----:B------:R-:W2:Y:S01]  /*5c290*/  LDL.LU R23, [R1+0x1cc] ;  /* 0x0001cc0001177983 */ /* 0x000ea20000300800 */
[C---:B---3--:R-:W-:Y:S01]  /*5c2a0*/  HMMA.16816.F32.BF16 R16, R24.reuse, R18, R12 ;  /* 0x000000121810723c */ /* 0x048fe2000004180c */
[----:B------:R-:W4:Y:S01]  /*5c2b0*/  LDL.LU.64 R14, [R1+0x4b00] ;  /* 0x004b0000010e7983 */ /* 0x000f220000300a00 */
[----:B------:R-:W3:Y:S11]  /*5c2c0*/  LDL.LU.64 R12, [R1+0x4af8] ;  /* 0x004af800010c7983 */ /* 0x000ef60000300a00 */
[----:B------:R-:W-:Y:S10]  /*5c2d0*/  @!UPT UIADD3 URZ, URZ, URZ, URZ ;  /* 0x0000003f3f3ff290 */ /* 0x000ff4000fffe03f */
[----:B------:R-:W-:Y:S01]  /*5c2e0*/  STL.64 [R1+0x1f0], R16 ;  /* 0x0001f01001007387 */ /* 0x000fe20000100a00 */
[----:B------:R-:W-:Y:S02]  /*5c2f0*/  STL.64 [R1+0x1f8], R18 ;  /* 0x0001f81201007387 */ /* 0x000fe40000100a00 */
[----:B------:R-:W0:Y:S02]  /*5c300*/  LDSM.16.MT88.4 R16, [R9+0x18000] ;  /* 0x018000000910783b */ /* 0x000e240000004200 */
[----:B0-----:R-:W-:Y:S02]  /*5c310*/  STL.64 [R1+0x4a50], R18 ;  /* 0x004a501201007387 */ /* 0x001fe40000100a00 */
[----:B------:R0:W-:Y:S02]  /*5c320*/  STL.64 [R1+0x4a48], R16 ;  /* 0x004a481001007387 */ /* 0x0001e40000100a00 */
[----:B0-----:R-:W2:Y:S01]  /*5c330*/  LDL.LU R16, [R1+0x290] ;  /* 0x0002900001107983 */ /* 0x001ea20000300800 */
[----:B------:R-:W2:Y:S01]  /*5c340*/  LDL.LU R17, [R1+0x294] ;  /* 0x0002940001117983 */ /* 0x000ea20000300800 */
[----:B----4-:R-:W-:Y:S01]  /*5c350*/  HMMA.16816.F32.BF16 R4, R24, R14, R4 ;  /* 0x0000000e1804723c */ /* 0x010fe20000041804 */
[----:B---3--:R-:W-:Y:S11]  /*5c360*/  MOV R18, R12 ;  /* 0x0000000c00127202 */ /* 0x008ff60000000f00 */
[----:B------:R-:W-:Y:S11]  /*5c370*/  @!UPT UIADD3 URZ, URZ, URZ, URZ ;  /* 0x0000003f3f3ff290 */ /* 0x000ff6000fffe03f */
[----:B------:R-:W-:Y:S01]  /*5c380*/  STL.64 [R1+0x1e0], R4 ;  /* 0x0001e00401007387 */ /* 0x000fe20000100a00 */
[----:B------:R0:W-:Y:S03]  /*5c390*/  STL.64 [R1+0x1e8], R6 ;  /* 0x0001e80601007387 */ /* 0x0001e60000100a00 */
[----:B0-----:R-:W3:Y:S01]  /*5c3a0*/  LDL.LU.64 R6, [R1+0x4af0] ;  /* 0x004af00001067983 */ /* 0x001ee20000300a00 */
[----:B------:R-:W4:Y:S02]  /*5c3b0*/  LDL.LU.64 R4, [R1+0x4ae8] ;  /* 0x004ae80001047983 */ /* 0x000f240000300a00 */
[----:B------:R0:W-:Y:S02]  /*5c3c0*/  STL [R1+0x4a58], R13 ;  /* 0x004a580d01007387 */ /* 0x0001e40000100800 */
[----:B0-----:R-:W3:Y:S01]  /*5c3d0*/  LDL.64 R12, [R1+0x10] ;  /* 0x00001000010c7983 */ /* 0x001ee20000100a00 */
[----:B------:R-:W-:-:S07]  /*5c3e0*/  MOV R19, R8 ;  /* 0x0000000800137202 */ /* 0x000fce0000000f00 */
[C---:B--2---:R-:W-:Y:S01]  /*5c3f0*/  HMMA.16816.F32.BF16 R16, R24.reuse, R10, R16 ;  /* 0x0000000a1810723c */ /* 0x044fe20000041810 */
[----:B------:R-:W0:Y:S04]  /*5c400*/  LDSM.16.MT88.4 R8, [R9+0x18080] ;  /* 0x018080000908783b */ /* 0x000e280000004200 */
[----:B---3--:R1:W-:Y:S03]  /*5c410*/  STL.64 [R1+0x4ac0], R12 ;  /* 0x004ac00c01007387 */ /* 0x0083e60000100a00 */
[----:B-1----:R-:W-:Y:S11]  /*5c420*/  HMMA.16816.F32.BF16 R12, R24, R6, R20 ;  /* 0x00000006180c723c */ /* 0x002ff60000041814 */
[----:B------:R-:W-:Y:S04]  /*5c430*/  @!UPT UIADD3 URZ, URZ, URZ, URZ ;  /* 0x0000003f3f3ff290 */ /* 0x000fe8000fffe03f */
[----:B------:R1:W-:Y:S01]  /*5c440*/  STL.64 [R1+0x1b0], R16 ;  /* 0x0001b01001007387 */ /* 0x0003e20000100a00 */
[----:B------:R4:W-:Y:S02]  /*5c450*/  STL.64 [R1+0x1b8], R18 ;  /* 0x0001b81201007387 */ /* 0x0009e40000100a00 */
[----:B------:R-:W2:Y:S05]  /*5c460*/  LDL R23, [R1+0x1730] ;  /* 0x0017300001177983 */ /* 0x000eaa0000100800 */
[----:B------:R-:W-:Y:S01]  /*5c470*/  STL.64 [R1+0x80], R12 ;  /* 0x0000800c01007387 */ /* 0x000fe20000100a00 */
[----:B------:R-:W-:Y:S02]  /*5c480*/  STL.64 [R1+0x88], R14 ;  /* 0x0000880e01007387 */ /* 0x000fe40000100a00 */
[----:B-1----:R-:W3:Y:S02]  /*5c490*/  LDL.LU R16, [R1+0x160] ;  /* 0x0001600001107983 */ /* 0x002ee40000300800 */
[----:B------:R-:W3:Y:S01]  /*5c4a0*/  LDL.LU R17, [R1+0x164] ;  /* 0x0001640001117983 */ /* 0x000ee20000300800 */
[----:B----4-:R-:W-:-:S02]  /*5c4b0*/  MOV R18, R5 ;  /* 0x0000000500127202 */ /* 0x010fc40000000f00 */
[----:B------:R-:W-:Y:S01]  /*5c4c0*/  MOV R19, R4 ;  /* 0x0000000400137202 */ /* 0x000fe20000000f00 */
[----:B------:R-:W4:Y:S01]  /*5c4d0*/  LDL.LU R5, [R1+0x4ae4] ;  /* 0x004ae40001057983 */ /* 0x000f220000300800 */
[----:B------:R-:W4:Y:S03]  /*5c4e0*/  LDL.LU R4, [R1+0x4ae0] ;  /* 0x004ae00001047983 */ /* 0x000f260000300800 */
[----:B------:R-:W-:Y:S04]  /*5c4f0*/  STL.64 [R1+0x4a68], R18 ;  /* 0x004a681201007387 */ /* 0x000fe80000100a00 */
[----:B--2---:R-:W1:Y:S02]  /*5c500*/  LDSM.16.MT88.4 R24, [R23+0x18000] ;  /* 0x018000001718783b */ /* 0x004e640000004200 */
[----:B------:R-:W2:Y:S02]  /*5c510*/  LDSM.16.MT88.4 R20, [R23+0x18080] ;  /* 0x018080001714783b */ /* 0x000ea40000004200 */
[----:B---3--:R3:W-:Y:S04]  /*5c520*/  STL.64 [R1+0x4a60], R16 ;  /* 0x004a601001007387 */ /* 0x0087e80000100a00 */
[----:B---3--:R-:W3:Y:S01]  /*5c530*/  LDL.LU R16, [R1+0x340] ;  /* 0x0003400001107983 */ /* 0x008ee20000300800 */
[----:B------:R-:W3:Y:S02]  /*5c540*/  LDL.LU R17, [R1+0x344] ;  /* 0x0003440001117983 */ /* 0x000ee40000300800 */
[----:B------:R-:W2:Y:S02]  /*5c550*/  LDL.LU R18, [R1+0x348] ;  /* 0x0003480001127983 */ /* 0x000ea40000300800 */
[----:B------:R-:W2:Y:S01]  /*5c560*/  LDL.LU R19, [R1+0x34c] ;  /* 0x00034c0001137983 */ /* 0x000ea20000300800 */
[----:B------:R-:W2:Y:S01]  /*5c570*/  LDL.LU R6, [R1+0x2f8] ;  /* 0x0002f80001067983 */ /* 0x000ea20000300800 */
[----:B------:R-:W2:Y:S03]  /*5c580*/  LDL.LU R7, [R1+0x2fc] ;  /* 0x0002fc0001077983 */ /* 0x000ea60000300800 */
[----:B--2---:R-:W-:Y:S01]  /*5c590*/  STL.64 [R1+0x4a98], R6 ;  /* 0x004a980601007387 */ /* 0x004fe20000100a00 */
[----:B----4-:R2:W-:Y:S03]  /*5c5a0*/  STL.64 [R1+0x4a90], R4 ;  /* 0x004a900401007387 */ /* 0x0105e60000100a00 */
[----:B--2---:R-:W2:Y:S01]  /*5c5b0*/  LDL.LU R4, [R1+0x60] ;  /* 0x0000600001047983 */ /* 0x004ea20000300800 */
[----:B------:R-:W2:Y:S02]  /*5c5c0*/  LDL.LU R5, [R1+0x64] ;  /* 0x0000640001057983 */ /* 0x000ea40000300800 */
[----:B------:R-:W2:Y:S02]  /*5c5d0*/  LDL.LU R6, [R1+0x68] ;  /* 0x0000680001067983 */ /* 0x000ea40000300800 */
[----:B------:R-:W2:Y:S01]  /*5c5e0*/  LDL.LU R7, [R1+0x6c] ;  /* 0x00006c0001077983 */ /* 0x000ea20000300800 */
[----:B------:R-:W-:Y:S01]  /*5c5f0*/  STL.64 [R1+0x4a78], R18 ;  /* 0x004a781201007387 */ /* 0x000fe20000100a00 */
[----:B---3--:R3:W-:Y:S03]  /*5c600*/  STL.64 [R1+0x4a70], R16 ;  /* 0x004a701001007387 */ /* 0x0087e60000100a00 */
[----:B---3--:R-:W3:Y:S04]  /*5c610*/  LDL R16, [R1+0x20] ;  /* 0x0000200001107983 */ /* 0x008ee80000100800 */
[----:B------:R-:W3:Y:S04]  /*5c620*/  LDL R17, [R1+0x24] ;  /* 0x0000240001117983 */ /* 0x000ee80000100800 */
[----:B---3--:R3:W-:Y:S04]  /*5c630*/  STL.64 [R1+0x4ad8], R16 ;  /* 0x004ad81001007387 */ /* 0x0087e80000100a00 */
[----:B---3--:R-:W2:Y:S01]  /*5c640*/  LDL.LU R16, [R1+0x330] ;  /* 0x0003300001107983 */ /* 0x008ea20000300800 */
        /* <DEDUP_REMOVED lines=9> */
[----:B0-----:R-:W2:Y:S01]  /*5c6e0*/  LDL.64 R8, [R1+0x30] ;  /* 0x0000300001087983 */ /* 0x001ea20000100a00 */
[----:B-1----:R-:W-:Y:S02]  /*5c6f0*/  STL.64 [R1+0x49e0], R26 ;  /* 0x0049e01a01007387 */ /* 0x002fe40000100a00 */
[----:B------:R0:W-:Y:S02]  /*5c700*/  STL.64 [R1+0x49d8], R24 ;  /* 0x0049d81801007387 */ /* 0x0001e40000100a00 */
        /* <DEDUP_REMOVED lines=10> */
[----:B------:R-:W-:Y:S01]  /*5c7b0*/  HMMA.16816.F32.BF16 R16, R4, R8, R16 ;  /* 0x000000080410723c */ /* 0x000fe20000041810 */
[----:B----4-:R-:W-:Y:S01]  /*5c7c0*/  STL.64 [R1+0x4aa8], R26 ;  /* 0x004aa81a01007387 */ /* 0x010fe20000100a00 */
[----:B--2---:R0:W-:Y:S03]  /*5c7d0*/  STL.64 [R1+0x4aa0], R24 ;  /* 0x004aa01801007387 */ /* 0x0041e60000100a00 */
[----:B0-----:R-:W2:Y:S04]  /*5c7e0*/  LDL R24, [R1] ;  /* 0x0000000001187983 */ /* 0x001ea80000100800 */
[----:B------:R-:W2:Y:S04]  /*5c7f0*/  LDL R25, [R1+0x4] ;  /* 0x0000040001197983 */ /* 0x000ea80000100800 */
[----:B--2---:R0:W-:Y:S04]  /*5c800*/  STL.64 [R1+0x4ab8], R24 ;  /* 0x004ab81801007387 */ /* 0x0041e80000100a00 */
[----:B0-----:R-:W2:Y:S01]  /*5c810*/  LDL.LU R24, [R1+0x380] ;  /* 0x0003800001187983 */ /* 0x001ea20000300800 */
[----:B------:R-:W2:Y:S02]  /*5c820*/  LDL.LU R25, [R1+0x384] ;  /* 0x0003840001197983 */ /* 0x000ea40000300800 */
[----:B------:R-:W2:Y:S02]  /*5c830*/  LDL.LU R26, [R1+0x388] ;  /* 0x00038800011a7983 */ /* 0x000ea40000300800 */
[----:B------:R-:W2:Y:S01]  /*5c840*/  LDL.LU R27, [R1+0x38c] ;  /* 0x00038c00011b7983 */ /* 0x000ea20000300800 */
[----:B------:R0:W-:Y:S01]  /*5c850*/  STL.64 [R1+0x1a0], R16 ;  /* 0x0001a01001007387 */ /* 0x0001e20000100a00 */
[----:B------:R-:W-:Y:S03]  /*5c860*/  STL.64 [R1+0x1a8], R18 ;  /* 0x0001a81201007387 */ /* 0x000fe60000100a00 */
[----:B0-----:R-:W3:Y:S01]  /*5c870*/  LDL.LU.64 R16, [R1+0x4ad8] ;  /* 0x004ad80001107983 */ /* 0x001ee20000300a00 */
[----:B------:R0:W-:Y:S03]  /*5c880*/  STL.64 [R1+0x4ab0], R8 ;  /* 0x004ab00801007387 */ /* 0x0001e60000100a00 */
[----:B0-----:R-:W4:Y:S01]  /*5c890*/  LDL.LU R8, [R1+0x320] ;  /* 0x0003200001087983 */ /* 0x001f220000300800 */
[----:B------:R-:W4:Y:S02]  /*5c8a0*/  LDL.LU R9, [R1+0x324] ;  /* 0x0003240001097983 */ /* 0x000f240000300800 */
[----:B------:R-:W4:Y:S02]  /*5c8b0*/  LDL.LU R10, [R1+0x328] ;  /* 0x00032800010a7983 */ /* 0x000f240000300800 */
[----:B------:R-:W4:Y:S01]  /*5c8c0*/  LDL.LU R11, [R1+0x32c] ;  /* 0x00032c00010b7983 */ /* 0x000f220000300800 */
[----:B------:R-:W-:Y:S01]  /*5c8d0*/  STL.64 [R1+0x4998], R22 ;  /* 0x0049981601007387 */ /* 0x000fe20000100a00 */
[----:B------:R0:W-:Y:S02]  /*5c8e0*/  STL.64 [R1+0x4990], R20 ;  /* 0x0049901401007387 */ /* 0x0001e40000100a00 */
[----:B0-----:R-:W-:-:S02]  /*5c8f0*/  MOV R20, R0 ;  /* 0x0000000000147202 */ /* 0x001fc40000000f00 */
[----:B------:R-:W-:Y:S01]  /*5c900*/  MOV R21, R2 ;  /* 0x0000000200157202 */ /* 0x000fe20000000f00 */
[----:B------:R-:W2:Y:S01]  /*5c910*/  LDL.LU R0, [R1+0x4ad0] ;  /* 0x004ad00001007983 */ /* 0x000ea20000300800 */
[----:B------:R-:W2:Y:S01]  /*5c920*/  LDL.LU R2, [R1+0x4acc] ;  /* 0x004acc0001027983 */ /* 0x000ea20000300800 */
[----:B------:R-:W-:Y:S02]  /*5c930*/  MOV R22, R29 ;  /* 0x0000001d00167202 */ /* 0x000fe40000000f00 */
[----:B------:R-:W2:Y:S01]  /*5c940*/  LDL.LU R29, [R1+0x4ac8] ;  /* 0x004ac800011d7983 */ /* 0x000ea20000300800 */
[C---:B---3--:R-:W-:Y:S11]  /*5c950*/  HMMA.16816.F32.BF16 R12, R4.reuse, R16, R12 ;  /* 0x00000010040c723c */ /* 0x048ff6000004180c */
        /* <DEDUP_REMOVED lines=9> */
[----:B------:R1:W-:Y:S03]  /*5c9f0*/  STL.64 [R1+0x1c8], R26 ;  /* 0x0001c81a01007387 */ /* 0x0003e60000100a00 */
[----:B0-----:R-:W4:Y:S02]  /*5ca00*/  LDL.LU.64 R24, [R1+0x4ab8] ;  /* 0x004ab80001187983 */ /* 0x001f240000300a00 */
[----:B----4-:R-:W-:Y:S02]  /*5ca10*/  HMMA.16816.F32.BF16 R4, R4, R24, R8 ;  /* 0x000000180404723c */ /* 0x010fe40000041808 */
[----:B------:R-:W2:Y:S01]  /*5ca20*/  LDL.LU.64 R8, [R1+0x4ab0] ;  /* 0x004ab00001087983 */ /* 0x000ea20000300a00 */
[----:B-1----:R-:W3:Y:S02]  /*5ca30*/  LDL.LU.64 R26, [R1+0x4aa8] ;  /* 0x004aa800011a7983 */ /* 0x002ee40000300a00 */
[----:B------:R-:W3:Y:S11]  /*5ca40*/  LDL.LU.64 R24, [R1+0x4aa0] ;  /* 0x004aa00001187983 */ /* 0x000ef60000300a00 */
[----:B------:R-:W-:Y:S07]  /*5ca50*/  @!UPT UIADD3 URZ, URZ, URZ, URZ ;  /* 0x0000003f3f3ff290 */ /* 0x000fee000fffe03f */
[----:B------:R-:W-:Y:S01]  /*5ca60*/  STL.64 [R1+0x190], R4 ;  /* 0x0001900401007387 */ /* 0x000fe20000100a00 */
[----:B------:R0:W-:Y:S03]  /*5ca70*/  STL.64 [R1+0x198], R6 ;  /* 0x0001980601007387 */ /* 0x0001e60000100a00 */
[----:B0-----:R-:W2:Y:S01]  /*5ca80*/  LDL.LU.64 R6, [R1+0x4a98] ;  /* 0x004a980001067983 */ /* 0x001ea20000300a00 */
[----:B------:R-:W2:Y:S01]  /*5ca90*/  LDL.LU.64 R4, [R1+0x4a90] ;  /* 0x004a900001047983 */ /* 0x000ea20000300a00 */
[----:B------:R-:W-:-:S07]  /*5caa0*/  MOV R23, R28 ;  /* 0x0000001c00177202 */ /* 0x000fce0000000f00 */
        /* <DEDUP_REMOVED lines=24> */
[----:B------:R-:W-:Y:S02]  /*5cc30*/  IMAD.MOV.U32 R6, RZ, RZ, R13 ;  /* 0x000000ffff067224 */ /* 0x000fe400078e000d */
[----:B------:R-:W4:Y:S01]  /*5cc40*/  LDL.LU R13, [R1+0x4a58] ;  /* 0x004a5800010d7983 */ /* 0x000f220000300800 */
[----:B--2---:R-:W-:Y:S03]  /*5cc50*/  HMMA.16816.F32.BF16 R20, R20, R4, R16 ;  /* 0x000000041414723c */ /* 0x004fe60000041810 */
[----:B------:R-:W3:Y:S01]  /*5cc60*/  LDL.LU.64 R18, [R1+0x4a50] ;  /* 0x004a500001127983 */ /* 0x000ee20000300a00 */
[----:B------:R-:W3:Y:S11]  /*5cc70*/  LDL.LU.64 R16, [R1+0x4a48] ;  /* 0x004a480001107983 */ /* 0x000ef60000300a00 */
[----:B------:R-:W-:Y:S08]  /*5cc80*/  @!UPT UIADD3 URZ, URZ, URZ, URZ ;  /* 0x0000003f3f3ff290 */ /* 0x000ff0000fffe03f */
[----:B------:R-:W-:Y:S01]  /*5cc90*/  STL.64 [R1+0xb0], R20 ;  /* 0x0000b01401007387 */ /* 0x000fe20000100a00 */
[----:B------:R3:W-:Y:S01]  /*5cca0*/  STL [R1+0xb8], R22 ;  /* 0x0000b81601007387 */ /* 0x0007e20000100800 */
[----:B------:R-:W-:Y:S01]  /*5ccb0*/  MOV R28, R23 ;  /* 0x00000017001c7202 */ /* 0x000fe20000000f00 */
[----:B------:R-:W-:Y:S04]  /*5ccc0*/  STL.64 [R1+0x4a20], R4 ;  /* 0x004a200401007387 */ /* 0x000fe80000100a00 */
[----:B------:R-:W-:Y:S01]  /*5ccd0*/  STL [R1+0x48d0], R28 ;  /* 0x0048d01c01007387 */ /* 0x000fe20000100800 */
[----:B---3--:R-:W-:Y:S11]  /*5cce0*/  HMMA.16816.F32.BF16 R20, R16, R8, R24 ;  /* 0x000000081014723c */ /* 0x008ff60000041818 */
[----:B------:R-:W-:Y:S11]  /*5ccf0*/  @!UPT UIADD3 URZ, URZ, URZ, URZ ;  /* 0x0000003f3f3ff290 */ /* 0x000ff6000fffe03f */
[----:B------:R-:W-:Y:S01]  /*5cd00*/  @!UPT UIADD3 URZ, URZ, URZ, URZ ;  /* 0x0000003f3f3ff290 */ /* 0x000fe2000fffe03f */
[----:B------:R0:W-:Y:S01]  /*5cd10*/  STL.64 [R1+0x180], R20 ;  /* 0x0001801401007387 */ /* 0x0001e20000100a00 */
[----:B------:R1:W-:Y:S03]  /*5cd20*/  STL.64 [R1+0x188], R22 ;  /* 0x0001881601007387 */ /* 0x0003e60000100a00 */
[----:B0-----:R-:W2:Y:S01]  /*5cd30*/  LDL.LU R20, [R1+0x260] ;  /* 0x0002600001147983 */ /* 0x001ea20000300800 */
[----:B----4-:R-:W-:Y:S02]  /*5cd40*/  MOV R21, R13 ;  /* 0x0000000d00157202 */ /* 0x010fe40000000f00 */
[----:B------:R-:W3:Y:S01]  /*5cd50*/  LDL.LU R13, [R1+0x4a44] ;  /* 0x004a4400010d7983 */ /* 0x000ee20000300800 */
[----:B------:R-:W-:Y:S01]  /*5cd60*/  MOV R7, R12 ;  /* 0x0000000c00077202 */ /* 0x000fe20000000f00 */
[----:B-1----:R-:W4:Y:S01]  /*5cd70*/  LDL.LU R22, [R1+0x268] ;  /* 0x0002680001167983 */ /* 0x002f220000300800 */
[----:B------:R-:W-:Y:S01]  /*5cd80*/  MOV R12, R8 ;  /* 0x00000008000c7202 */ /* 0x000fe20000000f00 */
[----:B------:R-:W4:Y:S01]  /*5cd90*/  LDL.LU R23, [R1+0x26c] ;  /* 0x00026c0001177983 */ /* 0x000f220000300800 */
[----:B------:R-:W-:Y:S01]  /*5cda0*/  MOV R28, R9 ;  /* 0x00000009001c7202 */ /* 0x000fe20000000f00 */
[----:B------:R-:W2:Y:S01]  /*5cdb0*/  LDL.LU R8, [R1+0x300] ;  /* 0x0003000001087983 */ /* 0x000ea20000300800 */
[----:B------:R-:W2:Y:S02]  /*5cdc0*/  LDL.LU R9, [R1+0x304] ;  /* 0x0003040001097983 */ /* 0x000ea40000300800 */
[----:B------:R-:W2:Y:S01]  /*5cdd0*/  LDL.LU R10, [R1+0x308] ;  /* 0x00030800010a7983 */ /* 0x000ea20000300800 */
[----:B------:R-:W-:-:S02]  /*5cde0*/  MOV R4, R7 ;  /* 0x0000000700047202 */ /* 0x000fc40000000f00 */
[----:B------:R-:W-:Y:S02]  /*5cdf0*/  MOV R5, R6 ;  /* 0x0000000600057202 */ /* 0x000fe40000000f00 */
[----:B---3--:R-:W-:Y:S02]  /*5ce00*/  MOV R11, R13 ;  /* 0x0000000d000b7202 */ /* 0x008fe40000000f00 */
[----:B------:R-:W3:Y:S04]  /*5ce10*/  LDL.LU R13, [R1+0x4a40] ;  /* 0x004a4000010d7983 */ /* 0x000ee80000300800 */
[----:B--2---:R-:W-:Y:S01]  /*5ce20*/  STL.64 [R1+0x4a30], R10 ;  /* 0x004a300a01007387 */ /* 0x004fe20000100a00 */
[----:B------:R0:W-:Y:S02]  /*5ce30*/  STL.64 [R1+0x4a28], R8 ;  /* 0x004a280801007387 */ /* 0x0001e40000100a00 */
[----:B------:R1:W-:Y:S01]  /*5ce40*/  STL.64 [R1+0x4a38], R4 ;  /* 0x004a380401007387 */ /* 0x0003e20000100a00 */
[----:B0-----:R-:W2:Y:S01]  /*5ce50*/  LDL.LU R8, [R1+0x360] ;  /* 0x0003600001087983 */ /* 0x001ea20000300800 */
[----:B------:R-:W2:Y:S02]  /*5ce60*/  LDL.LU R9, [R1+0x364] ;  /* 0x0003640001097983 */ /* 0x000ea40000300800 */
[----:B------:R-:W2:Y:S02]  /*5ce70*/  LDL.LU R10, [R1+0x368] ;  /* 0x00036800010a7983 */ /* 0x000ea40000300800 */
[----:B------:R-:W2:Y:S01]  /*5ce80*/  LDL.LU R11, [R1+0x36c] ;  /* 0x00036c00010b7983 */ /* 0x000ea20000300800 */
[----:B-1----:R-:W2:Y:S01]  /*5ce90*/  LDL.LU R4, [R1+0x370] ;  /* 0x0003700001047983 */ /* 0x002ea20000300800 */
[----:B------:R-:W2:Y:S02]  /*5cea0*/  LDL.LU R5, [R1+0x374] ;  /* 0x0003740001057983 */ /* 0x000ea40000300800 */
[----:B------:R-:W2:Y:S02]  /*5ceb0*/  LDL.LU R6, [R1+0x378] ;  /* 0x0003780001067983 */ /* 0x000ea40000300800 */
[----:B----4-:R0:W-:Y:S02]  /*5cec0*/  STL.64 [R1+0x49a8], R22 ;  /* 0x0049a81601007387 */ /* 0x0101e40000100a00 */
[----:B0-----:R-:W-:Y:S01]  /*5ced0*/  MOV R23, R12 ;  /* 0x0000000c00177202 */ /* 0x001fe20000000f00 */
[----:B------:R0:W-:Y:S04]  /*5cee0*/  STL.64 [R1+0x49a0], R20 ;  /* 0x0049a01401007387 */ /* 0x0001e80000100a00 */
[----:B0-----:R-:W2:Y:S01]  /*5cef0*/  LDL.LU.64 R20, [R1+0x20] ;  /* 0x0000200001147983 */ /* 0x001ea20000300a00 */
[----:B---3--:R-:W-:-:S03]  /*5cf00*/  MOV R7, R13 ;  /* 0x0000000d00077202 */ /* 0x008fc60000000f00 */
[----:B------:R-:W0:Y:S04]  /*5cf10*/  LDSM.16.MT88.4 R12, [R29+0x18080] ;  /* 0x018080001d0c783b */ /* 0x000e280000004200 */
        /* <DEDUP_REMOVED lines=27> */
[----:B------:R-:W4:Y:S02]  /*5d0d0*/  LDL.LU R14, [R1+0x278] ;  /* 0x00027800010e7983 */ /* 0x000f240000300800 */
[----:B------:R-:W4:Y:S02]  /*5d0e0*/  LDL.LU R15, [R1+0x27c] ;  /* 0x00027c00010f7983 */ /* 0x000f240000300800 */
[----:B----4-:R-:W-:Y:S01]  /*5d0f0*/  STL.64 [R1+0x49c8], R14 ;  /* 0x0049c80e01007387 */ /* 0x010fe20000100a00 */
[----:B---3--:R-:W-:Y:S02]  /*5d100*/  STL.64 [R1+0x49c0], R12 ;  /* 0x0049c00c01007387 */ /* 0x008fe40000100a00 */
[----:B------:R-:W-:Y:S02]  /*5d110*/  STL [R1+0x487c], R29 ;  /* 0x00487c1d01007387 */ /* 0x000fe40000100800 */
[----:B------:R0:W-:Y:S01]  /*5d120*/  STL.64 [R1+0x170], R4 ;  /* 0x0001700401007387 */ /* 0x0001e20000100a00 */
[----:B------:R1:W-:Y:S04]  /*5d130*/  STL.64 [R1+0x178], R6 ;  /* 0x0001780601007387 */ /* 0x0003e80000100a00 */
[----:B0-----:R-:W1:Y:S02]  /*5d140*/  LDL.LU.64 R4, [R1+0x4a38] ;  /* 0x004a380001047983 */ /* 0x001e640000300a00 */
[C---:B-1----:R-:W-:Y:S02]  /*5d150*/  HMMA.16816.F32.BF16 R4, R16.reuse, R4, R8 ;  /* 0x000000041004723c */ /* 0x042fe40000041808 */
[----:B------:R-:W3:Y:S01]  /*5d160*/  LDL.LU.64 R10, [R1+0x4a30] ;  /* 0x004a3000010a7983 */ /* 0x000ee20000300a00 */
[----:B------:R-:W3:Y:S11]  /*5d170*/  LDL.LU.64 R8, [R1+0x4a28] ;  /* 0x004a280001087983 */ /* 0x000ef60000300a00 */
[----:B------:R-:W-:Y:S09]  /*5d180*/  @!UPT UIADD3 URZ, URZ, URZ, URZ ;  /* 0x0000003f3f3ff290 */ /* 0x000ff2000fffe03f */
[----:B------:R0:W-:Y:S01]  /*5d190*/  STL.64 [R1+0x160], R4 ;  /* 0x0001600401007387 */ /* 0x0001e20000100a00 */
[----:B------:R-:W-:Y:S03]  /*5d1a0*/  STL.64 [R1+0x168], R6 ;  /* 0x0001680601007387 */ /* 0x000fe60000100a00 */
[----:B0-----:R-:W3:Y:S01]  /*5d1b0*/  LDL.LU.64 R4, [R1+0x4a20] ;  /* 0x004a200001047983 */ /* 0x001ee20000300a00 */
[----:B------:R-:W-:Y:S01]  /*5d1c0*/  MOV R13, R28 ;  /* 0x0000001c000d7202 */ /* 0x000fe20000000f00 */
[----:B---3--:R-:W-:Y:S02]  /*5d1d0*/  HMMA.16816.F32.BF16 R16, R16, R4, R8 ;  /* 0x000000041010723c */ /* 0x008fe40000041808 */
[----:B------:R-:W2:Y:S01]  /*5d1e0*/  LDL.LU.64 R10, [R1+0x4a18] ;  /* 0x004a1800010a7983 */ /* 0x000ea20000300a00 */
[----:B------:R-:W2:Y:S11]  /*5d1f0*/  LDL.LU.64 R8, [R1+0x4a10] ;  /* 0x004a100001087983 */ /* 0x000eb60000300a00 */
[----:B------:R-:W-:Y:S09]  /*5d200*/  @!UPT UIADD3 URZ, URZ, URZ, URZ ;  /* 0x0000003f3f3ff290 */ /* 0x000ff2000fffe03f */
[----:B------:R0:W-:Y:S01]  /*5d210*/  STL.64 [R1+0xf0], R16 ;  /* 0x0000f01001007387 */ /* 0x0001e20000100a00 */
[----:B------:R1:W-:Y:S01]  /*5d220*/  STL [R1+0xf8], R18 ;  /* 0x0000f81201007387 */ /* 0x0003e20000100800 */
[----:B------:R-:W-:Y:S02]  /*5d230*/  MOV R28, R19 ;  /* 0x00000013001c7202 */ /* 0x000fe40000000f00 */
[----:B0-----:R-:W3:Y:S01]  /*5d240*/  LDL.LU R16, [R1+0x2d0] ;  /* 0x0002d00001107983 */ /* 0x001ee20000300800 */
[----:B------:R-:W3:Y:S02]  /*5d250*/  LDL.LU R17, [R1+0x2d4] ;  /* 0x0002d40001117983 */ /* 0x000ee40000300800 */
[----:B-1----:R-:W3:Y:S02]  /*5d260*/  LDL.LU R18, [R1+0x2d8] ;  /* 0x0002d80001127983 */ /* 0x002ee40000300800 */
[----:B------:R-:W3:Y:S01]  /*5d270*/  LDL.LU R19, [R1+0x2dc] ;  /* 0x0002dc0001137983 */ /* 0x000ee20000300800 */
[----:B------:R-:W-:Y:S01]  /*5d280*/  MOV R12, R23 ;  /* 0x00000017000c7202 */ /* 0x000fe20000000f00 */
[----:B------:R0:W-:Y:S04]  /*5d290*/  STL.64 [R1+0x49f8], R4 ;  /* 0x0049f80401007387 */ /* 0x0001e80000100a00 */
[----:B0-----:R-:W4:Y:S01]  /*5d2a0*/  LDL.64 R4, [R1+0x10] ;  /* 0x0000100001047983 */ /* 0x001f220000100a00 */
[----:B------:R-:W-:Y:S01]  /*5d2b0*/  STL [R1+0x48d4], R28 ;  /* 0x0048d41c01007387 */ /* 0x000fe20000100800 */
[C---:B--2---:R-:W-:Y:S11]  /*5d2c0*/  HMMA.16816.F32.BF16 R24, R8.reuse, R12, R24 ;  /* 0x0000000c0818723c */ /* 0x044ff60000041818 */
[----:B------:R-:W-:Y:S11]  /*5d2d0*/  @!UPT UIADD3 URZ, URZ, URZ, URZ ;  /* 0x0000003f3f3ff290 */ /* 0x000ff6000fffe03f */
[----:B------:R-:W-:Y:S01]  /*5d2e0*/  @!UPT UIADD3 URZ, URZ, URZ, URZ ;  /* 0x0000003f3f3ff290 */ /* 0x000fe2000fffe03f */
[----:B------:R-:W-:Y:S01]  /*5d2f0*/  STL.64 [R1+0x120], R24 ;  /* 0x0001201801007387 */ /* 0x000fe20000100a00 */
[----:B------:R0:W-:Y:S01]  /*5d300*/  STL.64 [R1+0x128], R26 ;  /* 0x0001281a01007387 */ /* 0x0001e20000100a00 */
[C---:B---3--:R-:W-:Y:S02]  /*5d310*/  HMMA.16816.F32.BF16 R16, R8.reuse, R20, R16 ;  /* 0x000000140810723c */ /* 0x048fe40000041810 */
[----:B0-----:R-:W2:Y:S01]  /*5d320*/  LDL.LU.64 R26, [R1+0x4a08] ;  /* 0x004a0800011a7983 */ /* 0x001ea20000300a00 */
[----:B------:R-:W2:Y:S11]  /*5d330*/  LDL.LU.64 R24, [R1+0x4a00] ;  /* 0x004a000001187983 */ /* 0x000eb60000300a00 */
[----:B------:R-:W-:Y:S09]  /*5d340*/  @!UPT UIADD3 URZ, URZ, URZ, URZ ;  /* 0x0000003f3f3ff290 */ /* 0x000ff2000fffe03f */
[----:B------:R-:W-:Y:S01]  /*5d350*/  STL.64 [R1+0x110], R16 ;  /* 0x0001101001007387 */ /* 0x000fe20000100a00 */
[----:B------:R-:W-:Y:S02]  /*5d360*/  STL [R1+0x118], R18 ;  /* 0x0001181201007387 */ /* 0x000fe40000100800 */
[----:B------:R0:W-:Y:S02]  /*5d370*/  STL.64 [R1+0x49d0], R20 ;  /* 0x0049d01401007387 */ /* 0x0001e40000100a00 */
[----:B0-----:R-:W3:Y:S01]  /*5d380*/  LDL.LU R20, [R1+0x280] ;  /* 0x0002800001147983 */ /* 0x001ee20000300800 */
[----:B------:R-:W3:Y:S02]  /*5d390*/  LDL.LU R21, [R1+0x284] ;  /* 0x0002840001157983 */ /* 0x000ee40000300800 */
[----:B------:R-:W3:Y:S02]  /*5d3a0*/  LDL.LU R22, [R1+0x288] ;  /* 0x0002880001167983 */ /* 0x000ee40000300800 */
[----:B------:R-:W3:Y:S01]  /*5d3b0*/  LDL.LU R23, [R1+0x28c] ;  /* 0x00028c0001177983 */ /* 0x000ee20000300800 */
[----:B------:R-:W3:Y:S01]  /*5d3c0*/  LDL R18, [R1+0x1734] ;  /* 0x0017340001127983 */ /* 0x000ee20000100800 */
[----:B------:R-:W-:Y:S01]  /*5d3d0*/  IMAD.MOV.U32 R29, RZ, RZ, R19 ;  /* 0x000000ffff1d7224 */ /* 0x000fe200078e0013 */
[----:B------:R-:W-:Y:S01]  /*5d3e0*/  MOV R19, R0 ;  /* 0x0000000000137202 */ /* 0x000fe20000000f00 */
[----:B----4-:R-:W-:Y:S01]  /*5d3f0*/  MOV R0, R5 ;  /* 0x0000000500007202 */ /* 0x010fe20000000f00 */
[C---:B--2---:R-:W-:Y:S11]  /*5d400*/  HMMA.16816.F32.BF16 R24, R8.reuse, R4, R24 ;  /* 0x000000040818723c */ /* 0x044ff60000041818 */
[----:B------:R-:W-:Y:S11]  /*5d410*/  @!UPT UIADD3 URZ, URZ, URZ, URZ ;  /* 0x0000003f3f3ff290 */ /* 0x000ff6000fffe03f */
[----:B------:R-:W-:Y:S02]  /*5d420*/  @!UPT UIADD3 URZ, URZ, URZ, URZ ;  /* 0x0000003f3f3ff290 */ /* 0x000fe4000fffe03f */
[----:B------:R-:W-:Y:S01]  /*5d430*/  MOV R28, R27 ;  /* 0x0000001b001c7202 */ /* 0x000fe20000000f00 */
[----:B---3--:R0:W-:Y:S01]  /*5d440*/  STL [R1+0x4908], R18 ;  /* 0x0049081201007387 */ /* 0x0081e20000100800 */
[----:B------:R-:W2:Y:S02]  /*5d450*/  LDL.LU R16, [R1+0x210] ;  /* 0x0002100001107983 */ /* 0x000ea40000300800 */
[----:B------:R-:W2:Y:S02]  /*5d460*/  LDL.LU R17, [R1+0x214] ;  /* 0x0002140001117983 */ /* 0x000ea40000300800 */
[----:B------:R-:W-:Y:S01]  /*5d470*/  STL [R1+0x4880], R29 ;  /* 0x0048801d01007387 */ /* 0x000fe20000100800 */
[----:B0-----:R-:W-:Y:S01]  /*5d480*/  MOV R18, R2 ;  /* 0x0000000200127202 */ /* 0x001fe20000000f00 */
[----:B------:R-:W-:Y:S02]  /*5d490*/  MOV R2, R4 ;  /* 0x0000000400027202 */ /* 0x000fe40000000f00 */
[----:B------:R-:W3:Y:S01]  /*5d4a0*/  LDL.LU.64 R4, [R1+0x49f8] ;  /* 0x0049f80001047983 */ /* 0x000ee20000300a00 */
[----:B------:R-:W-:Y:S02]  /*5d4b0*/  STL.64 [R1+0x100], R24 ;  /* 0x0001001801007387 */ /* 0x000fe40000100a00 */
[----:B------:R0:W-:Y:S02]  /*5d4c0*/  STL [R1+0x108], R26 ;  /* 0x0001081a01007387 */ /* 0x0001e40000100800 */
[----:B0-----:R-:W3:Y:S01]  /*5d4d0*/  LDL.LU.64 R26, [R1+0x49f0] ;  /* 0x0049f000011a7983 */ /* 0x001ee20000300a00 */
[----:B------:R-:W3:Y:S02]  /*5d4e0*/  LDL.LU.64 R24, [R1+0x49e8] ;  /* 0x0049e80001187983 */ /* 0x000ee40000300a00 */
[----:B---3--:R-:W-:Y:S01]  /*5d4f0*/  HMMA.16816.F32.BF16 R8, R8, R4, R24 ;  /* 0x000000040808723c */ /* 0x008fe20000041818 */
[----:B------:R-:W3:Y:S01]  /*5d500*/  LDL.LU.64 R26, [R1+0x49e0] ;  /* 0x0049e000011a7983 */ /* 0x000ee20000300a00 */
[----:B------:R-:W3:Y:S11]  /*5d510*/  LDL.LU.64 R24, [R1+0x49d8] ;  /* 0x0049d80001187983 */ /* 0x000ef60000300a00 */
[----:B------:R-:W-:Y:S10]  /*5d520*/  @!UPT UIADD3 URZ, URZ, URZ, URZ ;  /* 0x0000003f3f3ff290 */ /* 0x000ff4000fffe03f */
[----:B------:R-:W-:Y:S01]  /*5d530*/  STL.64 [R1+0xa0], R8 ;  /* 0x0000a00801007387 */ /* 0x000fe20000100a00 */
[----:B------:R-:W-:Y:S01]  /*5d540*/  STL [R1+0xac], R11 ;  /* 0x0000ac0b01007387 */ /* 0x000fe20000100800 */
[C---:B---3--:R-:W-:Y:S02]  /*5d550*/  HMMA.16816.F32.BF16 R12, R24.reuse, R12, R20 ;  /* 0x0000000c180c723c */ /* 0x048fe40000041814 */
[----:B------:R-:W3:Y:S11]  /*5d560*/  LDL.LU.64 R20, [R1+0x49d0] ;  /* 0x0049d00001147983 */ /* 0x000ef60000300a00 */
[----:B------:R-:W-:Y:S10]  /*5d570*/  @!UPT UIADD3 URZ, URZ, URZ, URZ ;  /* 0x0000003f3f3ff290 */ /* 0x000ff4000fffe03f */
[----:B------:R-:W-:Y:S01]  /*5d580*/  STL.64 [R1+0xe0], R12 ;  /* 0x0000e00c01007387 */ /* 0x000fe20000100a00 */
[----:B------:R0:W-:Y:S03]  /*5d590*/  STL.64 [R1+0xe8], R14 ;  /* 0x0000e80e01007387 */ /* 0x0001e60000100a00 */
[----:B0-----:R-:W4:Y:S01]  /*5d5a0*/  LDL.LU.64 R14, [R1+0x49c8] ;  /* 0x0049c800010e7983 */ /* 0x001f220000300a00 */
[----:B------:R-:W4:Y:S01]  /*5d5b0*/  LDL.LU.64 R12, [R1+0x49c0] ;  /* 0x0049c000010c7983 */ /* 0x000f220000300a00 */
[----:B---3--:R-:W-:Y:S02]  /*5d5c0*/  MOV R7, R20 ;  /* 0x0000001400077202 */ /* 0x008fe40000000f00 */
[----:B------:R-:W-:Y:S01]  /*5d5d0*/  MOV R6, R21 ;  /* 0x0000001500067202 */ /* 0x000fe20000000f00 */
[----:B----4-:R-:W-:Y:S11]  /*5d5e0*/  HMMA.16816.F32.BF16 R12, R24, R20, R12 ;  /* 0x00000014180c723c */ /* 0x010ff6000004180c */
[----:B------:R-:W-:Y:S11]  /*5d5f0*/  @!UPT UIADD3 URZ, URZ, URZ, URZ ;  /* 0x0000003f3f3ff290 */ /* 0x000ff6000fffe03f */
[----:B------:R-:W-:Y:S01]  /*5d600*/  @!UPT UIADD3 URZ, URZ, URZ, URZ ;  /* 0x0000003f3f3ff290 */ /* 0x000fe2000fffe03f */
[----:B------:R-:W-:Y:S01]  /*5d610*/  STL.64 [R1+0xd0], R12 ;  /* 0x0000d00c01007387 */ /* 0x000fe20000100a00 */
[----:B------:R0:W-:Y:S03]  /*5d620*/  STL.64 [R1+0xd8], R14 ;  /* 0x0000d80e01007387 */ /* 0x0001e60000100a00 */
[----:B0-----:R-:W3:Y:S01]  /*5d630*/  LDL.LU.64 R14, [R1+0x49b8] ;  /* 0x0049b800010e7983 */ /* 0x001ee20000300a00 */
[----:B------:R-:W3:Y:S02]  /*5d640*/  LDL.LU.64 R12, [R1+0x49b0] ;  /* 0x0049b000010c7983 */ /* 0x000ee40000300a00 */
[----:B------:R-:W4:Y:S02]  /*5d650*/  LDL.LU.64 R22, [R1+0x49a8] ;  /* 0x0049a80001167983 */ /* 0x000f240000300a00 */
[----:B------:R-:W4:Y:S01]  /*5d660*/  LDL.LU.64 R20, [R1+0x49a0] ;  /* 0x0049a00001147983 */ /* 0x000f220000300a00 */
[----:B------:R-:W-:-:S02]  /*5d670*/  MOV R8, R2 ;  /* 0x0000000200087202 */ /* 0x000fc40000000f00 */
[----:B------:R-:W-:Y:S02]  /*5d680*/  MOV R9, R0 ;  /* 0x0000000000097202 */ /* 0x000fe40000000f00 */
[----:B------:R-:W-:-:S05]  /*5d690*/  MOV R29, R10 ;  /* 0x0000000a001d7202 */ /* 0x000fca0000000f00 */
[C---:B----4-:R-:W-:Y:S01]  /*5d6a0*/  HMMA.16816.F32.BF16 R8, R24.reuse, R8, R20 ;  /* 0x000000081808723c */ /* 0x050fe20000041814 */
[----:B------:R-:W3:Y:S01]  /*5d6b0*/  LDL.LU.64 R22, [R1+0x4998] ;  /* 0x0049980001167983 */ /* 0x000ee20000300a00 */
[----:B------:R-:W3:Y:S11]  /*5d6c0*/  LDL.LU.64 R20, [R1+0x4990] ;  /* 0x0049900001147983 */ /* 0x000ef60000300a00 */
[----:B------:R-:W-:Y:S10]  /*5d6d0*/  @!UPT UIADD3 URZ, URZ, URZ, URZ ;  /* 0x0000003f3f3ff290 */ /* 0x000ff4000fffe03f */
[----:B------:R-:W-:Y:S01]  /*5d6e0*/  STL.64 [R1+0xc0], R8 ;  /* 0x0000c00801007387 */ /* 0x000fe20000100a00 */
[----:B------:R2:W-:Y:S02]  /*5d6f0*/  STL.64 [R1+0xc8], R10 ;  /* 0x0000c80a01007387 */ /* 0x0005e40000100a00 */
[----:B--2---:R-:W-:Y:S11]  /*5d700*/  HMMA.16816.F32.BF16 R8, R24, R4, R16 ;  /* 0x000000041808723c */ /* 0x004ff60000041810 */
[----:B------:R-:W-:Y:S11]  /*5d710*/  @!UPT UIADD3 URZ, URZ, URZ, URZ ;  /* 0x0000003f3f3ff290 */ /* 0x000ff6000fffe03f */
[----:B------:R-:W-:Y:S01]  /*5d720*/  @!UPT UIADD3 URZ, URZ, URZ, URZ ;  /* 0x0000003f3f3ff290 */ /* 0x000fe2000fffe03f */
[----:B------:R-:W-:Y:S01]  /*5d730*/  STL.64 [R1+0x70], R8 ;  /* 0x0000700801007387 */ /* 0x000fe20000100a00 */
[----:B------:R-:W-:Y:S02]  /*5d740*/  STL.64 [R1+0x4978], R4 ;  /* 0x0049780401007387 */ /* 0x000fe40000100a00 */
[----:B------:R-:W3:Y:S01]  /*5d750*/  LDL.LU.64 R24, [R1+0x30] ;  /* 0x0000300001187983 */ /* 0x000ee20000300a00 */
[----:B------:R-:W-:Y:S02]  /*5d760*/  MOV R2, R10 ;  /* 0x0000000a00027202 */ /* 0x000fe40000000f00 */
[----:B------:R-:W-:Y:S02]  /*5d770*/  MOV R0, R11 ;  /* 0x0000000b00007202 */ /* 0x000fe40000000f00 */
[----:B------:R-:W0:Y:S04]  /*5d780*/  LDSM.16.MT88.4 R8, [R3+0x19000] ;  /* 0x019000000308783b */ /* 0x000e280000004200 */
[----:B------:R-:W-:Y:S01]  /*5d790*/  STL [R1+0x47fc], R0 ;  /* 0x0047fc0001007387 */ /* 0x000fe20000100800 */
[----:B------:R-:W-:Y:S01]  /*5d7a0*/  STL [R1+0x47f8], R2 ;  /* 0x0047f80201007387 */ /* 0x000fe20000100800 */
[C---:B---3--:R-:W-:Y:S02]  /*5d7b0*/  HMMA.16816.F32.BF16 R12, R20.reuse, R24, R12 ;  /* 0x00000018140c723c */ /* 0x048fe4000004180c */
[----:B------:R-:W-:Y:S11]  /*5d7c0*/  STL.64 [R1+0x4970], R24 ;  /* 0x0049701801007387 */ /* 0x000ff60000100a00 */
[----:B------:R-:W-:Y:S10]  /*5d7d0*/  @!UPT UIADD3 URZ, URZ, URZ, URZ ;  /* 0x0000003f3f3ff290 */ /* 0x000ff4000fffe03f */
[----:B------:R-:W-:Y:S01]  /*5d7e0*/  STL.64 [R1+0x60], R12 ;  /* 0x0000600c01007387 */ /* 0x000fe20000100a00 */
[----:B------:R-:W-:Y:S02]  /*5d7f0*/  STL.64 [R1+0x68], R14 ;  /* 0x0000680e01007387 */ /* 0x000fe40000100a00 */
[----:B0-----:R-:W-:Y:S02]  /*5d800*/  STL.64 [R1+0x48e0], R10 ;  /* 0x0048e00a01007387 */ /* 0x001fe40000100a00 */
[----:B------:R0:W-:Y:S02]  /*5d810*/  STL.64 [R1+0x48d8], R8 ;  /* 0x0048d80801007387 */ /* 0x0001e40000100a00 */
[----:B0-----:R-:W2:Y:S01]  /*5d820*/  LDL.LU R8, [R1+0x1b0] ;  /* 0x0001b00001087983 */ /* 0x001ea20000300800 */
[----:B------:R-:W2:Y:S02]  /*5d830*/  LDL.LU R9, [R1+0x1b4] ;  /* 0x0001b40001097983 */ /* 0x000ea40000300800 */
[----:B------:R-:W3:Y:S02]  /*5d840*/  LDL.LU R10, [R1+0x1b8] ;  /* 0x0001b800010a7983 */ /* 0x000ee40000300800 */
[----:B------:R-:W3:Y:S02]  /*5d850*/  LDL.LU R11, [R1+0x1bc] ;  /* 0x0001bc00010b7983 */ /* 0x000ee40000300800 */
[----:B---3--:R-:W-:Y:S01]  /*5d860*/  STL.64 [R1+0x48f0], R10 ;  /* 0x0048f00a01007387 */ /* 0x008fe20000100a00 */
[----:B--2---:R0:W-:Y:S02]  /*5d870*/  STL.64 [R1+0x48e8], R8 ;  /* 0x0048e80801007387 */ /* 0x0041e40000100a00 */
[----:B------:R-:W2:Y:S02]  /*5d880*/  LDL.LU R16, [R1+0x1f0] ;  /* 0x0001f00001107983 */ /* 0x000ea40000300800 */
[----:B------:R-:W2:Y:S01]  /*5d890*/  LDL.LU R17, [R1+0x1f4] ;  /* 0x0001f40001117983 */ /* 0x000ea20000300800 */
[----:B------:R-:W3:Y:S01]  /*5d8a0*/  LDL.LU R18, [R1+0x1f8] ;  /* 0x0001f80001127983 */ /* 0x000ee20000300800 */
[----:B------:R-:W3:Y:S02]  /*5d8b0*/  LDL.LU R19, [R1+0x1fc] ;  /* 0x0001fc0001137983 */ /* 0x000ee40000300800 */
[----:B------:R-:W4:Y:S02]  /*5d8c0*/  LDL.LU R4, [R1+0x240] ;  /* 0x0002400001047983 */ /* 0x000f240000300800 */
[----:B------:R-:W4:Y:S01]  /*5d8d0*/  LDL.LU R5, [R1+0x244] ;  /* 0x0002440001057983 */ /* 0x000f220000300800 */
[----:B0-----:R-:W-:Y:S01]  /*5d8e0*/  MOV R9, R6 ;  /* 0x0000000600097202 */ /* 0x001fe20000000f00 */
[----:B------:R-:W-:Y:S01]  /*5d8f0*/  IMAD.MOV.U32 R8, RZ, RZ, R7 ;  /* 0x000000ffff087224 */ /* 0x000fe200078e0007 */
[----:B------:R-:W2:Y:S01]  /*5d900*/  LDL.LU R6, [R1+0x248] ;  /* 0x0002480001067983 */ /* 0x000ea20000300800 */
[----:B------:R-:W2:Y:S03]  /*5d910*/  LDL.LU R7, [R1+0x24c] ;  /* 0x00024c0001077983 */ /* 0x000ea60000300800 */
[----:B--2---:R-:W-:Y:S01]  /*5d920*/  STL.64 [R1+0x4988], R6 ;  /* 0x0049880601007387 */ /* 0x004fe20000100a00 */
[----:B----4-:R0:W-:Y:S03]  /*5d930*/  STL.64 [R1+0x4980], R4 ;  /* 0x0049800401007387 */ /* 0x0101e60000100a00 */
[----:B0-----:R-:W2:Y:S01]  /*5d940*/  LDL.LU R4, [R1+0x250] ;  /* 0x0002500001047983 */ /* 0x001ea20000300800 */
[----:B------:R-:W2:Y:S02]  /*5d950*/  LDL.LU R5, [R1+0x254] ;  /* 0x0002540001057983 */ /* 0x000ea40000300800 */
[----:B------:R-:W2:Y:S02]  /*5d960*/  LDL.LU R6, [R1+0x258] ;  /* 0x0002580001067983 */ /* 0x000ea40000300800 */
[----:B------:R-:W2:Y:S01]  /*5d970*/  LDL.LU R7, [R1+0x25c] ;  /* 0x00025c0001077983 */ /* 0x000ea20000300800 */
[----:B------:R-:W4:Y:S01]  /*5d980*/  LDL.LU R24, [R1+0x90] ;  /* 0x0000900001187983 */ /* 0x000f220000300800 */
[----:B------:R-:W4:Y:S02]  /*5d990*/  LDL.LU R25, [R1+0x94] ;  /* 0x0000940001197983 */ /* 0x000f240000300800 */
[----:B------:R-:W4:Y:S02]  /*5d9a0*/  LDL.LU R26, [R1+0x98] ;  /* 0x00009800011a7983 */ /* 0x000f240000300800 */
[----:B------:R-:W4:Y:S01]  /*5d9b0*/  LDL.LU R27, [R1+0x9c] ;  /* 0x00009c00011b7983 */ /* 0x000f220000300800 */
        /* <DEDUP_REMOVED lines=18> */
[----:B------:R-:W2:Y:S01]  /*5dae0*/  LDL.LU R19, [R1+0x23c] ;  /* 0x00023c0001137983 */ /* 0x000ea20000300800 */
[----:B------:R-:W3:Y:S01]  /*5daf0*/  LDL.LU R12, [R1+0x220] ;  /* 0x00022000010c7983 */ /* 0x000ee20000300800 */
[----:B------:R-:W3:Y:S02]  /*5db00*/  LDL.LU R13, [R1+0x224] ;  /* 0x00022400010d7983 */ /* 0x000ee40000300800 */
[----:B------:R-:W2:Y:S02]  /*5db10*/  LDL.LU R14, [R1+0x228] ;  /* 0x00022800010e7983 */ /* 0x000ea40000300800 */
[----:B------:R-:W2:Y:S08]  /*5db20*/  LDL.LU R15, [R1+0x22c] ;  /* 0x00022c00010f7983 */ /* 0x000eb00000300800 */
[----:B------:R-:W-:-:S02]  /*5db30*/  MOV R0, R6 ;  /* 0x0000000600007202 */ /* 0x000fc40000000f00 */
[----:B------:R-:W-:Y:S01]  /*5db40*/  MOV R2, R7 ;  /* 0x0000000700027202 */ /* 0x000fe20000000f00 */
[----:B--2---:R-:W-:Y:S01]  /*5db50*/  STL.64 [R1+0x4938], R14 ;  /* 0x0049380e01007387 */ /* 0x004fe20000100a00 */
[----:B---3--:R0:W-:Y:S03]  /*5db60*/  STL.64 [R1+0x4930], R12 ;  /* 0x0049300c01007387 */ /* 0x0081e60000100a00 */
[----:B0-----:R-:W2:Y:S01]  /*5db70*/  LDL.LU.64 R12, [R1+0x10] ;  /* 0x00001000010c7983 */ /* 0x001ea20000300a00 */
[----:B------:R0:W-:Y:S02]  /*5db80*/  STL.64 [R1+0x50], R4 ;  /* 0x0000500401007387 */ /* 0x0001e40000100a00 */
[----:B------:R-:W2:Y:S01]  /*5db90*/  LDL.LU.64 R6, [R1+0x4988] ;  /* 0x0049880001067983 */ /* 0x000ea20000300a00 */
[----:B0-----:R-:W2:Y:S01]  /*5dba0*/  LDL.LU.64 R4, [R1+0x4980] ;  /* 0x0049800001047983 */ /* 0x001ea20000300a00 */
[----:B------:R-:W-:Y:S01]  /*5dbb0*/  STL [R1+0x4878], R0 ;  /* 0x0048780001007387 */ /* 0x000fe20000100800 */
        /* <DEDUP_REMOVED lines=8> */
[----:B------:R-:W-:Y:S02]  /*5dc40*/  MOV R10, R4 ;  /* 0x00000004000a7202 */ /* 0x000fe40000000f00 */
[----:B------:R-:W-:Y:S11]  /*5dc50*/  MOV R0, R5 ;  /* 0x0000000500007202 */ /* 0x000ff60000000f00 */
[----:B------:R-:W-:Y:S07]  /*5dc60*/  @!UPT UIADD3 URZ, URZ, URZ, URZ ;  /* 0x0000003f3f3ff290 */ /* 0x000fee000fffe03f */
[----:B------:R-:W-:Y:S01]  /*5dc70*/  STL.64 [R1+0x90], R20 ;  /* 0x0000901401007387 */ /* 0x000fe20000100a00 */
[----:B------:R2:W-:Y:S02]  /*5dc80*/  STL.64 [R1+0x98], R22 ;  /* 0x0000981601007387 */ /* 0x0005e40000100a00 */
[----:B-1----:R-:W3:Y:S02]  /*5dc90*/  LDL.LU.64 R6, [R1+0x4968] ;  /* 0x0049680001067983 */ /* 0x002ee40000300a00 */
[----:B------:R-:W3:Y:S01]  /*5dca0*/  LDL.LU.64 R4, [R1+0x4960] ;  /* 0x0049600001047983 */ /* 0x000ee20000300a00 */
[----:B--2---:R-:W-:Y:S02]  /*5dcb0*/  MOV R22, R24 ;  /* 0x0000001800167202 */ /* 0x004fe40000000f00 */
[----:B------:R-:W-:Y:S01]  /*5dcc0*/  MOV R11, R25 ;  /* 0x00000019000b7202 */ /* 0x000fe20000000f00 */
[C---:B---3--:R-:W-:Y:S01]  /*5dcd0*/  HMMA.16816.F32.BF16 R16, R4.reuse, R24, R16 ;  /* 0x000000180410723c */ /* 0x048fe20000041810 */
[----:B------:R-:W0:Y:S11]  /*5dce0*/  LDSM.16.MT88.4 R24, [R3+0x19080] ;  /* 0x019080000318783b */ /* 0x000e360000004200 */
[----:B------:R-:W-:Y:S11]  /*5dcf0*/  @!UPT UIADD3 URZ, URZ, URZ, URZ ;  /* 0x0000003f3f3ff290 */ /* 0x000ff6000fffe03f */
[----:B------:R-:W-:Y:S01]  /*5dd00*/  STL.64 [R1+0x200], R16 ;  /* 0x0002001001007387 */ /* 0x000fe20000100a00 */
[----:B------:R1:W-:Y:S03]  /*5dd10*/  STL.64 [R1+0x208], R18 ;  /* 0x0002081201007387 */ /* 0x0003e60000100a00 */
[----:B-1----:R-:W2:Y:S01]  /*5dd20*/  LDL.LU.64 R18, [R1+0x4958] ;  /* 0x0049580001127983 */ /* 0x002ea20000300a00 */
[----:B------:R-:W2:Y:S03]  /*5dd30*/  LDL.LU.64 R16, [R1+0x4950] ;  /* 0x0049500001107983 */ /* 0x000ea60000300a00 */
[----:B0-----:R-:W-:Y:S01]  /*5dd40*/  STL.64 [R1+0x48b8], R26 ;  /* 0x0048b81a01007387 */ /* 0x001fe20000100a00 */
[----:B------:R0:W-:Y:S03]  /*5dd50*/  STL.64 [R1+0x48b0], R24 ;  /* 0x0048b01801007387 */ /* 0x0001e60000100a00 */
        /* <DEDUP_REMOVED lines=15> */
[----:B0-----:R-:W3:Y:S01]  /*5de50*/  LDL.LU.64 R18, [R1+0x4948] ;  /* 0x0049480001127983 */ /* 0x001ee20000300a00 */
[----:B------:R-:W3:Y:S01]  /*5de60*/  LDL.LU.64 R16, [R1+0x4940] ;  /* 0x0049400001107983 */ /* 0x000ee20000300a00 */
[----:B------:R-:W-:Y:S02]  /*5de70*/  MOV R20, R10 ;  /* 0x0000000a00147202 */ /* 0x000fe40000000f00 */
[----:B------:R-:W-:Y:S01]  /*5de80*/  MOV R21, R0 ;  /* 0x0000000000157202 */ /* 0x000fe20000000f00 */
[----:B------:R-:W-:Y:S01]  /*5de90*/  MOV R10, R12 ;  /* 0x0000000c000a7202 */ /* 0x000fe20000000f00 */
[----:B------:R-:W-:Y:S01]  /*5dea0*/  MOV R0, R13 ;  /* 0x0000000d00007202 */ /* 0x000fe20000000f00 */
[----:B------:R-:W4:Y:S01]  /*5deb0*/  LDL.LU.64 R14, [R1+0x4938] ;  /* 0x00493800010e7983 */ /* 0x000f220000300a00 */
[C---:B---3--:R-:W-:Y:S03]  /*5dec0*/  HMMA.16816.F32.BF16 R16, R4.reuse, R12, R16 ;  /* 0x0000000c0410723c */ /* 0x048fe60000041810 */
[----:B------:R-:W4:Y:S11]  /*5ded0*/  LDL.LU.64 R12, [R1+0x4930] ;  /* 0x00493000010c7983 */ /* 0x000f360000300a00 */
[----:B------:R-:W-:Y:S09]  /*5dee0*/  @!UPT UIADD3 URZ, URZ, URZ, URZ ;  /* 0x0000003f3f3ff290 */ /* 0x000ff2000fffe03f */
[----:B------:R-:W-:Y:S01]  /*5def0*/  STL.64 [R1+0x270], R16 ;  /* 0x0002701001007387 */ /* 0x000fe20000100a00 */
[----:B------:R0:W-:Y:S01]  /*5df00*/  STL [R1+0x278], R18 ;  /* 0x0002781201007387 */ /* 0x0001e20000100800 */
[----:B------:R-:W-:Y:S02]  /*5df10*/  MOV R3, R19 ;  /* 0x0000001300037202 */ /* 0x000fe40000000f00 */
[----:B0-----:R-:W3:Y:S01]  /*5df20*/  LDL.LU.64 R18, [R1+0x4928] ;  /* 0x0049280001127983 */ /* 0x001ee20000300a00 */
[----:B------:R-:W3:Y:S01]  /*5df30*/  LDL.LU.64 R16, [R1+0x4920] ;  /* 0x0049200001107983 */ /* 0x000ee20000300a00 */
[----:B----4-:R-:W-:Y:S02]  /*5df40*/  HMMA.16816.F32.BF16 R4, R4, R20, R12 ;  /* 0x000000140404723c */ /* 0x010fe4000004180c */
[----:B------:R-:W3:Y:S01]  /*5df50*/  LDL.LU.64 R14, [R1+0x4918] ;  /* 0x00491800010e7983 */ /* 0x000ee20000300a00 */
[----:B------:R-:W3:Y:S11]  /*5df60*/  LDL.LU.64 R12, [R1+0x4910] ;  /* 0x00491000010c7983 */ /* 0x000ef60000300a00 */
[----:B------:R-:W-:Y:S09]  /*5df70*/  @!UPT UIADD3 URZ, URZ, URZ, URZ ;  /* 0x0000003f3f3ff290 */ /* 0x000ff2000fffe03f */
[----:B------:R0:W-:Y:S01]  /*5df80*/  STL.64 [R1+0x230], R4 ;  /* 0x0002300401007387 */ /* 0x0001e20000100a00 */
[----:B------:R3:W-:Y:S02]  /*5df90*/  STL.64 [R1+0x238], R6 ;  /* 0x0002380601007387 */ /* 0x0007e40000100a00 */
[----:B0-----:R-:W-:Y:S01]  /*5dfa0*/  IMAD.MOV.U32 R4, RZ, RZ, R22 ;  /* 0x000000ffff047224 */ /* 0x001fe200078e0016 */
[----:B------:R-:W-:-:S07]  /*5dfb0*/  MOV R5, R11 ;  /* 0x0000000b00057202 */ /* 0x000fce0000000f00 */
[----:B---3--:R-:W-:Y:S01]  /*5dfc0*/  HMMA.16816.F32.BF16 R4, R12, R4, R16 ;  /* 0x000000040c04723c */ /* 0x008fe20000041810 */
[----:B------:R-:W3:Y:S01]  /*5dfd0*/  LDL.LU R18, [R1+0x4908] ;  /* 0x0049080001127983 */ /* 0x000ee20000300800 */
[----:B------:R-:W4:Y:S11]  /*5dfe0*/  LDL R19, [R1+0x1730] ;  /* 0x0017300001137983 */ /* 0x000f360000100800 */
[----:B------:R-:W-:Y:S10]  /*5dff0*/  @!UPT UIADD3 URZ, URZ, URZ, URZ ;  /* 0x0000003f3f3ff290 */ /* 0x000ff4000fffe03f */
[----:B------:R-:W-:Y:S01]  /*5e000*/  STL.64 [R1+0x1f0], R4 ;  /* 0x0001f00401007387 */ /* 0x000fe20000100a00 */
[----:B------:R-:W-:Y:S03]  /*5e010*/  STL.64 [R1+0x1f8], R6 ;  /* 0x0001f80601007387 */ /* 0x000fe60000100a00 */
[----:B---3--:R-:W0:Y:S04]  /*5e020*/  LDSM.16.MT88.4 R4, [R18+0x19000] ;  /* 0x019000001204783b */ /* 0x008e280000004200 */
[----:B0-----:R-:W-:Y:S01]  /*5e030*/  STL.64 [R1+0x4890], R6 ;  /* 0x0048900601007387 */ /* 0x001fe20000100a00 */
[----:B------:R0:W-:Y:S02]  /*5e040*/  STL.64 [R1+0x4888], R4 ;  /* 0x0048880401007387 */ /* 0x0001e40000100a00 */
[----:B0-----:R-:W-:-:S02]  /*5e050*/  MOV R4, R10 ;  /* 0x0000000a00047202 */ /* 0x001fc40000000f00 */
        /* <DEDUP_REMOVED lines=8> */
[----:B------:R-:W-:Y:S01]  /*5e0e0*/  MOV R5, R0 ;  /* 0x0000000000057202 */ /* 0x000fe20000000f00 */
[C---:B--2---:R-:W-:Y:S08]  /*5e0f0*/  HMMA.16816.F32.BF16 R20, R12.reuse, R20, R24 ;  /* 0x000000140c14723c */ /* 0x044ff00000041818 */
[----:B---3--:R-:W-:Y:S01]  /*5e100*/  HMMA.16816.F32.BF16 R4, R12, R4, R8 ;  /* 0x000000040c04723c */ /* 0x008fe20000041808 */
[----:B------:R-:W2:Y:S01]  /*5e110*/  LDL.LU.64 R10, [R1+0x48e0] ;  /* 0x0048e000010a7983 */ /* 0x000ea20000300a00 */
[----:B------:R-:W2:Y:S03]  /*5e120*/  LDL.LU.64 R8, [R1+0x48d8] ;  /* 0x0048d80001087983 */ /* 0x000ea60000300a00 */
[----:B------:R-:W0:Y:S11]  /*5e130*/  LDSM.16.MT88.4 R12, [R18+0x19080] ;  /* 0x01908000120c783b */ /* 0x000e360000004200 */
[----:B------:R-:W-:Y:S07]  /*5e140*/  @!UPT UIADD3 URZ, URZ, URZ, URZ ;  /* 0x0000003f3f3ff290 */ /* 0x000fee000fffe03f */
[----:B------:R1:W-:Y:S01]  /*5e150*/  STL.64 [R1+0x1b0], R4 ;  /* 0x0001b00401007387 */ /* 0x0003e20000100a00 */
[----:B------:R3:W-:Y:S03]  /*5e160*/  STL.64 [R1+0x1b8], R6 ;  /* 0x0001b80601007387 */ /* 0x0007e60000100a00 */
[----:B-1----:R-:W2:Y:S01]  /*5e170*/  LDL.LU R4, [R1+0x140] ;  /* 0x0001400001047983 */ /* 0x002ea20000300800 */
[----:B------:R-:W-:Y:S02]  /*5e180*/  STL.64 [R1+0x80], R20 ;  /* 0x0000801401007387 */ /* 0x000fe40000100a00 */
[----:B------:R-:W-:Y:S02]  /*5e190*/  STL.64 [R1+0x88], R22 ;  /* 0x0000881601007387 */ /* 0x000fe40000100a00 */
[----:B------:R-:W2:Y:S01]  /*5e1a0*/  LDL.LU R5, [R1+0x144] ;  /* 0x0001440001057983 */ /* 0x000ea20000300800 */
[----:B---3--:R-:W3:Y:S01]  /*5e1b0*/  LDL.LU R6, [R1+0x148] ;  /* 0x0001480001067983 */ /* 0x008ee20000300800 */
[----:B------:R-:W3:Y:S02]  /*5e1c0*/  LDL.LU R7, [R1+0x14c] ;  /* 0x00014c0001077983 */ /* 0x000ee40000300800 */
[----:B------:R-:W2:Y:S02]  /*5e1d0*/  LDL.LU R24, [R1+0x190] ;  /* 0x0001900001187983 */ /* 0x000ea40000300800 */
[----:B------:R-:W2:Y:S01]  /*5e1e0*/  LDL.LU R25, [R1+0x194] ;  /* 0x0001940001197983 */ /* 0x000ea20000300800 */
[----:B------:R-:W2:Y:S01]  /*5e1f0*/  LDL.LU R26, [R1+0x198] ;  /* 0x00019800011a7983 */ /* 0x000ea20000300800 */
[----:B------:R-:W2:Y:S03]  /*5e200*/  LDL.LU R27, [R1+0x19c] ;  /* 0x00019c00011b7983 */ /* 0x000ea60000300800 */
[----:B----4-:R-:W1:Y:S02]  /*5e210*/  LDSM.16.MT88.4 R20, [R19+0x19000] ;  /* 0x019000001314783b */ /* 0x010e640000004200 */
[----:B------:R-:W4:Y:S02]  /*5e220*/  LDSM.16.MT88.4 R16, [R19+0x19080] ;  /* 0x019080001310783b */ /* 0x000f240000004200 */
[----:B--2---:R-:W-:Y:S02]  /*5e230*/  STL.64 [R1+0x48c8], R26 ;  /* 0x0048c81a01007387 */ /* 0x004fe40000100a00 */
[----:B------:R2:W-:Y:S02]  /*5e240*/  STL.64 [R1+0x48c0], R24 ;  /* 0x0048c01801007387 */ /* 0x0005e40000100a00 */
[----:B--2---:R-:W2:Y:S01]  /*5e250*/  LDL.LU R24, [R1+0x1c0] ;  /* 0x0001c00001187983 */ /* 0x004ea20000300800 */
[----:B------:R-:W2:Y:S02]  /*5e260*/  LDL.LU R25, [R1+0x1c4] ;  /* 0x0001c40001197983 */ /* 0x000ea40000300800 */
[----:B------:R-:W2:Y:S02]  /*5e270*/  LDL.LU R26, [R1+0x1c8] ;  /* 0x0001c800011a7983 */ /* 0x000ea40000300800 */
[----:B------:R-:W2:Y:S01]  /*5e280*/  LDL.LU R27, [R1+0x1cc] ;  /* 0x0001cc00011b7983 */ /* 0x000ea20000300800 */
[----:B---3--:R3:W-:Y:S01]  /*5e290*/  STL.64 [R1+0x48a0], R6 ;  /* 0x0048a00601007387 */ /* 0x0087e20000100a00 */
[----:B------:R-:W-:Y:S03]  /*5e2a0*/  STL.64 [R1+0x4898], R4 ;  /* 0x0048980401007387 */ /* 0x000fe60000100a00 */
[----:B---3--:R-:W3:Y:S01]  /*5e2b0*/  LDL.64 R6, [R1+0x38] ;  /* 0x0000380001067983 */ /* 0x008ee20000100a00 */
[----:B0-----:R-:W-:Y:S02]  /*5e2c0*/  STL.64 [R1+0x4848], R14 ;  /* 0x0048480e01007387 */ /* 0x001fe40000100a00 */
[----:B------:R0:W-:Y:S02]  /*5e2d0*/  STL.64 [R1+0x4840], R12 ;  /* 0x0048400c01007387 */ /* 0x0001e40000100a00 */
        /* <DEDUP_REMOVED lines=8> */
[----:B------:R-:W3:Y:S02]  /*5e360*/  LDL.LU R22, [R1+0x1a8] ;  /* 0x0001a80001167983 */ /* 0x000ee40000300800 */
        /* <DEDUP_REMOVED lines=8> */
[----:B-1----:R-:W2:Y:S01]  /*5e3f0*/  LDL.LU R22, [R1+0x108] ;  /* 0x0001080001167983 */ /* 0x002ea20000300800 */
[----:B------:R-:W-:Y:S02]  /*5e400*/  MOV R23, R28 ;  /* 0x0000001c00177202 */ /* 0x000fe40000000f00 */
[----:B------:R-:W4:Y:S04]  /*5e410*/  LDL.LU R28, [R1+0x48d4] ;  /* 0x0048d400011c7983 */ /* 0x000f280000300800 */
[----:B--2---:R0:W-:Y:S01]  /*5e420*/  STL.64 [R1+0x4818], R22 ;  /* 0x0048181601007387 */ /* 0x0041e20000100a00 */
[----:B---3--:R-:W-:Y:S03]  /*5e430*/  STL.64 [R1+0x4810], R20 ;  /* 0x0048101401007387 */ /* 0x008fe60000100a00 */
[----:B0-----:R-:W2:Y:S01]  /*5e440*/  LDL.64 R22, [R1+0x28] ;  /* 0x0000280001167983 */ /* 0x001ea20000100a00 */
[----:B----4-:R0:W-:Y:S02]  /*5e450*/  STL.64 [R1+0x47c0], R18 ;  /* 0x0047c01201007387 */ /* 0x0101e40000100a00 */
[----:B------:R-:W-:Y:S01]  /*5e460*/  STL.64 [R1+0x47b8], R16 ;  /* 0x0047b81001007387 */ /* 0x000fe20000100a00 */
[----:B0-----:R-:W3:Y:S01]  /*5e470*/  LDL.LU.64 R18, [R1+0x8] ;  /* 0x0000080001127983 */ /* 0x001ee20000300a00 */
[----:B--2---:R-:W-:Y:S03]  /*5e480*/  HMMA.16816.F32.BF16 R12, R8, R22, R12 ;  /* 0x00000016080c723c */ /* 0x004fe6000004180c */
[----:B------:R0:W-:Y:S01]  /*5e490*/  STL.64 [R1+0x48a8], R22 ;  /* 0x0048a81601007387 */ /* 0x0001e20000100a00 */
[----:B------:R-:W2:Y:S11]  /*5e4a0*/  LDL.LU R20, [R1+0x150] ;  /* 0x0001500001147983 */ /* 0x000eb60000300800 */
[----:B------:R-:W-:Y:S08]  /*5e4b0*/  @!UPT UIADD3 URZ, URZ, URZ, URZ ;  /* 0x0000003f3f3ff290 */ /* 0x000ff0000fffe03f */
[----:B------:R1:W-:Y:S01]  /*5e4c0*/  STL.64 [R1+0x340], R12 ;  /* 0x0003400c01007387 */ /* 0x0003e20000100a00 */
[----:B------:R4:W-:Y:S02]  /*5e4d0*/  STL.64 [R1+0x348], R14 ;  /* 0x0003480e01007387 */ /* 0x0009e40000100a00 */
[----:B------:R-:W2:Y:S02]  /*5e4e0*/  LDL.LU R21, [R1+0x154] ;  /* 0x0001540001157983 */ /* 0x000ea40000300800 */
[----:B0-----:R-:W2:Y:S01]  /*5e4f0*/  LDL.LU R22, [R1+0x158] ;  /* 0x0001580001167983 */ /* 0x001ea20000300800 */
[----:B------:R-:W2:Y:S04]  /*5e500*/  LDL.LU R23, [R1+0x15c] ;  /* 0x00015c0001177983 */ /* 0x000ea80000300800 */
[----:B-1----:R-:W2:Y:S01]  /*5e510*/  LDL.LU R12, [R1+0xf0] ;  /* 0x0000f000010c7983 */ /* 0x002ea20000300800 */
[----:B------:R-:W2:Y:S02]  /*5e520*/  LDL.LU R13, [R1+0xf4] ;  /* 0x0000f400010d7983 */ /* 0x000ea40000300800 */
[----:B----4-:R-:W4:Y:S01]  /*5e530*/  LDL.LU R14, [R1+0xf8] ;  /* 0x0000f800010e7983 */ /* 0x010f220000300800 */
[----:B------:R-:W-:-:S02]  /*5e540*/  MOV R15, R28 ;  /* 0x0000001c000f7202 */ /* 0x000fc40000000f00 */
[----:B------:R-:W3:Y:S04]  /*5e550*/  LDL.LU R28, [R1+0x48d0] ;  /* 0x0048d000011c7983 */ /* 0x000ee80000300800 */
[----:B----4-:R0:W-:Y:S01]  /*5e560*/  STL.64 [R1+0x4858], R14 ;  /* 0x0048580e01007387 */ /* 0x0101e20000100a00 */
[----:B--2---:R-:W-:Y:S03]  /*5e570*/  STL.64 [R1+0x4850], R12 ;  /* 0x0048500c01007387 */ /* 0x004fe60000100a00 */
        /* <DEDUP_REMOVED lines=11> */
[----:B------:R-:W2:Y:S01]  /*5e630*/  LDL.LU.64 R24, [R1+0x48b0] ;  /* 0x0048b00001187983 */ /* 0x000ea20000300a00 */
[----:B------:R-:W-:Y:S11]  /*5e640*/  MOV R0, R6 ;  /* 0x0000000600007202 */ /* 0x000ff60000000f00 */
[----:B------:R-:W-:Y:S09]  /*5e650*/  @!UPT UIADD3 URZ, URZ, URZ, URZ ;  /* 0x0000003f3f3ff290 */ /* 0x000ff2000fffe03f */
[----:B------:R0:W-:Y:S01]  /*5e660*/  STL.64 [R1+0x2e0], R8 ;  /* 0x0002e00801007387 */ /* 0x0001e20000100a00 */
[----:B------:R1:W-:Y:S03]  /*5e670*/  STL.64 [R1+0x2e8], R10 ;  /* 0x0002e80a01007387 */ /* 0x0003e60000100a00 */
[----:B0-----:R-:W3:Y:S01]  /*5e680*/  LDL.LU R8, [R1+0xb0] ;  /* 0x0000b00001087983 */ /* 0x001ee20000300800 */
[----:B------:R-:W3:Y:S02]  /*5e690*/  LDL.LU R9, [R1+0xb4] ;  /* 0x0000b40001097983 */ /* 0x000ee40000300800 */
[----:B-1----:R-:W3:Y:S01]  /*5e6a0*/  LDL.LU R10, [R1+0xb8] ;  /* 0x0000b800010a7983 */ /* 0x002ee20000300800 */
        /* <DEDUP_REMOVED lines=22> */
[C---:B---3--:R-:W-:Y:S08]  /*5e810*/  HMMA.16816.F32.BF16 R8, R24.reuse, R18, R8 ;  /* 0x000000121808723c */ /* 0x048ff00000041808 */
[----:B----4-:R-:W-:Y:S11]  /*5e820*/  HMMA.16816.F32.BF16 R20, R24, R14, R20 ;  /* 0x0000000e1814723c */ /* 0x010ff60000041814 */
[----:B------:R-:W-:Y:S11]  /*5e830*/  @!UPT UIADD3 URZ, URZ, URZ, URZ ;  /* 0x0000003f3f3ff290 */ /* 0x000ff6000fffe03f */
[----:B------:R-:W-:Y:S01]  /*5e840*/  @!UPT UIADD3 URZ, URZ, URZ, URZ ;  /* 0x0000003f3f3ff290 */ /* 0x000fe2000fffe03f */
        /* <DEDUP_REMOVED lines=9> */
[----:B0-----:R-:W3:Y:S01]  /*5e8e0*/  LDL.LU R14, [R1+0x178] ;  /* 0x00017800010e7983 */ /* 0x001ee20000300800 */
[----:B------:R-:W3:Y:S02]  /*5e8f0*/  LDL.LU R15, [R1+0x17c] ;  /* 0x00017c00010f7983 */ /* 0x000ee40000300800 */
[----:B------:R0:W-:Y:S02]  /*5e900*/  STL.64 [R1+0x4860], R18 ;  /* 0x0048601201007387 */ /* 0x0001e40000100a00 */
[----:B------:R-:W4:Y:S01]  /*5e910*/  LDL.LU R16, [R1+0x160] ;  /* 0x0001600001107983 */ /* 0x000f220000300800 */
[----:B------:R-:W-:Y:S01]  /*5e920*/  STL.64 [R1+0x150], R8 ;  /* 0x0001500801007387 */ /* 0x000fe20000100a00 */
[----:B------:R-:W-:Y:S02]  /*5e930*/  STL.64 [R1+0x158], R10 ;  /* 0x0001580a01007387 */ /* 0x000fe40000100a00 */
[----:B------:R-:W4:Y:S01]  /*5e940*/  LDL.LU R17, [R1+0x164] ;  /* 0x0001640001117983 */ /* 0x000f220000300800 */
[----:B------:R-:W-:Y:S01]  /*5e950*/  MOV R26, R29 ;  /* 0x0000001d001a7202 */ /* 0x000fe20000000f00 */
[----:B0-----:R-:W4:Y:S01]  /*5e960*/  LDL.LU R18, [R1+0x168] ;  /* 0x0001680001127983 */ /* 0x001f220000300800 */
[----:B------:R-:W4:Y:S02]  /*5e970*/  LDL.LU R19, [R1+0x16c] ;  /* 0x00016c0001137983 */ /* 0x000f240000300800 */
        /* <DEDUP_REMOVED lines=8> */
[----:B------:R-:W2:Y:S01]  /*5ea00*/  LDL.LU R26, [R1+0x118] ;  /* 0x00011800011a7983 */ /* 0x000ea20000300800 */
[----:B------:R-:W-:-:S02]  /*5ea10*/  MOV R27, R29 ;  /* 0x0000001d001b7202 */ /* 0x000fc40000000f00 */
[----:B------:R-:W2:Y:S04]  /*5ea20*/  LDL.LU R29, [R1+0x487c] ;  /* 0x00487c00011d7983 */ /* 0x000ea80000300800 */
[----:B--2---:R-:W0:Y:S04]  /*5ea30*/  LDSM.16.MT88.4 R8, [R29+0x19000] ;  /* 0x019000001d08783b */ /* 0x004e280000004200 */
[----:B------:R-:W-:Y:S01]  /*5ea40*/  STL.64 [R1+0x4838], R26 ;  /* 0x0048381a01007387 */ /* 0x000fe20000100a00 */
[----:B------:R1:W-:Y:S03]  /*5ea50*/  STL.64 [R1+0x4830], R24 ;  /* 0x0048301801007387 */ /* 0x0003e60000100a00 */
[----:B-1----:R-:W2:Y:S01]  /*5ea60*/  LDL.LU R24, [R1+0x120] ;  /* 0x0001200001187983 */ /* 0x002ea20000300800 */
[----:B------:R-:W2:Y:S02]  /*5ea70*/  LDL.LU R25, [R1+0x124] ;  /* 0x0001240001197983 */ /* 0x000ea40000300800 */
[----:B------:R-:W2:Y:S02]  /*5ea80*/  LDL.LU R26, [R1+0x128] ;  /* 0x00012800011a7983 */ /* 0x000ea40000300800 */
[----:B------:R-:W2:Y:S01]  /*5ea90*/  LDL.LU R27, [R1+0x12c] ;  /* 0x00012c00011b7983 */ /* 0x000ea20000300800 */
[----:B0-----:R0:W-:Y:S02]  /*5eaa0*/  STL.64 [R1+0x4770], R10 ;  /* 0x0047700a01007387 */ /* 0x0011e40000100a00 */
[----:B0-----:R-:W-:-:S02]  /*5eab0*/  MOV R10, R0 ;  /* 0x00000000000a7202 */ /* 0x001fc40000000f00 */
[----:B------:R-:W-:-:S07]  /*5eac0*/  MOV R11, R28 ;  /* 0x0000001c000b7202 */ /* 0x000fce0000000f00 */
[C---:B------:R-:W-:Y:S01]  /*5ead0*/  HMMA.16816.F32.BF16 R20, R4.reuse, R10, R20 ;  /* 0x0000000a0414723c */ /* 0x040fe20000041814 */
[----:B------:R-:W-:Y:S01]  /*5eae0*/  STL.64 [R1+0x4768], R8 ;  /* 0x0047680801007387 */ /* 0x000fe20000100a00 */
[----:B------:R-:W2:Y:S11]  /*5eaf0*/  LDL.LU R0, [R1+0x4878] ;  /* 0x0048780001007983 */ /* 0x000eb60000300800 */
[----:B------:R-:W-:Y:S10]  /*5eb00*/  @!UPT UIADD3 URZ, URZ, URZ, URZ ;  /* 0x0000003f3f3ff290 */ /* 0x000ff4000fffe03f */
[----:B------:R-:W-:Y:S01]  /*5eb10*/  STL.64 [R1+0x2d0], R20 ;  /* 0x0002d01401007387 */ /* 0x000fe20000100a00 */
[----:B------:R0:W-:Y:S03]  /*5eb20*/  STL.64 [R1+0x2d8], R22 ;  /* 0x0002d81601007387 */ /* 0x0001e60000100a00 */
[----:B0-----:R-:W3:Y:S02]  /*5eb30*/  LDL.LU.64 R22, [R1+0x4870] ;  /* 0x0048700001167983 */ /* 0x001ee40000300a00 */
[C---:B---3--:R-:W-:Y:S11]  /*5eb40*/  HMMA.16816.F32.BF16 R12, R4.reuse, R22, R12 ;  /* 0x00000016040c723c */ /* 0x048ff6000004180c */
[----:B------:R-:W-:Y:S11]  /*5eb50*/  @!UPT UIADD3 URZ, URZ, URZ, URZ ;  /* 0x0000003f3f3ff290 */ /* 0x000ff6000fffe03f */
[----:B------:R-:W-:Y:S01]  /*5eb60*/  @!UPT UIADD3 URZ, URZ, URZ, URZ ;  /* 0x0000003f3f3ff290 */ /* 0x000fe2000fffe03f */
[----:B------:R-:W-:Y:S01]  /*5eb70*/  STL.64 [R1+0x320], R12 ;  /* 0x0003200c01007387 */ /* 0x000fe20000100a00 */
[----:B------:R0:W-:Y:S03]  /*5eb80*/  STL.64 [R1+0x328], R14 ;  /* 0x0003280e01007387 */ /* 0x0001e60000100a00 */
[----:B0-----:R-:W4:Y:S02]  /*5eb90*/  LDL.LU.64 R14, [R1+0x4868] ;  /* 0x00486800010e7983 */ /* 0x001f240000300a00 */
[C---:B----4-:R-:W-:Y:S02]  /*5eba0*/  HMMA.16816.F32.BF16 R12, R4.reuse, R14, R16 ;  /* 0x0000000e040c723c */ /* 0x050fe40000041810 */
[----:B------:R-:W3:Y:S11]  /*5ebb0*/  LDL.LU.64 R18, [R1+0x4860] ;  /* 0x0048600001127983 */ /* 0x000ef60000300a00 */
[----:B------:R-:W-:Y:S10]  /*5ebc0*/  @!UPT UIADD3 URZ, URZ, URZ, URZ ;  /* 0x0000003f3f3ff290 */ /* 0x000ff4000fffe03f */
        /* <DEDUP_REMOVED lines=9> */
[----:B------:R-:W-:Y:S02]  /*5ec60*/  STL.64 [R1+0x2c8], R6 ;  /* 0x0002c80601007387 */ /* 0x000fe40000100a00 */
[----:B------:R-:W0:Y:S02]  /*5ec70*/  LDSM.16.MT88.4 R4, [R29+0x19080] ;  /* 0x019080001d04783b */ /* 0x000e240000004200 */
[----:B0-----:R0:W-:Y:S02]  /*5ec80*/  STL.64 [R1+0x4730], R6 ;  /* 0x0047300601007387 */ /* 0x0011e40000100a00 */
[----:B------:R-:W-:Y:S02]  /*5ec90*/  STL.64 [R1+0x4728], R4 ;  /* 0x0047280401007387 */ /* 0x000fe40000100a00 */
[----:B0-----:R-:W3:Y:S01]  /*5eca0*/  LDL.LU.64 R6, [R1+0x18] ;  /* 0x0000180001067983 */ /* 0x001ee20000300a00 */
[C---:B--2---:R-:W-:Y:S11]  /*5ecb0*/  HMMA.16816.F32.BF16 R24, R12.reuse, R10, R24 ;  /* 0x0000000a0c18723c */ /* 0x044ff60000041818 */
[----:B------:R-:W-:Y:S11]  /*5ecc0*/  @!UPT UIADD3 URZ, URZ, URZ, URZ ;  /* 0x0000003f3f3ff290 */ /* 0x000ff6000fffe03f */
[----:B------:R-:W-:Y:S01]  /*5ecd0*/  @!UPT UIADD3 URZ, URZ, URZ, URZ ;  /* 0x0000003f3f3ff290 */ /* 0x000fe2000fffe03f */
[----:B------:R-:W-:Y:S01]  /*5ece0*/  STL.64 [R1+0x190], R24 ;  /* 0x0001901801007387 */ /* 0x000fe20000100a00 */
[----:B------:R0:W-:Y:S02]  /*5ecf0*/  STL [R1+0x198], R26 ;  /* 0x0001981a01007387 */ /* 0x0001e40000100800 */
[----:B------:R-:W-:Y:S02]  /*5ed00*/  IMAD.MOV.U32 R28, RZ, RZ, R27 ;  /* 0x000000ffff1c7224 */ /* 0x000fe400078e001b */
[----:B0-----:R-:W2:Y:S01]  /*5ed10*/  LDL.LU.64 R26, [R1+0x4838] ;  /* 0x00483800011a7983 */ /* 0x001ea20000300a00 */
[----:B------:R-:W2:Y:S02]  /*5ed20*/  LDL.LU.64 R24, [R1+0x4830] ;  /* 0x0048300001187983 */ /* 0x000ea40000300a00 */
[----:B------:R-:W-:Y:S01]  /*5ed30*/  STL [R1+0x4688], R28 ;  /* 0x0046881c01007387 */ /* 0x000fe20000100800 */
        /* <DEDUP_REMOVED lines=11> */
[C---:B---3--:R-:W-:Y:S08]  /*5edf0*/  HMMA.16816.F32.BF16 R20, R12.reuse, R6, R20 ;  /* 0x000000060c14723c */ /* 0x048ff00000041814 */
[----:B--2---:R-:W-:Y:S11]  /*5ee00*/  HMMA.16816.F32.BF16 R12, R12, R18, R24 ;  /* 0x000000120c0c723c */ /* 0x004ff60000041818 */
[----:B------:R-:W-:Y:S04]  /*5ee10*/  @!UPT UIADD3 URZ, URZ, URZ, URZ ;  /* 0x0000003f3f3ff290 */ /* 0x000fe8000fffe03f */
[----:B------:R-:W-:Y:S01]  /*5ee20*/  STL.64 [R1+0x290], R20 ;  /* 0x0002901401007387 */ /* 0x000fe20000100a00 */
[----:B------:R0:W-:Y:S03]  /*5ee30*/  STL.64 [R1+0x298], R22 ;  /* 0x0002981601007387 */ /* 0x0001e60000100a00 */
[----:B0-----:R-:W2:Y:S01]  /*5ee40*/  LDL.LU.64 R22, [R1+0x4808] ;  /* 0x0048080001167983 */ /* 0x001ea20000300a00 */
[----:B------:R-:W2:Y:S02]  /*5ee50*/  LDL.LU.64 R20, [R1+0x4800] ;  /* 0x0048000001147983 */ /* 0x000ea40000300a00 */
[----:B------:R-:W-:Y:S02]  /*5ee60*/  STL.64 [R1+0x47e0], R6 ;  /* 0x0047e00601007387 */ /* 0x000fe40000100a00 */
[----:B------:R-:W2:Y:S01]  /*5ee70*/  LDL.LU R24, [R1+0xe0] ;  /* 0x0000e00001187983 */ /* 0x000ea20000300800 */
[----:B------:R-:W-:Y:S01]  /*5ee80*/  STL.64 [R1+0x1e0], R12 ;  /* 0x0001e00c01007387 */ /* 0x000fe20000100a00 */
[----:B------:R-:W-:Y:S02]  /*5ee90*/  STL.64 [R1+0x1e8], R14 ;  /* 0x0001e80e01007387 */ /* 0x000fe40000100a00 */
[----:B------:R-:W2:Y:S02]  /*5eea0*/  LDL.LU R25, [R1+0xe4] ;  /* 0x0000e40001197983 */ /* 0x000ea40000300800 */
[----:B------:R-:W2:Y:S01]  /*5eeb0*/  LDL.LU R26, [R1+0xe8] ;  /* 0x0000e800011a7983 */ /* 0x000ea20000300800 */
[----:B------:R-:W2:Y:S01]  /*5eec0*/  LDL.LU R27, [R1+0xec] ;  /* 0x0000ec00011b7983 */ /* 0x000ea20000300800 */
[----:B------:R0:W-:Y:S02]  /*5eed0*/  STL.64 [R1+0x47d8], R18 ;  /* 0x0047d81201007387 */ /* 0x0001e40000100a00 */
[----:B------:R-:W3:Y:S02]  /*5eee0*/  LDL.LU R16, [R1+0xc0] ;  /* 0x0000c00001107983 */ /* 0x000ee40000300800 */
[----:B------:R-:W3:Y:S01]  /*5eef0*/  LDL.LU R17, [R1+0xc4] ;  /* 0x0000c40001117983 */ /* 0x000ee20000300800 */
[----:B0-----:R-:W4:Y:S01]  /*5ef00*/  LDL.LU R18, [R1+0xc8] ;  /* 0x0000c80001127983 */ /* 0x001f220000300800 */
[----:B------:R-:W4:Y:S03]  /*5ef10*/  LDL.LU R19, [R1+0xcc] ;  /* 0x0000cc0001137983 */ /* 0x000f260000300800 */
        /* <DEDUP_REMOVED lines=8> */
[----:B------:R-:W2:Y:S02]  /*5efa0*/  LDL.LU R14, [R1+0x48] ;  /* 0x00004800010e7983 */ /* 0x000ea40000300800 */
[----:B------:R-:W2:Y:S02]  /*5efb0*/  LDL.LU R15, [R1+0x4c] ;  /* 0x00004c00010f7983 */ /* 0x000ea40000300800 */
[----:B--2---:R-:W-:Y:S01]  /*5efc0*/  STL.64 [R1+0x47a0], R14 ;  /* 0x0047a00e01007387 */ /* 0x004fe20000100a00 */
[----:B----4-:R0:W-:Y:S03]  /*5efd0*/  STL.64 [R1+0x4798], R12 ;  /* 0x0047980c01007387 */ /* 0x0101e60000100a00 */
[----:B0-----:R-:W2:Y:S01]  /*5efe0*/  LDL.LU R12, [R1+0x50] ;  /* 0x00005000010c7983 */ /* 0x001ea20000300800 */
[----:B------:R-:W2:Y:S01]  /*5eff0*/  LDL.LU R13, [R1+0x54] ;  /* 0x00005400010d7983 */ /* 0x000ea20000300800 */
[----:B------:R-:W-:-:S02]  /*5f000*/  MOV R14, R0 ;  /* 0x00000000000e7202 */ /* 0x000fc40000000f00 */
[----:B------:R-:W-:Y:S01]  /*5f010*/  MOV R15, R2 ;  /* 0x00000002000f7202 */ /* 0x000fe20000000f00 */
[----:B------:R-:W4:Y:S01]  /*5f020*/  LDL.LU R0, [R1+0x47fc] ;  /* 0x0047fc0001007983 */ /* 0x000f220000300800 */
[----:B------:R-:W3:Y:S03]  /*5f030*/  LDL.LU R2, [R1+0x47f8] ;  /* 0x0047f80001027983 */ /* 0x000ee60000300800 */
[----:B------:R-:W-:Y:S01]  /*5f040*/  STL.64 [R1+0x47b0], R14 ;  /* 0x0047b00e01007387 */ /* 0x000fe20000100a00 */
[----:B------:R-:W-:Y:S02]  /*5f050*/  MOV R6, R5 ;  /* 0x0000000500067202 */ /* 0x000fe40000000f00 */
[----:B------:R-:W-:Y:S01]  /*5f060*/  MOV R7, R4 ;  /* 0x0000000400077202 */ /* 0x000fe20000000f00 */
[C---:B------:R-:W-:Y:S01]  /*5f070*/  HMMA.16816.F32.BF16 R24, R20.reuse, R10, R24 ;  /* 0x0000000a1418723c */ /* 0x040fe20000041818 */
[----:B--2---:R0:W-:Y:S04]  /*5f080*/  STL.64 [R1+0x47a8], R12 ;  /* 0x0047a80c01007387 */ /* 0x0041e80000100a00 */
[----:B0-----:R-:W2:Y:S01]  /*5f090*/  LDL.LU R12, [R1+0x60] ;  /* 0x00006000010c7983 */ /* 0x001ea20000300800 */
[----:B------:R-:W2:Y:S02]  /*5f0a0*/  LDL.LU R13, [R1+0x64] ;  /* 0x00006400010d7983 */ /* 0x000ea40000300800 */
[----:B------:R-:W2:Y:S02]  /*5f0b0*/  LDL.LU R14, [R1+0x68] ;  /* 0x00006800010e7983 */ /* 0x000ea40000300800 */
[----:B------:R-:W2:Y:S01]  /*5f0c0*/  LDL.LU R15, [R1+0x6c] ;  /* 0x00006c00010f7983 */ /* 0x000ea20000300800 */
[C---:B---3--:R-:W-:Y:S11]  /*5f0d0*/  HMMA.16816.F32.BF16 R4, R20.reuse, R6, R16 ;  /* 0x000000061404723c */ /* 0x048ff60000041810 */
[----:B------:R-:W-:Y:S11]  /*5f0e0*/  @!UPT UIADD3 URZ, URZ, URZ, URZ ;  /* 0x0000003f3f3ff290 */ /* 0x000ff6000fffe03f */
[----:B------:R-:W-:Y:S02]  /*5f0f0*/  @!UPT UIADD3 URZ, URZ, URZ, URZ ;  /* 0x0000003f3f3ff290 */ /* 0x000fe4000fffe03f */
[----:B------:R-:W-:Y:S01]  /*5f100*/  MOV R28, R7 ;  /* 0x00000007001c7202 */ /* 0x000fe20000000f00 */
[----:B--2---:R-:W-:Y:S01]  /*5f110*/  STL.64 [R1+0x47d0], R14 ;  /* 0x0047d00e01007387 */ /* 0x004fe20000100a00 */
[----:B------:R0:W-:Y:S03]  /*5f120*/  STL.64 [R1+0x47c8], R12 ;  /* 0x0047c80c01007387 */ /* 0x0001e60000100a00 */
[----:B0-----:R-:W2:Y:S01]  /*5f130*/  LDL.LU R12, [R1+0x70] ;  /* 0x00007000010c7983 */ /* 0x001ea20000300800 */
[----:B------:R-:W2:Y:S02]  /*5f140*/  LDL.LU R13, [R1+0x74] ;  /* 0x00007400010d7983 */ /* 0x000ea40000300800 */
[----:B------:R-:W-:Y:S02]  /*5f150*/  STL.64 [R1+0x250], R24 ;  /* 0x0002501801007387 */ /* 0x000fe40000100a00 */
[----:B------:R0:W-:Y:S02]  /*5f160*/  STL.64 [R1+0x258], R26 ;  /* 0x0002581a01007387 */ /* 0x0001e40000100a00 */
[----:B0-----:R-:W3:Y:S01]  /*5f170*/  LDL R27, [R1+0x1734] ;  /* 0x00173400011b7983 */ /* 0x001ee20000100800 */
[----:B------:R-:W2:Y:S02]  /*5f180*/  LDL.LU.64 R18, [R1+0x47f0] ;  /* 0x0047f00001127983 */ /* 0x000ea40000300a00 */
[----:B------:R-:W2:Y:S02]  /*5f190*/  LDL.LU.64 R16, [R1+0x47e8] ;  /* 0x0047e80001107983 */ /* 0x000ea40000300a00 */
[----:B------:R-:W-:Y:S01]  /*5f1a0*/  STL.64 [R1+0x240], R4 ;  /* 0x0002400401007387 */ /* 0x000fe20000100a00 */
[----:B------:R0:W-:Y:S04]  /*5f1b0*/  STL [R1+0x248], R6 ;  /* 0x0002480601007387 */ /* 0x0001e80000100800 */
[----:B0-----:R-:W2:Y:S01]  /*5f1c0*/  LDL.LU.64 R6, [R1+0x47e0] ;  /* 0x0047e00001067983 */ /* 0x001ea20000300a00 */
[----:B------:R-:W-:Y:S01]  /*5f1d0*/  STL [R1+0x468c], R28 ;  /* 0x00468c1c01007387 */ /* 0x000fe20000100800 */
[----:B--2---:R-:W-:Y:S11]  /*5f1e0*/  HMMA.16816.F32.BF16 R16, R20, R6, R16 ;  /* 0x000000061410723c */ /* 0x004ff60000041810 */
[----:B------:R-:W-:Y:S11]  /*5f1f0*/  @!UPT UIADD3 URZ, URZ, URZ, URZ ;  /* 0x0000003f3f3ff290 */ /* 0x000ff6000fffe03f */
[----:B------:R-:W-:Y:S01]  /*5f200*/  @!UPT UIADD3 URZ, URZ, URZ, URZ ;  /* 0x0000003f3f3ff290 */ /* 0x000fe2000fffe03f */
[----:B------:R-:W-:Y:S01]  /*5f210*/  STL.64 [R1+0x220], R16 ;  /* 0x0002201001007387 */ /* 0x000fe20000100a00 */
[----:B------:R0:W-:Y:S03]  /*5f220*/  STL.64 [R1+0x228], R18 ;  /* 0x0002281201007387 */ /* 0x0001e60000100a00 */
[----:B0-----:R-:W2:Y:S01]  /*5f230*/  LDL.LU.64 R18, [R1+0x47d8] ;  /* 0x0047d80001127983 */ /* 0x001ea20000300a00 */
[----:B------:R-:W-:Y:S02]  /*5f240*/  MOV R14, R2 ;  /* 0x00000002000e7202 */ /* 0x000fe40000000f00 */
        /* <DEDUP_REMOVED lines=8> */
[----:B------:R0:W-:Y:S02]  /*5f2d0*/  STL.64 [R1+0x218], R22 ;  /* 0x0002181601007387 */ /* 0x0001e40000100a00 */
[----:B------:R-:W2:Y:S02]  /*5f2e0*/  LDL.LU.64 R18, [R1+0x47c0] ;  /* 0x0047c00001127983 */ /* 0x000ea40000300a00 */
[----:B------:R-:W2:Y:S01]  /*5f2f0*/  LDL.LU.64 R16, [R1+0x47b8] ;  /* 0x0047b80001107983 */ /* 0x000ea20000300a00 */
[----:B0-----:R-:W-:Y:S01]  /*5f300*/  MOV R22, R2 ;  /* 0x0000000200167202 */ /* 0x001fe20000000f00 */
[----:B------:R-:W-:-:S05]  /*5f310*/  IMAD.MOV.U32 R23, RZ, RZ, R0 ;  /* 0x000000ffff177224 */ /* 0x000fca00078e0000 */
[----:B------:R0:W-:Y:S04]  /*5f320*/  STL.64 [R1+0x4788], R22 ;  /* 0x0047881601007387 */ /* 0x0001e80000100a00 */
[----:B0-----:R-:W4:Y:S01]  /*5f330*/  LDL.LU.64 R22, [R1+0x28] ;  /* 0x0000280001167983 */ /* 0x001f220000300a00 */
[C---:B--2---:R-:W-:Y:S03]  /*5f340*/  HMMA.16816.F32.BF16 R8, R16.reuse, R10, R12 ;  /* 0x0000000a1008723c */ /* 0x044fe6000004180c */
[----:B------:R-:W4:Y:S01]  /*5f350*/  LDL.LU.64 R14, [R1+0x47b0] ;  /* 0x0047b000010e7983 */ /* 0x000f220000300a00 */
[----:B------:R-:W4:Y:S11]  /*5f360*/  LDL.LU.64 R12, [R1+0x47a8] ;  /* 0x0047a800010c7983 */ /* 0x000f360000300a00 */
[----:B------:R-:W-:Y:S08]  /*5f370*/  @!UPT UIADD3 URZ, URZ, URZ, URZ ;  /* 0x0000003f3f3ff290 */ /* 0x000ff0000fffe03f */
[----:B------:R-:W-:Y:S01]  /*5f380*/  STL.64 [R1+0x1d0], R8 ;  /* 0x0001d00801007387 */ /* 0x000fe20000100a00 */
[----:B------:R0:W-:Y:S03]  /*5f390*/  STL.64 [R1+0x1d8], R10 ;  /* 0x0001d80a01007387 */ /* 0x0001e60000100a00 */
[----:B0-----:R-:W2:Y:S01]  /*5f3a0*/  LDL R11, [R1+0x2780] ;  /* 0x00278000010b7983 */ /* 0x001ea20000100800 */
[C---:B----4-:R-:W-:Y:S11]  /*5f3b0*/  HMMA.16816.F32.BF16 R12, R16.reuse, R22, R12 ;  /* 0x00000016100c723c */ /* 0x050ff6000004180c */
[----:B------:R-:W-:Y:S11]  /*5f3c0*/  @!UPT UIADD3 URZ, URZ, URZ, URZ ;  /* 0x0000003f3f3ff290 */ /* 0x000ff6000fffe03f */
[----:B------:R-:W-:Y:S01]  /*5f3d0*/  @!UPT UIADD3 URZ, URZ, URZ, URZ ;  /* 0x0000003f3f3ff290 */ /* 0x000fe2000fffe03f */
[----:B------:R-:W-:Y:S01]  /*5f3e0*/  STL.64 [R1+0x1c0], R12 ;  /* 0x0001c00c01007387 */ /* 0x000fe20000100a00 */
[----:B------:R0:W-:Y:S03]  /*5f3f0*/  STL.64 [R1+0x1c8], R14 ;  /* 0x0001c80e01007387 */ /* 0x0001e60000100a00 */
[----:B0-----:R-:W4:Y:S01]  /*5f400*/  LDL.LU.64 R14, [R1+0x47a0] ;  /* 0x0047a000010e7983 */ /* 0x001f220000300a00 */
[----:B------:R-:W4:Y:S01]  /*5f410*/  LDL.LU.64 R12, [R1+0x4798] ;  /* 0x00479800010c7983 */ /* 0x000f220000300a00 */
[----:B------:R-:W-:Y:S02]  /*5f420*/  MOV R9, R6 ;  /* 0x0000000600097202 */ /* 0x000fe40000000f00 */
[----:B------:R-:W-:Y:S01]  /*5f430*/  MOV R8, R7 ;  /* 0x0000000700087202 */ /* 0x000fe20000000f00 */
[----:B----4-:R-:W-:Y:S11]  /*5f440*/  HMMA.16816.F32.BF16 R12, R16, R6, R12 ;  /* 0x00000006100c723c */ /* 0x010ff6000004180c */
[----:B------:R-:W-:Y:S11]  /*5f450*/  @!UPT UIADD3 URZ, URZ, URZ, URZ ;  /* 0x0000003f3f3ff290 */ /* 0x000ff6000fffe03f */
[----:B------:R-:W-:Y:S01]  /*5f460*/  @!UPT UIADD3 URZ, URZ, URZ, URZ ;  /* 0x0000003f3f3ff290 */ /* 0x000fe2000fffe03f */
[----:B------:R-:W-:Y:S01]  /*5f470*/  STL.64 [R1+0x1a0], R12 ;  /* 0x0001a00c01007387 */ /* 0x000fe20000100a00 */
[----:B------:R-:W-:Y:S02]  /*5f480*/  STL.64 [R1+0x1a8], R14 ;  /* 0x0001a80e01007387 */ /* 0x000fe40000100a00 */
[----:B------:R-:W4:Y:S02]  /*5f490*/  LDL.LU R4, [R1+0x230] ;  /* 0x0002300001047983 */ /* 0x000f240000300800 */
[----:B------:R-:W4:Y:S01]  /*5f4a0*/  LDL.LU R5, [R1+0x234] ;  /* 0x0002340001057983 */ /* 0x000f220000300800 */
[----:B------:R-:W2:Y:S01]  /*5f4b0*/  LDL.LU R6, [R1+0x238] ;  /* 0x0002380001067983 */ /* 0x000ea20000300800 */
[----:B------:R-:W2:Y:S03]  /*5f4c0*/  LDL.LU R7, [R1+0x23c] ;  /* 0x00023c0001077983 */ /* 0x000ea60000300800 */
[----:B--2---:R-:W-:Y:S01]  /*5f4d0*/  STL.64 [R1+0x4740], R6 ;  /* 0x0047400601007387 */ /* 0x004fe20000100a00 */
[----:B----4-:R0:W-:Y:S03]  /*5f4e0*/  STL.64 [R1+0x4738], R4 ;  /* 0x0047380401007387 */ /* 0x0101e60000100a00 */
[----:B0-----:R-:W2:Y:S01]  /*5f4f0*/  LDL.LU R4, [R1+0x270] ;  /* 0x0002700001047983 */ /* 0x001ea20000300800 */
[----:B------:R-:W2:Y:S02]  /*5f500*/  LDL.LU R5, [R1+0x274] ;  /* 0x0002740001057983 */ /* 0x000ea40000300800 */
[----:B------:R-:W4:Y:S01]  /*5f510*/  LDL.LU R6, [R1+0x278] ;  /* 0x0002780001067983 */ /* 0x000f220000300800 */
[----:B------:R-:W-:-:S02]  /*5f520*/  MOV R7, R3 ;  /* 0x0000000300077202 */ /* 0x000fc40000000f00 */
[----:B------:R-:W3:Y:S04]  /*5f530*/  LDL.LU R3, [R1+0x4790] ;  /* 0x0047900001037983 */ /* 0x000ee80000300800 */
[----:B----4-:R-:W-:Y:S01]  /*5f540*/  STL.64 [R1+0x4750], R6 ;  /* 0x0047500601007387 */ /* 0x010fe20000100a00 */
[----:B--2---:R0:W-:Y:S03]  /*5f550*/  STL.64 [R1+0x4748], R4 ;  /* 0x0047480401007387 */ /* 0x0041e60000100a00 */
[----:B---3--:R-:W1:Y:S04]  /*5f560*/  LDSM.16.MT88.4 R12, [R3+0x1a000] ;  /* 0x01a00000030c783b */ /* 0x008e680000004200 */
[----:B0-----:R-:W2:Y:S01]  /*5f570*/  LDL.LU R4, [R1+0x280] ;  /* 0x0002800001047983 */ /* 0x001ea20000300800 */
[----:B------:R-:W2:Y:S02]  /*5f580*/  LDL.LU R5, [R1+0x284] ;  /* 0x0002840001057983 */ /* 0x000ea40000300800 */
[----:B------:R-:W3:Y:S02]  /*5f590*/  LDL.LU R6, [R1+0x288] ;  /* 0x0002880001067983 */ /* 0x000ee40000300800 */
[----:B------:R-:W3:Y:S01]  /*5f5a0*/  LDL.LU R7, [R1+0x28c] ;  /* 0x00028c0001077983 */ /* 0x000ee20000300800 */
[----:B------:R-:W-:-:S02]  /*5f5b0*/  MOV R2, R22 ;  /* 0x0000001600027202 */ /* 0x000fc40000000f00 */
[----:B------:R-:W-:Y:S02]  /*5f5c0*/  MOV R0, R23 ;  /* 0x0000001700007202 */ /* 0x000fe40000000f00 */
[----:B------:R-:W0:Y:S04]  /*5f5d0*/  LDSM.16.M88.4 R20, [R11+0x20300] ;  /* 0x020300000b14783b */ /* 0x000e280000000200 */
[----:B---3--:R-:W-:Y:S01]  /*5f5e0*/  STL.64 [R1+0x4760], R6 ;  /* 0x0047600601007387 */ /* 0x008fe20000100a00 */
[----:B--2---:R2:W-:Y:S03]  /*5f5f0*/  STL.64 [R1+0x4758], R4 ;  /* 0x0047580401007387 */ /* 0x0045e60000100a00 */
        /* <DEDUP_REMOVED lines=10> */
[----:B-1----:R-:W-:Y:S01]  /*5f6a0*/  STL.64 [R1+0x4708], R14 ;  /* 0x0047080e01007387 */ /* 0x002fe20000100a00 */
[----:B------:R-:W-:Y:S02]  /*5f6b0*/  STL.64 [R1+0x4700], R12 ;  /* 0x0047000c01007387 */ /* 0x000fe40000100a00 */
[----:B0-----:R-:W-:Y:S02]  /*5f6c0*/  STL.64 [R1+0xa0], R20 ;  /* 0x0000a01401007387 */ /* 0x001fe40000100a00 */
[----:B------:R0:W-:Y:S02]  /*5f6d0*/  STL.64 [R1+0xa8], R22 ;  /* 0x0000a81601007387 */ /* 0x0001e40000100a00 */
[----:B0-----:R-:W2:Y:S01]  /*5f6e0*/  LDL.LU.64 R22, [R1+0x4788] ;  /* 0x0047880001167983 */ /* 0x001ea20000300a00 */
[----:B------:R-:W-:-:S02]  /*5f6f0*/  MOV R25, R20 ;  /* 0x0000001400197202 */ /* 0x000fc40000000f00 */
[----:B------:R-:W-:Y:S01]  /*5f700*/  MOV R24, R21 ;  /* 0x0000001500187202 */ /* 0x000fe20000000f00 */
[----:B------:R-:W-:Y:S04]  /*5f710*/  STL [R1+0x4720], R27 ;  /* 0x0047201b01007387 */ /* 0x000fe80000100800 */
[----:B------:R0:W-:Y:S04]  /*5f720*/  STL.64 [R1+0x4718], R24 ;  /* 0x0047181801007387 */ /* 0x0001e80000100a00 */
[----:B0-----:R-:W3:Y:S01]  /*5f730*/  LDL.LU R24, [R1+0x1f0] ;  /* 0x0001f00001187983 */ /* 0x001ee20000300800 */
[----:B------:R-:W3:Y:S02]  /*5f740*/  LDL.LU R25, [R1+0x1f4] ;  /* 0x0001f40001197983 */ /* 0x000ee40000300800 */
[----:B------:R-:W3:Y:S02]  /*5f750*/  LDL.LU R26, [R1+0x1f8] ;  /* 0x0001f800011a7983 */ /* 0x000ee40000300800 */
[----:B------:R-:W3:Y:S01]  /*5f760*/  LDL.LU R27, [R1+0x1fc] ;  /* 0x0001fc00011b7983 */ /* 0x000ee20000300800 */
[----:B------:R-:W-:-:S02]  /*5f770*/  MOV R14, R9 ;  /* 0x00000009000e7202 */ /* 0x000fc40000000f00 */
[----:B------:R-:W-:Y:S01]  /*5f780*/  MOV R15, R8 ;  /* 0x00000008000f7202 */ /* 0x000fe20000000f00 */
[----:B--2---:R-:W-:Y:S01]  /*5f790*/  HMMA.16816.F32.BF16 R4, R16, R22, R4 ;  /* 0x000000161004723c */ /* 0x004fe20000041804 */
[----:B------:R-:W2:Y:S11]  /*5f7a0*/  LDL.LU.64 R18, [R1+0x38] ;  /* 0x0000380001127983 */ /* 0x000eb60000300a00 */
[----:B------:R-:W-:Y:S11]  /*5f7b0*/  @!UPT UIADD3 URZ, URZ, URZ, URZ ;  /* 0x0000003f3f3ff290 */ /* 0x000ff6000fffe03f */
[----:B------:R-:W-:Y:S01]  /*5f7c0*/  STL.64 [R1+0x120], R4 ;  /* 0x0001200401007387 */ /* 0x000fe20000100a00 */
[----:B------:R-:W-:Y:S02]  /*5f7d0*/  STL.64 [R1+0x128], R6 ;  /* 0x0001280601007387 */ /* 0x000fe40000100a00 */
[----:B------:R-:W0:Y:S02]  /*5f7e0*/  LDSM.16.M88.4 R4, [R11+0x28300] ;  /* 0x028300000b04783b */ /* 0x000e240000000200 */
[----:B0-----:R-:W-:Y:S02]  /*5f7f0*/  STL.64 [R1+0x40], R4 ;  /* 0x0000400401007387 */ /* 0x001fe40000100a00 */
[----:B------:R-:W-:Y:S02]  /*5f800*/  STL.64 [R1+0x48], R6 ;  /* 0x0000480601007387 */ /* 0x000fe40000100a00 */
[----:B------:R-:W0:Y:S02]  /*5f810*/  LDSM.16.M88.4 R4, [R11+0x30300] ;  /* 0x030300000b04783b */ /* 0x000e240000000200 */
[----:B------:R-:W1:Y:S04]  /*5f820*/  LDSM.16.M88.4 R8, [R11+0x38300] ;  /* 0x038300000b08783b */ /* 0x000e680000000200 */
[----:B0-----:R-:W-:Y:S01]  /*5f830*/  STL.64 [R1+0x90], R4 ;  /* 0x0000900401007387 */ /* 0x001fe20000100a00 */
[----:B------:R0:W-:Y:S01]  /*5f840*/  STL.64 [R1+0x98], R6 ;  /* 0x0000980601007387 */ /* 0x0001e20000100a00 */
[----:B-1----:R-:W-:-:S02]  /*5f850*/  MOV R13, R8 ;  /* 0x00000008000d7202 */ /* 0x002fc40000000f00 */
[----:B------:R-:W-:Y:S01]  /*5f860*/  MOV R12, R9 ;  /* 0x00000009000c7202 */ /* 0x000fe20000000f00 */
[----:B0-----:R-:W2:Y:S01]  /*5f870*/  LDL.LU.64 R6, [R1+0x4780] ;  /* 0x0047800001067983 */ /* 0x001ea20000300a00 */
[----:B------:R-:W2:Y:S02]  /*5f880*/  LDL.LU.64 R4, [R1+0x4778] ;  /* 0x0047780001047983 */ /* 0x000ea40000300a00 */
[----:B------:R-:W-:Y:S02]  /*5f890*/  STL.64 [R1+0xb0], R8 ;  /* 0x0000b00801007387 */ /* 0x000fe40000100a00 */
[----:B------:R0:W-:Y:S02]  /*5f8a0*/  STL.64 [R1+0xb8], R10 ;  /* 0x0000b80a01007387 */ /* 0x0001e40000100a00 */
        /* <DEDUP_REMOVED lines=12> */
[----:B0-----:R0:W-:Y:S02]  /*5f970*/  STL.64 [R1+0x46d0], R18 ;  /* 0x0046d01201007387 */ /* 0x0011e40000100a00 */
[----:B0-----:R-:W-:-:S02]  /*5f980*/  MOV R18, R2 ;  /* 0x0000000200127202 */ /* 0x001fc40000000f00 */
[----:B------:R-:W-:Y:S01]  /*5f990*/  MOV R19, R0 ;  /* 0x0000000000137202 */ /* 0x000fe20000000f00 */
[----:B------:R-:W-:Y:S06]  /*5f9a0*/  STL.64 [R1+0x46c8], R16 ;  /* 0x0046c81001007387 */ /* 0x000fec0000100a00 */
        /* <DEDUP_REMOVED lines=8> */
[----:B------:R-:W-:Y:S01]  /*5fa30*/  STL [R1+0x45e8], R3 ;  /* 0x0045e80301007387 */ /* 0x000fe20000100800 */
        /* <DEDUP_REMOVED lines=20> */
[----:B------:R-:W2:Y:S02]  /*5fb80*/  LDL.LU R23, [R1+0x1bc] ;  /* 0x0001bc0001177983 */ /* 0x000ea40000300800 */
[----:B------:R-:W-:Y:S01]  /*5fb90*/  STL [R1+0x4690], R2 ;  /* 0x0046900201007387 */ /* 0x000fe20000100800 */
[C---:B---3--:R-:W-:Y:S01]  /*5fba0*/  HMMA.16816.F32.BF16 R8, R4.reuse, R10, R24 ;  /* 0x0000000a0408723c */ /* 0x048fe20000041818 */
[----:B------:R-:W3:Y:S01]  /*5fbb0*/  LDL.LU R27, [R1+0x4720] ;  /* 0x00472000011b7983 */ /* 0x000ee20000300800 */
[----:B------:R-:W4:Y:S11]  /*5fbc0*/  LDL.LU.64 R24, [R1+0x4718] ;  /* 0x0047180001187983 */ /* 0x000f360000300a00 */
[----:B------:R-:W-:Y:S10]  /*5fbd0*/  @!UPT UIADD3 URZ, URZ, URZ, URZ ;  /* 0x0000003f3f3ff290 */ /* 0x000ff4000fffe03f */
[----:B------:R-:W-:Y:S01]  /*5fbe0*/  STL.64 [R1+0xf0], R8 ;  /* 0x0000f00801007387 */ /* 0x000fe20000100a00 */
[----:B------:R-:W-:Y:S01]  /*5fbf0*/  STL [R1+0xfc], R11 ;  /* 0x0000fc0b01007387 */ /* 0x000fe20000100800 */
[----:B------:R-:W-:Y:S01]  /*5fc00*/  MOV R3, R10 ;  /* 0x0000000a00037202 */ /* 0x000fe20000000f00 */
[----:B------:R-:W2:Y:S01]  /*5fc10*/  LDL R28, [R1+0x1730] ;  /* 0x00173000011c7983 */ /* 0x000ea20000100800 */
[----:B---3--:R-:W0:Y:S04]  /*5fc20*/  LDSM.16.MT88.4 R8, [R27+0x1a000] ;  /* 0x01a000001b08783b */ /* 0x008e280000004200 */
[----:B0-----:R-:W-:Y:S01]  /*5fc30*/  STL.64 [R1+0x46a0], R10 ;  /* 0x0046a00a01007387 */ /* 0x001fe20000100a00 */
[----:B------:R0:W-:Y:S03]  /*5fc40*/  STL.64 [R1+0x4698], R8 ;  /* 0x0046980801007387 */ /* 0x0001e60000100a00 */
[----:B0-----:R-:W3:Y:S01]  /*5fc50*/  LDL.LU R8, [R1+0x260] ;  /* 0x0002600001087983 */ /* 0x001ee20000300800 */
[----:B------:R-:W3:Y:S02]  /*5fc60*/  LDL.LU R9, [R1+0x264] ;  /* 0x0002640001097983 */ /* 0x000ee40000300800 */
[----:B------:R-:W3:Y:S02]  /*5fc70*/  LDL.LU R10, [R1+0x268] ;  /* 0x00026800010a7983 */ /* 0x000ee40000300800 */
[----:B------:R-:W3:Y:S02]  /*5fc80*/  LDL.LU R11, [R1+0x26c] ;  /* 0x00026c00010b7983 */ /* 0x000ee40000300800 */
[----:B---3--:R-:W-:Y:S01]  /*5fc90*/  HMMA.16816.F32.BF16 R16, R4, R18, R8 ;  /* 0x000000120410723c */ /* 0x008fe20000041808 */
[----:B------:R-:W3:Y:S11]  /*5fca0*/  LDL.LU R8, [R1+0x300] ;  /* 0x0003000001087983 */ /* 0x000ef60000300800 */
[----:B------:R-:W-:Y:S11]  /*5fcb0*/  @!UPT UIADD3 URZ, URZ, URZ, URZ ;  /* 0x0000003f3f3ff290 */ /* 0x000ff6000fffe03f */
[----:B------:R0:W-:Y:S01]  /*5fcc0*/  STL.64 [R1+0x110], R16 ;  /* 0x0001101001007387 */ /* 0x0001e20000100a00 */
[----:B------:R-:W-:Y:S02]  /*5fcd0*/  STL.64 [R1+0x118], R18 ;  /* 0x0001181201007387 */ /* 0x000fe40000100a00 */
[----:B------:R-:W3:Y:S02]  /*5fce0*/  LDL.LU R9, [R1+0x304] ;  /* 0x0003040001097983 */ /* 0x000ee40000300800 */
[----:B------:R-:W3:Y:S01]  /*5fcf0*/  LDL.LU R10, [R1+0x308] ;  /* 0x00030800010a7983 */ /* 0x000ee20000300800 */
[----:B------:R-:W3:Y:S01]  /*5fd00*/  LDL.LU R11, [R1+0x30c] ;  /* 0x00030c00010b7983 */ /* 0x000ee20000300800 */
[----:B0-----:R-:W-:Y:S02]  /*5fd10*/  MOV R16, R13 ;  /* 0x0000000d00107202 */ /* 0x001fe40000000f00 */
[----:B------:R-:W-:-:S05]  /*5fd20*/  MOV R17, R12 ;  /* 0x0000000c00117202 */ /* 0x000fca0000000f00 */
[----:B------:R0:W-:Y:S01]  /*5fd30*/  STL.64 [R1+0x46e8], R16 ;  /* 0x0046e81001007387 */ /* 0x0001e20000100a00 */
[C---:B--2---:R-:W-:Y:S03]  /*5fd40*/  HMMA.16816.F32.BF16 R12, R4.reuse, R14, R20 ;  /* 0x0000000e040c723c */ /* 0x044fe60000041814 */
[----:B0-----:R-:W2:Y:S01]  /*5fd50*/  LDL.LU R16, [R1+0x80] ;  /* 0x0000800001107983 */ /* 0x001ea20000300800 */
[----:B------:R-:W2:Y:S02]  /*5fd60*/  LDL.LU R17, [R1+0x84] ;  /* 0x0000840001117983 */ /* 0x000ea40000300800 */
[----:B------:R-:W2:Y:S02]  /*5fd70*/  LDL.LU R18, [R1+0x88] ;  /* 0x0000880001127983 */ /* 0x000ea40000300800 */
[----:B------:R-:W2:Y:S01]  /*5fd80*/  LDL.LU R19, [R1+0x8c] ;  /* 0x00008c0001137983 */ /* 0x000ea20000300800 */
[----:B---3--:R-:W-:Y:S01]  /*5fd90*/  STL.64 [R1+0x46b0], R10 ;  /* 0x0046b00a01007387 */ /* 0x008fe20000100a00 */
[----:B------:R0:W-:Y:S03]  /*5fda0*/  STL.64 [R1+0x46a8], R8 ;  /* 0x0046a80801007387 */ /* 0x0001e60000100a00 */
[----:B0-----:R-:W3:Y:S01]  /*5fdb0*/  LDL.64 R8, [R1+0x40] ;  /* 0x0000400001087983 */ /* 0x001ee20000100a00 */
[----:B------:R-:W2:Y:S09]  /*5fdc0*/  LDL.LU.64 R22, [R1+0x4710] ;  /* 0x0047100001167983 */ /* 0x000eb20000300a00 */
[----:B------:R-:W-:Y:S02]  /*5fdd0*/  STL.64 [R1+0x100], R12 ;  /* 0x0001000c01007387 */ /* 0x000fe40000100a00 */
[----:B------:R0:W-:Y:S02]  /*5fde0*/  STL.64 [R1+0x108], R14 ;  /* 0x0001080e01007387 */ /* 0x0001e40000100a00 */
[----:B0-----:R-:W3:Y:S01]  /*5fdf0*/  LDL.LU.64 R14, [R1+0x4708] ;  /* 0x00470800010e7983 */ /* 0x001ee20000300a00 */
[----:B------:R-:W3:Y:S01]  /*5fe00*/  LDL.LU.64 R12, [R1+0x4700] ;  /* 0x00470000010c7983 */ /* 0x000ee20000300a00 */
[----:B--2---:R-:W-:Y:S02]  /*5fe10*/  HMMA.16816.F32.BF16 R4, R4, R22, R16 ;  /* 0x000000160404723c */ /* 0x004fe40000041810 */
[----:B------:R-:W2:Y:S04]  /*5fe20*/  LDL.LU R16, [R1+0x330] ;  /* 0x0003300001107983 */ /* 0x000ea80000300800 */
[----:B------:R-:W0:Y:S11]  /*5fe30*/  LDSM.16.MT88.4 R20, [R27+0x1a080] ;  /* 0x01a080001b14783b */ /* 0x000e360000004200 */
[----:B------:R-:W-:Y:S06]  /*5fe40*/  @!UPT UIADD3 URZ, URZ, URZ, URZ ;  /* 0x0000003f3f3ff290 */ /* 0x000fec000fffe03f */
[----:B------:R1:W-:Y:S01]  /*5fe50*/  STL.64 [R1+0x80], R4 ;  /* 0x0000800401007387 */ /* 0x0003e20000100a00 */
[----:B------:R3:W-:Y:S02]  /*5fe60*/  STL.64 [R1+0x88], R6 ;  /* 0x0000880601007387 */ /* 0x0007e40000100a00 */
[----:B------:R-:W2:Y:S02]  /*5fe70*/  LDL.LU R17, [R1+0x334] ;  /* 0x0003340001117983 */ /* 0x000ea40000300800 */
[----:B------:R-:W2:Y:S01]  /*5fe80*/  LDL.LU R18, [R1+0x338] ;  /* 0x0003380001127983 */ /* 0x000ea20000300800 */
[----:B------:R-:W2:Y:S04]  /*5fe90*/  LDL.LU R19, [R1+0x33c] ;  /* 0x00033c0001137983 */ /* 0x000ea80000300800 */
[----:B-1----:R-:W4:Y:S01]  /*5fea0*/  LDL.LU R4, [R1+0x2f0] ;  /* 0x0002f00001047983 */ /* 0x002f220000300800 */
[----:B------:R-:W4:Y:S02]  /*5feb0*/  LDL.LU R5, [R1+0x2f4] ;  /* 0x0002f40001057983 */ /* 0x000f240000300800 */
[----:B---3--:R-:W3:Y:S02]  /*5fec0*/  LDL.LU R6, [R1+0x2f8] ;  /* 0x0002f80001067983 */ /* 0x008ee40000300800 */
[----:B------:R-:W3:Y:S01]  /*5fed0*/  LDL.LU R7, [R1+0x2fc] ;  /* 0x0002fc0001077983 */ /* 0x000ee20000300800 */
[----:B--2---:R-:W-:Y:S01]  /*5fee0*/  STL.64 [R1+0x46f8], R18 ;  /* 0x0046f81201007387 */ /* 0x004fe20000100a00 */
[----:B------:R1:W-:Y:S03]  /*5fef0*/  STL.64 [R1+0x46f0], R16 ;  /* 0x0046f01001007387 */ /* 0x0003e60000100a00 */
[----:B-1----:R-:W2:Y:S01]  /*5ff00*/  LDL.LU R16, [R1+0x340] ;  /* 0x0003400001107983 */ /* 0x002ea20000300800 */
[----:B------:R-:W2:Y:S02]  /*5ff10*/  LDL.LU R17, [R1+0x344] ;  /* 0x0003440001117983 */ /* 0x000ea40000300800 */
[----:B------:R-:W2:Y:S02]  /*5ff20*/  LDL.LU R18, [R1+0x348] ;  /* 0x0003480001127983 */ /* 0x000ea40000300800 */
[----:B------:R-:W2:Y:S01]  /*5ff30*/  LDL.LU R19, [R1+0x34c] ;  /* 0x00034c0001137983 */ /* 0x000ea20000300800 */
[----:B0-----:R-:W-:Y:S01]  /*5ff40*/  STL.64 [R1+0x4678], R22 ;  /* 0x0046781601007387 */ /* 0x001fe20000100a00 */
        /* <DEDUP_REMOVED lines=52> */
[----:B------:R-:W-:Y:S01]  /*60290*/  IMAD.MOV.U32 R2, RZ, RZ, R8 ;  /* 0x000000ffff027224 */ /* 0x000fe200078e0008 */
[----:B------:R-:W-:Y:S01]  /*602a0*/  MOV R28, R9 ;  /* 0x00000009001c7202 */ /* 0x000fe20000000f00 */
[C---:B---3--:R-:W-:Y:S08]  /*602b0*/  HMMA.16816.F32.BF16 R12, R16.reuse, R20, R12 ;  /* 0x00000014100c723c */ /* 0x048ff0000004180c */
[----:B--2---:R-:W-:Y:S11]  /*602c0*/  HMMA.16816.F32.BF16 R24, R16, R8, R24 ;  /* 0x000000081018723c */ /* 0x004ff60000041818 */
[----:B------:R-:W-:Y:S04]  /*602d0*/  @!UPT UIADD3 URZ, URZ, URZ, URZ ;  /* 0x0000003f3f3ff290 */ /* 0x000fe8000fffe03f */
[----:B------:R-:W-:Y:S01]  /*602e0*/  STL.64 [R1+0x20], R12 ;  /* 0x0000200c01007387 */ /* 0x000fe20000100a00 */
[----:B------:R-:W-:Y:S02]  /*602f0*/  STL.64 [R1+0x28], R14 ;  /* 0x0000280e01007387 */ /* 0x000fe40000100a00 */
[----:B------:R-:W0:Y:S02]  /*60300*/  LDSM.16.MT88.4 R12, [R29+0x1a000] ;  /* 0x01a000001d0c783b */ /* 0x000e240000004200 */
[----:B0-----:R-:W-:Y:S02]  /*60310*/  STL.64 [R1+0x45c8], R14 ;  /* 0x0045c80e01007387 */ /* 0x001fe40000100a00 */
[----:B------:R0:W-:Y:S02]  /*60320*/  STL.64 [R1+0x45c0], R12 ;  /* 0x0045c00c01007387 */ /* 0x0001e40000100a00 */
[----:B0-----:R-:W2:Y:S01]  /*60330*/  LDL.LU.64 R12, [R1+0xb0] ;  /* 0x0000b000010c7983 */ /* 0x001ea20000300a00 */
[----:B------:R-:W-:Y:S02]  /*60340*/  STL.64 [R1+0x10], R24 ;  /* 0x0000101801007387 */ /* 0x000fe40000100a00 */
[----:B------:R0:W-:Y:S02]  /*60350*/  STL.64 [R1+0x18], R26 ;  /* 0x0000181a01007387 */ /* 0x0001e40000100a00 */
[----:B0-----:R-:W2:Y:S01]  /*60360*/  LDL.LU.64 R26, [R1+0x46c0] ;  /* 0x0046c000011a7983 */ /* 0x001ea20000300a00 */
[----:B------:R-:W2:Y:S02]  /*60370*/  LDL.LU.64 R24, [R1+0x46b8] ;  /* 0x0046b80001187983 */ /* 0x000ea40000300a00 */
[----:B------:R-:W3:Y:S02]  /*60380*/  LDL.LU.64 R10, [R1+0x46b0] ;  /* 0x0046b000010a7983 */ /* 0x000ee40000300a00 */
[----:B------:R-:W3:Y:S01]  /*60390*/  LDL.LU.64 R8, [R1+0x46a8] ;  /* 0x0046a80001087983 */ /* 0x000ee20000300a00 */
[----:B------:R-:W-:-:S02]  /*603a0*/  MOV R15, R4 ;  /* 0x00000004000f7202 */ /* 0x000fc40000000f00 */
[----:B------:R-:W-:Y:S01]  /*603b0*/  MOV R14, R5 ;  /* 0x00000005000e7202 */ /* 0x000fe20000000f00 */
[C---:B---3--:R-:W-:Y:S08]  /*603c0*/  HMMA.16816.F32.BF16 R8, R16.reuse, R4, R8 ;  /* 0x000000041008723c */ /* 0x048ff00000041808 */
[----:B--2---:R-:W-:Y:S11]  /*603d0*/  HMMA.16816.F32.BF16 R4, R16, R12, R24 ;  /* 0x0000000c1004723c */ /* 0x004ff60000041818 */
[----:B------:R-:W-:Y:S04]  /*603e0*/  @!UPT UIADD3 URZ, URZ, URZ, URZ ;  /* 0x0000003f3f3ff290 */ /* 0x000fe8000fffe03f */
[----:B------:R-:W-:Y:S01]  /*603f0*/  STL.64 [R1+0xc0], R8 ;  /* 0x0000c00801007387 */ /* 0x000fe20000100a00 */
[----:B------:R0:W-:Y:S03]  /*60400*/  STL.64 [R1+0xc8], R10 ;  /* 0x0000c80a01007387 */ /* 0x0001e60000100a00 */
[----:B0-----:R-:W2:Y:S01]  /*60410*/  LDL.LU.64 R10, [R1+0x46a0] ;  /* 0x0046a000010a7983 */ /* 0x001ea20000300a00 */
[----:B------:R-:W2:Y:S02]  /*60420*/  LDL.LU.64 R8, [R1+0x4698] ;  /* 0x0046980001087983 */ /* 0x000ea40000300a00 */
[----:B------:R-:W2:Y:S02]  /*60430*/  LDL.LU R16, [R1+0x2d0] ;  /* 0x0002d00001107983 */ /* 0x000ea40000300800 */
[----:B------:R0:W-:Y:S01]  /*60440*/  STL.64 [R1], R4 ;  /* 0x0000000401007387 */ /* 0x0001e20000100a00 */
[----:B------:R1:W-:Y:S01]  /*60450*/  STL.64 [R1+0x8], R6 ;  /* 0x0000080601007387 */ /* 0x0003e20000100a00 */
[----:B------:R-:W2:Y:S02]  /*60460*/  LDL.LU R17, [R1+0x2d4] ;  /* 0x0002d40001117983 */ /* 0x000ea40000300800 */
[----:B------:R-:W2:Y:S02]  /*60470*/  LDL.LU R18, [R1+0x2d8] ;  /* 0x0002d80001127983 */ /* 0x000ea40000300800 */
[----:B------:R-:W2:Y:S01]  /*60480*/  LDL.LU R19, [R1+0x2dc] ;  /* 0x0002dc0001137983 */ /* 0x000ea20000300800 */
[----:B------:R-:W-:Y:S01]  /*60490*/  STL.64 [R1+0x4680], R12 ;  /* 0x0046800c01007387 */ /* 0x000fe20000100a00 */
[----:B------:R-:W3:Y:S02]  /*604a0*/  LDL.LU R24, [R1+0x1e0] ;  /* 0x0001e00001187983 */ /* 0x000ee40000300800 */
[----:B------:R-:W3:Y:S02]  /*604b0*/  LDL.LU R25, [R1+0x1e4] ;  /* 0x0001e40001197983 */ /* 0x000ee40000300800 */
[----:B------:R-:W4:Y:S01]  /*604c0*/  LDL.LU R26, [R1+0x1e8] ;  /* 0x0001e800011a7983 */ /* 0x000f220000300800 */
[----:B------:R-:W4:Y:S01]  /*604d0*/  LDL.LU R27, [R1+0x1ec] ;  /* 0x0001ec00011b7983 */ /* 0x000f220000300800 */
[----:B0-----:R-:W2:Y:S02]  /*604e0*/  LDL.LU R4, [R1+0x320] ;  /* 0x0003200001047983 */ /* 0x001ea40000300800 */
[----:B------:R-:W2:Y:S01]  /*604f0*/  LDL.LU R5, [R1+0x324] ;  /* 0x0003240001057983 */ /* 0x000ea20000300800 */
[----:B-1----:R-:W2:Y:S01]  /*60500*/  LDL.LU R6, [R1+0x328] ;  /* 0x0003280001067983 */ /* 0x002ea20000300800 */
[----:B------:R-:W2:Y:S03]  /*60510*/  LDL.LU R7, [R1+0x32c] ;  /* 0x00032c0001077983 */ /* 0x000ea60000300800 */
[----:B----4-:R-:W-:Y:S01]  /*60520*/  STL.64 [R1+0x4630], R26 ;  /* 0x0046301a01007387 */ /* 0x010fe20000100a00 */
[----:B---3--:R0:W-:Y:S02]  /*60530*/  STL.64 [R1+0x4628], R24 ;  /* 0x0046281801007387 */ /* 0x0081e40000100a00 */
[----:B0-----:R-:W-:-:S02]  /*60540*/  MOV R24, R15 ;  /* 0x0000000f00187202 */ /* 0x001fc40000000f00 */
[----:B------:R-:W-:Y:S02]  /*60550*/  MOV R25, R14 ;  /* 0x0000000e00197202 */ /* 0x000fe40000000f00 */
[----:B--2---:R-:W-:Y:S01]  /*60560*/  HMMA.16816.F32.BF16 R12, R8, R20, R16 ;  /* 0x00000014080c723c */ /* 0x004fe20000041810 */
[----:B------:R-:W0:Y:S04]  /*60570*/  LDSM.16.MT88.4 R16, [R29+0x1a080] ;  /* 0x01a080001d10783b */ /* 0x000e280000004200 */
[----:B0-----:R-:W-:Y:S11]  /*60580*/  STL.64 [R1+0x4580], R18 ;  /* 0x0045801201007387 */ /* 0x001ff60000100a00 */
[----:B------:R-:W-:Y:S07]  /*60590*/  @!UPT UIADD3 URZ, URZ, URZ, URZ ;  /* 0x0000003f3f3ff290 */ /* 0x000fee000fffe03f */
        /* <DEDUP_REMOVED lines=17> */
[----:B0-----:R-:W2:Y:S01]  /*606b0*/  LDL.LU R16, [R1+0x290] ;  /* 0x0002900001107983 */ /* 0x001ea20000300800 */
[----:B------:R-:W2:Y:S02]  /*606c0*/  LDL.LU R17, [R1+0x294] ;  /* 0x0002940001117983 */ /* 0x000ea40000300800 */
[----:B------:R-:W3:Y:S02]  /*606d0*/  LDL.LU R18, [R1+0x298] ;  /* 0x0002980001127983 */ /* 0x000ee40000300800 */
[----:B------:R-:W3:Y:S02]  /*606e0*/  LDL.LU R19, [R1+0x29c] ;  /* 0x00029c0001137983 */ /* 0x000ee40000300800 */
[----:B---3--:R-:W-:Y:S01]  /*606f0*/  STL.64 [R1+0x4650], R18 ;  /* 0x0046501201007387 */ /* 0x008fe20000100a00 */
[----:B--2---:R0:W-:Y:S02]  /*60700*/  STL.64 [R1+0x4648], R16 ;  /* 0x0046481001007387 */ /* 0x0041e40000100a00 */
[----:B0-----:R-:W-:-:S02]  /*60710*/  MOV R16, R2 ;  /* 0x0000000200107202 */ /* 0x001fc40000000f00 */
[----:B------:R-:W-:Y:S01]  /*60720*/  MOV R17, R28 ;  /* 0x0000001c00117202 */ /* 0x000fe20000000f00 */
[----:B------:R-:W2:Y:S01]  /*60730*/  LDL.LU R2, [R1+0x4690] ;  /* 0x0046900001027983 */ /* 0x000ea20000300800 */
[----:B------:R-:W3:Y:S05]  /*60740*/  LDL.LU R28, [R1+0x468c] ;  /* 0x00468c00011c7983 */ /* 0x000eea0000300800 */
[C---:B------:R-:W-:Y:S01]  /*60750*/  HMMA.16816.F32.BF16 R4, R8.reuse, R16, R4 ;  /* 0x000000100804723c */ /* 0x040fe20000041804 */
[----:B------:R-:W-:Y:S01]  /*60760*/  STL [R1+0x44f8], R29 ;  /* 0x0044f81d01007387 */ /* 0x000fe20000100800 */
[----:B------:R0:W-:Y:S03]  /*60770*/  STL.64 [R1+0x4668], R16 ;  /* 0x0046681001007387 */ /* 0x0001e60000100a00 */
[----:B0-----:R-:W2:Y:S11]  /*60780*/  LDL.LU.64 R16, [R1+0xa0] ;  /* 0x0000a00001107983 */ /* 0x001eb60000300a00 */
[----:B------:R-:W-:Y:S07]  /*60790*/  @!UPT UIADD3 URZ, URZ, URZ, URZ ;  /* 0x0000003f3f3ff290 */ /* 0x000fee000fffe03f */
[----:B------:R0:W-:Y:S01]  /*607a0*/  STL.64 [R1+0x30], R4 ;  /* 0x0000300401007387 */ /* 0x0001e20000100a00 */
[----:B------:R1:W-:Y:S03]  /*607b0*/  STL.64 [R1+0x38], R6 ;  /* 0x0000380601007387 */ /* 0x0003e60000100a00 */
[----:B0-----:R-:W2:Y:S01]  /*607c0*/  LDL.LU R4, [R1+0x220] ;  /* 0x0002200001047983 */ /* 0x001ea20000300800 */
[----:B------:R-:W2:Y:S02]  /*607d0*/  LDL.LU R5, [R1+0x224] ;  /* 0x0002240001057983 */ /* 0x000ea40000300800 */
[----:B-1----:R-:W2:Y:S02]  /*607e0*/  LDL.LU R6, [R1+0x228] ;  /* 0x0002280001067983 */ /* 0x002ea40000300800 */
[----:B------:R-:W2:Y:S01]  /*607f0*/  LDL.LU R7, [R1+0x22c] ;  /* 0x00022c0001077983 */ /* 0x000ea20000300800 */
[----:B----4-:R-:W-:Y:S01]  /*60800*/  HMMA.16816.F32.BF16 R12, R8, R24, R12 ;  /* 0x00000018080c723c */ /* 0x010fe2000004180c */
[----:B--2---:R-:W-:Y:S01]  /*60810*/  STL.64 [R1+0x4608], R6 ;  /* 0x0046080601007387 */ /* 0x004fe20000100a00 */
[----:B------:R0:W-:Y:S03]  /*60820*/  STL.64 [R1+0x4600], R4 ;  /* 0x0046000401007387 */ /* 0x0001e60000100a00 */
[----:B0-----:R-:W2:Y:S01]  /*60830*/  LDL.LU R4, [R1+0x240] ;  /* 0x0002400001047983 */ /* 0x001ea20000300800 */
[----:B------:R-:W2:Y:S02]  /*60840*/  LDL.LU R5, [R1+0x244] ;  /* 0x0002440001057983 */ /* 0x000ea40000300800 */
[----:B------:R-:W4:Y:S01]  /*60850*/  LDL.LU R6, [R1+0x248] ;  /* 0x0002480001067983 */ /* 0x000f220000300800 */
[----:B---3--:R-:W-:-:S02]  /*60860*/  MOV R7, R28 ;  /* 0x0000001c00077202 */ /* 0x008fc40000000f00 */
[----:B------:R-:W3:Y:S04]  /*60870*/  LDL.LU R28, [R1+0x4688] ;  /* 0x00468800011c7983 */ /* 0x000ee80000300800 */
[----:B----4-:R-:W-:Y:S01]  /*60880*/  STL.64 [R1+0x4660], R6 ;  /* 0x0046600601007387 */ /* 0x010fe20000100a00 */
[----:B--2---:R0:W-:Y:S03]  /*60890*/  STL.64 [R1+0x4658], R4 ;  /* 0x0046580401007387 */ /* 0x0041e60000100a00 */
[----:B0-----:R-:W2:Y:S01]  /*608a0*/  LDL.LU R4, [R1+0x2a0] ;  /* 0x0002a00001047983 */ /* 0x001ea20000300800 */
[----:B------:R-:W2:Y:S02]  /*608b0*/  LDL.LU R5, [R1+0x2a4] ;  /* 0x0002a40001057983 */ /* 0x000ea40000300800 */
[----:B------:R-:W2:Y:S02]  /*608c0*/  LDL.LU R6, [R1+0x2a8] ;  /* 0x0002a80001067983 */ /* 0x000ea40000300800 */
[----:B------:R-:W2:Y:S01]  /*608d0*/  LDL.LU R7, [R1+0x2ac] ;  /* 0x0002ac0001077983 */ /* 0x000ea20000300800 */
[----:B------:R0:W-:Y:S01]  /*608e0*/  STL.64 [R1+0x160], R12 ;  /* 0x0001600c01007387 */ /* 0x0001e20000100a00 */
[----:B------:R-:W-:Y:S03]  /*608f0*/  STL [R1+0x168], R14 ;  /* 0x0001680e01007387 */ /* 0x000fe60000100800 */
[----:B0-----:R-:W4:Y:S01]  /*60900*/  LDL.LU.64 R12, [R1+0x4680] ;  /* 0x00468000010c7983 */ /* 0x001f220000300a00 */
[----:B------:R-:W-:-:S05]  /*60910*/  MOV R29, R15 ;  /* 0x0000000f001d7202 */ /* 0x000fca0000000f00 */
[----:B------:R-:W-:Y:S01]  /*60920*/  STL [R1+0x4570], R29 ;  /* 0x0045701d01007387 */ /* 0x000fe20000100800 */
[----:B----4-:R-:W-:Y:S03]  /*60930*/  HMMA.16816.F32.BF16 R8, R8, R12, R20 ;  /* 0x0000000c0808723c */ /* 0x010fe60000041814 */
[----:B------:R-:W4:Y:S01]  /*60940*/  LDL.LU.64 R22, [R1+0x4678] ;  /* 0x0046780001167983 */ /* 0x000f220000300a00 */
[----:B------:R-:W4:Y:S11]  /*60950*/  LDL.LU.64 R20, [R1+0x4670] ;  /* 0x0046700001147983 */ /* 0x000f360000300a00 */
[----:B------:R-:W-:Y:S08]  /*60960*/  @!UPT UIADD3 URZ, URZ, URZ, URZ ;  /* 0x0000003f3f3ff290 */ /* 0x000ff0000fffe03f */
[----:B------:R0:W-:Y:S01]  /*60970*/  STL.64 [R1+0x150], R8 ;  /* 0x0001500801007387 */ /* 0x0001e20000100a00 */
[----:B------:R1:W-:Y:S03]  /*60980*/  STL.64 [R1+0x158], R10 ;  /* 0x0001580a01007387 */ /* 0x0003e60000100a00 */
[----:B0-----:R-:W4:Y:S01]  /*60990*/  LDL.LU R8, [R1+0x190] ;  /* 0x0001900001087983 */ /* 0x001f220000300800 */
[----:B------:R-:W4:Y:S02]  /*609a0*/  LDL.LU R9, [R1+0x194] ;  /* 0x0001940001097983 */ /* 0x000f240000300800 */
[----:B-1----:R-:W4:Y:S01]  /*609b0*/  LDL.LU R10, [R1+0x198] ;  /* 0x00019800010a7983 */ /* 0x002f220000300800 */
[----:B---3--:R-:W-:-:S07]  /*609c0*/  MOV R11, R28 ;  /* 0x0000001c000b7202 */ /* 0x008fce0000000f00 */
[C---:B----4-:R-:W-:Y:S11]  /*609d0*/  HMMA.16816.F32.BF16 R8, R20.reuse, R16, R8 ;  /* 0x000000101408723c */ /* 0x050ff60000041808 */
[----:B------:R-:W-:Y:S11]  /*609e0*/  @!UPT UIADD3 URZ, URZ, URZ, URZ ;  /* 0x0000003f3f3ff290 */ /* 0x000ff6000fffe03f */
[----:B------:R-:W-:Y:S01]  /*609f0*/  @!UPT UIADD3 URZ, URZ, URZ, URZ ;  /* 0x0000003f3f3ff290 */ /* 0x000fe2000fffe03f */
[----:B------:R0:W-:Y:S01]  /*60a00*/  STL.64 [R1+0x190], R8 ;  /* 0x0001900801007387 */ /* 0x0001e20000100a00 */
[----:B------:R-:W-:Y:S01]  /*60a10*/  STL.64 [R1+0x198], R10 ;  /* 0x0001980a01007387 */ /* 0x000fe20000100a00 */
[----:B0-----:R-:W-:Y:S02]  /*60a20*/  MOV R9, R16 ;  /* 0x0000001000097202 */ /* 0x001fe40000000f00 */
[----:B------:R-:W-:Y:S02]  /*60a30*/  MOV R8, R17 ;  /* 0x0000001100087202 */ /* 0x000fe40000000f00 */
[----:B------:R-:W2:Y:S02]  /*60a40*/  LDL.LU.64 R16, [R1+0x4668] ;  /* 0x0046680001107983 */ /* 0x000ea40000300a00 */
[C---:B--2---:R-:W-:Y:S02]  /*60a50*/  HMMA.16816.F32.BF16 R16, R20.reuse, R16, R4 ;  /* 0x000000101410723c */ /* 0x044fe40000041804 */
[----:B------:R-:W2:Y:S01]  /*60a60*/  LDL.LU.64 R6, [R1+0x4660] ;  /* 0x0046600001067983 */ /* 0x000ea20000300a00 */
[----:B------:R-:W2:Y:S11]  /*60a70*/  LDL.LU.64 R4, [R1+0x4658] ;  /* 0x0046580001047983 */ /* 0x000eb60000300a00 */
[----:B------:R-:W-:Y:S09]  /*60a80*/  @!UPT UIADD3 URZ, URZ, URZ, URZ ;  /* 0x0000003f3f3ff290 */ /* 0x000ff2000fffe03f */
[----:B------:R-:W-:Y:S01]  /*60a90*/  STL.64 [R1+0x1b0], R16 ;  /* 0x0001b01001007387 */ /* 0x000fe20000100a00 */
[----:B------:R0:W-:Y:S03]  /*60aa0*/  STL.64 [R1+0x1b8], R18 ;  /* 0x0001b81201007387 */ /* 0x0001e60000100a00 */
[----:B0-----:R-:W3:Y:S01]  /*60ab0*/  LDL.LU.64 R18, [R1+0x4650] ;  /* 0x0046500001127983 */ /* 0x001ee20000300a00 */
[----:B------:R-:W3:Y:S02]  /*60ac0*/  LDL.LU.64 R16, [R1+0x4648] ;  /* 0x0046480001107983 */ /* 0x000ee40000300a00 */
[----:B------:R-:W4:Y:S01]  /*60ad0*/  LDL R29, [R1+0xca0] ;  /* 0x000ca000011d7983 */ /* 0x000f220000100800 */
[C---:B---3--:R-:W-:Y:S01]  /*60ae0*/  HMMA.16816.F32.BF16 R24, R20.reuse, R24, R16 ;  /* 0x000000181418723c */ /* 0x048fe20000041810 */
[----:B------:R-:W3:Y:S01]  /*60af0*/  LDL.LU.64 R18, [R1+0x4640] ;  /* 0x0046400001127983 */ /* 0x000ee20000300a00 */
[----:B------:R-:W3:Y:S11]  /*60b00*/  LDL.LU.64 R16, [R1+0x4638] ;  /* 0x0046380001107983 */ /* 0x000ef60000300a00 */
[----:B------:R-:W-:Y:S10]  /*60b10*/  @!UPT UIADD3 URZ, URZ, URZ, URZ ;  /* 0x0000003f3f3ff290 */ /* 0x000ff4000fffe03f */
        /* <DEDUP_REMOVED lines=8> */
[----:B------:R0:W-:Y:S02]  /*60ba0*/  STL.64 [R1+0x1e0], R20 ;  /* 0x0001e01401007387 */ /* 0x0001e40000100a00 */
[----:B0-----:R-:W-:Y:S02]  /*60bb0*/  MOV R20, R9 ;  /* 0x0000000900147202 */ /* 0x001fe40000000f00 */
[----:B------:R-:W-:Y:S01]  /*60bc0*/  MOV R21, R8 ;  /* 0x0000000800157202 */ /* 0x000fe20000000f00 */
[----:B------:R-:W-:Y:S01]  /*60bd0*/  STL [R1+0x1e8], R22 ;  /* 0x0001e81601007387 */ /* 0x000fe20000100800 */
[----:B------:R0:W-:Y:S02]  /*60be0*/  STL.64 [R1+0x4610], R12 ;  /* 0x0046100c01007387 */ /* 0x0001e40000100a00 */
[----:B------:R-:W-:Y:S01]  /*60bf0*/  IMAD.MOV.U32 R28, RZ, RZ, R23 ;  /* 0x000000ffff1c7224 */ /* 0x000fe200078e0017 */
[----:B0-----:R-:W2:Y:S04]  /*60c00*/  LDL.64 R12, [R1+0x40] ;  /* 0x00004000010c7983 */ /* 0x001ea80000100a00 */
[----:B------:R-:W-:Y:S02]  /*60c10*/  STL [R1+0x4574], R28 ;  /* 0x0045741c01007387 */ /* 0x000fe40000100800 */
[----:B------:R-:W4:Y:S01]  /*60c20*/  LDL.LU R8, [R1+0x1d0] ;  /* 0x0001d00001087983 */ /* 0x000f220000300800 */
[C---:B---3--:R-:W-:Y:S11]  /*60c30*/  HMMA.16816.F32.BF16 R16, R24.reuse, R20, R16 ;  /* 0x000000141810723c */ /* 0x048ff60000041810 */
[----:B------:R-:W-:Y:S11]  /*60c40*/  @!UPT UIADD3 URZ, URZ, URZ, URZ ;  /* 0x0000003f3f3ff290 */ /* 0x000ff6000fffe03f */
[----:B------:R-:W-:Y:S01]  /*60c50*/  @!UPT UIADD3 URZ, URZ, URZ, URZ ;  /* 0x0000003f3f3ff290 */ /* 0x000fe2000fffe03f */
[----:B------:R0:W-:Y:S01]  /*60c60*/  STL.64 [R1+0x200], R16 ;  /* 0x0002001001007387 */ /* 0x0001e20000100a00 */
[----:B------:R1:W-:Y:S02]  /*60c70*/  STL.64 [R1+0x208], R18 ;  /* 0x0002081201007387 */ /* 0x0003e40000100a00 */
[----:B------:R-:W4:Y:S02]  /*60c80*/  LDL.LU R9, [R1+0x1d4] ;  /* 0x0001d40001097983 */ /* 0x000f240000300800 */
[----:B------:R-:W4:Y:S01]  /*60c90*/  LDL.LU R10, [R1+0x1d8] ;  /* 0x0001d800010a7983 */ /* 0x000f220000300800 */
[----:B------:R-:W4:Y:S04]  /*60ca0*/  LDL.LU R11, [R1+0x1dc] ;  /* 0x0001dc00010b7983 */ /* 0x000f280000300800 */
[----:B0-----:R-:W3:Y:S01]  /*60cb0*/  LDL.LU R16, [R1+0x130] ;  /* 0x0001300001107983 */ /* 0x001ee20000300800 */
[----:B------:R-:W3:Y:S01]  /*60cc0*/  LDL.LU R17, [R1+0x134] ;  /* 0x0001340001117983 */ /* 0x000ee20000300800 */
[----:B--2---:R-:W-:Y:S01]  /*60cd0*/  HMMA.16816.F32.BF16 R4, R24, R12, R4 ;  /* 0x0000000c1804723c */ /* 0x004fe20000041804 */
[----:B-1----:R-:W-:-:S02]  /*60ce0*/  MOV R18, R2 ;  /* 0x0000000200127202 */ /* 0x002fc40000000f00 */
[----:B------:R-:W-:Y:S02]  /*60cf0*/  MOV R19, R0 ;  /* 0x0000000000137202 */ /* 0x000fe40000000f00 */
[----:B------:R-:W-:Y:S02]  /*60d00*/  MOV R23, R12 ;  /* 0x0000000c00177202 */ /* 0x000fe40000000f00 */
[----:B------:R-:W-:Y:S01]  /*60d10*/  MOV R22, R13 ;  /* 0x0000000d00167202 */ /* 0x000fe20000000f00 */
[----:B------:R-:W-:Y:S11]  /*60d20*/  STL.64 [R1+0x4590], R18 ;  /* 0x0045901201007387 */ /* 0x000ff60000100a00 */
[----:B------:R-:W-:Y:S05]  /*60d30*/  @!UPT UIADD3 URZ, URZ, URZ, URZ ;  /* 0x0000003f3f3ff290 */ /* 0x000fea000fffe03f */
[----:B------:R-:W-:Y:S02]  /*60d40*/  MOV R2, R6 ;  /* 0x0000000600027202 */ /* 0x000fe40000000f00 */
[----:B------:R-:W-:Y:S01]  /*60d50*/  MOV R0, R7 ;  /* 0x0000000700007202 */ /* 0x000fe20000000f00 */
[----:B---3--:R0:W-:Y:S04]  /*60d60*/  STL.64 [R1+0x4588], R16 ;  /* 0x0045881001007387 */ /* 0x0081e80000100a00 */
[----:B0-----:R-:W2:Y:S01]  /*60d70*/  LDL.LU.64 R16, [R1+0x90] ;  /* 0x0000900001107983 */ /* 0x001ea20000300a00 */
[----:B------:R-:W3:Y:S02]  /*60d80*/  LDL.LU.64 R12, [R1+0x4610] ;  /* 0x00461000010c7983 */ /* 0x000ee40000300a00 */
[----:B------:R0:W-:Y:S02]  /*60d90*/  STL.64 [R1+0x250], R4 ;  /* 0x0002500401007387 */ /* 0x0001e40000100a00 */
[----:B------:R-:W2:Y:S01]  /*60da0*/  LDL.LU.64 R6, [R1+0x4608] ;  /* 0x0046080001067983 */ /* 0x000ea20000300a00 */
        /* <DEDUP_REMOVED lines=9> */
[----:B0-----:R-:W3:Y:S01]  /*60e40*/  LDL.LU R16, [R1+0x210] ;  /* 0x0002100001107983 */ /* 0x001ee20000300800 */
[----:B------:R-:W3:Y:S02]  /*60e50*/  LDL.LU R17, [R1+0x214] ;  /* 0x0002140001117983 */ /* 0x000ee40000300800 */
[----:B------:R-:W3:Y:S02]  /*60e60*/  LDL.LU R18, [R1+0x218] ;  /* 0x0002180001127983 */ /* 0x000ee40000300800 */
[----:B------:R-:W3:Y:S02]  /*60e70*/  LDL.LU R19, [R1+0x21c] ;  /* 0x00021c0001137983 */ /* 0x000ee40000300800 */
[----:B---3--:R-:W-:Y:S01]  /*60e80*/  HMMA.16816.F32.BF16 R24, R24, R12, R16 ;  /* 0x0000000c1818723c */ /* 0x008fe20000041810 */
[----:B------:R-:W2:Y:S11]  /*60e90*/  LDL.LU R16, [R1+0x1c0] ;  /* 0x0001c00001107983 */ /* 0x000eb60000300800 */
[----:B------:R-:W-:Y:S11]  /*60ea0*/  @!UPT UIADD3 URZ, URZ, URZ, URZ ;  /* 0x0000003f3f3ff290 */ /* 0x000ff6000fffe03f */
[----:B------:R-:W-:Y:S01]  /*60eb0*/  STL.64 [R1+0x230], R24 ;  /* 0x0002301801007387 */ /* 0x000fe20000100a00 */
[----:B------:R-:W-:Y:S02]  /*60ec0*/  STL.64 [R1+0x238], R26 ;  /* 0x0002381a01007387 */ /* 0x000fe40000100a00 */
[----:B------:R-:W2:Y:S02]  /*60ed0*/  LDL.LU R17, [R1+0x1c4] ;  /* 0x0001c40001117983 */ /* 0x000ea40000300800 */
[----:B------:R-:W2:Y:S01]  /*60ee0*/  LDL.LU R18, [R1+0x1c8] ;  /* 0x0001c80001127983 */ /* 0x000ea20000300800 */
[----:B------:R-:W2:Y:S01]  /*60ef0*/  LDL.LU R19, [R1+0x1cc] ;  /* 0x0001cc0001137983 */ /* 0x000ea20000300800 */
[----:B------:R0:W-:Y:S03]  /*60f00*/  STL.64 [R1+0x45d8], R12 ;  /* 0x0045d80c01007387 */ /* 0x0001e60000100a00 */
[----:B0-----:R-:W3:Y:S01]  /*60f10*/  LDL.LU R12, [R1+0x1a0] ;  /* 0x0001a000010c7983 */ /* 0x001ee20000300800 */
[----:B------:R-:W3:Y:S02]  /*60f20*/  LDL.LU R13, [R1+0x1a4] ;  /* 0x0001a400010d7983 */ /* 0x000ee40000300800 */
[----:B------:R-:W3:Y:S02]  /*60f30*/  LDL.LU R14, [R1+0x1a8] ;  /* 0x0001a800010e7983 */ /* 0x000ee40000300800 */
[----:B------:R-:W3:Y:S01]  /*60f40*/  LDL.LU R15, [R1+0x1ac] ;  /* 0x0001ac00010f7983 */ /* 0x000ee20000300800 */
[----:B------:R-:W2:Y:S01]  /*60f50*/  LDL R27, [R1+0x1734] ;  /* 0x00173400011b7983 */ /* 0x000ea20000100800 */
[----:B----4-:R-:W-:Y:S03]  /*60f60*/  HMMA.16816.F32.BF16 R8, R4, R20, R8 ;  /* 0x000000140408723c */ /* 0x010fe60000041808 */
[----:B--2---:R0:W-:Y:S01]  /*60f70*/  STL [R1+0x4598], R27 ;  /* 0x0045981b01007387 */ /* 0x0041e20000100800 */
[----:B------:R-:W2:Y:S02]  /*60f80*/  LDL.LU R24, [R1+0x170] ;  /* 0x0001700001187983 */ /* 0x000ea40000300800 */
[----:B------:R-:W2:Y:S02]  /*60f90*/  LDL.LU R25, [R1+0x174] ;  /* 0x0001740001197983 */ /* 0x000ea40000300800 */
[----:B------:R-:W4:Y:S01]  /*60fa0*/  LDL.LU R26, [R1+0x178] ;  /* 0x00017800011a7983 */ /* 0x000f220000300800 */
[----:B0-----:R-:W4:Y:S04]  /*60fb0*/  LDL.LU R27, [R1+0x17c] ;  /* 0x00017c00011b7983 */ /* 0x001f280000300800 */
[----:B----4-:R-:W-:Y:S01]  /*60fc0*/  STL.64 [R1+0x45a8], R26 ;  /* 0x0045a81a01007387 */ /* 0x010fe20000100a00 */
[----:B--2---:R-:W-:Y:S02]  /*60fd0*/  STL.64 [R1+0x45a0], R24 ;  /* 0x0045a01801007387 */ /* 0x004fe40000100a00 */
[----:B------:R0:W-:Y:S02]  /*60fe0*/  STL.64 [R1+0x45d0], R20 ;  /* 0x0045d01401007387 */ /* 0x0001e40000100a00 */
[----:B0-----:R-:W2:Y:S05]  /*60ff0*/  LDL.LU R20, [R1+0x120] ;  /* 0x0001200001147983 */ /* 0x001eaa0000300800 */
[----:B------:R-:W-:Y:S02]  /*61000*/  STL.64 [R1+0x220], R8 ;  /* 0x0002200801007387 */ /* 0x000fe40000100a00 */
[----:B------:R-:W-:Y:S02]  /*61010*/  STL.64 [R1+0x228], R10 ;  /* 0x0002280a01007387 */ /* 0x000fe40000100a00 */
[----:B------:R-:W0:Y:S01]  /*61020*/  LDSM.16.MT88.4 R8, [R29+0x1b000] ;  /* 0x01b000001d08783b */ /* 0x000e220000004200 */
[----:B------:R-:W-:-:S03]  /*61030*/  MOV R25, R22 ;  /* 0x0000001600197202 */ /* 0x000fc60000000f00 */
[----:B------:R-:W2:Y:S01]  /*61040*/  LDL.LU R21, [R1+0x124] ;  /* 0x0001240001157983 */ /* 0x000ea20000300800 */
[----:B------:R-:W-:Y:S01]  /*61050*/  MOV R24, R23 ;  /* 0x0000001700187202 */ /* 0x000fe20000000f00 */
[----:B------:R-:W2:Y:S02]  /*61060*/  LDL.LU R22, [R1+0x128] ;  /* 0x0001280001167983 */ /* 0x000ea40000300800 */
[----:B------:R-:W2:Y:S01]  /*61070*/  LDL.LU R23, [R1+0x12c] ;  /* 0x00012c0001177983 */ /* 0x000ea20000300800 */
[----:B0-----:R0:W-:Y:S01]  /*61080*/  STL.64 [R1+0x4558], R10 ;  /* 0x0045580a01007387 */ /* 0x0011e20000100a00 */
[----:B------:R1:W-:Y:S01]  /*61090*/  STL.64 [R1+0x4550], R8 ;  /* 0x0045500801007387 */ /* 0x0003e20000100a00 */
[----:B0-----:R-:W-:Y:S02]  /*610a0*/  MOV R10, R3 ;  /* 0x00000003000a7202 */ /* 0x001fe40000000f00 */
[----:B-1----:R-:W4:Y:S01]  /*610b0*/  LDL.LU R8, [R1+0xf0] ;  /* 0x0000f00001087983 */ /* 0x002f220000300800 */
[----:B------:R-:W4:Y:S02]  /*610c0*/  LDL.LU R9, [R1+0xf4] ;  /* 0x0000f40001097983 */ /* 0x000f240000300800 */
[----:B------:R-:W2:Y:S02]  /*610d0*/  LDL.LU R3, [R1+0x45e8] ;  /* 0x0045e80001037983 */ /* 0x000ea40000300800 */
[----:B------:R-:W2:Y:S01]  /*610e0*/  LDL.LU R11, [R1+0xfc] ;  /* 0x0000fc00010b7983 */ /* 0x000ea20000300800 */
[C---:B------:R-:W-:Y:S01]  /*610f0*/  HMMA.16816.F32.BF16 R16, R4.reuse, R24, R16 ;  /* 0x000000180410723c */ /* 0x040fe20000041810 */
[----:B--2---:R-:W-:Y:S01]  /*61100*/  STL.64 [R1+0x45b8], R10 ;  /* 0x0045b80a01007387 */ /* 0x004fe20000100a00 */
[----:B----4-:R0:W-:Y:S03]  /*61110*/  STL.64 [R1+0x45b0], R8 ;  /* 0x0045b00801007387 */ /* 0x0101e60000100a00 */
[----:B0-----:R-:W2:Y:S01]  /*61120*/  LDL.LU R8, [R1+0x180] ;  /* 0x0001800001087983 */ /* 0x001ea20000300800 */
[----:B------:R-:W2:Y:S02]  /*61130*/  LDL.LU R9, [R1+0x184] ;  /* 0x0001840001097983 */ /* 0x000ea40000300800 */
[----:B------:R-:W2:Y:S11]  /*61140*/  LDL.LU R10, [R1+0x188] ;  /* 0x00018800010a7983 */ /* 0x000eb60000300800 */
[----:B------:R-:W-:Y:S04]  /*61150*/  @!UPT UIADD3 URZ, URZ, URZ, URZ ;  /* 0x0000003f3f3ff290 */ /* 0x000fe8000fffe03f */
[----:B------:R0:W-:Y:S01]  /*61160*/  STL.64 [R1+0x1c0], R16 ;  /* 0x0001c01001007387 */ /* 0x0001e20000100a00 */
[----:B------:R-:W-:Y:S04]  /*61170*/  STL.64 [R1+0x1c8], R18 ;  /* 0x0001c81201007387 */ /* 0x000fe80000100a00 */
[----:B0-----:R-:W3:Y:S02]  /*61180*/  LDL.LU.64 R16, [R1+0x45e0] ;  /* 0x0045e00001107983 */ /* 0x001ee40000300a00 */
[C---:B---3--:R-:W-:Y:S11]  /*61190*/  HMMA.16816.F32.BF16 R12, R4.reuse, R16, R12 ;  /* 0x00000010040c723c */ /* 0x048ff6000004180c */
[----:B------:R-:W-:Y:S11]  /*611a0*/  @!UPT UIADD3 URZ, URZ, URZ, URZ ;  /* 0x0000003f3f3ff290 */ /* 0x000ff6000fffe03f */
[----:B------:R-:W-:Y:S01]  /*611b0*/  @!UPT UIADD3 URZ, URZ, URZ, URZ ;  /* 0x0000003f3f3ff290 */ /* 0x000fe2000fffe03f */
[----:B------:R0:W-:Y:S01]  /*611c0*/  STL.64 [R1+0x210], R12 ;  /* 0x0002100c01007387 */ /* 0x0001e20000100a00 */
[----:B------:R1:W-:Y:S03]  /*611d0*/  STL.64 [R1+0x218], R14 ;  /* 0x0002180e01007387 */ /* 0x0003e60000100a00 */
[----:B0-----:R-:W3:Y:S01]  /*611e0*/  LDL.LU.64 R12, [R1+0x45d8] ;  /* 0x0045d800010c7983 */ /* 0x001ee20000300a00 */
[----:B------:R-:W-:Y:S01]  /*611f0*/  MOV R11, R3 ;  /* 0x00000003000b7202 */ /* 0x000fe20000000f00 */
[----:B---3--:R-:W-:Y:S02]  /*61200*/  HMMA.16816.F32.BF16 R4, R4, R12, R20 ;  /* 0x0000000c0404723c */ /* 0x008fe40000041814 */
[----:B------:R-:W3:Y:S01]  /*61210*/  LDL.LU.64 R20, [R1+0x45d0] ;  /* 0x0045d00001147983 */ /* 0x000ee20000300a00 */
[----:B------:R-:W-:Y:S01]  /*61220*/  IMAD.MOV.U32 R19, RZ, RZ, R12 ;  /* 0x000000ffff137224 */ /* 0x000fe200078e000c */
[----:B------:R-:W-:Y:S01]  /*61230*/  MOV R18, R13 ;  /* 0x0000000d00127202 */ /* 0x000fe20000000f00 */
[----:B-1----:R-:W3:Y:S01]  /*61240*/  LDL.LU.64 R14, [R1+0x45c8] ;  /* 0x0045c800010e7983 */ /* 0x002ee20000300a00 */
[----:B------:R-:W3:Y:S11]  /*61250*/  LDL.LU.64 R12, [R1+0x45c0] ;  /* 0x0045c000010c7983 */ /* 0x000ef60000300a00 */
[----:B------:R-:W-:Y:S06]  /*61260*/  @!UPT UIADD3 URZ, URZ, URZ, URZ ;  /* 0x0000003f3f3ff290 */ /* 0x000fec000fffe03f */
[----:B------:R0:W-:Y:S01]  /*61270*/  STL.64 [R1+0x1d0], R4 ;  /* 0x0001d00401007387 */ /* 0x0001e20000100a00 */
[----:B------:R1:W-:Y:S01]  /*61280*/  STL [R1+0x1d8], R6 ;  /* 0x0001d80601007387 */ /* 0x0003e20000100800 */
[----:B------:R-:W-:Y:S02]  /*61290*/  MOV R3, R7 ;  /* 0x0000000700037202 */ /* 0x000fe40000000f00 */
        /* <DEDUP_REMOVED lines=10> */
[----:B--2---:R-:W-:Y:S01]  /*61340*/  HMMA.16816.F32.BF16 R24, R12, R24, R8 ;  /* 0x000000180c18723c */ /* 0x004fe20000041808 */
[----:B0-----:R0:W-:Y:S02]  /*61350*/  STL.64 [R1+0x4508], R6 ;  /* 0x0045080601007387 */ /* 0x0011e40000100a00 */
[----:B------:R-:W-:Y:S02]  /*61360*/  STL.64 [R1+0x4500], R4 ;  /* 0x0045000401007387 */ /* 0x000fe40000100a00 */
[----:B0-----:R-:W2:Y:S04]  /*61370*/  LDL R6, [R1+0xb8] ;  /* 0x0000b80001067983 */ /* 0x001ea80000100800 */
[----:B------:R-:W2:Y:S01]  /*61380*/  LDL R7, [R1+0xbc] ;  /* 0x0000bc0001077983 */ /* 0x000ea20000100800 */
[----:B------:R-:W3:Y:S02]  /*61390*/  LDL.LU.64 R10, [R1+0x45b8] ;  /* 0x0045b800010a7983 */ /* 0x000ee40000300a00 */
[----:B------:R-:W3:Y:S11]  /*613a0*/  LDL.LU.64 R8, [R1+0x45b0] ;  /* 0x0045b00001087983 */ /* 0x000ef60000300a00 */
[----:B------:R-:W-:Y:S01]  /*613b0*/  STL.64 [R1+0x2c0], R24 ;  /* 0x0002c01801007387 */ /* 0x000fe20000100a00 */
[----:B------:R0:W-:Y:S04]  /*613c0*/  STL.64 [R1+0x2c8], R26 ;  /* 0x0002c81a01007387 */ /* 0x0001e80000100a00 */
[----:B0-----:R-:W4:Y:S01]  /*613d0*/  LDL.LU.64 R26, [R1+0x45a8] ;  /* 0x0045a800011a7983 */ /* 0x001f220000300a00 */
[----:B------:R-:W4:Y:S01]  /*613e0*/  LDL.LU.64 R24, [R1+0x45a0] ;  /* 0x0045a00001187983 */ /* 0x000f220000300a00 */
[----:B------:R-:W-:-:S02]  /*613f0*/  MOV R4, R19 ;  /* 0x0000001300047202 */ /* 0x000fc40000000f00 */
[----:B------:R-:W-:Y:S02]  /*61400*/  MOV R5, R18 ;  /* 0x0000001200057202 */ /* 0x000fe40000000f00 */
[----:B------:R-:W-:Y:S02]  /*61410*/  MOV R28, R16 ;  /* 0x00000010001c7202 */ /* 0x000fe40000000f00 */
[----:B------:R-:W-:Y:S01]  /*61420*/  MOV R29, R17 ;  /* 0x00000011001d7202 */ /* 0x000fe20000000f00 */
[C---:B----4-:R-:W-:Y:S11]  /*61430*/  HMMA.16816.F32.BF16 R24, R12.reuse, R16, R24 ;  /* 0x000000100c18723c */ /* 0x050ff60000041818 */
[----:B------:R-:W-:Y:S11]  /*61440*/  @!UPT UIADD3 URZ, URZ, URZ, URZ ;  /* 0x0000003f3f3ff290 */ /* 0x000ff6000fffe03f */
[----:B------:R-:W-:Y:S01]  /*61450*/  @!UPT UIADD3 URZ, URZ, URZ, URZ ;  /* 0x0000003f3f3ff290 */ /* 0x000fe2000fffe03f */
[----:B------:R-:W-:Y:S01]  /*61460*/  STL.64 [R1+0x2d0], R24 ;  /* 0x0002d01801007387 */ /* 0x000fe20000100a00 */
[----:B------:R0:W-:Y:S03]  /*61470*/  STL.64 [R1+0x2d8], R26 ;  /* 0x0002d81a01007387 */ /* 0x0001e60000100a00 */
[----:B0-----:R-:W4:Y:S01]  /*61480*/  LDL.LU R27, [R1+0x4598] ;  /* 0x00459800011b7983 */ /* 0x001f220000300800 */
[----:B------:R-:W2:Y:S02]  /*61490*/  LDL.LU.64 R18, [R1+0x4590] ;  /* 0x0045900001127983 */ /* 0x000ea40000300a00 */
[----:B------:R-:W2:Y:S02]  /*614a0*/  LDL.LU.64 R16, [R1+0x4588] ;  /* 0x0045880001107983 */ /* 0x000ea40000300a00 */
[----:B--2---:R-:W-:Y:S01]  /*614b0*/  HMMA.16816.F32.BF16 R12, R12, R4, R16 ;  /* 0x000000040c0c723c */ /* 0x004fe20000041810 */
[----:B------:R-:W3:Y:S01]  /*614c0*/  LDL.LU.64 R18, [R1+0x4580] ;  /* 0x0045800001127983 */ /* 0x000ee20000300a00 */
[----:B------:R-:W3:Y:S02]  /*614d0*/  LDL.LU.64 R16, [R1+0x4578] ;  /* 0x0045780001107983 */ /* 0x000ee40000300a00 */
[----:B------:R-:W-:Y:S02]  /*614e0*/  STL.64 [R1+0x4568], R6 ;  /* 0x0045680601007387 */ /* 0x000fe40000100a00 */
[----:B------:R3:W-:Y:S11]  /*614f0*/  STL.64 [R1+0x4560], R4 ;  /* 0x0045600401007387 */ /* 0x0007f60000100a00 */
[----:B------:R-:W-:Y:S06]  /*61500*/  @!UPT UIADD3 URZ, URZ, URZ, URZ ;  /* 0x0000003f3f3ff290 */ /* 0x000fec000fffe03f */
[----:B------:R-:W-:Y:S01]  /*61510*/  STL.64 [R1+0x2b0], R12 ;  /* 0x0002b00c01007387 */ /* 0x000fe20000100a00 */
[----:B------:R-:W-:Y:S01]  /*61520*/  STL.64 [R1+0x2b8], R14 ;  /* 0x0002b80e01007387 */ /* 0x000fe20000100a00 */
[C---:B---3--:R-:W-:Y:S02]  /*61530*/  HMMA.16816.F32.BF16 R4, R16.reuse, R20, R8 ;  /* 0x000000141004723c */ /* 0x048fe40000041808 */
[----:B----4-:R-:W0:Y:S02]  /*61540*/  LDSM.16.MT88.4 R20, [R27+0x1b000] ;  /* 0x01b000001b14783b */ /* 0x010e240000004200 */
[----:B------:R-:W1:Y:S02]  /*61550*/  LDSM.16.MT88.4 R24, [R27+0x1b080] ;  /* 0x01b080001b18783b */ /* 0x000e640000004200 */
[----:B0-----:R-:W-:Y:S11]  /*61560*/  STL.64 [R1+0x44e8], R22 ;  /* 0x0044e81601007387 */ /* 0x001ff60000100a00 */
[----:B------:R-:W-:Y:S06]  /*61570*/  @!UPT UIADD3 URZ, URZ, URZ, URZ ;  /* 0x0000003f3f3ff290 */ /* 0x000fec000fffe03f */
[----:B------:R-:W-:Y:S02]  /*61580*/  STL.64 [R1+0x270], R4 ;  /* 0x0002700401007387 */ /* 0x000fe40000100a00 */
[----:B------:R-:W-:Y:S02]  /*61590*/  STL.64 [R1+0x278], R6 ;  /* 0x0002780601007387 */ /* 0x000fe40000100a00 */
[----:B------:R0:W-:Y:S02]  /*615a0*/  STL.64 [R1+0x44e0], R20 ;  /* 0x0044e01401007387 */ /* 0x0001e40000100a00 */
        /* <DEDUP_REMOVED lines=42> */
[----:B0-----:R-:W4:Y:S01]  /*61850*/  LDL.LU.64 R24, [R1+0x40] ;  /* 0x0000400001187983 */ /* 0x001f220000300a00 */
[----:B------:R-:W3:Y:S01]  /*61860*/  LDL.64 R26, [R1+0x48] ;  /* 0x00004800011a7983 */ /* 0x000ee20000100a00 */
[----:B----4-:R-:W-:Y:S02]  /*61870*/  HMMA.16816.F32.BF16 R12, R16, R24, R12 ;  /* 0x00000018100c723c */ /* 0x010fe4000004180c */
[----:B------:R-:W4:Y:S11]  /*61880*/  LDL R25, [R1+0x1730] ;  /* 0x0017300001197983 */ /* 0x000f360000100800 */
[----:B------:R-:W-:Y:S10]  /*61890*/  @!UPT UIADD3 URZ, URZ, URZ, URZ ;  /* 0x0000003f3f3ff290 */ /* 0x000ff4000fffe03f */
[----:B------:R-:W-:Y:S01]  /*618a0*/  STL.64 [R1+0x260], R12 ;  /* 0x0002600c01007387 */ /* 0x000fe20000100a00 */
[----:B------:R-:W-:Y:S03]  /*618b0*/  STL.64 [R1+0x268], R14 ;  /* 0x0002680e01007387 */ /* 0x000fe60000100a00 */
[----:B----4-:R-:W0:Y:S04]  /*618c0*/  LDSM.16.MT88.4 R12, [R25+0x1b000] ;  /* 0x01b00000190c783b */ /* 0x010e280000004200 */
[----:B0-----:R-:W-:Y:S01]  /*618d0*/  STL.64 [R1+0x4468], R14 ;  /* 0x0044680e01007387 */ /* 0x001fe20000100a00 */
[----:B------:R0:W-:Y:S02]  /*618e0*/  STL.64 [R1+0x4460], R12 ;  /* 0x0044600c01007387 */ /* 0x0001e40000100a00 */
[----:B0-----:R-:W-:-:S02]  /*618f0*/  MOV R12, R28 ;  /* 0x0000001c000c7202 */ /* 0x001fc40000000f00 */
[----:B------:R-:W-:Y:S01]  /*61900*/  MOV R13, R29 ;  /* 0x0000001d000d7202 */ /* 0x000fe20000000f00 */
[----:B------:R-:W4:Y:S01]  /*61910*/  LDL.LU R28, [R1+0x4574] ;  /* 0x00457400011c7983 */ /* 0x000f220000300800 */
[----:B------:R-:W2:Y:S02]  /*61920*/  LDL.LU R29, [R1+0x4570] ;  /* 0x00457000011d7983 */ /* 0x000ea40000300800 */
[----:B------:R-:W2:Y:S02]  /*61930*/  LDL R14, [R1+0x98] ;  /* 0x00009800010e7983 */ /* 0x000ea40000100800 */
[----:B------:R-:W2:Y:S01]  /*61940*/  LDL R15, [R1+0x9c] ;  /* 0x00009c00010f7983 */ /* 0x000ea20000100800 */
[C---:B------:R-:W-:Y:S11]  /*61950*/  HMMA.16816.F32.BF16 R4, R16.reuse, R12, R4 ;  /* 0x0000000c1004723c */ /* 0x040ff60000041804 */
        /* <DEDUP_REMOVED lines=12> */
[----:B0-----:R-:W2:Y:S04]  /*61a20*/  LDL R18, [R1+0xa8] ;  /* 0x0000a80001127983 */ /* 0x001ea80000100800 */
[----:B------:R-:W2:Y:S02]  /*61a30*/  LDL R19, [R1+0xac] ;  /* 0x0000ac0001137983 */ /* 0x000ea40000100800 */
[C---:B--2---:R-:W-:Y:S02]  /*61a40*/  HMMA.16816.F32.BF16 R16, R8.reuse, R18, R20 ;  /* 0x000000120810723c */ /* 0x044fe40000041814 */
[----:B------:R-:W3:Y:S01]  /*61a50*/  LDL.LU.64 R22, [R1+0x4548] ;  /* 0x0045480001167983 */ /* 0x000ee20000300a00 */
[----:B------:R-:W3:Y:S11]  /*61a60*/  LDL.LU.64 R20, [R1+0x4540] ;  /* 0x0045400001147983 */ /* 0x000ef60000300a00 */
[----:B------:R-:W-:Y:S09]  /*61a70*/  @!UPT UIADD3 URZ, URZ, URZ, URZ ;  /* 0x0000003f3f3ff290 */ /* 0x000ff2000fffe03f */
[----:B------:R-:W-:Y:S01]  /*61a80*/  STL.64 [R1+0x310], R16 ;  /* 0x0003101001007387 */ /* 0x000fe20000100a00 */
[----:B------:R-:W-:Y:S02]  /*61a90*/  STL.64 [R1+0x318], R18 ;  /* 0x0003181201007387 */ /* 0x000fe40000100a00 */
[----:B------:R-:W0:Y:S02]  /*61aa0*/  LDSM.16.MT88.4 R16, [R25+0x1b080] ;  /* 0x01b080001910783b */ /* 0x000e240000004200 */
[----:B0-----:R0:W-:Y:S02]  /*61ab0*/  STL.64 [R1+0x4450], R18 ;  /* 0x0044501201007387 */ /* 0x0011e40000100a00 */
[----:B------:R-:W-:Y:S02]  /*61ac0*/  STL.64 [R1+0x4448], R16 ;  /* 0x0044481001007387 */ /* 0x000fe40000100a00 */
[----:B0-----:R-:W2:Y:S01]  /*61ad0*/  LDL.64 R18, [R1+0xa8] ;  /* 0x0000a80001127983 */ /* 0x001ea20000100a00 */
[C---:B---3--:R-:W-:Y:S11]  /*61ae0*/  HMMA.16816.F32.BF16 R20, R8.reuse, R26, R20 ;  /* 0x0000001a0814723c */ /* 0x048ff60000041814 */
        /* <DEDUP_REMOVED lines=14> */
[----:B------:R-:W3:Y:S01]  /*61bd0*/  LDL.LU.64 R22, [R1+0x4518] ;  /* 0x0045180001167983 */ /* 0x000ee20000300a00 */
[----:B------:R-:W3:Y:S02]  /*61be0*/  LDL.LU.64 R20, [R1+0x4510] ;  /* 0x0045100001147983 */ /* 0x000ee40000300a00 */
[----:B------:R-:W3:Y:S02]  /*61bf0*/  LDL.LU.64 R6, [R1+0x4508] ;  /* 0x0045080001067983 */ /* 0x000ee40000300a00 */
[----:B------:R-:W3:Y:S11]  /*61c00*/  LDL.LU.64 R4, [R1+0x4500] ;  /* 0x0045000001047983 */ /* 0x000ef60000300a00 */
[----:B------:R-:W-:Y:S06]  /*61c10*/  @!UPT UIADD3 URZ, URZ, URZ, URZ ;  /* 0x0000003f3f3ff290 */ /* 0x000fec000fffe03f */
[----:B------:R0:W-:Y:S01]  /*61c20*/  STL.64 [R1+0x2a0], R8 ;  /* 0x0002a00801007387 */ /* 0x0001e20000100a00 */
[----:B------:R1:W-:Y:S03]  /*61c30*/  STL.64 [R1+0x2a8], R10 ;  /* 0x0002a80a01007387 */ /* 0x0003e60000100a00 */
[----:B0-----:R-:W4:Y:S01]  /*61c40*/  LDL.LU R8, [R1+0x10] ;  /* 0x0000100001087983 */ /* 0x001f220000300800 */
[----:B------:R-:W4:Y:S02]  /*61c50*/  LDL.LU R9, [R1+0x14] ;  /* 0x0000140001097983 */ /* 0x000f240000300800 */
[----:B-1----:R-:W4:Y:S02]  /*61c60*/  LDL.LU R10, [R1+0x18] ;  /* 0x00001800010a7983 */ /* 0x002f240000300800 */
[----:B------:R-:W4:Y:S01]  /*61c70*/  LDL.LU R11, [R1+0x1c] ;  /* 0x00001c00010b7983 */ /* 0x000f220000300800 */
[----:B--2---:R0:W-:Y:S01]  /*61c80*/  STL.64 [R1+0x44f0], R18 ;  /* 0x0044f01201007387 */ /* 0x0041e20000100a00 */
[----:B------:R-:W2:Y:S01]  /*61c90*/  LDL.LU R16, [R1+0xc0] ;  /* 0x0000c00001107983 */ /* 0x000ea20000300800 */
[----:B------:R-:W-:-:S02]  /*61ca0*/  MOV R13, R26 ;  /* 0x0000001a000d7202 */ /* 0x000fc40000000f00 */
[----:B------:R-:W-:Y:S01]  /*61cb0*/  MOV R12, R27 ;  /* 0x0000001b000c7202 */ /* 0x000fe20000000f00 */
[C---:B---3--:R-:W-:Y:S08]  /*61cc0*/  HMMA.16816.F32.BF16 R20, R4.reuse, R18, R20 ;  /* 0x000000120414723c */ /* 0x048ff00000041814 */
[----:B----4-:R-:W-:Y:S11]  /*61cd0*/  HMMA.16816.F32.BF16 R8, R4, R26, R8 ;  /* 0x0000001a0408723c */ /* 0x010ff60000041808 */
[----:B------:R-:W-:Y:S04]  /*61ce0*/  @!UPT UIADD3 URZ, URZ, URZ, URZ ;  /* 0x0000003f3f3ff290 */ /* 0x000fe8000fffe03f */
[----:B------:R1:W-:Y:S01]  /*61cf0*/  STL.64 [R1+0x290], R20 ;  /* 0x0002901401007387 */ /* 0x0003e20000100a00 */
[----:B------:R3:W-:Y:S02]  /*61d00*/  STL.64 [R1+0x298], R22 ;  /* 0x0002981601007387 */ /* 0x0007e40000100a00 */
[----:B------:R-:W2:Y:S02]  /*61d10*/  LDL.LU R17, [R1+0xc4] ;  /* 0x0000c40001117983 */ /* 0x000ea40000300800 */
[----:B0-----:R-:W2:Y:S01]  /*61d20*/  LDL.LU R18, [R1+0xc8] ;  /* 0x0000c80001127983 */ /* 0x001ea20000300800 */
[----:B------:R-:W2:Y:S04]  /*61d30*/  LDL.LU R19, [R1+0xcc] ;  /* 0x0000cc0001137983 */ /* 0x000ea80000300800 */
[----:B-1----:R-:W4:Y:S01]  /*61d40*/  LDL.LU R20, [R1] ;  /* 0x0000000001147983 */ /* 0x002f220000300800 */
[----:B------:R-:W4:Y:S02]  /*61d50*/  LDL.LU R21, [R1+0x4] ;  /* 0x0000040001157983 */ /* 0x000f240000300800 */
[----:B---3--:R-:W4:Y:S02]  /*61d60*/  LDL.LU R22, [R1+0x8] ;  /* 0x0000080001167983 */ /* 0x008f240000300800 */
[----:B------:R-:W4:Y:S01]  /*61d70*/  LDL.LU R23, [R1+0xc] ;  /* 0x00000c0001177983 */ /* 0x000f220000300800 */
[----:B------:R-:W-:Y:S01]  /*61d80*/  STL.64 [R1+0x180], R8 ;  /* 0x0001800801007387 */ /* 0x000fe20000100a00 */
[----:B------:R-:W-:Y:S02]  /*61d90*/  STL.64 [R1+0x188], R10 ;  /* 0x0001880a01007387 */ /* 0x000fe40000100a00 */
[----:B------:R-:W3:Y:S02]  /*61da0*/  LDL.LU R24, [R1+0x150] ;  /* 0x0001500001187983 */ /* 0x000ee40000300800 */
[----:B------:R-:W3:Y:S01]  /*61db0*/  LDL.LU R25, [R1+0x154] ;  /* 0x0001540001197983 */ /* 0x000ee20000300800 */
[----:B------:R-:W2:Y:S01]  /*61dc0*/  LDL.LU R26, [R1+0x158] ;  /* 0x00015800011a7983 */ /* 0x000ea20000300800 */
[----:B------:R-:W2:Y:S03]  /*61dd0*/  LDL.LU R27, [R1+0x15c] ;  /* 0x00015c00011b7983 */ /* 0x000ea60000300800 */
[----:B--2---:R-:W-:Y:S01]  /*61de0*/  STL.64 [R1+0x44b8], R26 ;  /* 0x0044b81a01007387 */ /* 0x004fe20000100a00 */
[----:B---3--:R0:W-:Y:S03]  /*61df0*/  STL.64 [R1+0x44b0], R24 ;  /* 0x0044b01801007387 */ /* 0x0081e60000100a00 */
[----:B0-----:R-:W2:Y:S01]  /*61e00*/  LDL.LU R24, [R1+0x160] ;  /* 0x0001600001187983 */ /* 0x001ea20000300800 */
[----:B------:R-:W2:Y:S02]  /*61e10*/  LDL.LU R25, [R1+0x164] ;  /* 0x0001640001197983 */ /* 0x000ea40000300800 */
[----:B------:R-:W3:Y:S01]  /*61e20*/  LDL.LU R26, [R1+0x168] ;  /* 0x00016800011a7983 */ /* 0x000ee20000300800 */
[----:B------:R-:W-:-:S02]  /*61e30*/  MOV R27, R29 ;  /* 0x0000001d001b7202 */ /* 0x000fc40000000f00 */
[----:B------:R-:W4:Y:S04]  /*61e40*/  LDL.LU R29, [R1+0x44f8] ;  /* 0x0044f800011d7983 */ /* 0x000f280000300800 */
[----:B---3--:R-:W-:Y:S01]  /*61e50*/  STL.64 [R1+0x44c8], R26 ;  /* 0x0044c81a01007387 */ /* 0x008fe20000100a00 */
[----:B--2---:R0:W-:Y:S03]  /*61e60*/  STL.64 [R1+0x44c0], R24 ;  /* 0x0044c01801007387 */ /* 0x0041e60000100a00 */
[----:B----4-:R-:W1:Y:S04]  /*61e70*/  LDSM.16.MT88.4 R8, [R29+0x1b000] ;  /* 0x01b000001d08783b */ /* 0x010e680000004200 */
        /* <DEDUP_REMOVED lines=10> */
[----:B-1----:R0:W-:Y:S01]  /*61f20*/  STL.64 [R1+0x4400], R10 ;  /* 0x0044000a01007387 */ /* 0x0021e20000100a00 */
[----:B------:R-:W-:Y:S03]  /*61f30*/  STL.64 [R1+0x43f8], R8 ;  /* 0x0043f80801007387 */ /* 0x000fe60000100a00 */
[----:B0-----:R-:W3:Y:S01]  /*61f40*/  LDL.LU.64 R10, [R1+0xb8] ;  /* 0x0000b800010a7983 */ /* 0x001ee20000300a00 */
[C---:B------:R-:W-:Y:S11]  /*61f50*/  HMMA.16816.F32.BF16 R16, R4.reuse, R14, R16 ;  /* 0x0000000e0410723c */ /* 0x040ff60000041810 */
[----:B------:R-:W-:Y:S11]  /*61f60*/  @!UPT UIADD3 URZ, URZ, URZ, URZ ;  /* 0x0000003f3f3ff290 */ /* 0x000ff6000fffe03f */
[----:B------:R-:W-:Y:S01]  /*61f70*/  @!UPT UIADD3 URZ, URZ, URZ, URZ ;  /* 0x0000003f3f3ff290 */ /* 0x000fe2000fffe03f */
[----:B------:R-:W-:Y:S01]  /*61f80*/  STL.64 [R1+0x140], R16 ;  /* 0x0001401001007387 */ /* 0x000fe20000100a00 */
[----:B------:R0:W-:Y:S03]  /*61f90*/  STL.64 [R1+0x148], R18 ;  /* 0x0001481201007387 */ /* 0x0001e60000100a00 */
[----:B0-----:R-:W2:Y:S01]  /*61fa0*/  LDL.LU.64 R18, [R1+0x44f0] ;  /* 0x0044f00001127983 */ /* 0x001ea20000300a00 */
[----:B---3--:R-:W-:Y:S03]  /*61fb0*/  HMMA.16816.F32.BF16 R4, R4, R10, R20 ;  /* 0x0000000a0404723c */ /* 0x008fe60000041814 */
[----:B------:R-:W2:Y:S01]  /*61fc0*/  LDL.LU.64 R22, [R1+0x44e8] ;  /* 0x0044e80001167983 */ /* 0x000ea20000300a00 */
[----:B------:R-:W2:Y:S11]  /*61fd0*/  LDL.LU.64 R20, [R1+0x44e0] ;  /* 0x0044e00001147983 */ /* 0x000eb60000300a00 */
[----:B------:R-:W-:Y:S08]  /*61fe0*/  @!UPT UIADD3 URZ, URZ, URZ, URZ ;  /* 0x0000003f3f3ff290 */ /* 0x000ff0000fffe03f */
[----:B------:R0:W-:Y:S01]  /*61ff0*/  STL.64 [R1+0x120], R4 ;  /* 0x0001200401007387 */ /* 0x0001e20000100a00 */
[----:B------:R1:W-:Y:S03]  /*62000*/  STL.64 [R1+0x128], R6 ;  /* 0x0001280601007387 */ /* 0x0003e60000100a00 */
        /* <DEDUP_REMOVED lines=18> */
[----:B------:R-:W-:Y:S01]  /*62130*/  MOV R6, R13 ;  /* 0x0000000d00067202 */ /* 0x000fe20000000f00 */
[----:B------:R-:W-:-:S07]  /*62140*/  IMAD.MOV.U32 R7, RZ, RZ, R12 ;  /* 0x000000ffff077224 */ /* 0x000fce00078e000c */
        /* <DEDUP_REMOVED lines=32> */
[----:B-1----:R-:W2:Y:S01]  /*62350*/  LDL.LU R22, [R1+0x1e8] ;  /* 0x0001e80001167983 */ /* 0x002ea20000300800 */
        /* <DEDUP_REMOVED lines=21> */
[----:B------:R-:W-:-:S07]  /*624b0*/  MOV R23, R28 ;  /* 0x0000001c00177202 */ /* 0x000fce0000000f00 */
[----:B--2---:R-:W-:Y:S11]  /*624c0*/  HMMA.16816.F32.BF16 R20, R24, R10, R20 ;  /* 0x0000000a1814723c */ /* 0x004ff60000041814 */
[----:B------:R-:W-:Y:S11]  /*624d0*/  @!UPT UIADD3 URZ, URZ, URZ, URZ ;  /* 0x0000003f3f3ff290 */ /* 0x000ff6000fffe03f */
[----:B------:R-:W-:Y:S01]  /*624e0*/  @!UPT UIADD3 URZ, URZ, URZ, URZ ;  /* 0x0000003f3f3ff290 */ /* 0x000fe2000fffe03f */
[----:B------:R0:W-:Y:S01]  /*624f0*/  STL.64 [R1+0x20], R20 ;  /* 0x0000201401007387 */ /* 0x0001e20000100a00 */
[----:B------:R1:W-:Y:S01]  /*62500*/  STL [R1+0x28], R22 ;  /* 0x0000281601007387 */ /* 0x0003e20000100800 */
[----:B------:R-:W-:Y:S02]  /*62510*/  MOV R28, R23 ;  /* 0x00000017001c7202 */ /* 0x000fe40000000f00 */
[----:B0-----:R-:W2:Y:S01]  /*62520*/  LDL.LU R20, [R1+0x250] ;  /* 0x0002500001147983 */ /* 0x001ea20000300800 */
[----:B------:R-:W2:Y:S02]  /*62530*/  LDL.LU R21, [R1+0x254] ;  /* 0x0002540001157983 */ /* 0x000ea40000300800 */
[----:B------:R-:W-:Y:S02]  /*62540*/  STL.64 [R1+0x4458], R10 ;  /* 0x0044580a01007387 */ /* 0x000fe40000100a00 */
[----:B------:R-:W4:Y:S01]  /*62550*/  LDL R25, [R1+0xca0] ;  /* 0x000ca00001197983 */ /* 0x000f220000100800 */
[----:B------:R-:W-:Y:S01]  /*62560*/  STL [R1+0x4388], R28 ;  /* 0x0043881c01007387 */ /* 0x000fe20000100800 */
[C---:B---3--:R-:W-:Y:S11]  /*62570*/  HMMA.16816.F32.BF16 R4, R12.reuse, R18, R4 ;  /* 0x000000120c04723c */ /* 0x048ff60000041804 */
[----:B------:R-:W-:Y:S11]  /*62580*/  @!UPT UIADD3 URZ, URZ, URZ, URZ ;  /* 0x0000003f3f3ff290 */ /* 0x000ff6000fffe03f */
[----:B------:R-:W-:Y:S01]  /*62590*/  @!UPT UIADD3 URZ, URZ, URZ, URZ ;  /* 0x0000003f3f3ff290 */ /* 0x000fe2000fffe03f */
[----:B------:R-:W-:Y:S01]  /*625a0*/  STL.64 [R1+0x130], R4 ;  /* 0x0001300401007387 */ /* 0x000fe20000100a00 */
[----:B------:R-:W-:Y:S02]  /*625b0*/  STL.64 [R1+0x138], R6 ;  /* 0x0001380601007387 */ /* 0x000fe40000100a00 */
[----:B------:R-:W4:Y:S01]  /*625c0*/  LDL R24, [R1+0xe04] ;  /* 0x000e040001187983 */ /* 0x000f220000100800 */
[----:B-1----:R-:W-:Y:S02]  /*625d0*/  MOV R22, R2 ;  /* 0x0000000200167202 */ /* 0x002fe40000000f00 */
[----:B------:R-:W-:Y:S01]  /*625e0*/  MOV R23, R0 ;  /* 0x0000000000177202 */ /* 0x000fe20000000f00 */
[----:B------:R-:W-:Y:S01]  /*625f0*/  MOV R2, R18 ;  /* 0x0000001200027202 */ /* 0x000fe20000000f00 */
[----:B------:R-:W0:Y:S04]  /*62600*/  LDSM.16.MT88.4 R4, [R29+0x1b080] ;  /* 0x01b080001d04783b */ /* 0x000e280000004200 */
[----:B----4-:R1:W-:Y:S04]  /*62610*/  STL.64 [R1+0x4418], R24 ;  /* 0x0044181801007387 */ /* 0x0103e80000100a00 */
[----:B-1----:R-:W3:Y:S01]  /*62620*/  LDL.LU R24, [R1+0x210] ;  /* 0x0002100001187983 */ /* 0x002ee20000300800 */
[----:B------:R-:W3:Y:S02]  /*62630*/  LDL.LU R25, [R1+0x214] ;  /* 0x0002140001197983 */ /* 0x000ee40000300800 */
[----:B------:R-:W4:Y:S02]  /*62640*/  LDL.LU R26, [R1+0x218] ;  /* 0x00021800011a7983 */ /* 0x000f240000300800 */
[----:B------:R-:W4:Y:S01]  /*62650*/  LDL.LU R27, [R1+0x21c] ;  /* 0x00021c00011b7983 */ /* 0x000f220000300800 */
[----:B------:R-:W2:Y:S01]  /*62660*/  LDL.LU R16, [R1+0x230] ;  /* 0x0002300001107983 */ /* 0x000ea20000300800 */
[----:B------:R-:W2:Y:S01]  /*62670*/  LDL.LU R17, [R1+0x234] ;  /* 0x0002340001117983 */ /* 0x000ea20000300800 */
[----:B------:R-:W-:Y:S01]  /*62680*/  MOV R0, R19 ;  /* 0x0000001300007202 */ /* 0x000fe20000000f00 */
[----:B------:R-:W2:Y:S01]  /*62690*/  LDL.LU R18, [R1+0x238] ;  /* 0x0002380001127983 */ /* 0x000ea20000300800 */
[----:B------:R-:W2:Y:S01]  /*626a0*/  LDL.LU R19, [R1+0x23c] ;  /* 0x00023c0001137983 */ /* 0x000ea20000300800 */
[----:B------:R-:W2:Y:S02]  /*626b0*/  LDL.LU R8, [R1+0x240] ;  /* 0x0002400001087983 */ /* 0x000ea40000300800 */
[----:B------:R-:W2:Y:S02]  /*626c0*/  LDL.LU R9, [R1+0x244] ;  /* 0x0002440001097983 */ /* 0x000ea40000300800 */
[----:B------:R-:W2:Y:S01]  /*626d0*/  LDL.LU R10, [R1+0x248] ;  /* 0x00024800010a7983 */ /* 0x000ea20000300800 */
[----:B------:R-:W2:Y:S04]  /*626e0*/  LDL.LU R11, [R1+0x24c] ;  /* 0x00024c00010b7983 */ /* 0x000ea80000300800 */
[----:B----4-:R-:W-:Y:S01]  /*626f0*/  STL.64 [R1+0x4428], R26 ;  /* 0x0044281a01007387 */ /* 0x010fe20000100a00 */
[----:B---3--:R1:W-:Y:S03]  /*62700*/  STL.64 [R1+0x4420], R24 ;  /* 0x0044201801007387 */ /* 0x0083e60000100a00 */
[----:B-1----:R-:W3:Y:S01]  /*62710*/  LDL.LU R24, [R1+0x1c0] ;  /* 0x0001c00001187983 */ /* 0x002ee20000300800 */
[----:B------:R-:W3:Y:S02]  /*62720*/  LDL.LU R25, [R1+0x1c4] ;  /* 0x0001c40001197983 */ /* 0x000ee40000300800 */
[----:B------:R-:W4:Y:S02]  /*62730*/  LDL.LU R26, [R1+0x1c8] ;  /* 0x0001c800011a7983 */ /* 0x000f240000300800 */
[----:B------:R-:W4:Y:S02]  /*62740*/  LDL.LU R27, [R1+0x1cc] ;  /* 0x0001cc00011b7983 */ /* 0x000f240000300800 */
[----:B----4-:R-:W-:Y:S01]  /*62750*/  STL.64 [R1+0x4438], R26 ;  /* 0x0044381a01007387 */ /* 0x010fe20000100a00 */
[----:B---3--:R-:W-:Y:S02]  /*62760*/  STL.64 [R1+0x4430], R24 ;  /* 0x0044301801007387 */ /* 0x008fe40000100a00 */
[----:B0-----:R0:W-:Y:S02]  /*62770*/  STL.64 [R1+0x43d8], R6 ;  /* 0x0043d80601007387 */ /* 0x0011e40000100a00 */
[----:B------:R1:W-:Y:S01]  /*62780*/  STL.64 [R1+0x43d0], R4 ;  /* 0x0043d00401007387 */ /* 0x0003e20000100a00 */
[----:B0-----:R-:W2:Y:S01]  /*62790*/  LDL.LU.64 R6, [R1+0x48] ;  /* 0x0000480001067983 */ /* 0x001ea20000300a00 */
[----:B------:R-:W-:Y:S01]  /*627a0*/  STL [R1+0x43c8], R29 ;  /* 0x0043c81d01007387 */ /* 0x000fe20000100800 */
[----:B------:R-:W-:Y:S01]  /*627b0*/  MOV R27, R0 ;  /* 0x00000000001b7202 */ /* 0x000fe20000000f00 */
[C---:B--2---:R-:W-:Y:S11]  /*627c0*/  HMMA.16816.F32.BF16 R20, R12.reuse, R6, R20 ;  /* 0x000000060c14723c */ /* 0x044ff60000041814 */
[----:B------:R-:W-:Y:S11]  /*627d0*/  @!UPT UIADD3 URZ, URZ, URZ, URZ ;  /* 0x0000003f3f3ff290 */ /* 0x000ff6000fffe03f */
[----:B------:R-:W-:Y:S01]  /*627e0*/  @!UPT UIADD3 URZ, URZ, URZ, URZ ;  /* 0x0000003f3f3ff290 */ /* 0x000fe2000fffe03f */
[----:B------:R-:W-:Y:S01]  /*627f0*/  STL.64 [R1+0x150], R20 ;  /* 0x0001501401007387 */ /* 0x000fe20000100a00 */
[----:B------:R0:W-:Y:S02]  /*62800*/  STL.64 [R1+0x4440], R6 ;  /* 0x0044400601007387 */ /* 0x0001e40000100a00 */
[----:B-1----:R-:W2:Y:S02]  /*62810*/  LDL.LU R4, [R1+0x220] ;  /* 0x0002200001047983 */ /* 0x002ea40000300800 */
[----:B------:R-:W2:Y:S01]  /*62820*/  LDL.LU R5, [R1+0x224] ;  /* 0x0002240001057983 */ /* 0x000ea20000300800 */
[----:B------:R-:W-:Y:S01]  /*62830*/  MOV R0, R23 ;  /* 0x0000001700007202 */ /* 0x000fe20000000f00 */
[----:B0-----:R-:W2:Y:S01]  /*62840*/  LDL.LU R6, [R1+0x228] ;  /* 0x0002280001067983 */ /* 0x001ea20000300800 */
[----:B------:R-:W2:Y:S02]  /*62850*/  LDL.LU R7, [R1+0x22c] ;  /* 0x00022c0001077983 */ /* 0x000ea40000300800 */
[----:B------:R-:W3:Y:S01]  /*62860*/  LDL R23, [R1+0x1734] ;  /* 0x0017340001177983 */ /* 0x000ee20000100800 */
[----:B------:R-:W-:Y:S01]  /*62870*/  MOV R26, R2 ;  /* 0x00000002001a7202 */ /* 0x000fe20000000f00 */
[----:B------:R-:W-:Y:S01]  /*62880*/  MOV R2, R22 ;  /* 0x0000001600027202 */ /* 0x000fe20000000f00 */
[----:B---3--:R0:W-:Y:S01]  /*62890*/  STL [R1+0x43f0], R23 ;  /* 0x0043f01701007387 */ /* 0x0081e20000100800 */
[----:B------:R-:W3:Y:S02]  /*628a0*/  LDL.LU R20, [R1+0x280] ;  /* 0x0002800001147983 */ /* 0x000ee40000300800 */
[----:B------:R-:W3:Y:S02]  /*628b0*/  LDL.LU R21, [R1+0x284] ;  /* 0x0002840001157983 */ /* 0x000ee40000300800 */
[----:B------:R-:W4:Y:S01]  /*628c0*/  LDL.LU R22, [R1+0x288] ;  /* 0x0002880001167983 */ /* 0x000f220000300800 */
[----:B0-----:R-:W4:Y:S04]  /*628d0*/  LDL.LU R23, [R1+0x28c] ;  /* 0x00028c0001177983 */ /* 0x001f280000300800 */
[----:B----4-:R0:W-:Y:S01]  /*628e0*/  STL.64 [R1+0x4410], R22 ;  /* 0x0044101601007387 */ /* 0x0101e20000100a00 */
[----:B---3--:R-:W-:Y:S03]  /*628f0*/  STL.64 [R1+0x4408], R20 ;  /* 0x0044081401007387 */ /* 0x008fe60000100a00 */
[----:B0-----:R-:W3:Y:S01]  /*62900*/  LDL.LU.64 R22, [R1+0x98] ;  /* 0x0000980001167983 */ /* 0x001ee20000300a00 */
[----:B------:R-:W-:Y:S02]  /*62910*/  STL [R1+0x438c], R0 ;  /* 0x00438c0001007387 */ /* 0x000fe40000100800 */
[----:B------:R-:W-:Y:S01]  /*62920*/  STL [R1+0x4320], R2 ;  /* 0x0043200201007387 */ /* 0x000fe20000100800 */
[C---:B---3--:R-:W-:Y:S11]  /*62930*/  HMMA.16816.F32.BF16 R8, R12.reuse, R22, R8 ;  /* 0x000000160c08723c */ /* 0x048ff60000041808 */
[----:B------:R-:W-:Y:S11]  /*62940*/  @!UPT UIADD3 URZ, URZ, URZ, URZ ;  /* 0x0000003f3f3ff290 */ /* 0x000ff6000fffe03f */
[----:B------:R-:W-:Y:S01]  /*62950*/  @!UPT UIADD3 URZ, URZ, URZ, URZ ;  /* 0x0000003f3f3ff290 */ /* 0x000fe2000fffe03f */
[----:B------:R-:W-:Y:S01]  /*62960*/  STL.64 [R1+0x170], R8 ;  /* 0x0001700801007387 */ /* 0x000fe20000100a00 */
[----:B------:R0:W-:Y:S03]  /*62970*/  STL.64 [R1+0x178], R10 ;  /* 0x0001780a01007387 */ /* 0x0001e60000100a00 */
[----:B0-----:R-:W3:Y:S02]  /*62980*/  LDL.LU.64 R10, [R1+0x4458] ;  /* 0x00445800010a7983 */ /* 0x001ee40000300a00 */
[----:B---3--:R-:W-:Y:S02]  /*62990*/  HMMA.16816.F32.BF16 R12, R12, R10, R16 ;  /* 0x0000000a0c0c723c */ /* 0x008fe40000041810 */
[----:B------:R-:W2:Y:S01]  /*629a0*/  LDL.LU.64 R18, [R1+0x4450] ;  /* 0x0044500001127983 */ /* 0x000ea20000300a00 */
[----:B------:R-:W2:Y:S11]  /*629b0*/  LDL.LU.64 R16, [R1+0x4448] ;  /* 0x0044480001107983 */ /* 0x000eb60000300a00 */
[----:B------:R-:W-:Y:S09]  /*629c0*/  @!UPT UIADD3 URZ, URZ, URZ, URZ ;  /* 0x0000003f3f3ff290 */ /* 0x000ff2000fffe03f */
[----:B------:R0:W-:Y:S01]  /*629d0*/  STL.64 [R1+0x160], R12 ;  /* 0x0001600c01007387 */ /* 0x0001e20000100a00 */
[----:B------:R1:W-:Y:S03]  /*629e0*/  STL.64 [R1+0x168], R14 ;  /* 0x0001680e01007387 */ /* 0x0003e60000100a00 */
[----:B0-----:R-:W3:Y:S01]  /*629f0*/  LDL.LU R12, [R1+0x1d0] ;  /* 0x0001d000010c7983 */ /* 0x001ee20000300800 */
[----:B------:R-:W3:Y:S02]  /*62a00*/  LDL.LU R13, [R1+0x1d4] ;  /* 0x0001d400010d7983 */ /* 0x000ee40000300800 */
[----:B-1----:R-:W3:Y:S01]  /*62a10*/  LDL.LU R14, [R1+0x1d8] ;  /* 0x0001d800010e7983 */ /* 0x002ee20000300800 */
[C---:B--2---:R-:W-:Y:S01]  /*62a20*/  HMMA.16816.F32.BF16 R24, R16.reuse, R26, R4 ;  /* 0x0000001a1018723c */ /* 0x044fe20000041804 */
[----:B------:R-:W2:Y:S11]  /*62a30*/  LDL.LU.64 R6, [R1+0x4440] ;  /* 0x0044400001067983 */ /* 0x000eb60000300a00 */
[----:B------:R-:W-:Y:S11]  /*62a40*/  @!UPT UIADD3 URZ, URZ, URZ, URZ ;  /* 0x0000003f3f3ff290 */ /* 0x000ff6000fffe03f */
        /* <DEDUP_REMOVED lines=11> */
[----:B------:R-:W-:-:S07]  /*62b00*/  MOV R15, R3 ;  /* 0x00000003000f7202 */ /* 0x000fce0000000f00 */
[----:B---3--:R-:W-:Y:S01]  /*62b10*/  HMMA.16816.F32.BF16 R12, R16, R10, R12 ;  /* 0x0000000a100c723c */ /* 0x008fe2000004180c */
[----:B------:R-:W-:Y:S02]  /*62b20*/  MOV R5, R10 ;  /* 0x0000000a00057202 */ /* 0x000fe40000000f00 */
[----:B------:R-:W-:-:S05]  /*62b30*/  MOV R4, R11 ;  /* 0x0000000b00047202 */ /* 0x000fca0000000f00 */
[----:B--2---:R-:W-:Y:S11]  /*62b40*/  HMMA.16816.F32.BF16 R24, R16, R22, R24 ;  /* 0x000000161018723c */ /* 0x004ff60000041818 */
[----:B------:R-:W-:Y:S11]  /*62b50*/  @!UPT UIADD3 URZ, URZ, URZ, URZ ;  /* 0x0000003f3f3ff290 */ /* 0x000ff6000fffe03f */
[----:B------:R-:W-:Y:S01]  /*62b60*/  @!UPT UIADD3 URZ, URZ, URZ, URZ ;  /* 0x0000003f3f3ff290 */ /* 0x000fe2000fffe03f */
[----:B------:R0:W-:Y:S01]  /*62b70*/  STL.64 [R1+0x1f0], R24 ;  /* 0x0001f01801007387 */ /* 0x0001e20000100a00 */
[----:B------:R1:W-:Y:S03]  /*62b80*/  STL.64 [R1+0x1f8], R26 ;  /* 0x0001f81a01007387 */ /* 0x0003e60000100a00 */
[----:B0-----:R-:W2:Y:S01]  /*62b90*/  LDL.LU.64 R24, [R1+0x4418] ;  /* 0x0044180001187983 */ /* 0x001ea20000300a00 */
[----:B-1----:R-:W-:Y:S01]  /*62ba0*/  MOV R27, R22 ;  /* 0x00000016001b7202 */ /* 0x002fe20000000f00 */
[----:B------:R-:W-:Y:S02]  /*62bb0*/  IMAD.MOV.U32 R26, RZ, RZ, R23 ;  /* 0x000000ffff1a7224 */ /* 0x000fe400078e0017 */
[----:B------:R-:W3:Y:S01]  /*62bc0*/  LDL.LU.64 R22, [R1+0x4410] ;  /* 0x0044100001167983 */ /* 0x000ee20000300a00 */
[----:B------:R-:W3:Y:S02]  /*62bd0*/  LDL.LU.64 R20, [R1+0x4408] ;  /* 0x0044080001147983 */ /* 0x000ee40000300a00 */
[----:B------:R-:W-:Y:S02]  /*62be0*/  STL.64 [R1+0x1e0], R12 ;  /* 0x0001e00c01007387 */ /* 0x000fe40000100a00 */
[----:B------:R-:W-:Y:S01]  /*62bf0*/  STL.64 [R1+0x1e8], R14 ;  /* 0x0001e80e01007387 */ /* 0x000fe20000100a00 */
[----:B------:R-:W3:Y:S01]  /*62c00*/  LDL.LU.64 R10, [R1+0x4400] ;  /* 0x00440000010a7983 */ /* 0x000ee20000300a00 */
[----:B------:R-:W3:Y:S02]  /*62c10*/  LDL.LU.64 R8, [R1+0x43f8] ;  /* 0x0043f80001087983 */ /* 0x000ee40000300a00 */
[----:B------:R-:W3:Y:S01]  /*62c20*/  LDL.LU.64 R18, [R1+0xa8] ;  /* 0x0000a80001127983 */ /* 0x000ee20000300a00 */
[----:B--2---:R-:W0:Y:S02]  /*62c30*/  LDSM.16.MT88.4 R12, [R25+0x1c000] ;  /* 0x01c00000190c783b */ /* 0x004e240000004200 */
[----:B0-----:R-:W-:-:S02]  /*62c40*/  MOV R0, R14 ;  /* 0x0000000e00007202 */ /* 0x001fc40000000f00 */
[----:B------:R-:W-:Y:S01]  /*62c50*/  STL.64 [R1], R12 ;  /* 0x0000000c01007387 */ /* 0x000fe20000100a00 */
[----:B------:R-:W-:Y:S02]  /*62c60*/  MOV R28, R15 ;  /* 0x0000000f001c7202 */ /* 0x000fe40000000f00 */
[----:B------:R-:W0:Y:S02]  /*62c70*/  LDSM.16.M88.4 R12, [R24+0x20380] ;  /* 0x02038000180c783b */ /* 0x000e240000000200 */
[----:B0-----:R-:W-:Y:S02]  /*62c80*/  STL.64 [R1+0x80], R12 ;  /* 0x0000800c01007387 */ /* 0x001fe40000100a00 */
        /* <DEDUP_REMOVED lines=8> */
[----:B------:R-:W-:Y:S02]  /*62d10*/  STL.64 [R1+0x68], R14 ;  /* 0x0000680e01007387 */ /* 0x000fe40000100a00 */
[----:B------:R-:W0:Y:S01]  /*62d20*/  LDSM.16.M88.4 R12, [R24+0x38380] ;  /* 0x03838000180c783b */ /* 0x000e220000000200 */
[----:B---3--:R-:W-:Y:S01]  /*62d30*/  HMMA.16816.F32.BF16 R20, R8, R18, R20 ;  /* 0x000000120814723c */ /* 0x008fe20000041814 */
[----:B0-----:R-:W-:Y:S02]  /*62d40*/  STL.64 [R1+0x50], R12 ;  /* 0x0000500c01007387 */ /* 0x001fe40000100a00 */
[----:B------:R-:W-:Y:S02]  /*62d50*/  STL.64 [R1+0x58], R14 ;  /* 0x0000580e01007387 */ /* 0x000fe40000100a00 */
[----:B------:R-:W0:Y:S02]  /*62d60*/  LDSM.16.MT88.4 R12, [R25+0x1c080] ;  /* 0x01c08000190c783b */ /* 0x000e240000004200 */
[----:B0-----:R-:W-:Y:S02]  /*62d70*/  STL.64 [R1+0x4330], R14 ;  /* 0x0043300e01007387 */ /* 0x001fe40000100a00 */
[----:B------:R0:W-:Y:S02]  /*62d80*/  STL.64 [R1+0x4328], R12 ;  /* 0x0043280c01007387 */ /* 0x0001e40000100a00 */
[----:B0-----:R-:W2:Y:S01]  /*62d90*/  LDL.LU R12, [R1+0x2c0] ;  /* 0x0002c000010c7983 */ /* 0x001ea20000300800 */
[----:B------:R-:W2:Y:S02]  /*62da0*/  LDL.LU R13, [R1+0x2c4] ;  /* 0x0002c400010d7983 */ /* 0x000ea40000300800 */
[----:B------:R-:W2:Y:S02]  /*62db0*/  LDL.LU R14, [R1+0x2c8] ;  /* 0x0002c800010e7983 */ /* 0x000ea40000300800 */
[----:B------:R-:W2:Y:S07]  /*62dc0*/  LDL.LU R15, [R1+0x2cc] ;  /* 0x0002cc00010f7983 */ /* 0x000eae0000300800 */
[----:B------:R-:W-:Y:S01]  /*62dd0*/  STL.64 [R1+0x200], R20 ;  /* 0x0002001401007387 */ /* 0x000fe20000100a00 */
[----:B------:R0:W-:Y:S03]  /*62de0*/  STL.64 [R1+0x208], R22 ;  /* 0x0002081601007387 */ /* 0x0001e60000100a00 */
[----:B0-----:R-:W3:Y:S01]  /*62df0*/  LDL.LU R23, [R1+0x43f0] ;  /* 0x0043f00001177983 */ /* 0x001ee20000300800 */
[----:B------:R-:W-:-:S02]  /*62e00*/  MOV R25, R18 ;  /* 0x0000001200197202 */ /* 0x000fc40000000f00 */
[----:B------:R-:W-:Y:S02]  /*62e10*/  MOV R24, R19 ;  /* 0x0000001300187202 */ /* 0x000fe40000000f00 */
[----:B---3--:R-:W0:Y:S02]  /*62e20*/  LDSM.16.MT88.4 R16, [R23+0x1c000] ;  /* 0x01c000001710783b */ /* 0x008e240000004200 */
[----:B------:R-:W1:Y:S02]  /*62e30*/  LDSM.16.MT88.4 R20, [R23+0x1c080] ;  /* 0x01c080001714783b */ /* 0x000e640000004200 */
[----:B0-----:R-:W-:Y:S02]  /*62e40*/  STL.64 [R1+0x4300], R18 ;  /* 0x0043001201007387 */ /* 0x001fe40000100a00 */
[----:B------:R0:W-:Y:S02]  /*62e50*/  STL.64 [R1+0x42f8], R16 ;  /* 0x0042f81001007387 */ /* 0x0001e40000100a00 */
[----:B0-----:R-:W3:Y:S01]  /*62e60*/  LDL.64 R16, [R1+0x80] ;  /* 0x0000800001107983 */ /* 0x001ee20000100a00 */
[----:B--2---:R-:W-:Y:S03]  /*62e70*/  HMMA.16816.F32.BF16 R12, R8, R6, R12 ;  /* 0x00000006080c723c */ /* 0x004fe6000004180c */
[----:B---3--:R-:W-:Y:S01]  /*62e80*/  STL.64 [R1+0x4370], R16 ;  /* 0x0043701001007387 */ /* 0x008fe20000100a00 */
[----:B-1----:R-:W-:Y:S02]  /*62e90*/  STL.64 [R1+0x42c0], R22 ;  /* 0x0042c01601007387 */ /* 0x002fe40000100a00 */
[----:B------:R0:W-:Y:S02]  /*62ea0*/  STL.64 [R1+0x42b8], R20 ;  /* 0x0042b81401007387 */ /* 0x0001e40000100a00 */
[----:B0-----:R-:W2:Y:S01]  /*62eb0*/  LDL.LU R20, [R1+0x290] ;  /* 0x0002900001147983 */ /* 0x001ea20000300800 */
[----:B------:R-:W2:Y:S02]  /*62ec0*/  LDL.LU R21, [R1+0x294] ;  /* 0x0002940001157983 */ /* 0x000ea40000300800 */
[----:B------:R-:W3:Y:S02]  /*62ed0*/  LDL.LU R22, [R1+0x298] ;  /* 0x0002980001167983 */ /* 0x000ee40000300800 */
[----:B------:R-:W3:Y:S02]  /*62ee0*/  LDL.LU R23, [R1+0x29c] ;  /* 0x00029c0001177983 */ /* 0x000ee40000300800 */
[----:B---3--:R-:W-:Y:S01]  /*62ef0*/  STL.64 [R1+0x4340], R22 ;  /* 0x0043401601007387 */ /* 0x008fe20000100a00 */
[----:B--2---:R0:W-:Y:S07]  /*62f00*/  STL.64 [R1+0x4338], R20 ;  /* 0x0043381401007387 */ /* 0x0041ee0000100a00 */
[----:B------:R1:W-:Y:S02]  /*62f10*/  STL.64 [R1+0x280], R12 ;  /* 0x0002800c01007387 */ /* 0x0003e40000100a00 */
[----:B------:R2:W-:Y:S01]  /*62f20*/  STL.64 [R1+0x288], R14 ;  /* 0x0002880e01007387 */ /* 0x0005e20000100a00 */
[----:B------:R-:W3:Y:S04]  /*62f30*/  LDL R17, [R1+0x1730] ;  /* 0x0017300001117983 */ /* 0x000ee80000100800 */
[----:B0-----:R-:W4:Y:S04]  /*62f40*/  LDL.64 R20, [R1+0x60] ;  /* 0x0000600001147983 */ /* 0x001f280000100a00 */
[----:B----4-:R0:W-:Y:S01]  /*62f50*/  STL.64 [R1+0x4358], R20 ;  /* 0x0043581401007387 */ /* 0x0101e20000100a00 */
[----:B-1----:R-:W4:Y:S02]  /*62f60*/  LDL.LU R12, [R1+0x2a0] ;  /* 0x0002a000010c7983 */ /* 0x002f240000300800 */
[----:B------:R-:W4:Y:S02]  /*62f70*/  LDL.LU R13, [R1+0x2a4] ;  /* 0x0002a400010d7983 */ /* 0x000f240000300800 */
[----:B--2---:R-:W2:Y:S01]  /*62f80*/  LDL.LU R14, [R1+0x2a8] ;  /* 0x0002a800010e7983 */ /* 0x004ea20000300800 */
[----:B------:R-:W2:Y:S04]  /*62f90*/  LDL.LU R15, [R1+0x2ac] ;  /* 0x0002ac00010f7983 */ /* 0x000ea80000300800 */
        /* <DEDUP_REMOVED lines=31> */
[----:B------:R-:W-:Y:S02]  /*63190*/  STL.64 [R1+0x4390], R20 ;  /* 0x0043901401007387 */ /* 0x000fe40000100a00 */
[----:B------:R-:W-:Y:S02]  /*631a0*/  STL.64 [R1+0x4350], R14 ;  /* 0x0043500e01007387 */ /* 0x000fe40000100a00 */
[----:B----4-:R0:W-:Y:S02]  /*631b0*/  STL.64 [R1+0x4348], R12 ;  /* 0x0043480c01007387 */ /* 0x0101e40000100a00 */
        /* <DEDUP_REMOVED lines=10> */
[----:B------:R-:W-:Y:S01]  /*63260*/  IMAD.MOV.U32 R22, RZ, RZ, R27 ;  /* 0x000000ffff167224 */ /* 0x000fe200078e001b */
[----:B------:R-:W-:Y:S01]  /*63270*/  MOV R23, R26 ;  /* 0x0000001a00177202 */ /* 0x000fe20000000f00 */
[----:B----4-:R0:W-:Y:S02]  /*63280*/  STL.64 [R1+0x43b8], R14 ;  /* 0x0043b80e01007387 */ /* 0x0101e40000100a00 */
[----:B0-----:R-:W-:-:S02]  /*63290*/  MOV R14, R25 ;  /* 0x00000019000e7202 */ /* 0x001fc40000000f00 */
[----:B------:R-:W-:Y:S02]  /*632a0*/  MOV R15, R24 ;  /* 0x00000018000f7202 */ /* 0x000fe40000000f00 */
[----:B---3--:R-:W0:Y:S04]  /*632b0*/  LDSM.16.MT88.4 R24, [R17+0x1c000] ;  /* 0x01c000001118783b */ /* 0x008e280000004200 */
[----:B--2---:R-:W-:Y:S04]  /*632c0*/  STL.64 [R1+0x43b0], R12 ;  /* 0x0043b00c01007387 */ /* 0x004fe80000100a00 */
[----:B0-----:R-:W-:Y:S01]  /*632d0*/  STL.64 [R1+0x4268], R26 ;  /* 0x0042681a01007387 */ /* 0x001fe20000100a00 */
[----:B------:R0:W-:Y:S03]  /*632e0*/  STL.64 [R1+0x4260], R24 ;  /* 0x0042601801007387 */ /* 0x0001e60000100a00 */
[----:B0-----:R-:W2:Y:S01]  /*632f0*/  LDL.64 R24, [R1+0x50] ;  /* 0x0000500001187983 */ /* 0x001ea20000100a00 */
[C---:B------:R-:W-:Y:S03]  /*63300*/  HMMA.16816.F32.BF16 R4, R8.reuse, R22, R4 ;  /* 0x000000160804723c */ /* 0x040fe60000041804 */
[----:B--2---:R0:W-:Y:S04]  /*63310*/  STL.64 [R1+0x43c0], R24 ;  /* 0x0043c01801007387 */ /* 0x0041e80000100a00 */
[----:B0-----:R-:W2:Y:S01]  /*63320*/  LDL.LU R24, [R1+0x270] ;  /* 0x0002700001187983 */ /* 0x001ea20000300800 */
[----:B------:R-:W2:Y:S02]  /*63330*/  LDL.LU R25, [R1+0x274] ;  /* 0x0002740001197983 */ /* 0x000ea40000300800 */
[----:B------:R-:W2:Y:S02]  /*63340*/  LDL.LU R26, [R1+0x278] ;  /* 0x00027800011a7983 */ /* 0x000ea40000300800 */
[----:B------:R-:W2:Y:S11]  /*63350*/  LDL.LU R27, [R1+0x27c] ;  /* 0x00027c00011b7983 */ /* 0x000eb60000300800 */
        /* <DEDUP_REMOVED lines=9> */
[----:B------:R0:W-:Y:S02]  /*633f0*/  STL.64 [R1+0x2d8], R10 ;  /* 0x0002d80a01007387 */ /* 0x0001e40000100a00 */
[----:B0-----:R-:W-:Y:S02]  /*63400*/  MOV R10, R29 ;  /* 0x0000001d000a7202 */ /* 0x001fe40000000f00 */
[----:B------:R-:W3:Y:S01]  /*63410*/  LDL.LU R29, [R1+0x43c8] ;  /* 0x0043c800011d7983 */ /* 0x000ee20000300800 */
[----:B--2---:R-:W-:Y:S03]  /*63420*/  HMMA.16816.F32.BF16 R12, R4, R14, R24 ;  /* 0x0000000e040c723c */ /* 0x004fe60000041818 */
[----:B------:R-:W2:Y:S11]  /*63430*/  LDL.LU.64 R24, [R1+0x43c0] ;  /* 0x0043c00001187983 */ /* 0x000eb60000300a00 */
[----:B------:R-:W-:Y:S09]  /*63440*/  @!UPT UIADD3 URZ, URZ, URZ, URZ ;  /* 0x0000003f3f3ff290 */ /* 0x000ff2000fffe03f */
[----:B------:R-:W-:Y:S01]  /*63450*/  STL.64 [R1+0x2c0], R12 ;  /* 0x0002c00c01007387 */ /* 0x000fe20000100a00 */
[----:B------:R0:W-:Y:S03]  /*63460*/  STL.64 [R1+0x2c8], R14 ;  /* 0x0002c80e01007387 */ /* 0x0001e60000100a00 */
[----:B0-----:R-:W4:Y:S01]  /*63470*/  LDL.LU.64 R14, [R1+0x43b8] ;  /* 0x0043b800010e7983 */ /* 0x001f220000300a00 */
[----:B------:R-:W4:Y:S01]  /*63480*/  LDL.LU.64 R12, [R1+0x43b0] ;  /* 0x0043b000010c7983 */ /* 0x000f220000300a00 */
[----:B------:R-:W-:-:S07]  /*63490*/  MOV R11, R16 ;  /* 0x00000010000b7202 */ /* 0x000fce0000000f00 */
[C---:B----4-:R-:W-:Y:S01]  /*634a0*/  HMMA.16816.F32.BF16 R8, R4.reuse, R10, R12 ;  /* 0x0000000a0408723c */ /* 0x050fe2000004180c */
[----:B------:R-:W4:Y:S01]  /*634b0*/  LDL.LU.64 R14, [R1+0x43a8] ;  /* 0x0043a800010e7983 */ /* 0x000f220000300a00 */
[----:B------:R-:W4:Y:S11]  /*634c0*/  LDL.LU.64 R12, [R1+0x43a0] ;  /* 0x0043a000010c7983 */ /* 0x000f360000300a00 */
[----:B------:R-:W-:Y:S10]  /*634d0*/  @!UPT UIADD3 URZ, URZ, URZ, URZ ;  /* 0x0000003f3f3ff290 */ /* 0x000ff4000fffe03f */
[----:B------:R-:W-:Y:S01]  /*634e0*/  STL.64 [R1+0x2b0], R8 ;  /* 0x0002b00801007387 */ /* 0x000fe20000100a00 */
[----:B------:R-:W-:Y:S02]  /*634f0*/  STL.64 [R1+0x2b8], R10 ;  /* 0x0002b80a01007387 */ /* 0x000fe40000100a00 */
[----:B------:R-:W0:Y:S02]  /*63500*/  LDSM.16.MT88.4 R8, [R17+0x1c080] ;  /* 0x01c080001108783b */ /* 0x000e240000004200 */
[----:B0-----:R-:W-:Y:S02]  /*63510*/  STL.64 [R1+0x4240], R10 ;  /* 0x0042400a01007387 */ /* 0x001fe40000100a00 */
[----:B------:R0:W-:Y:S02]  /*63520*/  STL.64 [R1+0x4238], R8 ;  /* 0x0042380801007387 */ /* 0x0001e40000100a00 */
[----:B0-----:R-:W2:Y:S01]  /*63530*/  LDL.LU R8, [R1+0x330] ;  /* 0x0003300001087983 */ /* 0x001ea20000300800 */
[----:B------:R-:W2:Y:S02]  /*63540*/  LDL.LU R9, [R1+0x334] ;  /* 0x0003340001097983 */ /* 0x000ea40000300800 */
[----:B------:R-:W2:Y:S02]  /*63550*/  LDL.LU R10, [R1+0x338] ;  /* 0x00033800010a7983 */ /* 0x000ea40000300800 */
[----:B------:R-:W2:Y:S02]  /*63560*/  LDL.LU R11, [R1+0x33c] ;  /* 0x00033c00010b7983 */ /* 0x000ea40000300800 */
[----:B--2---:R-:W-:Y:S01]  /*63570*/  HMMA.16816.F32.BF16 R8, R4, R22, R8 ;  /* 0x000000160408723c */ /* 0x004fe20000041808 */
[----:B---3--:R-:W0:Y:S11]  /*63580*/  LDSM.16.MT88.4 R20, [R29+0x1c000] ;  /* 0x01c000001d14783b */ /* 0x008e360000004200 */
[----:B------:R-:W-:Y:S11]  /*63590*/  @!UPT UIADD3 URZ, URZ, URZ, URZ ;  /* 0x0000003f3f3ff290 */ /* 0x000ff6000fffe03f */
[----:B------:R1:W-:Y:S01]  /*635a0*/  STL.64 [R1+0x90], R8 ;  /* 0x0000900801007387 */ /* 0x0003e20000100a00 */
[----:B------:R2:W-:Y:S03]  /*635b0*/  STL.64 [R1+0x98], R10 ;  /* 0x0000980a01007387 */ /* 0x0005e60000100a00 */
[----:B0-----:R-:W-:Y:S01]  /*635c0*/  STL.64 [R1+0x10], R20 ;  /* 0x0000101401007387 */ /* 0x001fe20000100a00 */
[----:B-1----:R-:W-:Y:S01]  /*635d0*/  MOV R9, R22 ;  /* 0x0000001600097202 */ /* 0x002fe20000000f00 */
[----:B------:R0:W-:Y:S01]  /*635e0*/  STL.64 [R1+0x18], R22 ;  /* 0x0000181601007387 */ /* 0x0001e20000100a00 */
[----:B------:R-:W-:Y:S02]  /*635f0*/  MOV R8, R23 ;  /* 0x0000001700087202 */ /* 0x000fe40000000f00 */
[----:B--2---:R-:W-:Y:S02]  /*63600*/  MOV R11, R20 ;  /* 0x00000014000b7202 */ /* 0x004fe40000000f00 */
[----:B------:R-:W-:Y:S01]  /*63610*/  MOV R10, R21 ;  /* 0x00000015000a7202 */ /* 0x000fe20000000f00 */
[----:B0-----:R-:W2:Y:S01]  /*63620*/  LDL.LU.64 R22, [R1+0x4398] ;  /* 0x0043980001167983 */ /* 0x001ea20000300a00 */
[----:B------:R-:W2:Y:S03]  /*63630*/  LDL.LU.64 R20, [R1+0x4390] ;  /* 0x0043900001147983 */ /* 0x000ea60000300a00 */
[----:B------:R0:W-:Y:S02]  /*63640*/  STL.64 [R1+0x4258], R10 ;  /* 0x0042580a01007387 */ /* 0x0001e40000100a00 */
[----:B------:R1:W-:Y:S01]  /*63650*/  STL.64 [R1+0x4250], R8 ;  /* 0x0042500801007387 */ /* 0x0003e20000100a00 */
[----:B0-----:R-:W-:Y:S01]  /*63660*/  MOV R10, R0 ;  /* 0x00000000000a7202 */ /* 0x001fe20000000f00 */
[----:B-1----:R-:W3:Y:S01]  /*63670*/  LDL.LU R8, [R1] ;  /* 0x0000000001087983 */ /* 0x002ee20000300800 */
[----:B------:R-:W3:Y:S02]  /*63680*/  LDL.LU R9, [R1+0x4] ;  /* 0x0000040001097983 */ /* 0x000ee40000300800 */
[----:B------:R-:W3:Y:S01]  /*63690*/  LDL.LU R0, [R1+0x438c] ;  /* 0x00438c0001007983 */ /* 0x000ee20000300800 */
[----:B------:R-:W-:-:S02]  /*636a0*/  MOV R11, R28 ;  /* 0x0000001c000b7202 */ /* 0x000fc40000000f00 */
[----:B------:R-:W3:Y:S01]  /*636b0*/  LDL.LU R28, [R1+0x4388] ;  /* 0x00438800011c7983 */ /* 0x000ee20000300800 */
[----:B--2---:R-:W-:Y:S03]  /*636c0*/  HMMA.16816.F32.BF16 R4, R4, R18, R20 ;  /* 0x000000120404723c */ /* 0x004fe60000041814 */
[----:B------:R-:W3:Y:S01]  /*636d0*/  LDL.LU.64 R22, [R1+0x4380] ;  /* 0x0043800001167983 */ /* 0x000ee20000300a00 */
[----:B------:R-:W3:Y:S02]  /*636e0*/  LDL.LU.64 R20, [R1+0x4378] ;  /* 0x0043780001147983 */ /* 0x000ee40000300a00 */
[----:B------:R-:W3:Y:S11]  /*636f0*/  LDL.LU.64 R16, [R1+0x4370] ;  /* 0x0043700001107983 */ /* 0x000ef60000300a00 */
[----:B------:R-:W-:Y:S06]  /*63700*/  @!UPT UIADD3 URZ, URZ, URZ, URZ ;  /* 0x0000003f3f3ff290 */ /* 0x000fec000fffe03f */
[----:B------:R-:W-:Y:S01]  /*63710*/  STL.64 [R1+0x270], R4 ;  /* 0x0002700401007387 */ /* 0x000fe20000100a00 */
[----:B------:R-:W-:Y:S01]  /*63720*/  STL.64 [R1+0x278], R6 ;  /* 0x0002780601007387 */ /* 0x000fe20000100a00 */
[----:B---3--:R-:W-:Y:S11]  /*63730*/  HMMA.16816.F32.BF16 R20, R8, R16, R20 ;  /* 0x000000100814723c */ /* 0x008ff60000041814 */
[----:B------:R-:W-:Y:S11]  /*63740*/  @!UPT UIADD3 URZ, URZ, URZ, URZ ;  /* 0x0000003f3f3ff290 */ /* 0x000ff6000fffe03f */
[----:B------:R-:W-:Y:S01]  /*63750*/  @!UPT UIADD3 URZ, URZ, URZ, URZ ;  /* 0x0000003f3f3ff290 */ /* 0x000fe2000fffe03f */
[----:B------:R-:W-:Y:S01]  /*63760*/  STL.64 [R1+0x260], R20 ;  /* 0x0002601401007387 */ /* 0x000fe20000100a00 */
[----:B------:R0:W-:Y:S03]  /*63770*/  STL.64 [R1+0x268], R22 ;  /* 0x0002681601007387 */ /* 0x0001e60000100a00 */
[----:B0-----:R-:W2:Y:S01]  /*63780*/  LDL.LU.64 R22, [R1+0x4368] ;  /* 0x0043680001167983 */ /* 0x001ea20000300a00 */
[----:B------:R-:W2:Y:S01]  /*63790*/  LDL.LU.64 R20, [R1+0x4360] ;  /* 0x0043600001147983 */ /* 0x000ea20000300a00 */
[----:B------:R-:W-:Y:S01]  /*637a0*/  MOV R4, R3 ;  /* 0x0000000300047202 */ /* 0x000fe20000000f00 */
[----:B------:R-:W-:-:S07]  /*637b0*/  IMAD.MOV.U32 R5, RZ, RZ, R2 ;  /* 0x000000ffff057224 */ /* 0x000fce00078e0002 */
[C---:B--2---:R-:W-:Y:S11]  /*637c0*/  HMMA.16816.F32.BF16 R20, R8.reuse, R4, R20 ;  /* 0x000000040814723c */ /* 0x044ff60000041814 */
        /* <DEDUP_REMOVED lines=18> */
[----:B------:R-:W3:Y:S02]  /*638f0*/  LDL.LU.64 R12, [R1+0x4328] ;  /* 0x00432800010c7983 */ /* 0x000ee40000300a00 */
[----:B------:R-:W-:Y:S11]  /*63900*/  STL.64 [R1+0x4308], R24 ;  /* 0x0043081801007387 */ /* 0x000ff60000100a00 */
[----:B------:R-:W-:Y:S07]  /*63910*/  @!UPT UIADD3 URZ, URZ, URZ, URZ ;  /* 0x0000003f3f3ff290 */ /* 0x000fee000fffe03f */
[----:B------:R-:W-:Y:S01]  /*63920*/  STL.64 [R1+0x230], R8 ;  /* 0x0002300801007387 */ /* 0x000fe20000100a00 */
[----:B------:R3:W-:Y:S02]  /*63930*/  STL.64 [R1+0x238], R10 ;  /* 0x0002380a01007387 */ /* 0x0007e40000100a00 */
[----:B---3--:R-:W-:Y:S11]  /*63940*/  HMMA.16816.F32.BF16 R8, R12, R16, R20 ;  /* 0x000000100c08723c */ /* 0x008ff60000041814 */
[----:B------:R-:W-:Y:S11]  /*63950*/  @!UPT UIADD3 URZ, URZ, URZ, URZ ;  /* 0x0000003f3f3ff290 */ /* 0x000ff6000fffe03f */
[----:B------:R-:W-:Y:S01]  /*63960*/  @!UPT UIADD3 URZ, URZ, URZ, URZ ;  /* 0x0000003f3f3ff290 */ /* 0x000fe2000fffe03f */
[----:B------:R0:W-:Y:S01]  /*63970*/  STL.64 [R1+0x220], R8 ;  /* 0x0002200801007387 */ /* 0x0001e20000100a00 */
[----:B------:R1:W-:Y:S03]  /*63980*/  STL.64 [R1+0x228], R10 ;  /* 0x0002280a01007387 */ /* 0x0003e60000100a00 */
[----:B0-----:R-:W2:Y:S01]  /*63990*/  LDL.LU R8, [R1+0x130] ;  /* 0x0001300001087983 */ /* 0x001ea20000300800 */
[----:B------:R-:W2:Y:S02]  /*639a0*/  LDL.LU R9, [R1+0x134] ;  /* 0x0001340001097983 */ /* 0x000ea40000300800 */
[----:B-1----:R-:W3:Y:S02]  /*639b0*/  LDL.LU R10, [R1+0x138] ;  /* 0x00013800010a7983 */ /* 0x002ee40000300800 */
        /* <DEDUP_REMOVED lines=11> */
[----:B------:R-:W2:Y:S01]  /*63a70*/  LDL.LU R24, [R1+0x140] ;  /* 0x0001400001187983 */ /* 0x000ea20000300800 */
        /* <DEDUP_REMOVED lines=16> */
[----:B------:R0:W-:Y:S02]  /*63b80*/  STL.64 [R1+0x42d8], R20 ;  /* 0x0042d81401007387 */ /* 0x0001e40000100a00 */
[----:B0-----:R-:W-:-:S02]  /*63b90*/  MOV R20, R2 ;  /* 0x0000000200147202 */ /* 0x001fc40000000f00 */
[----:B------:R-:W4:Y:S01]  /*63ba0*/  LDL.LU R2, [R1+0x4320] ;  /* 0x0043200001027983 */ /* 0x000f220000300800 */
[----:B---3--:R-:W-:Y:S02]  /*63bb0*/  STL.64 [R1+0x4278], R10 ;  /* 0x0042780a01007387 */ /* 0x008fe40000100a00 */
[----:B------:R0:W-:Y:S02]  /*63bc0*/  STL.64 [R1+0x4270], R8 ;  /* 0x0042700801007387 */ /* 0x0001e40000100a00 */
[----:B0-----:R-:W3:Y:S01]  /*63bd0*/  LDL.LU R8, [R1+0x20] ;  /* 0x0000200001087983 */ /* 0x001ee20000300800 */
[----:B------:R-:W3:Y:S02]  /*63be0*/  LDL.LU R9, [R1+0x24] ;  /* 0x0000240001097983 */ /* 0x000ee40000300800 */
[----:B------:R-:W2:Y:S01]  /*63bf0*/  LDL.LU R10, [R1+0x28] ;  /* 0x00002800010a7983 */ /* 0x000ea20000300800 */
[----:B------:R-:W-:Y:S02]  /*63c00*/  MOV R11, R28 ;  /* 0x0000001c000b7202 */ /* 0x000fe40000000f00 */
[----:B------:R-:W-:-:S03]  /*63c10*/  MOV R21, R7 ;  /* 0x0000000700157202 */ /* 0x000fc60000000f00 */
[----:B--2---:R-:W-:Y:S01]  /*63c20*/  STL.64 [R1+0x4288], R10 ;  /* 0x0042880a01007387 */ /* 0x004fe20000100a00 */
[----:B---3--:R0:W-:Y:S02]  /*63c30*/  STL.64 [R1+0x4280], R8 ;  /* 0x0042800801007387 */ /* 0x0081e40000100a00 */
[----:B0-----:R-:W-:Y:S02]  /*63c40*/  MOV R8, R6 ;  /* 0x0000000600087202 */ /* 0x001fe40000000f00 */
[C---:B------:R-:W-:Y:S01]  /*63c50*/  HMMA.16816.F32.BF16 R4, R12.reuse, R4, R24 ;  /* 0x000000040c04723c */ /* 0x040fe20000041818 */
[----:B------:R-:W2:Y:S01]  /*63c60*/  LDL.LU.64 R26, [R1+0x4318] ;  /* 0x00431800011a7983 */ /* 0x000ea20000300a00 */
[----:B------:R-:W2:Y:S01]  /*63c70*/  LDL.LU.64 R24, [R1+0x4310] ;  /* 0x0043100001187983 */ /* 0x000ea20000300a00 */
[----:B------:R-:W-:Y:S11]  /*63c80*/  MOV R9, R3 ;  /* 0x0000000300097202 */ /* 0x000ff60000000f00 */
[----:B------:R-:W-:Y:S09]  /*63c90*/  @!UPT UIADD3 URZ, URZ, URZ, URZ ;  /* 0x0000003f3f3ff290 */ /* 0x000ff2000fffe03f */
[----:B------:R0:W-:Y:S01]  /*63ca0*/  STL.64 [R1+0x210], R4 ;  /* 0x0002100401007387 */ /* 0x0001e20000100a00 */
[----:B------:R-:W-:Y:S02]  /*63cb0*/  MOV R28, R6 ;  /* 0x00000006001c7202 */ /* 0x000fe40000000f00 */
[----:B------:R-:W-:Y:S01]  /*63cc0*/  MOV R3, R7 ;  /* 0x0000000700037202 */ /* 0x000fe20000000f00 */
[----:B0-----:R-:W3:Y:S01]  /*63cd0*/  LDL.LU R4, [R1+0xd0] ;  /* 0x0000d00001047983 */ /* 0x001ee20000300800 */
[----:B------:R-:W3:Y:S02]  /*63ce0*/  LDL.LU R5, [R1+0xd4] ;  /* 0x0000d40001057983 */ /* 0x000ee40000300800 */
[----:B------:R-:W3:Y:S02]  /*63cf0*/  LDL.LU R6, [R1+0xd8] ;  /* 0x0000d80001067983 */ /* 0x000ee40000300800 */
[----:B------:R-:W3:Y:S01]  /*63d00*/  LDL.LU R7, [R1+0xdc] ;  /* 0x0000dc0001077983 */ /* 0x000ee20000300800 */
[C---:B--2---:R-:W-:Y:S01]  /*63d10*/  HMMA.16816.F32.BF16 R24, R12.reuse, R8, R24 ;  /* 0x000000080c18723c */ /* 0x044fe20000041818 */
[----:B---3--:R-:W-:Y:S01]  /*63d20*/  STL.64 [R1+0x42f0], R6 ;  /* 0x0042f00601007387 */ /* 0x008fe20000100a00 */
[----:B------:R0:W-:Y:S03]  /*63d30*/  STL.64 [R1+0x42e8], R4 ;  /* 0x0042e80401007387 */ /* 0x0001e60000100a00 */
[----:B0-----:R-:W2:Y:S01]  /*63d40*/  LDL.LU R4, [R1+0x110] ;  /* 0x0001100001047983 */ /* 0x001ea20000300800 */
[----:B------:R-:W2:Y:S02]  /*63d50*/  LDL.LU R5, [R1+0x114] ;  /* 0x0001140001057983 */ /* 0x000ea40000300800 */
[----:B------:R-:W2:Y:S02]  /*63d60*/  LDL.LU R6, [R1+0x118] ;  /* 0x0001180001067983 */ /* 0x000ea40000300800 */
[----:B------:R-:W2:Y:S01]  /*63d70*/  LDL.LU R7, [R1+0x11c] ;  /* 0x00011c0001077983 */ /* 0x000ea20000300800 */
[----:B------:R-:W-:Y:S01]  /*63d80*/  STL [R1+0x414c], R3 ;  /* 0x00414c0301007387 */ /* 0x000fe20000100800 */
[----:B------:R-:W-:Y:S11]  /*63d90*/  STL [R1+0x4148], R28 ;  /* 0x0041481c01007387 */ /* 0x000ff60000100800 */
[----:B------:R0:W-:Y:S02]  /*63da0*/  STL.64 [R1+0x290], R24 ;  /* 0x0002901801007387 */ /* 0x0001e40000100a00 */
[----:B------:R-:W-:Y:S01]  /*63db0*/  STL.64 [R1+0x298], R26 ;  /* 0x0002981a01007387 */ /* 0x000fe20000100a00 */
[----:B0-----:R-:W3:Y:S02]  /*63dc0*/  LDL.LU.64 R24, [R1+0x4308] ;  /* 0x0043080001187983 */ /* 0x001ee40000300a00 */
[----:B---3--:R-:W-:Y:S02]  /*63dd0*/  HMMA.16816.F32.BF16 R12, R12, R24, R16 ;  /* 0x000000180c0c723c */ /* 0x008fe40000041810 */
[----:B------:R-:W2:Y:S01]  /*63de0*/  LDL.LU.64 R18, [R1+0x4300] ;  /* 0x0043000001127983 */ /* 0x000ea20000300a00 */
[----:B------:R-:W2:Y:S11]  /*63df0*/  LDL.LU.64 R16, [R1+0x42f8] ;  /* 0x0042f80001107983 */ /* 0x000eb60000300a00 */
[----:B------:R-:W-:Y:S09]  /*63e00*/  @!UPT UIADD3 URZ, URZ, URZ, URZ ;  /* 0x0000003f3f3ff290 */ /* 0x000ff2000fffe03f */
[----:B------:R0:W-:Y:S01]  /*63e10*/  STL.64 [R1+0x1d0], R12 ;  /* 0x0001d00c01007387 */ /* 0x0001e20000100a00 */
[----:B------:R-:W-:Y:S03]  /*63e20*/  STL.64 [R1+0x1d8], R14 ;  /* 0x0001d80e01007387 */ /* 0x000fe60000100a00 */
[----:B0-----:R-:W3:Y:S01]  /*63e30*/  LDL.64 R12, [R1+0x70] ;  /* 0x00007000010c7983 */ /* 0x001ee20000100a00 */
[C---:B--2---:R-:W-:Y:S03]  /*63e40*/  HMMA.16816.F32.BF16 R20, R16.reuse, R20, R4 ;  /* 0x000000141014723c */ /* 0x044fe60000041804 */
[----:B------:R-:W2:Y:S01]  /*63e50*/  LDL.LU.64 R6, [R1+0x42f0] ;  /* 0x0042f00001067983 */ /* 0x000ea20000300a00 */
[----:B------:R-:W2:Y:S11]  /*63e60*/  LDL.LU.64 R4, [R1+0x42e8] ;  /* 0x0042e80001047983 */ /* 0x000eb60000300a00 */
[----:B------:R-:W-:Y:S08]  /*63e70*/  @!UPT UIADD3 URZ, URZ, URZ, URZ ;  /* 0x0000003f3f3ff290 */ /* 0x000ff0000fffe03f */
[----:B------:R0:W-:Y:S01]  /*63e80*/  STL.64 [R1+0x1b8], R22 ;  /* 0x0001b81601007387 */ /* 0x0001e20000100a00 */
[----:B------:R-:W-:Y:S01]  /*63e90*/  MOV R3, R20 ;  /* 0x0000001400037202 */ /* 0x000fe20000000f00 */
[----:B------:R-:W-:Y:S02]  /*63ea0*/  IMAD.MOV.U32 R28, RZ, RZ, R21 ;  /* 0x000000ffff1c7224 */ /* 0x000fe400078e0015 */
        /* <DEDUP_REMOVED lines=14> */
[----:B------:R-:W2:Y:S02]  /*63f90*/  LDL.LU R14, [R1+0xe8] ;  /* 0x0000e800010e7983 */ /* 0x000ea40000300800 */
[----:B------:R-:W2:Y:S01]  /*63fa0*/  LDL.LU R15, [R1+0xec] ;  /* 0x0000ec00010f7983 */ /* 0x000ea20000300800 */
        /* <DEDUP_REMOVED lines=15> */
[----:B0-----:R-:W2:Y:S01]  /*640a0*/  LDL.64 R8, [R1+0x80] ;  /* 0x0000800001087983 */ /* 0x001ea20000100a00 */
[----:B------:R0:W-:Y:S03]  /*640b0*/  STL.64 [R1+0x4290], R24 ;  /* 0x0042901801007387 */ /* 0x0001e60000100a00 */
[----:B0-----:R-:W3:Y:S11]  /*640c0*/  LDL.LU R24, [R1+0x30] ;  /* 0x0000300001187983 */ /* 0x001ef60000300800 */
[----:B------:R-:W-:Y:S03]  /*640d0*/  @!UPT UIADD3 URZ, URZ, URZ, URZ ;  /* 0x0000003f3f3ff290 */ /* 0x000fe6000fffe03f */
[----:B------:R-:W-:Y:S02]  /*640e0*/  STL.64 [R1+0x140], R12 ;  /* 0x0001400c01007387 */ /* 0x000fe40000100a00 */
[----:B------:R2:W-:Y:S02]  /*640f0*/  STL.64 [R1+0x148], R14 ;  /* 0x0001480e01007387 */ /* 0x0005e40000100a00 */
[----:B------:R-:W3:Y:S01]  /*64100*/  LDL.LU R25, [R1+0x34] ;  /* 0x0000340001197983 */ /* 0x000ee20000300800 */
[----:B------:R-:W3:Y:S01]  /*64110*/  LDL.LU R26, [R1+0x38] ;  /* 0x00003800011a7983 */ /* 0x000ee20000300800 */
[----:B------:R-:W3:Y:S02]  /*64120*/  LDL.LU R27, [R1+0x3c] ;  /* 0x00003c00011b7983 */ /* 0x000ee40000300800 */
[----:B------:R-:W3:Y:S02]  /*64130*/  LDL.LU R16, [R1+0x150] ;  /* 0x0001500001107983 */ /* 0x000ee40000300800 */
[----:B------:R-:W3:Y:S01]  /*64140*/  LDL.LU R17, [R1+0x154] ;  /* 0x0001540001117983 */ /* 0x000ee20000300800 */
[----:B------:R-:W3:Y:S01]  /*64150*/  LDL.LU.64 R10, [R1+0x42b0] ;  /* 0x0042b000010a7983 */ /* 0x000ee20000300a00 */
[----:B--2---:R-:W-:Y:S07]  /*64160*/  HMMA.16816.F32.BF16 R12, R20, R8, R4 ;  /* 0x00000008140c723c */ /* 0x004fee0000041804 */
[----:B------:R-:W-:-:S02]  /*64170*/  MOV R6, R8 ;  /* 0x0000000800067202 */ /* 0x000fc40000000f00 */
[----:B------:R-:W-:Y:S02]  /*64180*/  MOV R5, R9 ;  /* 0x0000000900057202 */ /* 0x000fe40000000f00 */
[----:B------:R-:W3:Y:S11]  /*64190*/  LDL.LU.64 R8, [R1+0x42a8] ;  /* 0x0042a80001087983 */ /* 0x000ef60000300a00 */
[----:B------:R-:W-:Y:S01]  /*641a0*/  @!UPT UIADD3 URZ, URZ, URZ, URZ ;  /* 0x0000003f3f3ff290 */ /* 0x000fe2000fffe03f */
[----:B------:R0:W-:Y:S04]  /*641b0*/  STL.64 [R1+0x120], R12 ;  /* 0x0001200c01007387 */ /* 0x0001e80000100a00 */
[----:B0-----:R-:W3:Y:S01]  /*641c0*/  LDL.LU.64 R12, [R1+0x42a0] ;  /* 0x0042a000010c7983 */ /* 0x001ee20000300a00 */
[----:B------:R-:W-:Y:S02]  /*641d0*/  MOV R19, R0 ;  /* 0x0000000000137202 */ /* 0x000fe40000000f00 */
[----:B----4-:R-:W-:Y:S01]  /*641e0*/  MOV R18, R2 ;  /* 0x0000000200127202 */ /* 0x010fe20000000f00 */
[----:B------:R-:W-:Y:S01]  /*641f0*/  MOV R0, R15 ;  /* 0x0000000f00007202 */ /* 0x000fe20000000f00 */
[----:B------:R-:W-:-:S04]  /*64200*/  MOV R2, R14 ;  /* 0x0000000e00027202 */ /* 0x000fc80000000f00 */
[----:B------:R-:W-:Y:S01]  /*64210*/  STL [R1+0x40b4], R0 ;  /* 0x0040b40001007387 */ /* 0x000fe20000100800 */
[----:B------:R-:W-:Y:S01]  /*64220*/  STL [R1+0x40b0], R2 ;  /* 0x0040b00201007387 */ /* 0x000fe20000100800 */
[C---:B---3--:R-:W-:Y:S11]  /*64230*/  HMMA.16816.F32.BF16 R8, R20.reuse, R12, R8 ;  /* 0x0000000c1408723c */ /* 0x048ff60000041808 */
[----:B------:R-:W-:Y:S11]  /*64240*/  @!UPT UIADD3 URZ, URZ, URZ, URZ ;  /* 0x0000003f3f3ff290 */ /* 0x000ff6000fffe03f */
[----:B------:R-:W-:Y:S01]  /*64250*/  @!UPT UIADD3 URZ, URZ, URZ, URZ ;  /* 0x0000003f3f3ff290 */ /* 0x000fe2000fffe03f */
[----:B------:R0:W-:Y:S01]  /*64260*/  STL.64 [R1+0x110], R8 ;  /* 0x0001100801007387 */ /* 0x0001e20000100a00 */
[----:B------:R1:W-:Y:S03]  /*64270*/  STL.64 [R1+0x118], R10 ;  /* 0x0001180a01007387 */ /* 0x0003e60000100a00 */
[----:B0-----:R-:W1:Y:S02]  /*64280*/  LDL.LU.64 R8, [R1+0x4298] ;  /* 0x0042980001087983 */ /* 0x001e640000300a00 */
[C---:B-1----:R-:W-:Y:S02]  /*64290*/  HMMA.16816.F32.BF16 R8, R20.reuse, R8, R24 ;  /* 0x000000081408723c */ /* 0x042fe40000041818 */
[----:B------:R-:W2:Y:S11]  /*642a0*/  LDL.LU.64 R24, [R1+0x4290] ;  /* 0x0042900001187983 */ /* 0x000eb60000300a00 */
[----:B------:R-:W-:Y:S10]  /*642b0*/  @!UPT UIADD3 URZ, URZ, URZ, URZ ;  /* 0x0000003f3f3ff290 */ /* 0x000ff4000fffe03f */
[----:B------:R-:W-:Y:S01]  /*642c0*/  STL.64 [R1+0x100], R8 ;  /* 0x0001000801007387 */ /* 0x000fe20000100a00 */
[----:B------:R0:W-:Y:S03]  /*642d0*/  STL.64 [R1+0x108], R10 ;  /* 0x0001080a01007387 */ /* 0x0001e60000100a00 */
[----:B0-----:R-:W3:Y:S01]  /*642e0*/  LDL.LU.64 R10, [R1+0x4288] ;  /* 0x00428800010a7983 */ /* 0x001ee20000300a00 */
[----:B------:R-:W3:Y:S01]  /*642f0*/  LDL.LU.64 R8, [R1+0x4280] ;  /* 0x0042800001087983 */ /* 0x000ee20000300a00 */
[----:B--2---:R-:W-:Y:S02]  /*64300*/  MOV R4, R24 ;  /* 0x0000001800047202 */ /* 0x004fe40000000f00 */
[----:B------:R-:W-:Y:S01]  /*64310*/  MOV R3, R25 ;  /* 0x0000001900037202 */ /* 0x000fe20000000f00 */
[----:B---3--:R-:W-:Y:S01]  /*64320*/  HMMA.16816.F32.BF16 R20, R20, R24, R8 ;  /* 0x000000181414723c */ /* 0x008fe20000041808 */
[----:B------:R-:W2:Y:S01]  /*64330*/  LDL.LU.64 R10, [R1+0x4278] ;  /* 0x00427800010a7983 */ /* 0x000ea20000300a00 */
[----:B------:R-:W2:Y:S11]  /*64340*/  LDL.LU.64 R8, [R1+0x4270] ;  /* 0x0042700001087983 */ /* 0x000eb60000300a00 */
[----:B------:R-:W-:Y:S10]  /*64350*/  @!UPT UIADD3 URZ, URZ, URZ, URZ ;  /* 0x0000003f3f3ff290 */ /* 0x000ff4000fffe03f */
[----:B------:R0:W-:Y:S01]  /*64360*/  STL.64 [R1+0xa0], R20 ;  /* 0x0000a01401007387 */ /* 0x0001e20000100a00 */
[----:B------:R2:W-:Y:S02]  /*64370*/  STL.64 [R1+0xa8], R22 ;  /* 0x0000a81601007387 */ /* 0x0005e40000100a00 */
[----:B------:R-:W2:Y:S02]  /*64380*/  LDL.LU.64 R26, [R1+0x4268] ;  /* 0x00426800011a7983 */ /* 0x000ea40000300a00 */
[----:B------:R-:W2:Y:S01]  /*64390*/  LDL.LU.64 R24, [R1+0x4260] ;  /* 0x0042600001187983 */ /* 0x000ea20000300a00 */
[----:B0-----:R-:W-:Y:S02]  /*643a0*/  MOV R20, R6 ;  /* 0x0000000600147202 */ /* 0x001fe40000000f00 */
[----:B------:R-:W-:-:S07]  /*643b0*/  MOV R21, R5 ;  /* 0x0000000500157202 */ /* 0x000fce0000000f00 */
[C---:B--2---:R-:W-:Y:S01]  /*643c0*/  HMMA.16816.F32.BF16 R20, R24.reuse, R20, R8 ;  /* 0x000000141814723c */ /* 0x044fe20000041808 */
[----:B------:R-:W2:Y:S01]  /*643d0*/  LDL.LU.64 R10, [R1+0x4258] ;  /* 0x00425800010a7983 */ /* 0x000ea20000300a00 */
[----:B------:R-:W3:Y:S06]  /*643e0*/  LDL.LU.64 R8, [R1+0x4250] ;  /* 0x0042500001087983 */ /* 0x000eec0000300a00 */
[----:B------:R-:W-:Y:S11]  /*643f0*/  HMMA.16816.F32.BF16 R16, R24, R12, R16 ;  /* 0x0000000c1810723c */ /* 0x000ff60000041810 */
[----:B------:R-:W-:Y:S05]  /*64400*/  @!UPT UIADD3 URZ, URZ, URZ, URZ ;  /* 0x0000003f3f3ff290 */ /* 0x000fea000fffe03f */
[----:B------:R-:W-:Y:S02]  /*64410*/  MOV R2, R21 ;  /* 0x0000001500027202 */ /* 0x000fe40000000f00 */
[----:B------:R-:W-:Y:S01]  /*64420*/  MOV R0, R20 ;  /* 0x0000001400007202 */ /* 0x000fe20000000f00 */
[----:B------:R3:W-:Y:S02]  /*64430*/  STL.64 [R1+0xd8], R22 ;  /* 0x0000d81601007387 */ /* 0x0007e40000100a00 */
[----:B------:R-:W-:Y:S02]  /*64440*/  STL [R1+0x40bc], R2 ;  /* 0x0040bc0201007387 */ /* 0x000fe40000100800 */
[----:B------:R-:W-:Y:S01]  /*64450*/  STL [R1+0x40b8], R0 ;  /* 0x0040b80001007387 */ /* 0x000fe20000100800 */
[----:B------:R-:W-:Y:S02]  /*64460*/  STL.64 [R1+0xc0], R16 ;  /* 0x0000c01001007387 */ /* 0x000fe40000100a00 */
[----:B------:R-:W-:Y:S01]  /*64470*/  STL.64 [R1+0xc8], R18 ;  /* 0x0000c81201007387 */ /* 0x000fe20000100a00 */
[----:B--2---:R-:W-:-:S02]  /*64480*/  MOV R20, R11 ;  /* 0x0000000b00147202 */ /* 0x004fc40000000f00 */
[----:B---3--:R-:W-:Y:S02]  /*64490*/  MOV R22, R9 ;  /* 0x0000000900167202 */ /* 0x008fe40000000f00 */
[----:B------:R-:W-:Y:S02]  /*644a0*/  MOV R23, R8 ;  /* 0x0000000800177202 */ /* 0x000fe40000000f00 */
[----:B------:R-:W-:-:S03]  /*644b0*/  MOV R21, R10 ;  /* 0x0000000a00157202 */ /* 0x000fc60000000f00 */
[----:B------:R-:W-:Y:S02]  /*644c0*/  STL.64 [R1+0x41f0], R22 ;  /* 0x0041f01601007387 */ /* 0x000fe40000100a00 */
[----:B------:R0:W-:Y:S02]  /*644d0*/  STL.64 [R1+0x41e8], R20 ;  /* 0x0041e81401007387 */ /* 0x0001e40000100a00 */
[----:B------:R-:W2:Y:S02]  /*644e0*/  LDL.LU R8, [R1+0x170] ;  /* 0x0001700001087983 */ /* 0x000ea40000300800 */
[----:B------:R-:W2:Y:S01]  /*644f0*/  LDL.LU R9, [R1+0x174] ;  /* 0x0001740001097983 */ /* 0x000ea20000300800 */
[----:B------:R-:W2:Y:S01]  /*64500*/  LDL.LU R10, [R1+0x178] ;  /* 0x00017800010a7983 */ /* 0x000ea20000300800 */
[----:B------:R-:W2:Y:S01]  /*64510*/  LDL.LU R11, [R1+0x17c] ;  /* 0x00017c00010b7983 */ /* 0x000ea20000300800 */
[----:B0-----:R-:W-:Y:S02]  /*64520*/  MOV R20, R4 ;  /* 0x0000000400147202 */ /* 0x001fe40000000f00 */
[----:B------:R-:W-:-:S05]  /*64530*/  MOV R21, R3 ;  /* 0x0000000300157202 */ /* 0x000fca0000000f00 */
[----:B------:R0:W-:Y:S04]  /*64540*/  STL.64 [R1+0x4248], R20 ;  /* 0x0042481401007387 */ /* 0x0001e80000100a00 */
[----:B0-----:R-:W2:Y:S01]  /*64550*/  LDL.64 R20, [R1+0x60] ;  /* 0x0000600001147983 */ /* 0x001ea20000100a00 */
[----:B------:R-:W3:Y:S02]  /*64560*/  LDL.LU R16, [R1+0x160] ;  /* 0x0001600001107983 */ /* 0x000ee40000300800 */
[----:B------:R-:W3:Y:S02]  /*64570*/  LDL.LU R17, [R1+0x164] ;  /* 0x0001640001117983 */ /* 0x000ee40000300800 */
[----:B------:R-:W3:Y:S01]  /*64580*/  LDL.LU R18, [R1+0x168] ;  /* 0x0001680001127983 */ /* 0x000ee20000300800 */
[----:B------:R-:W3:Y:S01]  /*64590*/  LDL.LU R19, [R1+0x16c] ;  /* 0x00016c0001137983 */ /* 0x000ee20000300800 */
[----:B------:R-:W4:Y:S02]  /*645a0*/  LDL R15, [R1+0xca0] ;  /* 0x000ca000010f7983 */ /* 0x000f240000100800 */
[----:B------:R-:W-:Y:S01]  /*645b0*/  IMAD.MOV.U32 R2, RZ, RZ, R12 ;  /* 0x000000ffff027224 */ /* 0x000fe200078e000c */
[----:B------:R-:W-:Y:S01]  /*645c0*/  MOV R0, R13 ;  /* 0x0000000d00007202 */ /* 0x000fe20000000f00 */
[----:B----4-:R0:W-:Y:S01]  /*645d0*/  STL [R1+0x41e0], R15 ;  /* 0x0041e00f01007387 */ /* 0x0101e20000100800 */
[----:B------:R-:W4:Y:S02]  /*645e0*/  LDL.LU R12, [R1+0x200] ;  /* 0x00020000010c7983 */ /* 0x000f240000300800 */
[----:B------:R-:W4:Y:S02]  /*645f0*/  LDL.LU R13, [R1+0x204] ;  /* 0x00020400010d7983 */ /* 0x000f240000300800 */
[----:B------:R-:W2:Y:S01]  /*64600*/  LDL.LU R14, [R1+0x208] ;  /* 0x00020800010e7983 */ /* 0x000ea20000300800 */
[----:B0-----:R-:W2:Y:S04]  /*64610*/  LDL.LU R15, [R1+0x20c] ;  /* 0x00020c00010f7983 */ /* 0x001ea80000300800 */
        /* <DEDUP_REMOVED lines=13> */
[----:B------:R-:W-:-:S02]  /*646f0*/  MOV R4, R20 ;  /* 0x0000001400047202 */ /* 0x000fc40000000f00 */
[----:B------:R-:W-:Y:S01]  /*64700*/  MOV R3, R21 ;  /* 0x0000001500037202 */ /* 0x000fe20000000f00 */
[----:B----4-:R-:W-:Y:S01]  /*64710*/  STL.64 [R1+0x4220], R14 ;  /* 0x0042200e01007387 */ /* 0x010fe20000100a00 */
[----:B--2---:R0:W-:Y:S02]  /*64720*/  STL.64 [R1+0x4218], R12 ;  /* 0x0042180c01007387 */ /* 0x0041e40000100a00 */
[----:B0-----:R-:W-:Y:S02]  /*64730*/  MOV R12, R2 ;  /* 0x00000002000c7202 */ /* 0x001fe40000000f00 */
[----:B------:R-:W-:-:S05]  /*64740*/  MOV R13, R0 ;  /* 0x00000000000d7202 */ /* 0x000fca0000000f00 */
[----:B------:R0:W-:Y:S04]  /*64750*/  STL.64 [R1+0x4230], R12 ;  /* 0x0042300c01007387 */ /* 0x0001e80000100a00 */
[----:B0-----:R-:W2:Y:S01]  /*64760*/  LDL.LU R12, [R1+0x1a0] ;  /* 0x0001a000010c7983 */ /* 0x001ea20000300800 */
[----:B------:R-:W2:Y:S02]  /*64770*/  LDL.LU R13, [R1+0x1a4] ;  /* 0x0001a400010d7983 */ /* 0x000ea40000300800 */
[----:B------:R-:W2:Y:S02]  /*64780*/  LDL.LU R14, [R1+0x1a8] ;  /* 0x0001a800010e7983 */ /* 0x000ea40000300800 */
[----:B------:R-:W2:Y:S01]  /*64790*/  LDL.LU R15, [R1+0x1ac] ;  /* 0x0001ac00010f7983 */ /* 0x000ea20000300800 */
[----:B------:R-:W3:Y:S01]  /*647a0*/  LDL.LU.64 R20, [R1+0x4248] ;  /* 0x0042480001147983 */ /* 0x000ee20000300a00 */
[----:B------:R-:W-:Y:S01]  /*647b0*/  IMAD.MOV.U32 R0, RZ, RZ, R11 ;  /* 0x000000ffff007224 */ /* 0x000fe200078e000b */
[----:B------:R-:W-:Y:S01]  /*647c0*/  MOV R2, R10 ;  /* 0x0000000a00027202 */ /* 0x000fe20000000f00 */
[----:B------:R0:W-:Y:S01]  /*647d0*/  STL.64 [R1+0xb0], R8 ;  /* 0x0000b00801007387 */ /* 0x0001e20000100a00 */
[----:B------:R-:W2:Y:S04]  /*647e0*/  LDL.LU.64 R10, [R1+0x4240] ;  /* 0x00424000010a7983 */ /* 0x000ea80000300a00 */
[----:B0-----:R-:W2:Y:S01]  /*647f0*/  LDL.LU.64 R8, [R1+0x4238] ;  /* 0x0042380001087983 */ /* 0x001ea20000300a00 */
[----:B------:R-:W-:Y:S02]  /*64800*/  STL [R1+0x40c4], R0 ;  /* 0x0040c40001007387 */ /* 0x000fe40000100800 */
[----:B------:R-:W-:Y:S01]  /*64810*/  STL [R1+0x40c0], R2 ;  /* 0x0040c00201007387 */ /* 0x000fe20000100800 */
[----:B---3--:R-:W-:Y:S01]  /*64820*/  HMMA.16816.F32.BF16 R16, R24, R20, R16 ;  /* 0x000000141810723c */ /* 0x008fe20000041810 */
[----:B------:R0:W-:Y:S04]  /*64830*/  STL.64 [R1+0x4228], R20 ;  /* 0x0042281401007387 */ /* 0x0001e80000100a00 */
[----:B0-----:R-:W3:Y:S11]  /*64840*/  LDL.LU R20, [R1+0x1c0] ;  /* 0x0001c00001147983 */ /* 0x001ef60000300800 */
[----:B------:R-:W-:Y:S07]  /*64850*/  @!UPT UIADD3 URZ, URZ, URZ, URZ ;  /* 0x0000003f3f3ff290 */ /* 0x000fee000fffe03f */
[----:B------:R-:W-:Y:S01]  /*64860*/  STL.64 [R1+0x40], R16 ;  /* 0x0000401001007387 */ /* 0x000fe20000100a00 */
[----:B------:R0:W-:Y:S02]  /*64870*/  STL.64 [R1+0x48], R18 ;  /* 0x0000481201007387 */ /* 0x0001e40000100a00 */
[----:B------:R-:W3:Y:S02]  /*64880*/  LDL.LU R21, [R1+0x1c4] ;  /* 0x0001c40001157983 */ /* 0x000ee40000300800 */
[----:B------:R-:W3:Y:S01]  /*64890*/  LDL.LU R22, [R1+0x1c8] ;  /* 0x0001c80001167983 */ /* 0x000ee20000300800 */
[----:B------:R-:W3:Y:S04]  /*648a0*/  LDL.LU R23, [R1+0x1cc] ;  /* 0x0001cc0001177983 */ /* 0x000ee80000300800 */
[----:B0-----:R-:W4:Y:S04]  /*648b0*/  LDL R19, [R1+0x1734] ;  /* 0x0017340001137983 */ /* 0x001f280000100800 */
[----:B----4-:R0:W-:Y:S01]  /*648c0*/  STL [R1+0x41c8], R19 ;  /* 0x0041c81301007387 */ /* 0x0101e20000100800 */
[----:B------:R-:W4:Y:S03]  /*648d0*/  LDL R27, [R1+0x1730] ;  /* 0x00173000011b7983 */ /* 0x000f260000100800 */
[----:B----4-:R-:W-:Y:S01]  /*648e0*/  STL [R1+0x41a8], R27 ;  /* 0x0041a81b01007387 */ /* 0x010fe20000100800 */
[----:B------:R-:W4:Y:S02]  /*648f0*/  LDL.LU R16, [R1+0x280] ;  /* 0x0002800001107983 */ /* 0x000f240000300800 */
[----:B------:R-:W4:Y:S02]  /*64900*/  LDL.LU R17, [R1+0x284] ;  /* 0x0002840001117983 */ /* 0x000f240000300800 */
[----:B------:R-:W2:Y:S01]  /*64910*/  LDL.LU R18, [R1+0x288] ;  /* 0x0002880001127983 */ /* 0x000ea20000300800 */
[----:B0-----:R-:W2:Y:S01]  /*64920*/  LDL.LU R19, [R1+0x28c] ;  /* 0x00028c0001137983 */ /* 0x001ea20000300800 */
[----:B------:R-:W-:-:S02]  /*64930*/  MOV R24, R4 ;  /* 0x0000000400187202 */ /* 0x000fc40000000f00 */
[----:B------:R-:W0:Y:S01]  /*64940*/  LDSM.16.MT88.4 R4, [R29+0x1c080] ;  /* 0x01c080001d04783b */ /* 0x000e220000004200 */
[----:B--2---:R-:W-:Y:S03]  /*64950*/  STL.64 [R1+0x41d8], R18 ;  /* 0x0041d81201007387 */ /* 0x004fe60000100a00 */
[----:B----4-:R1:W-:Y:S02]  /*64960*/  STL.64 [R1+0x41d0], R16 ;  /* 0x0041d01001007387 */ /* 0x0103e40000100a00 */
[----:B-1----:R-:W2:Y:S01]  /*64970*/  LDL.LU.64 R16, [R1+0x80] ;  /* 0x0000800001107983 */ /* 0x002ea20000300a00 */
[----:B0-----:R-:W-:Y:S02]  /*64980*/  STL [R1+0x4194], R5 ;  /* 0x0041940501007387 */ /* 0x001fe40000100800 */
[----:B------:R-:W-:Y:S02]  /*64990*/  STL [R1+0x4190], R6 ;  /* 0x0041900601007387 */ /* 0x000fe40000100800 */
[----:B------:R-:W-:Y:S01]  /*649a0*/  STL [R1+0x418c], R7 ;  /* 0x00418c0701007387 */ /* 0x000fe20000100800 */
[----:B------:R-:W-:Y:S01]  /*649b0*/  STL [R1+0x4188], R29 ;  /* 0x0041881d01007387 */ /* 0x000fe20000100800 */
[C---:B--2---:R-:W-:Y:S11]  /*649c0*/  HMMA.16816.F32.BF16 R12, R8.reuse, R16, R12 ;  /* 0x00000010080c723c */ /* 0x044ff6000004180c */
[----:B------:R-:W-:Y:S11]  /*649d0*/  @!UPT UIADD3 URZ, URZ, URZ, URZ ;  /* 0x0000003f3f3ff290 */ /* 0x000ff6000fffe03f */
[----:B------:R-:W-:Y:S01]  /*649e0*/  @!UPT UIADD3 URZ, URZ, URZ, URZ ;  /* 0x0000003f3f3ff290 */ /* 0x000fe2000fffe03f */
[----:B------:R0:W-:Y:S01]  /*649f0*/  STL.64 [R1+0x30], R12 ;  /* 0x0000300c01007387 */ /* 0x0001e20000100a00 */
[----:B------:R3:W-:Y:S03]  /*64a00*/  STL.64 [R1+0x38], R14 ;  /* 0x0000380e01007387 */ /* 0x0007e60000100a00 */
[----:B0-----:R-:W3:Y:S02]  /*64a10*/  LDL.LU.64 R12, [R1+0x4230] ;  /* 0x00423000010c7983 */ /* 0x001ee40000300a00 */
[----:B---3--:R-:W-:Y:S02]  /*64a20*/  HMMA.16816.F32.BF16 R12, R8, R12, R20 ;  /* 0x0000000c080c723c */ /* 0x008fe40000041814 */
[----:B------:R-:W2:Y:S11]  /*64a30*/  LDL.LU.64 R20, [R1+0x4228] ;  /* 0x0042280001147983 */ /* 0x000eb60000300a00 */
[----:B------:R-:W-:Y:S10]  /*64a40*/  @!UPT UIADD3 URZ, URZ, URZ, URZ ;  /* 0x0000003f3f3ff290 */ /* 0x000ff4000fffe03f */
[----:B------:R-:W-:Y:S01]  /*64a50*/  STL.64 [R1+0x20], R12 ;  /* 0x0000200c01007387 */ /* 0x000fe20000100a00 */
[----:B------:R0:W-:Y:S03]  /*64a60*/  STL.64 [R1+0x28], R14 ;  /* 0x0000280e01007387 */ /* 0x0001e60000100a00 */
[----:B0-----:R-:W3:Y:S01]  /*64a70*/  LDL.LU.64 R14, [R1+0x4220] ;  /* 0x00422000010e7983 */ /* 0x001ee20000300a00 */
[----:B------:R-:W3:Y:S01]  /*64a80*/  LDL.LU.64 R12, [R1+0x4218] ;  /* 0x00421800010c7983 */ /* 0x000ee20000300a00 */
[----:B------:R-:W-:-:S07]  /*64a90*/  MOV R25, R3 ;  /* 0x0000000300197202 */ /* 0x000fce0000000f00 */
        /* <DEDUP_REMOVED lines=13> */
[----:B------:R0:W-:Y:S04]  /*64b70*/  STL.64 [R1+0xe0], R8 ;  /* 0x0000e00801007387 */ /* 0x0001e80000100a00 */
[----:B0-----:R-:W3:Y:S01]  /*64b80*/  LDL.LU.64 R8, [R1+0x70] ;  /* 0x0000700001087983 */ /* 0x001ee20000300a00 */
[----:B--2---:R-:W-:Y:S03]  /*64b90*/  HMMA.16816.F32.BF16 R20, R20, R16, R12 ;  /* 0x000000101414723c */ /* 0x004fe6000004180c */
[----:B------:R-:W2:Y:S11]  /*64ba0*/  LDL.LU R15, [R1+0x41e0] ;  /* 0x0041e000010f7983 */ /* 0x000eb60000300800 */
[----:B------:R-:W-:Y:S09]  /*64bb0*/  @!UPT UIADD3 URZ, URZ, URZ, URZ ;  /* 0x0000003f3f3ff290 */ /* 0x000ff2000fffe03f */
[----:B------:R0:W-:Y:S01]  /*64bc0*/  STL.64 [R1+0x130], R20 ;  /* 0x0001301401007387 */ /* 0x0001e20000100a00 */
[----:B------:R-:W-:Y:S01]  /*64bd0*/  STL.64 [R1+0x138], R22 ;  /* 0x0001381601007387 */ /* 0x000fe20000100a00 */
[----:B0-----:R-:W-:Y:S02]  /*64be0*/  MOV R21, R16 ;  /* 0x0000001000157202 */ /* 0x001fe40000000f00 */
[----:B------:R-:W-:-:S05]  /*64bf0*/  MOV R20, R17 ;  /* 0x0000001100147202 */ /* 0x000fca0000000f00 */
[----:B------:R0:W-:Y:S04]  /*64c00*/  STL.64 [R1+0x41b0], R20 ;  /* 0x0041b01401007387 */ /* 0x0001e80000100a00 */
[----:B0-----:R-:W4:Y:S01]  /*64c10*/  LDL.LU R20, [R1+0x2e0] ;  /* 0x0002e00001147983 */ /* 0x001f220000300800 */
[----:B------:R-:W4:Y:S02]  /*64c20*/  LDL.LU R21, [R1+0x2e4] ;  /* 0x0002e40001157983 */ /* 0x000f240000300800 */
[----:B------:R-:W3:Y:S02]  /*64c30*/  LDL.LU R22, [R1+0x2e8] ;  /* 0x0002e80001167983 */ /* 0x000ee40000300800 */
[----:B------:R-:W3:Y:S01]  /*64c40*/  LDL.LU R23, [R1+0x2ec] ;  /* 0x0002ec0001177983 */ /* 0x000ee20000300800 */
[----:B--2---:R-:W0:Y:S02]  /*64c50*/  LDSM.16.MT88.4 R16, [R15+0x1d000] ;  /* 0x01d000000f10783b */ /* 0x004e240000004200 */
[----:B0-----:R-:W-:-:S02]  /*64c60*/  MOV R7, R18 ;  /* 0x0000001200077202 */ /* 0x001fc40000000f00 */
[----:B------:R-:W-:Y:S02]  /*64c70*/  MOV R29, R19 ;  /* 0x00000013001d7202 */ /* 0x000fe40000000f00 */
[----:B------:R-:W-:Y:S02]  /*64c80*/  MOV R5, R16 ;  /* 0x0000001000057202 */ /* 0x000fe40000000f00 */
[----:B------:R-:W-:Y:S01]  /*64c90*/  MOV R6, R17 ;  /* 0x0000001100067202 */ /* 0x000fe20000000f00 */
[----:B---3--:R-:W-:Y:S01]  /*64ca0*/  STL.64 [R1+0x41c0], R22 ;  /* 0x0041c01601007387 */ /* 0x008fe20000100a00 */
[----:B----4-:R0:W-:Y:S03]  /*64cb0*/  STL.64 [R1+0x41b8], R20 ;  /* 0x0041b81401007387 */ /* 0x0101e60000100a00 */
[----:B0-----:R-:W2:Y:S01]  /*64cc0*/  LDL.LU.64 R20, [R1+0x10] ;  /* 0x0000100001147983 */ /* 0x001ea20000300a00 */
[----:B------:R-:W2:Y:S02]  /*64cd0*/  LDL.LU.64 R22, [R1+0x18] ;  /* 0x0000180001167983 */ /* 0x000ea40000300a00 */
[----:B------:R-:W2:Y:S02]  /*64ce0*/  LDL.LU.64 R18, [R1+0x41d8] ;  /* 0x0041d80001127983 */ /* 0x000ea40000300a00 */
[----:B------:R-:W2:Y:S01]  /*64cf0*/  LDL.LU.64 R16, [R1+0x41d0] ;  /* 0x0041d00001107983 */ /* 0x000ea20000300a00 */
[----:B------:R-:W-:Y:S01]  /*64d00*/  STL.64 [R1+0x41a0], R6 ;  /* 0x0041a00601007387 */ /* 0x000fe20000100a00 */
[----:B------:R0:W-:Y:S03]  /*64d10*/  STL.64 [R1+0x4198], R4 ;  /* 0x0041980401007387 */ /* 0x0001e60000100a00 */
[----:B0-----:R-:W3:Y:S01]  /*64d20*/  LDL.LU R4, [R1+0x2d0] ;  /* 0x0002d00001047983 */ /* 0x001ee20000300800 */
[----:B------:R-:W3:Y:S02]  /*64d30*/  LDL.LU R5, [R1+0x2d4] ;  /* 0x0002d40001057983 */ /* 0x000ee40000300800 */
[----:B------:R-:W3:Y:S02]  /*64d40*/  LDL.LU R6, [R1+0x2d8] ;  /* 0x0002d80001067983 */ /* 0x000ee40000300800 */
[----:B------:R-:W3:Y:S01]  /*64d50*/  LDL.LU R7, [R1+0x2dc] ;  /* 0x0002dc0001077983 */ /* 0x000ee20000300800 */
[----:B--2---:R-:W-:Y:S11]  /*64d60*/  HMMA.16816.F32.BF16 R16, R20, R8, R16 ;  /* 0x000000081410723c */ /* 0x004ff60000041810 */
[----:B------:R-:W-:Y:S11]  /*64d70*/  @!UPT UIADD3 URZ, URZ, URZ, URZ ;  /* 0x0000003f3f3ff290 */ /* 0x000ff6000fffe03f */
[----:B------:R-:W-:Y:S01]  /*64d80*/  @!UPT UIADD3 URZ, URZ, URZ, URZ ;  /* 0x0000003f3f3ff290 */ /* 0x000fe2000fffe03f */
[----:B------:R-:W-:Y:S01]  /*64d90*/  STL.64 [R1+0x280], R16 ;  /* 0x0002801001007387 */ /* 0x000fe20000100a00 */
[----:B------:R0:W-:Y:S03]  /*64da0*/  STL.64 [R1+0x288], R18 ;  /* 0x0002881201007387 */ /* 0x0001e60000100a00 */
[----:B0-----:R-:W2:Y:S01]  /*64db0*/  LDL.LU R19, [R1+0x41c8] ;  /* 0x0041c80001137983 */ /* 0x001ea20000300800 */
[----:B------:R-:W-:Y:S01]  /*64dc0*/  IMAD.MOV.U32 R17, RZ, RZ, R22 ;  /* 0x000000ffff117224 */ /* 0x000fe200078e0016 */
[----:B------:R-:W-:Y:S02]  /*64dd0*/  MOV R16, R23 ;  /* 0x0000001700107202 */ /* 0x000fe40000000f00 */
[----:B------:R-:W-:Y:S02]  /*64de0*/  MOV R26, R20 ;  /* 0x00000014001a7202 */ /* 0x000fe40000000f00 */
[----:B------:R-:W-:Y:S01]  /*64df0*/  MOV R18, R21 ;  /* 0x0000001500127202 */ /* 0x000fe20000000f00 */
[----:B------:R-:W4:Y:S01]  /*64e00*/  LDL.LU.64 R22, [R1+0x41c0] ;  /* 0x0041c00001167983 */ /* 0x000f220000300a00 */
[----:B------:R-:W4:Y:S01]  /*64e10*/  LDL.LU.64 R20, [R1+0x41b8] ;  /* 0x0041b80001147983 */ /* 0x000f220000300a00 */
[----:B------:R-:W-:-:S02]  /*64e20*/  MOV R0, R10 ;  /* 0x0000000a00007202 */ /* 0x000fc40000000f00 */
[----:B------:R-:W-:Y:S02]  /*64e30*/  MOV R2, R11 ;  /* 0x0000000b00027202 */ /* 0x000fe40000000f00 */
[----:B------:R-:W-:Y:S02]  /*64e40*/  MOV R28, R8 ;  /* 0x00000008001c7202 */ /* 0x000fe40000000f00 */
[----:B------:R-:W-:Y:S02]  /*64e50*/  MOV R3, R9 ;  /* 0x0000000900037202 */ /* 0x000fe40000000f00 */
[----:B------:R-:W0:Y:S04]  /*64e60*/  LDSM.16.MT88.4 R8, [R15+0x1d080] ;  /* 0x01d080000f08783b */ /* 0x000e280000004200 */
[----:B0-----:R-:W-:Y:S01]  /*64e70*/  STL.64 [R1+0x4118], R10 ;  /* 0x0041180a01007387 */ /* 0x001fe20000100a00 */
[----:B------:R0:W-:Y:S03]  /*64e80*/  STL.64 [R1+0x4110], R8 ;  /* 0x0041100801007387 */ /* 0x0001e60000100a00 */
[----:B0-----:R-:W3:Y:S04]  /*64e90*/  LDL.LU.64 R8, [R1+0x50] ;  /* 0x0000500001087983 */ /* 0x001ee80000300a00 */
[----:B--2---:R-:W0:Y:S04]  /*64ea0*/  LDSM.16.MT88.4 R12, [R19+0x1d000] ;  /* 0x01d00000130c783b */ /* 0x004e280000004200 */
[----:B0-----:R0:W-:Y:S01]  /*64eb0*/  STL.64 [R1+0x40d0], R14 ;  /* 0x0040d00e01007387 */ /* 0x0011e20000100a00 */
[----:B------:R1:W-:Y:S01]  /*64ec0*/  STL.64 [R1+0x40c8], R12 ;  /* 0x0040c80c01007387 */ /* 0x0003e20000100a00 */
[----:B0-----:R-:W-:-:S02]  /*64ed0*/  MOV R14, R17 ;  /* 0x00000011000e7202 */ /* 0x001fc40000000f00 */
[----:B-1----:R-:W-:Y:S02]  /*64ee0*/  MOV R12, R26 ;  /* 0x0000001a000c7202 */ /* 0x002fe40000000f00 */
[----:B------:R-:W-:Y:S02]  /*64ef0*/  MOV R13, R18 ;  /* 0x00000012000d7202 */ /* 0x000fe40000000f00 */
[----:B------:R-:W-:Y:S02]  /*64f00*/  MOV R15, R16 ;  /* 0x00000010000f7202 */ /* 0x000fe40000000f00 */
[----:B------:R-:W0:Y:S05]  /*64f10*/  LDSM.16.MT88.4 R16, [R19+0x1d080] ;  /* 0x01d080001310783b */ /* 0x000e2a0000004200 */
[C---:B----4-:R-:W-:Y:S01]  /*64f20*/  HMMA.16816.F32.BF16 R24, R12.reuse, R24, R20 ;  /* 0x000000180c18723c */ /* 0x050fe20000041814 */
[----:B------:R-:W2:Y:S11]  /*64f30*/  LDL.LU.64 R20, [R1+0x41b0] ;  /* 0x0041b00001147983 */ /* 0x000eb60000300a00 */
[----:B------:R-:W-:Y:S11]  /*64f40*/  @!UPT UIADD3 URZ, URZ, URZ, URZ ;  /* 0x0000003f3f3ff290 */ /* 0x000ff6000fffe03f */
[----:B------:R-:W-:Y:S01]  /*64f50*/  STL.64 [R1+0x2e0], R24 ;  /* 0x0002e01801007387 */ /* 0x000fe20000100a00 */
[----:B------:R1:W-:Y:S03]  /*64f60*/  STL.64 [R1+0x2e8], R26 ;  /* 0x0002e81a01007387 */ /* 0x0003e60000100a00 */
[----:B-1----:R-:W4:Y:S01]  /*64f70*/  LDL.LU R27, [R1+0x41a8] ;  /* 0x0041a800011b7983 */ /* 0x002f220000300800 */
[----:B0-----:R0:W-:Y:S02]  /*64f80*/  STL.64 [R1+0x4088], R18 ;  /* 0x0040881201007387 */ /* 0x0011e40000100a00 */
[----:B------:R2:W-:Y:S01]  /*64f90*/  STL.64 [R1+0x4080], R16 ;  /* 0x0040801001007387 */ /* 0x0005e20000100a00 */
[----:B---3--:R-:W-:Y:S01]  /*64fa0*/  HMMA.16816.F32.BF16 R12, R12, R8, R4 ;  /* 0x000000080c0c723c */ /* 0x008fe20000041804 */
[----:B0-----:R-:W3:Y:S04]  /*64fb0*/  LDL R18, [R1+0x88] ;  /* 0x0000880001127983 */ /* 0x001ee80000100800 */
[----:B------:R-:W3:Y:S01]  /*64fc0*/  LDL R19, [R1+0x8c] ;  /* 0x00008c0001137983 */ /* 0x000ee20000100800 */
[----:B--2---:R-:W-:-:S02]  /*64fd0*/  MOV R16, R21 ;  /* 0x0000001500107202 */ /* 0x004fc40000000f00 */
[----:B------:R-:W-:Y:S02]  /*64fe0*/  MOV R17, R20 ;  /* 0x0000001400117202 */ /* 0x000fe40000000f00 */
[----:B----4-:R-:W0:Y:S01]  /*64ff0*/  LDSM.16.MT88.4 R20, [R27+0x1d000] ;  /* 0x01d000001b14783b */ /* 0x010e220000004200 */
[----:B------:R-:W-:Y:S01]  /*65000*/  MOV R11, R29 ;  /* 0x0000001d000b7202 */ /* 0x000fe20000000f00 */
[----:B------:R-:W1:Y:S02]  /*65010*/  LDSM.16.MT88.4 R24, [R27+0x1d080] ;  /* 0x01d080001b18783b */ /* 0x000e640000004200 */
[----:B0-----:R-:W-:Y:S02]  /*65020*/  STL.64 [R1+0x4038], R22 ;  /* 0x0040381601007387 */ /* 0x001fe40000100a00 */
[----:B------:R0:W-:Y:S02]  /*65030*/  STL.64 [R1+0x4030], R20 ;  /* 0x0040301401007387 */ /* 0x0001e40000100a00 */
[----:B0-----:R-:W2:Y:S01]  /*65040*/  LDL.LU R20, [R1+0x90] ;  /* 0x0000900001147983 */ /* 0x001ea20000300800 */
[----:B------:R-:W2:Y:S02]  /*65050*/  LDL.LU R21, [R1+0x94] ;  /* 0x0000940001157983 */ /* 0x000ea40000300800 */
[----:B------:R-:W2:Y:S02]  /*65060*/  LDL.LU R22, [R1+0x98] ;  /* 0x0000980001167983 */ /* 0x000ea40000300800 */
[----:B------:R-:W2:Y:S01]  /*65070*/  LDL.LU R23, [R1+0x9c] ;  /* 0x00009c0001177983 */ /* 0x000ea20000300800 */
[----:B------:R-:W4:Y:S01]  /*65080*/  LDL.LU.64 R6, [R1+0x41a0] ;  /* 0x0041a00001067983 */ /* 0x000f220000300a00 */
[----:B------:R-:W2:Y:S02]  /*65090*/  LDL.LU.64 R4, [R1+0x4198] ;  /* 0x0041980001047983 */ /* 0x000ea40000300a00 */
[----:B------:R0:W-:Y:S02]  /*650a0*/  STL.64 [R1+0x2d0], R12 ;  /* 0x0002d00c01007387 */ /* 0x0001e40000100a00 */
[----:B------:R-:W-:Y:S01]  /*650b0*/  STL.64 [R1+0x2d8], R14 ;  /* 0x0002d80e01007387 */ /* 0x000fe20000100a00 */
[----:B0-----:R-:W-:-:S02]  /*650c0*/  MOV R13, R8 ;  /* 0x00000008000d7202 */ /* 0x001fc40000000f00 */
[----:B------:R-:W-:Y:S02]  /*650d0*/  MOV R12, R9 ;  /* 0x00000009000c7202 */ /* 0x000fe40000000f00 */
[----:B----4-:R-:W-:Y:S02]  /*650e0*/  MOV R10, R7 ;  /* 0x00000007000a7202 */ /* 0x010fe40000000f00 */
[----:B--2---:R-:W-:Y:S01]  /*650f0*/  MOV R8, R5 ;  /* 0x0000000500087202 */ /* 0x004fe20000000f00 */
[----:B------:R-:W-:Y:S01]  /*65100*/  IMAD.MOV.U32 R9, RZ, RZ, R6 ;  /* 0x000000ffff097224 */ /* 0x000fe200078e0006 */
[----:B------:R-:W2:Y:S01]  /*65110*/  LDL.LU R5, [R1+0x4194] ;  /* 0x0041940001057983 */ /* 0x000ea20000300800 */
[----:B------:R-:W2:Y:S02]  /*65120*/  LDL.LU R6, [R1+0x4190] ;  /* 0x0041900001067983 */ /* 0x000ea40000300800 */
[----:B------:R-:W2:Y:S02]  /*65130*/  LDL.LU R7, [R1+0x418c] ;  /* 0x00418c0001077983 */ /* 0x000ea40000300800 */
[----:B------:R-:W4:Y:S01]  /*65140*/  LDL.LU R29, [R1+0x4188] ;  /* 0x00418800011d7983 */ /* 0x000f220000300800 */
[----:B------:R-:W-:Y:S01]  /*65150*/  STL.64 [R1+0x4160], R10 ;  /* 0x0041600a01007387 */ /* 0x000fe20000100a00 */
[----:B------:R0:W-:Y:S03]  /*65160*/  STL.64 [R1+0x4158], R8 ;  /* 0x0041580801007387 */ /* 0x0001e60000100a00 */
[----:B0-----:R-:W2:Y:S01]  /*65170*/  LDL.LU R8, [R1+0x2c0] ;  /* 0x0002c00001087983 */ /* 0x001ea20000300800 */
[----:B------:R-:W2:Y:S02]  /*65180*/  LDL.LU R9, [R1+0x2c4] ;  /* 0x0002c40001097983 */ /* 0x000ea40000300800 */
[----:B------:R-:W2:Y:S02]  /*65190*/  LDL.LU R10, [R1+0x2c8] ;  /* 0x0002c800010a7983 */ /* 0x000ea40000300800 */
[----:B------:R-:W2:Y:S01]  /*651a0*/  LDL.LU R11, [R1+0x2cc] ;  /* 0x0002cc00010b7983 */ /* 0x000ea20000300800 */
[----:B-1----:R-:W-:Y:S01]  /*651b0*/  STL.64 [R1+0x3ff8], R26 ;  /* 0x003ff81a01007387 */ /* 0x002fe20000100a00 */
[----:B------:R0:W-:Y:S02]  /*651c0*/  STL.64 [R1+0x3ff0], R24 ;  /* 0x003ff01801007387 */ /* 0x0001e40000100a00 */
[----:B0-----:R-:W-:-:S02]  /*651d0*/  MOV R24, R28 ;  /* 0x0000001c00187202 */ /* 0x001fc40000000f00 */
[----:B------:R-:W-:Y:S01]  /*651e0*/  MOV R25, R3 ;  /* 0x0000000300197202 */ /* 0x000fe20000000f00 */
[----:B------:R-:W3:Y:S01]  /*651f0*/  LDL.LU R28, [R1+0x4184] ;  /* 0x00418400011c7983 */ /* 0x000ee20000300800 */
[----:B------:R-:W3:Y:S01]  /*65200*/  LDL.LU R3, [R1+0x4180] ;  /* 0x0041800001037983 */ /* 0x000ee20000300800 */
[----:B--2---:R-:W-:Y:S11]  /*65210*/  HMMA.16816.F32.BF16 R8, R4, R16, R8 ;  /* 0x000000100408723c */ /* 0x004ff60000041808 */
[----:B------:R-:W-:Y:S11]  /*65220*/  @!UPT UIADD3 URZ, URZ, URZ, URZ ;  /* 0x0000003f3f3ff290 */ /* 0x000ff6000fffe03f */
[----:B------:R-:W-:Y:S01]  /*65230*/  @!UPT UIADD3 URZ, URZ, URZ, URZ ;  /* 0x0000003f3f3ff290 */ /* 0x000fe2000fffe03f */
[----:B------:R0:W-:Y:S01]  /*65240*/  STL.64 [R1+0x2c0], R8 ;  /* 0x0002c00801007387 */ /* 0x0001e20000100a00 */
[----:B------:R-:W-:Y:S01]  /*65250*/  STL.64 [R1+0x2c8], R10 ;  /* 0x0002c80a01007387 */ /* 0x000fe20000100a00 */
[----:B0-----:R-:W-:Y:S02]  /*65260*/  MOV R8, R13 ;  /* 0x0000000d00087202 */ /* 0x001fe40000000f00 */
[----:B------:R-:W-:-:S05]  /*65270*/  MOV R9, R12 ;  /* 0x0000000c00097202 */ /* 0x000fca0000000f00 */
[----:B------:R0:W-:Y:S04]  /*65280*/  STL.64 [R1+0x4178], R8 ;  /* 0x0041780801007387 */ /* 0x0001e80000100a00 */
        /* <DEDUP_REMOVED lines=10> */
[----:B0-----:R-:W2:Y:S01]  /*65330*/  LDL.LU.64 R12, [R1+0x60] ;  /* 0x00006000010c7983 */ /* 0x001ea20000300a00 */
[----:B------:R-:W3:Y:S01]  /*65340*/  LDL.64 R14, [R1+0x68] ;  /* 0x00006800010e7983 */ /* 0x000ee20000100a00 */
[C---:B------:R-:W-:Y:S08]  /*65350*/  HMMA.16816.F32.BF16 R24, R4.reuse, R24, R8 ;  /* 0x000000180418723c */ /* 0x040ff00000041808 */
[----:B--2---:R-:W-:Y:S01]  /*65360*/  HMMA.16816.F32.BF16 R8, R4, R12, R20 ;  /* 0x0000000c0408723c */ /* 0x004fe20000041814 */
[----:B---3--:R0:W-:Y:S11]  /*65370*/  STL.64 [R1+0x4150], R14 ;  /* 0x0041500e01007387 */ /* 0x0081f60000100a00 */
[----:B------:R-:W-:Y:S03]  /*65380*/  @!UPT UIADD3 URZ, URZ, URZ, URZ ;  /* 0x0000003f3f3ff290 */ /* 0x000fe6000fffe03f */
[----:B------:R-:W-:Y:S02]  /*65390*/  STL.64 [R1+0x2b0], R24 ;  /* 0x0002b01801007387 */ /* 0x000fe40000100a00 */
[----:B------:R-:W-:Y:S02]  /*653a0*/  STL.64 [R1+0x2b8], R26 ;  /* 0x0002b81a01007387 */ /* 0x000fe40000100a00 */
[----:B------:R-:W2:Y:S04]  /*653b0*/  LDL.LU R12, [R1+0x260] ;  /* 0x00026000010c7983 */ /* 0x000ea80000300800 */
[----:B------:R-:W-:Y:S01]  /*653c0*/  STL.64 [R1+0x2a0], R8 ;  /* 0x0002a00801007387 */ /* 0x000fe20000100a00 */
[----:B------:R-:W-:Y:S02]  /*653d0*/  STL.64 [R1+0x2a8], R10 ;  /* 0x0002a80a01007387 */ /* 0x000fe40000100a00 */
[----:B------:R-:W2:Y:S02]  /*653e0*/  LDL.LU R13, [R1+0x264] ;  /* 0x00026400010d7983 */ /* 0x000ea40000300800 */
[----:B0-----:R-:W3:Y:S01]  /*653f0*/  LDL.LU R14, [R1+0x268] ;  /* 0x00026800010e7983 */ /* 0x001ee20000300800 */
[----:B------:R-:W3:Y:S04]  /*65400*/  LDL.LU R15, [R1+0x26c] ;  /* 0x00026c00010f7983 */ /* 0x000ee80000300800 */
[----:B----4-:R-:W0:Y:S02]  /*65410*/  LDSM.16.MT88.4 R8, [R29+0x1d000] ;  /* 0x01d000001d08783b */ /* 0x010e240000004200 */
[----:B0-----:R-:W-:-:S02]  /*65420*/  MOV R25, R8 ;  /* 0x0000000800197202 */ /* 0x001fc40000000f00 */
[----:B------:R-:W-:Y:S01]  /*65430*/  MOV R24, R9 ;  /* 0x0000000900187202 */ /* 0x000fe20000000f00 */
        /* <DEDUP_REMOVED lines=10> */
[----:B------:R0:W-:Y:S01]  /*654e0*/  STL.64 [R1+0x90], R8 ;  /* 0x0000900801007387 */ /* 0x0001e20000100a00 */
[----:B------:R-:W-:Y:S03]  /*654f0*/  STL.64 [R1+0x98], R10 ;  /* 0x0000980a01007387 */ /* 0x000fe60000100a00 */
[----:B0-----:R-:W2:Y:S01]  /*65500*/  LDL.LU.64 R8, [R1+0x4178] ;  /* 0x0041780001087983 */ /* 0x001ea20000300a00 */
[----:B------:R0:W-:Y:S03]  /*65510*/  STL.64 [R1+0x40e8], R24 ;  /* 0x0040e81801007387 */ /* 0x0001e60000100a00 */
[----:B0-----:R-:W4:Y:S01]  /*65520*/  LDL.LU R24, [R1+0x290] ;  /* 0x0002900001187983 */ /* 0x001f220000300800 */
[----:B------:R-:W4:Y:S02]  /*65530*/  LDL.LU R25, [R1+0x294] ;  /* 0x0002940001197983 */ /* 0x000f240000300800 */
[----:B------:R-:W3:Y:S02]  /*65540*/  LDL.LU R26, [R1+0x298] ;  /* 0x00029800011a7983 */ /* 0x000ee40000300800 */
[----:B------:R-:W3:Y:S01]  /*65550*/  LDL.LU R27, [R1+0x29c] ;  /* 0x00029c00011b7983 */ /* 0x000ee20000300800 */
[----:B------:R-:W-:-:S02]  /*65560*/  MOV R17, R10 ;  /* 0x0000000a00117202 */ /* 0x000fc40000000f00 */
[----:B------:R-:W-:Y:S01]  /*65570*/  MOV R16, R11 ;  /* 0x0000000b00107202 */ /* 0x000fe20000000f00 */
[----:B--2---:R-:W-:Y:S01]  /*65580*/  HMMA.16816.F32.BF16 R4, R4, R8, R12 ;  /* 0x000000080404723c */ /* 0x004fe2000004180c */
[----:B---3--:R0:W-:Y:S01]  /*65590*/  STL.64 [R1+0x40f8], R26 ;  /* 0x0040f81a01007387 */ /* 0x0081e20000100a00 */
[----:B----4-:R-:W-:Y:S03]  /*655a0*/  STL.64 [R1+0x40f0], R24 ;  /* 0x0040f01801007387 */ /* 0x010fe60000100a00 */
[----:B0-----:R-:W2:Y:S01]  /*655b0*/  LDL.64 R26, [R1+0x78] ;  /* 0x00007800011a7983 */ /* 0x001ea20000100a00 */
[----:B------:R-:W3:Y:S02]  /*655c0*/  LDL.LU.64 R14, [R1+0x4170] ;  /* 0x00417000010e7983 */ /* 0x000ee40000300a00 */
[----:B------:R-:W3:Y:S02]  /*655d0*/  LDL.LU.64 R12, [R1+0x4168] ;  /* 0x00416800010c7983 */ /* 0x000ee40000300a00 */
[----:B------:R-:W3:Y:S01]  /*655e0*/  LDL.LU.64 R10, [R1+0x4160] ;  /* 0x00416000010a7983 */ /* 0x000ee20000300a00 */
[----:B------:R-:W3:Y:S11]  /*655f0*/  LDL.LU.64 R8, [R1+0x4158] ;  /* 0x0041580001087983 */ /* 0x000ef60000300a00 */
[----:B------:R-:W-:Y:S01]  /*65600*/  @!UPT UIADD3 URZ, URZ, URZ, URZ ;  /* 0x0000003f3f3ff290 */ /* 0x000fe2000fffe03f */
[----:B------:R0:W-:Y:S02]  /*65610*/  STL.64 [R1+0x270], R4 ;  /* 0x0002700401007387 */ /* 0x0001e40000100a00 */
[----:B------:R1:W-:Y:S01]  /*65620*/  STL.64 [R1+0x278], R6 ;  /* 0x0002780601007387 */ /* 0x0003e20000100a00 */
[----:B0-----:R-:W4:Y:S01]  /*65630*/  LDL.LU R4, [R1+0x220] ;  /* 0x0002200001047983 */ /* 0x001f220000300800 */
[----:B------:R-:W4:Y:S02]  /*65640*/  LDL.LU R5, [R1+0x224] ;  /* 0x0002240001057983 */ /* 0x000f240000300800 */
[----:B-1----:R-:W2:Y:S02]  /*65650*/  LDL.LU R6, [R1+0x228] ;  /* 0x0002280001067983 */ /* 0x002ea40000300800 */
[----:B------:R-:W2:Y:S02]  /*65660*/  LDL.LU R7, [R1+0x22c] ;  /* 0x00022c0001077983 */ /* 0x000ea40000300800 */
[----:B--2---:R0:W-:Y:S01]  /*65670*/  STL.64 [R1+0x4128], R6 ;  /* 0x0041280601007387 */ /* 0x0041e20000100a00 */
[----:B----4-:R1:W-:Y:S03]  /*65680*/  STL.64 [R1+0x4120], R4 ;  /* 0x0041200401007387 */ /* 0x0103e60000100a00 */
[----:B0-----:R-:W2:Y:S04]  /*65690*/  LDL R6, [R1+0x58] ;  /* 0x0000580001067983 */ /* 0x001ea80000100800 */
[----:B------:R-:W2:Y:S01]  /*656a0*/  LDL R7, [R1+0x5c] ;  /* 0x00005c0001077983 */ /* 0x000ea20000100800 */
[C---:B---3--:R-:W-:Y:S08]  /*656b0*/  HMMA.16816.F32.BF16 R12, R8.reuse, R18, R12 ;  /* 0x00000012080c723c */ /* 0x048ff0000004180c */
[----:B------:R-:W-:Y:S01]  /*656c0*/  HMMA.16816.F32.BF16 R20, R8, R26, R20 ;  /* 0x0000001a0814723c */ /* 0x000fe20000041814 */
[----:B--2---:R0:W-:Y:S01]  /*656d0*/  STL.64 [R1+0x4140], R6 ;  /* 0x0041400601007387 */ /* 0x0041e20000100a00 */
[----:B-1----:R-:W2:Y:S02]  /*656e0*/  LDL.LU R4, [R1+0x240] ;  /* 0x0002400001047983 */ /* 0x002ea40000300800 */
[----:B------:R-:W2:Y:S01]  /*656f0*/  LDL.LU R5, [R1+0x244] ;  /* 0x0002440001057983 */ /* 0x000ea20000300800 */
[----:B0-----:R-:W2:Y:S01]  /*65700*/  LDL.LU R6, [R1+0x248] ;  /* 0x0002480001067983 */ /* 0x001ea20000300800 */
[----:B------:R-:W2:Y:S09]  /*65710*/  LDL.LU R7, [R1+0x24c] ;  /* 0x00024c0001077983 */ /* 0x000eb20000300800 */
[----:B------:R-:W-:Y:S02]  /*65720*/  STL.64 [R1+0x260], R12 ;  /* 0x0002600c01007387 */ /* 0x000fe40000100a00 */
[----:B------:R0:W-:Y:S02]  /*65730*/  STL.64 [R1+0x268], R14 ;  /* 0x0002680e01007387 */ /* 0x0001e40000100a00 */
[----:B0-----:R-:W2:Y:S01]  /*65740*/  LDL.LU.64 R14, [R1+0x4150] ;  /* 0x00415000010e7983 */ /* 0x001ea20000300a00 */
[----:B------:R-:W-:Y:S02]  /*65750*/  STL.64 [R1+0x4138], R18 ;  /* 0x0041381201007387 */ /* 0x000fe40000100a00 */
[----:B------:R0:W-:Y:S02]  /*65760*/  STL.64 [R1+0x4130], R16 ;  /* 0x0041301001007387 */ /* 0x0001e40000100a00 */
[----:B0-----:R-:W3:Y:S01]  /*65770*/  LDL.LU R16, [R1+0x230] ;  /* 0x0002300001107983 */ /* 0x001ee20000300800 */
[----:B------:R-:W3:Y:S02]  /*65780*/  LDL.LU R17, [R1+0x234] ;  /* 0x0002340001117983 */ /* 0x000ee40000300800 */
[----:B------:R-:W3:Y:S02]  /*65790*/  LDL.LU R18, [R1+0x238] ;  /* 0x0002380001127983 */ /* 0x000ee40000300800 */
[----:B------:R-:W3:Y:S01]  /*657a0*/  LDL.LU R19, [R1+0x23c] ;  /* 0x00023c0001137983 */ /* 0x000ee20000300800 */
[----:B------:R0:W-:Y:S01]  /*657b0*/  STL.64 [R1+0x250], R20 ;  /* 0x0002501401007387 */ /* 0x0001e20000100a00 */
[----:B------:R1:W-:Y:S01]  /*657c0*/  STL.64 [R1+0x258], R22 ;  /* 0x0002581601007387 */ /* 0x0003e20000100a00 */
[----:B0-----:R-:W-:-:S02]  /*657d0*/  MOV R20, R3 ;  /* 0x0000000300147202 */ /* 0x001fc40000000f00 */
[----:B------:R-:W-:Y:S01]  /*657e0*/  MOV R21, R28 ;  /* 0x0000001c00157202 */ /* 0x000fe20000000f00 */
[----:B------:R-:W4:Y:S01]  /*657f0*/  LDL.LU R3, [R1+0x414c] ;  /* 0x00414c0001037983 */ /* 0x000f220000300800 */
[----:B------:R-:W3:Y:S02]  /*65800*/  LDL.LU R28, [R1+0x4148] ;  /* 0x00414800011c7983 */ /* 0x000ee40000300800 */
[----:B-1----:R-:W3:Y:S02]  /*65810*/  LDL.LU R22, [R1+0x1b8] ;  /* 0x0001b80001167983 */ /* 0x002ee40000300800 */
[----:B------:R-:W3:Y:S01]  /*65820*/  LDL.LU R23, [R1+0x1bc] ;  /* 0x0001bc0001177983 */ /* 0x000ee20000300800 */
[C---:B--2---:R-:W-:Y:S01]  /*65830*/  HMMA.16816.F32.BF16 R4, R8.reuse, R14, R4 ;  /* 0x0000000e0804723c */ /* 0x044fe20000041804 */
[----:B---3--:R0:W-:Y:S01]  /*65840*/  STL.64 [R1+0x4108], R22 ;  /* 0x0041081601007387 */ /* 0x0081e20000100a00 */
[----:B------:R1:W-:Y:S02]  /*65850*/  STL.64 [R1+0x4100], R20 ;  /* 0x0041001401007387 */ /* 0x0003e40000100a00 */
[----:B0-----:R-:W-:Y:S01]  /*65860*/  IMAD.MOV.U32 R22, RZ, RZ, R28 ;  /* 0x000000ffff167224 */ /* 0x001fe200078e001c */
[----:B-1----:R-:W2:Y:S01]  /*65870*/  LDL.LU R20, [R1+0x210] ;  /* 0x0002100001147983 */ /* 0x002ea20000300800 */
[----:B------:R-:W2:Y:S01]  /*65880*/  LDL.LU R21, [R1+0x214] ;  /* 0x0002140001157983 */ /* 0x000ea20000300800 */
[----:B----4-:R-:W-:Y:S11]  /*65890*/  MOV R23, R3 ;  /* 0x0000000300177202 */ /* 0x010ff60000000f00 */
[----:B------:R-:W-:Y:S06]  /*658a0*/  @!UPT UIADD3 URZ, URZ, URZ, URZ ;  /* 0x0000003f3f3ff290 */ /* 0x000fec000fffe03f */
[----:B------:R-:W-:Y:S01]  /*658b0*/  MOV R28, R6 ;  /* 0x00000006001c7202 */ /* 0x000fe20000000f00 */
[----:B------:R0:W-:Y:S01]  /*658c0*/  STL.64 [R1+0x240], R4 ;  /* 0x0002400401007387 */ /* 0x0001e20000100a00 */
[----:B------:R-:W-:Y:S02]  /*658d0*/  MOV R3, R7 ;  /* 0x0000000700037202 */ /* 0x000fe40000000f00 */
[----:B------:R-:W3:Y:S03]  /*658e0*/  LDL.LU.64 R6, [R1+0x4140] ;  /* 0x0041400001067983 */ /* 0x000ee60000300a00 */
[----:B------:R-:W-:Y:S01]  /*658f0*/  STL [R1+0x3f7c], R3 ;  /* 0x003f7c0301007387 */ /* 0x000fe20000100800 */
[----:B------:R-:W-:Y:S01]  /*65900*/  STL [R1+0x3f78], R28 ;  /* 0x003f781c01007387 */ /* 0x000fe20000100800 */
[----:B---3--:R-:W-:Y:S02]  /*65910*/  HMMA.16816.F32.BF16 R8, R8, R6, R16 ;  /* 0x000000060808723c */ /* 0x008fe40000041810 */
[----:B------:R-:W3:Y:S01]  /*65920*/  LDL.LU.64 R18, [R1+0x4138] ;  /* 0x0041380001127983 */ /* 0x000ee20000300a00 */
[----:B------:R-:W4:Y:S02]  /*65930*/  LDL.LU.64 R16, [R1+0x4130] ;  /* 0x0041300001107983 */ /* 0x000f240000300a00 */
[----:B------:R-:W3:Y:S02]  /*65940*/  LDL.LU.64 R6, [R1+0x4128] ;  /* 0x0041280001067983 */ /* 0x000ee40000300a00 */
[----:B0-----:R-:W3:Y:S11]  /*65950*/  LDL.LU.64 R4, [R1+0x4120] ;  /* 0x0041200001047983 */ /* 0x001ef60000300a00 */
[----:B------:R-:W-:Y:S05]  /*65960*/  @!UPT UIADD3 URZ, URZ, URZ, URZ ;  /* 0x0000003f3f3ff290 */ /* 0x000fea000fffe03f */
        /* <DEDUP_REMOVED lines=9> */
[----:B0-----:R-:W3:Y:S01]  /*65a00*/  LDL R7, [R1+0xca0] ;  /* 0x000ca00001077983 */ /* 0x001ee20000100800 */
[----:B--2---:R-:W-:Y:S01]  /*65a10*/  HMMA.16816.F32.BF16 R20, R8, R26, R20 ;  /* 0x0000001a0814723c */ /* 0x004fe20000041814 */
[----:B------:R-:W-:Y:S02]  /*65a20*/  MOV R28, R26 ;  /* 0x0000001a001c7202 */ /* 0x000fe40000000f00 */
[----:B------:R-:W-:Y:S01]  /*65a30*/  MOV R3, R27 ;  /* 0x0000001b00037202 */ /* 0x000fe20000000f00 */
[----:B---3--:R0:W-:Y:S04]  /*65a40*/  STL [R1+0x3fa8], R7 ;  /* 0x003fa80701007387 */ /* 0x0081e80000100800 */
[----:B0-----:R-:W2:Y:S11]  /*65a50*/  LDL.LU.64 R6, [R1+0x58] ;  /* 0x0000580001067983 */ /* 0x001eb60000300a00 */
[----:B------:R-:W-:Y:S04]  /*65a60*/  @!UPT UIADD3 URZ, URZ, URZ, URZ ;  /* 0x0000003f3f3ff290 */ /* 0x000fe8000fffe03f */
[----:B------:R-:W-:Y:S02]  /*65a70*/  STL.64 [R1+0x200], R20 ;  /* 0x0002001401007387 */ /* 0x000fe40000100a00 */
[----:B------:R0:W-:Y:S02]  /*65a80*/  STL.64 [R1+0x208], R22 ;  /* 0x0002081601007387 */ /* 0x0001e40000100a00 */
[----:B0-----:R-:W3:Y:S01]  /*65a90*/  LDL.LU.64 R22, [R1+0x4108] ;  /* 0x0041080001167983 */ /* 0x001ee20000300a00 */
[----:B------:R-:W3:Y:S02]  /*65aa0*/  LDL.LU.64 R20, [R1+0x4100] ;  /* 0x0041000001147983 */ /* 0x000ee40000300a00 */
[----:B------:R-:W2:Y:S02]  /*65ab0*/  LDL.LU.64 R26, [R1+0x40f8] ;  /* 0x0040f800011a7983 */ /* 0x000ea40000300a00 */
[----:B------:R-:W2:Y:S01]  /*65ac0*/  LDL.LU.64 R24, [R1+0x40f0] ;  /* 0x0040f00001187983 */ /* 0x000ea20000300a00 */
[----:B------:R-:W-:-:S02]  /*65ad0*/  MOV R5, R14 ;  /* 0x0000000e00057202 */ /* 0x000fc40000000f00 */
[----:B------:R-:W-:Y:S01]  /*65ae0*/  MOV R4, R15 ;  /* 0x0000000f00047202 */ /* 0x000fe20000000f00 */
[C---:B--2---:R-:W-:Y:S11]  /*65af0*/  HMMA.16816.F32.BF16 R24, R8.reuse, R14, R24 ;  /* 0x0000000e0818723c */ /* 0x044ff60000041818 */
[----:B------:R-:W-:Y:S11]  /*65b00*/  @!UPT UIADD3 URZ, URZ, URZ, URZ ;  /* 0x0000003f3f3ff290 */ /* 0x000ff6000fffe03f */
[----:B------:R-:W-:Y:S01]  /*65b10*/  @!UPT UIADD3 URZ, URZ, URZ, URZ ;  /* 0x0000003f3f3ff290 */ /* 0x000fe2000fffe03f */
[----:B------:R0:W-:Y:S01]  /*65b20*/  STL.64 [R1+0x1f0], R24 ;  /* 0x0001f01801007387 */ /* 0x0001e20000100a00 */
[----:B------:R-:W-:Y:S03]  /*65b30*/  STL.64 [R1+0x1f8], R26 ;  /* 0x0001f81a01007387 */ /* 0x000fe60000100a00 */
[----:B0-----:R-:W2:Y:S01]  /*65b40*/  LDL.LU.64 R24, [R1+0x40e8] ;  /* 0x0040e80001187983 */ /* 0x001ea20000300a00 */
[----:B------:R-:W2:Y:S02]  /*65b50*/  LDL.LU.64 R14, [R1+0x40e0] ;  /* 0x0040e000010e7983 */ /* 0x000ea40000300a00 */
[----:B------:R-:W2:Y:S02]  /*65b60*/  LDL.LU.64 R12, [R1+0x40d8] ;  /* 0x0040d800010c7983 */ /* 0x000ea40000300a00 */
[----:B--2---:R-:W-:Y:S01]  /*65b70*/  HMMA.16816.F32.BF16 R8, R8, R6, R12 ;  /* 0x000000060808723c */ /* 0x004fe2000004180c */
[----:B------:R-:W3:Y:S01]  /*65b80*/  LDL.LU.64 R14, [R1+0x40d0] ;  /* 0x0040d000010e7983 */ /* 0x000ee20000300a00 */
[----:B------:R-:W3:Y:S02]  /*65b90*/  LDL.LU.64 R12, [R1+0x40c8] ;  /* 0x0040c800010c7983 */ /* 0x000ee40000300a00 */
[----:B------:R-:W-:Y:S11]  /*65ba0*/  STL.64 [R1+0x4090], R6 ;  /* 0x0040900601007387 */ /* 0x000ff60000100a00 */
[----:B------:R-:W-:Y:S08]  /*65bb0*/  @!UPT UIADD3 URZ, URZ, URZ, URZ ;  /* 0x0000003f3f3ff290 */ /* 0x000ff0000fffe03f */
[----:B------:R0:W-:Y:S01]  /*65bc0*/  STL.64 [R1+0x1e0], R8 ;  /* 0x0001e00801007387 */ /* 0x0001e20000100a00 */
[----:B------:R4:W-:Y:S01]  /*65bd0*/  STL.64 [R1+0x1e8], R10 ;  /* 0x0001e80a01007387 */ /* 0x0009e20000100a00 */
[----:B0-----:R-:W-:Y:S02]  /*65be0*/  MOV R8, R25 ;  /* 0x0000001900087202 */ /* 0x001fe40000000f00 */
[----:B----4-:R-:W-:Y:S02]  /*65bf0*/  MOV R10, R17 ;  /* 0x00000011000a7202 */ /* 0x010fe40000000f00 */
[----:B------:R-:W-:Y:S02]  /*65c00*/  MOV R11, R16 ;  /* 0x00000010000b7202 */ /* 0x000fe40000000f00 */
[----:B------:R-:W-:-:S03]  /*65c10*/  MOV R9, R24 ;  /* 0x0000001800097202 */ /* 0x000fc60000000f00 */
[----:B------:R-:W-:Y:S02]  /*65c20*/  STL.64 [R1+0x3fb8], R10 ;  /* 0x003fb80a01007387 */ /* 0x000fe40000100a00 */
[----:B------:R0:W-:Y:S02]  /*65c30*/  STL.64 [R1+0x3fb0], R8 ;  /* 0x003fb00801007387 */ /* 0x0001e40000100a00 */
[----:B0-----:R-:W2:Y:S01]  /*65c40*/  LDL.LU R8, [R1+0xe0] ;  /* 0x0000e00001087983 */ /* 0x001ea20000300800 */
[----:B------:R-:W2:Y:S01]  /*65c50*/  LDL.LU R9, [R1+0xe4] ;  /* 0x0000e40001097983 */ /* 0x000ea20000300800 */
[----:B------:R-:W-:Y:S01]  /*65c60*/  MOV R10, R0 ;  /* 0x00000000000a7202 */ /* 0x000fe20000000f00 */
[----:B------:R-:W-:Y:S01]  /*65c70*/  IMAD.MOV.U32 R11, RZ, RZ, R2 ;  /* 0x000000ffff0b7224 */ /* 0x000fe200078e0002 */
[----:B------:R-:W4:Y:S01]  /*65c80*/  LDL.LU R0, [R1+0x40c4] ;  /* 0x0040c40001007983 */ /* 0x000f220000300800 */
[----:B------:R-:W4:Y:S03]  /*65c90*/  LDL.LU R2, [R1+0x40c0] ;  /* 0x0040c00001027983 */ /* 0x000f260000300800 */
[----:B------:R0:W-:Y:S02]  /*65ca0*/  STL.64 [R1+0x3fc8], R10 ;  /* 0x003fc80a01007387 */ /* 0x0001e40000100a00 */
[----:B0-----:R-:W-:-:S02]  /*65cb0*/  MOV R10, R5 ;  /* 0x00000005000a7202 */ /* 0x001fc40000000f00 */
[----:B------:R-:W-:Y:S02]  /*65cc0*/  MOV R11, R4 ;  /* 0x00000004000b7202 */ /* 0x000fe40000000f00 */
[----:B---3--:R-:W-:Y:S01]  /*65cd0*/  HMMA.16816.F32.BF16 R4, R12, R18, R20 ;  /* 0x000000120c04723c */ /* 0x008fe20000041814 */
[----:B--2---:R-:W-:Y:S02]  /*65ce0*/  STL.64 [R1+0x3fc0], R8 ;  /* 0x003fc00801007387 */ /* 0x004fe40000100a00 */
[----:B------:R-:W-:Y:S02]  /*65cf0*/  STL.64 [R1+0x4098], R10 ;  /* 0x0040980a01007387 */ /* 0x000fe40000100a00 */
[----:B------:R-:W2:Y:S11]  /*65d00*/  LDL.LU R24, [R1+0x40] ;  /* 0x0000400001187983 */ /* 0x000eb60000300800 */
[----:B------:R-:W-:Y:S07]  /*65d10*/  @!UPT UIADD3 URZ, URZ, URZ, URZ ;  /* 0x0000003f3f3ff290 */ /* 0x000fee000fffe03f */
[----:B------:R-:W-:Y:S01]  /*65d20*/  STL.64 [R1+0x1d0], R4 ;  /* 0x0001d00401007387 */ /* 0x000fe20000100a00 */
[----:B------:R-:W-:Y:S01]  /*65d30*/  STL.64 [R1+0x1d8], R6 ;  /* 0x0001d80601007387 */ /* 0x000fe20000100a00 */
[----:B------:R-:W2:Y:S02]  /*65d40*/  LDL.LU R25, [R1+0x44] ;  /* 0x0000440001197983 */ /* 0x000ea40000300800 */
[----:B------:R-:W3:Y:S02]  /*65d50*/  LDL.LU R26, [R1+0x48] ;  /* 0x00004800011a7983 */ /* 0x000ee40000300800 */
[----:B------:R-:W3:Y:S01]  /*65d60*/  LDL.LU R27, [R1+0x4c] ;  /* 0x00004c00011b7983 */ /* 0x000ee20000300800 */
        /* <DEDUP_REMOVED lines=24> */
[----:B------:R-:W-:Y:S01]  /*65ef0*/  STL.64 [R1+0x4058], R22 ;  /* 0x0040581601007387 */ /* 0x000fe20000100a00 */
        /* <DEDUP_REMOVED lines=8> */
[----:B---3--:R-:W-:Y:S02]  /*65f80*/  STL.64 [R1+0x4008], R26 ;  /* 0x0040081a01007387 */ /* 0x008fe40000100a00 */
[----:B------:R0:W-:Y:S02]  /*65f90*/  STL.64 [R1+0x4000], R24 ;  /* 0x0040001801007387 */ /* 0x0001e40000100a00 */
[----:B0-----:R-:W3:Y:S01]  /*65fa0*/  LDL.LU R24, [R1+0xb0] ;  /* 0x0000b00001187983 */ /* 0x001ee20000300800 */
[----:B------:R-:W3:Y:S01]  /*65fb0*/  LDL.LU R25, [R1+0xb4] ;  /* 0x0000b40001197983 */ /* 0x000ee20000300800 */
[----:B----4-:R-:W-:-:S02]  /*65fc0*/  MOV R26, R2 ;  /* 0x00000002001a7202 */ /* 0x010fc40000000f00 */
[----:B------:R-:W-:Y:S01]  /*65fd0*/  MOV R27, R0 ;  /* 0x00000000001b7202 */ /* 0x000fe20000000f00 */
[----:B------:R-:W4:Y:S01]  /*65fe0*/  LDL.LU R2, [R1+0x40bc] ;  /* 0x0040bc0001027983 */ /* 0x000f220000300800 */
[----:B------:R-:W2:Y:S03]  /*65ff0*/  LDL.LU R0, [R1+0x40b8] ;  /* 0x0040b80001007983 */ /* 0x000ea60000300800 */
[----:B------:R-:W-:Y:S04]  /*66000*/  STL.64 [R1+0x4018], R26 ;  /* 0x0040181a01007387 */ /* 0x000fe80000100a00 */
[----:B---3--:R0:W-:Y:S04]  /*66010*/  STL.64 [R1+0x4010], R24 ;  /* 0x0040101801007387 */ /* 0x0081e80000100a00 */
[----:B0-----:R-:W3:Y:S01]  /*66020*/  LDL.LU R24, [R1+0xc0] ;  /* 0x0000c00001187983 */ /* 0x001ee20000300800 */
[----:B------:R-:W3:Y:S02]  /*66030*/  LDL.LU R25, [R1+0xc4] ;  /* 0x0000c40001197983 */ /* 0x000ee40000300800 */
[----:B------:R-:W2:Y:S02]  /*66040*/  LDL.LU R26, [R1+0xc8] ;  /* 0x0000c800011a7983 */ /* 0x000ea40000300800 */
[----:B------:R-:W2:Y:S01]  /*66050*/  LDL.LU R27, [R1+0xcc] ;  /* 0x0000cc00011b7983 */ /* 0x000ea20000300800 */
[----:B------:R-:W-:-:S02]  /*66060*/  MOV R10, R28 ;  /* 0x0000001c000a7202 */ /* 0x000fc40000000f00 */
[----:B------:R-:W-:-:S07]  /*66070*/  MOV R11, R3 ;  /* 0x00000003000b7202 */ /* 0x000fce0000000f00 */
[C---:B------:R-:W-:Y:S01]  /*66080*/  HMMA.16816.F32.BF16 R8, R12.reuse, R10, R16 ;  /* 0x0000000a0c08723c */ /* 0x040fe20000041810 */
[----:B--2---:R-:W-:Y:S01]  /*66090*/  STL.64 [R1+0x4028], R26 ;  /* 0x0040281a01007387 */ /* 0x004fe20000100a00 */
[----:B---3--:R0:W-:Y:S02]  /*660a0*/  STL.64 [R1+0x4020], R24 ;  /* 0x0040201801007387 */ /* 0x0081e40000100a00 */
[----:B0-----:R-:W-:Y:S02]  /*660b0*/  MOV R24, R0 ;  /* 0x0000000000187202 */ /* 0x001fe40000000f00 */
[----:B----4-:R-:W-:Y:S01]  /*660c0*/  MOV R25, R2 ;  /* 0x0000000200197202 */ /* 0x010fe20000000f00 */
[----:B------:R-:W2:Y:S01]  /*660d0*/  LDL.LU R0, [R1+0x40b4] ;  /* 0x0040b40001007983 */ /* 0x000ea20000300800 */
[----:B------:R-:W3:Y:S02]  /*660e0*/  LDL.LU R2, [R1+0x40b0] ;  /* 0x0040b00001027983 */ /* 0x000ee40000300800 */
[----:B------:R-:W4:Y:S02]  /*660f0*/  LDL.LU R26, [R1+0xd8] ;  /* 0x0000d800011a7983 */ /* 0x000f240000300800 */
[----:B------:R-:W4:Y:S02]  /*66100*/  LDL.LU R27, [R1+0xdc] ;  /* 0x0000dc00011b7983 */ /* 0x000f240000300800 */
[----:B----4-:R-:W-:Y:S01]  /*66110*/  STL.64 [R1+0x4078], R26 ;  /* 0x0040781a01007387 */ /* 0x010fe20000100a00 */
[----:B------:R0:W-:Y:S03]  /*66120*/  STL.64 [R1+0x4070], R24 ;  /* 0x0040701801007387 */ /* 0x0001e60000100a00 */
[----:B0-----:R-:W4:Y:S01]  /*66130*/  LDL.LU R24, [R1+0x120] ;  /* 0x0001200001187983 */ /* 0x001f220000300800 */
[----:B------:R-:W4:Y:S02]  /*66140*/  LDL.LU R25, [R1+0x124] ;  /* 0x0001240001197983 */ /* 0x000f240000300800 */
[----:B------:R-:W2:Y:S02]  /*66150*/  LDL.LU.64 R18, [R1+0x40a8] ;  /* 0x0040a80001127983 */ /* 0x000ea40000300a00 */
[----:B------:R-:W2:Y:S01]  /*66160*/  LDL.LU.64 R16, [R1+0x40a0] ;  /* 0x0040a00001107983 */ /* 0x000ea20000300a00 */
        /* <DEDUP_REMOVED lines=8> */
[----:B0-----:R-:W2:Y:S01]  /*661f0*/  LDL.LU.64 R6, [R1+0x4090] ;  /* 0x0040900001067983 */ /* 0x001ea20000300a00 */
[----:B---3--:R-:W-:Y:S02]  /*66200*/  MOV R26, R2 ;  /* 0x00000002001a7202 */ /* 0x008fe40000000f00 */
[----:B------:R-:W-:Y:S01]  /*66210*/  MOV R27, R0 ;  /* 0x00000000001b7202 */ /* 0x000fe20000000f00 */
[----:B--2---:R-:W-:Y:S01]  /*66220*/  HMMA.16816.F32.BF16 R12, R12, R6, R16 ;  /* 0x000000060c0c723c */ /* 0x004fe20000041810 */
[----:B------:R-:W4:Y:S01]  /*66230*/  LDL.LU.64 R18, [R1+0x4088] ;  /* 0x0040880001127983 */ /* 0x000f220000300a00 */
[----:B------:R-:W4:Y:S11]  /*66240*/  LDL.LU.64 R16, [R1+0x4080] ;  /* 0x0040800001107983 */ /* 0x000f360000300a00 */
[----:B------:R-:W-:Y:S11]  /*66250*/  @!UPT UIADD3 URZ, URZ, URZ, URZ ;  /* 0x0000003f3f3ff290 */ /* 0x000ff6000fffe03f */
[----:B------:R-:W-:Y:S02]  /*66260*/  MOV R0, R15 ;  /* 0x0000000f00007202 */ /* 0x000fe40000000f00 */
[----:B------:R-:W-:Y:S01]  /*66270*/  MOV R2, R14 ;  /* 0x0000000e00027202 */ /* 0x000fe20000000f00 */
[----:B------:R-:W-:Y:S01]  /*66280*/  STL.64 [R1+0x1a0], R12 ;  /* 0x0001a00c01007387 */ /* 0x000fe20000100a00 */
[----:B------:R-:W2:Y:S02]  /*66290*/  LDL.64 R14, [R1+0x78] ;  /* 0x00007800010e7983 */ /* 0x000ea40000100a00 */
[----:B------:R0:W-:Y:S01]  /*662a0*/  STL [R1+0x3ea4], R0 ;  /* 0x003ea40001007387 */ /* 0x0001e20000100800 */
[----:B------:R1:W-:Y:S01]  /*662b0*/  STL [R1+0x3ea0], R2 ;  /* 0x003ea00201007387 */ /* 0x0003e20000100800 */
[----:B0-----:R-:W-:Y:S01]  /*662c0*/  MOV R0, R23 ;  /* 0x0000001700007202 */ /* 0x001fe20000000f00 */
[----:B-1----:R-:W-:Y:S01]  /*662d0*/  IMAD.MOV.U32 R2, RZ, RZ, R22 ;  /* 0x000000ffff027224 */ /* 0x002fe200078e0016 */
[C---:B----4-:R-:W-:Y:S11]  /*662e0*/  HMMA.16816.F32.BF16 R24, R16.reuse, R22, R24 ;  /* 0x000000161018723c */ /* 0x050ff60000041818 */
        /* <DEDUP_REMOVED lines=15> */
[----:B------:R-:W4:Y:S01]  /*663e0*/  LDL R13, [R1+0x2780] ;  /* 0x00278000010d7983 */ /* 0x000f220000100800 */
[C---:B--2---:R-:W-:Y:S01]  /*663f0*/  HMMA.16816.F32.BF16 R20, R16.reuse, R10, R20 ;  /* 0x0000000a1014723c */ /* 0x044fe20000041814 */
[----:B----4-:R-:W-:Y:S11]  /*66400*/  STL [R1+0x3fd8], R13 ;  /* 0x003fd80d01007387 */ /* 0x010ff60000100800 */
[----:B------:R-:W-:Y:S11]  /*66410*/  @!UPT UIADD3 URZ, URZ, URZ, URZ ;  /* 0x0000003f3f3ff290 */ /* 0x000ff6000fffe03f */
        /* <DEDUP_REMOVED lines=8> */
[----:B------:R-:W-:Y:S01]  /*664a0*/  STL.64 [R1+0x160], R16 ;  /* 0x0001601001007387 */ /* 0x000fe20000100a00 */
[----:B------:R0:W-:Y:S02]  /*664b0*/  STL.64 [R1+0x168], R18 ;  /* 0x0001681201007387 */ /* 0x0001e40000100a00 */
[----:B0-----:R-:W-:Y:S02]  /*664c0*/  MOV R18, R2 ;  /* 0x0000000200127202 */ /* 0x001fe40000000f00 */
[----:B------:R-:W-:-:S07]  /*664d0*/  MOV R19, R0 ;  /* 0x0000000000137202 */ /* 0x000fce0000000f00 */
[----:B---3--:R-:W-:Y:S11]  /*664e0*/  HMMA.16816.F32.BF16 R24, R20, R18, R24 ;  /* 0x000000121418723c */ /* 0x008ff60000041818 */
[----:B------:R-:W-:Y:S11]  /*664f0*/  @!UPT UIADD3 URZ, URZ, URZ, URZ ;  /* 0x0000003f3f3ff290 */ /* 0x000ff6000fffe03f */
[----:B------:R-:W-:Y:S01]  /*66500*/  @!UPT UIADD3 URZ, URZ, URZ, URZ ;  /* 0x0000003f3f3ff290 */ /* 0x000fe2000fffe03f */
[----:B------:R-:W-:Y:S01]  /*66510*/  STL.64 [R1+0x150], R24 ;  /* 0x0001501801007387 */ /* 0x000fe20000100a00 */
[----:B------:R0:W-:Y:S03]  /*66520*/  STL.64 [R1+0x158], R26 ;  /* 0x0001581a01007387 */ /* 0x0001e60000100a00 */
[----:B0-----:R-:W2:Y:S01]  /*66530*/  LDL.LU.64 R26, [R1+0x4028] ;  /* 0x00402800011a7983 */ /* 0x001ea20000300a00 */
[----:B------:R-:W2:Y:S01]  /*66540*/  LDL.LU.64 R24, [R1+0x4020] ;  /* 0x0040200001187983 */ /* 0x000ea20000300a00 */
[----:B------:R-:W-:Y:S02]  /*66550*/  MOV R4, R14 ;  /* 0x0000000e00047202 */ /* 0x000fe40000000f00 */
[----:B------:R-:W-:Y:S02]  /*66560*/  MOV R3, R15 ;  /* 0x0000000f00037202 */ /* 0x000fe40000000f00 */
[----:B------:R-:W-:-:S02]  /*66570*/  MOV R14, R4 ;  /* 0x00000004000e7202 */ /* 0x000fc40000000f00 */
        /* <DEDUP_REMOVED lines=27> */
[----:B------:R-:W3:Y:S02]  /*66730*/  LDL.LU.64 R24, [R1+0x3ff0] ;  /* 0x003ff00001187983 */ /* 0x000ee40000300a00 */
        /* <DEDUP_REMOVED lines=10> */
[----:B----4-:R-:W4:Y:S02]  /*667e0*/  LDL.LU R22, [R1+0x138] ;  /* 0x0001380001167983 */ /* 0x010f240000300800 */
[----:B------:R-:W4:Y:S01]  /*667f0*/  LDL.LU R23, [R1+0x13c] ;  /* 0x00013c0001177983 */ /* 0x000f220000300800 */
[C---:B---3--:R-:W-:Y:S11]  /*66800*/  HMMA.16816.F32.BF16 R12, R24.reuse, R18, R12 ;  /* 0x00000012180c723c */ /* 0x048ff6000004180c */
[----:B------:R-:W-:Y:S11]  /*66810*/  @!UPT UIADD3 URZ, URZ, URZ, URZ ;  /* 0x0000003f3f3ff290 */ /* 0x000ff6000fffe03f */
[----:B------:R-:W-:Y:S01]  /*66820*/  @!UPT UIADD3 URZ, URZ, URZ, URZ ;  /* 0x0000003f3f3ff290 */ /* 0x000fe2000fffe03f */
[----:B------:R-:W-:Y:S01]  /*66830*/  STL.64 [R1+0xd0], R12 ;  /* 0x0000d00c01007387 */ /* 0x000fe20000100a00 */
[----:B------:R0:W-:Y:S03]  /*66840*/  STL.64 [R1+0xd8], R14 ;  /* 0x0000d80e01007387 */ /* 0x0001e60000100a00 */
[----:B0-----:R-:W3:Y:S02]  /*66850*/  LDL.LU.64 R14, [R1+0x3fe8] ;  /* 0x003fe800010e7983 */ /* 0x001ee40000300a00 */
[C---:B---3--:R-:W-:Y:S02]  /*66860*/  HMMA.16816.F32.BF16 R12, R24.reuse, R14, R8 ;  /* 0x0000000e180c723c */ /* 0x048fe40000041808 */
[----:B------:R-:W2:Y:S11]  /*66870*/  LDL.LU.64 R10, [R1+0x3fe0] ;  /* 0x003fe000010a7983 */ /* 0x000eb60000300a00 */
[----:B------:R-:W-:Y:S10]  /*66880*/  @!UPT UIADD3 URZ, URZ, URZ, URZ ;  /* 0x0000003f3f3ff290 */ /* 0x000ff4000fffe03f */
[----:B------:R-:W-:Y:S01]  /*66890*/  STL.64 [R1+0xc0], R12 ;  /* 0x0000c00c01007387 */ /* 0x000fe20000100a00 */
[----:B------:R-:W-:Y:S02]  /*668a0*/  STL.64 [R1+0xc8], R14 ;  /* 0x0000c80e01007387 */ /* 0x000fe40000100a00 */
[----:B------:R-:W0:Y:S02]  /*668b0*/  LDSM.16.MT88.4 R12, [R29+0x1d080] ;  /* 0x01d080001d0c783b */ /* 0x000e240000004200 */
[----:B0-----:R0:W-:Y:S02]  /*668c0*/  STL.64 [R1+0x40], R12 ;  /* 0x0000400c01007387 */ /* 0x0011e40000100a00 */
[----:B------:R-:W-:Y:S02]  /*668d0*/  STL [R1+0x48], R14 ;  /* 0x0000480e01007387 */ /* 0x000fe40000100800 */
[----:B0-----:R-:W3:Y:S01]  /*668e0*/  LDL.LU R13, [R1+0x3fd8] ;  /* 0x003fd800010d7983 */ /* 0x001ee20000300800 */
[----:B------:R-:W-:Y:S01]  /*668f0*/  STL [R1+0x3f80], R29 ;  /* 0x003f801d01007387 */ /* 0x000fe20000100800 */
[C---:B--2---:R-:W-:Y:S02]  /*66900*/  HMMA.16816.F32.BF16 R8, R24.reuse, R10, R4 ;  /* 0x0000000a1808723c */ /* 0x044fe40000041804 */
[----:B------:R-:W2:Y:S11]  /*66910*/  LDL.LU.64 R6, [R1+0x3fd0] ;  /* 0x003fd00001067983 */ /* 0x000eb60000300a00 */
[----:B------:R-:W-:Y:S10]  /*66920*/  @!UPT UIADD3 URZ, URZ, URZ, URZ ;  /* 0x0000003f3f3ff290 */ /* 0x000ff4000fffe03f */
[----:B------:R-:W-:Y:S01]  /*66930*/  STL.64 [R1+0xb0], R8 ;  /* 0x0000b00801007387 */ /* 0x000fe20000100a00 */
[----:B------:R0:W-:Y:S03]  /*66940*/  STL.64 [R1+0xb8], R10 ;  /* 0x0000b80a01007387 */ /* 0x0001e60000100a00 */
[----:B0-----:R-:W3:Y:S01]  /*66950*/  LDL.LU.64 R10, [R1+0x3fc8] ;  /* 0x003fc800010a7983 */ /* 0x001ee20000300a00 */
[----:B------:R-:W3:Y:S01]  /*66960*/  LDL.LU.64 R8, [R1+0x3fc0] ;  /* 0x003fc00001087983 */ /* 0x000ee20000300a00 */
[----:B--2---:R-:W-:Y:S01]  /*66970*/  MOV R0, R7 ;  /* 0x0000000700007202 */ /* 0x004fe20000000f00 */
[----:B---3--:R-:W-:Y:S01]  /*66980*/  HMMA.16816.F32.BF16 R24, R24, R6, R8 ;  /* 0x000000061818723c */ /* 0x008fe20000041808 */
[----:B------:R-:W4:Y:S01]  /*66990*/  LDL.LU.64 R10, [R1+0x3fb8] ;  /* 0x003fb800010a7983 */ /* 0x000f220000300a00 */
[----:B------:R-:W4:Y:S11]  /*669a0*/  LDL.LU.64 R8, [R1+0x3fb0] ;  /* 0x003fb00001087983 */ /* 0x000f360000300a00 */
[----:B------:R-:W-:Y:S10]  /*669b0*/  @!UPT UIADD3 URZ, URZ, URZ, URZ ;  /* 0x0000003f3f3ff290 */ /* 0x000ff4000fffe03f */
[----:B------:R-:W-:Y:S01]  /*669c0*/  STL.64 [R1+0xa0], R24 ;  /* 0x0000a01801007387 */ /* 0x000fe20000100a00 */
[----:B------:R-:W-:Y:S02]  /*669d0*/  STL.64 [R1+0xa8], R26 ;  /* 0x0000a81a01007387 */ /* 0x000fe40000100a00 */
[----:B------:R-:W2:Y:S01]  /*669e0*/  LDL.LU R7, [R1+0x3fa8] ;  /* 0x003fa80001077983 */ /* 0x000ea20000300800 */
[----:B------:R-:W-:Y:S01]  /*669f0*/  MOV R2, R6 ;  /* 0x0000000600027202 */ /* 0x000fe20000000f00 */
[----:B----4-:R-:W-:Y:S01]  /*66a00*/  HMMA.16816.F32.BF16 R8, R8, R18, R20 ;  /* 0x000000120808723c */ /* 0x010fe20000041814 */
[----:B------:R-:W-:Y:S01]  /*66a10*/  LDSM.16.M88.4 R20, [R13+0x30380] ;  /* 0x030380000d14783b */ /* 0x000fe20000000200 */
[----:B------:R-:W-:-:S03]  /*66a20*/  MOV R14, R15 ;  /* 0x0000000f000e7202 */ /* 0x000fc60000000f00 */
[----:B------:R-:W-:Y:S04]  /*66a30*/  LDSM.16.M88.4 R16, [R13+0x38380] ;  /* 0x038380000d10783b */ /* 0x000fe80000000200 */
[----:B--2---:R-:W0:Y:S11]  /*66a40*/  LDSM.16.MT88.4 R4, [R7+0x1e000] ;  /* 0x01e000000704783b */ /* 0x004e360000004200 */
[----:B------:R-:W-:Y:S03]  /*66a50*/  @!UPT UIADD3 URZ, URZ, URZ, URZ ;  /* 0x0000003f3f3ff290 */ /* 0x000fe6000fffe03f */
[----:B------:R-:W-:Y:S01]  /*66a60*/  STL.64 [R1+0xe0], R8 ;  /* 0x0000e00801007387 */ /* 0x000fe20000100a00 */
[----:B------:R-:W-:Y:S02]  /*66a70*/  STL.64 [R1+0xe8], R10 ;  /* 0x0000e80a01007387 */ /* 0x000fe40000100a00 */
[----:B------:R-:W1:Y:S01]  /*66a80*/  LDSM.16.M88.4 R8, [R13+0x20380] ;  /* 0x020380000d08783b */ /* 0x000e620000000200 */
[----:B0-----:R-:W-:Y:S03]  /*66a90*/  STL [R1+0x30], R4 ;  /* 0x0000300401007387 */ /* 0x001fe60000100800 */
[----:B------:R-:W2:Y:S01]  /*66aa0*/  LDL.LU.64 R26, [R1+0x68] ;  /* 0x00006800011a7983 */ /* 0x000ea20000300a00 */
[----:B------:R-:W-:Y:S02]  /*66ab0*/  MOV R29, R5 ;  /* 0x00000005001d7202 */ /* 0x000fe40000000f00 */
[----:B------:R-:W-:Y:S01]  /*66ac0*/  MOV R3, R6 ;  /* 0x0000000600037202 */ /* 0x000fe20000000f00 */
[----:B------:R-:W-:-:S02]  /*66ad0*/  IMAD.MOV.U32 R28, RZ, RZ, R7 ;  /* 0x000000ffff1c7224 */ /* 0x000fc400078e0007 */
[----:B------:R-:W0:Y:S04]  /*66ae0*/  LDSM.16.M88.4 R4, [R13+0x28380] ;  /* 0x028380000d04783b */ /* 0x000e280000000200 */
[----:B--2---:R2:W-:Y:S01]  /*66af0*/  STL.64 [R1+0x3fa0], R26 ;  /* 0x003fa01a01007387 */ /* 0x0045e20000100a00 */
[----:B------:R-:W3:Y:S02]  /*66b00*/  LDL.LU R24, [R1+0x280] ;  /* 0x0002800001187983 */ /* 0x000ee40000300800 */
[----:B------:R-:W3:Y:S01]  /*66b10*/  LDL.LU R25, [R1+0x284] ;  /* 0x0002840001197983 */ /* 0x000ee20000300800 */
[----:B--2---:R-:W3:Y:S01]  /*66b20*/  LDL.LU R26, [R1+0x288] ;  /* 0x00028800011a7983 */ /* 0x004ee20000300800 */
[----:B------:R-:W3:Y:S02]  /*66b30*/  LDL.LU R27, [R1+0x28c] ;  /* 0x00028c00011b7983 */ /* 0x000ee40000300800 */
[----:B------:R-:W2:Y:S02]  /*66b40*/  LDL R15, [R1+0x1734] ;  /* 0x00173400010f7983 */ /* 0x000ea40000100800 */
[----:B------:R-:W-:Y:S01]  /*66b50*/  STL [R1+0x3f8c], R28 ;  /* 0x003f8c1c01007387 */ /* 0x000fe20000100800 */
[----:B------:R-:W-:Y:S01]  /*66b60*/  STL [R1+0x3f88], R3 ;  /* 0x003f880301007387 */ /* 0x000fe20000100800 */
[----:B------:R-:W-:Y:S02]  /*66b70*/  STL [R1+0x3f84], R29 ;  /* 0x003f841d01007387 */ /* 0x000fe40000100800 */
[----:B-1----:R-:W-:Y:S02]  /*66b80*/  STL [R1+0x3ce4], R10 ;  /* 0x003ce40a01007387 */ /* 0x002fe40000100800 */
[----:B------:R1:W-:Y:S01]  /*66b90*/  STL [R1+0x3ce0], R11 ;  /* 0x003ce00b01007387 */ /* 0x0003e20000100800 */
[----:B------:R-:W-:Y:S04]  /*66ba0*/  STL.64 [R1+0x3f10], R8 ;  /* 0x003f100801007387 */ /* 0x000fe80000100a00 */
[----:B-1----:R-:W4:Y:S01]  /*66bb0*/  LDL.LU.64 R10, [R1+0x78] ;  /* 0x00007800010a7983 */ /* 0x002f220000300a00 */
[----:B0-----:R0:W-:Y:S03]  /*66bc0*/  STL [R1+0x3da8], R6 ;  /* 0x003da80601007387 */ /* 0x0011e60000100800 */
[----:B0-----:R-:W2:Y:S01]  /*66bd0*/  LDL R6, [R1+0xca0] ;  /* 0x000ca00001067983 */ /* 0x001ea20000100800 */
[----:B------:R-:W-:Y:S02]  /*66be0*/  STL [R1+0x3d20], R7 ;  /* 0x003d200701007387 */ /* 0x000fe40000100800 */
[----:B------:R-:W-:Y:S02]  /*66bf0*/  STL.64 [R1+0x3f00], R22 ;  /* 0x003f001601007387 */ /* 0x000fe40000100a00 */
[----:B------:R0:W-:Y:S02]  /*66c00*/  STL.64 [R1+0x3ef8], R20 ;  /* 0x003ef81401007387 */ /* 0x0001e40000100a00 */
[----:B0-----:R-:W3:Y:S01]  /*66c10*/  LDL.LU.64 R20, [R1+0x90] ;  /* 0x0000900001147983 */ /* 0x001ee20000300a00 */
[----:B------:R-:W3:Y:S02]  /*66c20*/  LDL.LU.64 R22, [R1+0x98] ;  /* 0x0000980001167983 */ /* 0x000ee40000300a00 */
[----:B------:R-:W-:Y:S02]  /*66c30*/  STL [R1+0x3cdc], R18 ;  /* 0x003cdc1201007387 */ /* 0x000fe40000100800 */
[----:B------:R-:W-:Y:S01]  /*66c40*/  STL [R1+0x3cd8], R19 ;  /* 0x003cd81301007387 */ /* 0x000fe20000100800 */
[----:B------:R0:W-:Y:S04]  /*66c50*/  STL.64 [R1+0x3f08], R16 ;  /* 0x003f081001007387 */ /* 0x0001e80000100a00 */
[----:B0-----:R-:W2:Y:S01]  /*66c60*/  LDL.LU R16, [R1+0x2e0] ;  /* 0x0002e00001107983 */ /* 0x001ea20000300800 */
[----:B------:R-:W2:Y:S02]  /*66c70*/  LDL.LU R17, [R1+0x2e4] ;  /* 0x0002e40001117983 */ /* 0x000ea40000300800 */
[----:B------:R-:W2:Y:S02]  /*66c80*/  LDL.LU R18, [R1+0x2e8] ;  /* 0x0002e80001127983 */ /* 0x000ea40000300800 */
[----:B------:R-:W2:Y:S01]  /*66c90*/  LDL.LU R19, [R1+0x2ec] ;  /* 0x0002ec0001137983 */ /* 0x000ea20000300800 */
[----:B----4-:R-:W-:Y:S01]  /*66ca0*/  MOV R13, R10 ;  /* 0x0000000a000d7202 */ /* 0x010fe20000000f00 */
[----:B---3--:R-:W-:Y:S11]  /*66cb0*/  HMMA.16816.F32.BF16 R24, R20, R10, R24 ;  /* 0x0000000a1418723c */ /* 0x008ff60000041818 */
[----:B------:R-:W-:Y:S11]  /*66cc0*/  @!UPT UIADD3 URZ, URZ, URZ, URZ ;  /* 0x0000003f3f3ff290 */ /* 0x000ff6000fffe03f */
[----:B------:R-:W-:Y:S01]  /*66cd0*/  @!UPT UIADD3 URZ, URZ, URZ, URZ ;  /* 0x0000003f3f3ff290 */ /* 0x000fe2000fffe03f */
[----:B------:R-:W-:Y:S01]  /*66ce0*/  STL.64 [R1+0xf0], R24 ;  /* 0x0000f01801007387 */ /* 0x000fe20000100a00 */
[----:B------:R0:W-:Y:S03]  /*66cf0*/  STL.64 [R1+0xf8], R26 ;  /* 0x0000f81a01007387 */ /* 0x0001e60000100a00 */
[----:B0-----:R-:W3:Y:S01]  /*66d00*/  LDL.LU.64 R26, [R1+0x3fa0] ;  /* 0x003fa000011a7983 */ /* 0x001ee20000300a00 */
[----:B------:R-:W4:Y:S02]  /*66d10*/  LDL.LU R8, [R1+0x40] ;  /* 0x0000400001087983 */ /* 0x000f240000300800 */
[----:B------:R-:W4:Y:S02]  /*66d20*/  LDL.LU R9, [R1+0x44] ;  /* 0x0000440001097983 */ /* 0x000f240000300800 */
[----:B------:R-:W2:Y:S01]  /*66d30*/  LDL.LU R10, [R1+0x48] ;  /* 0x00004800010a7983 */ /* 0x000ea20000300800 */
[----:B------:R-:W-:Y:S01]  /*66d40*/  MOV R12, R11 ;  /* 0x0000000b000c7202 */ /* 0x000fe20000000f00 */
[----:B------:R-:W-:Y:S01]  /*66d50*/  MOV R11, R14 ;  /* 0x0000000e000b7202 */ /* 0x000fe20000000f00 */
[----:B------:R-:W-:-:S04]  /*66d60*/  MOV R7, R0 ;  /* 0x0000000000077202 */ /* 0x000fc80000000f00 */
[----:B--2---:R-:W-:Y:S01]  /*66d70*/  STL.64 [R1+0x3f98], R10 ;  /* 0x003f980a01007387 */ /* 0x004fe20000100a00 */
[----:B----4-:R-:W-:Y:S02]  /*66d80*/  STL.64 [R1+0x3f90], R8 ;  /* 0x003f900801007387 */ /* 0x010fe40000100a00 */
[----:B------:R-:W0:Y:S01]  /*66d90*/  LDSM.16.MT88.4 R8, [R6+0x1e080] ;  /* 0x01e080000608783b */ /* 0x000e220000004200 */
[----:B---3--:R-:W-:Y:S01]  /*66da0*/  HMMA.16816.F32.BF16 R16, R20, R26, R16 ;  /* 0x0000001a1410723c */ /* 0x008fe20000041810 */
[----:B0-----:R-:W-:Y:S02]  /*66db0*/  MOV R28, R9 ;  /* 0x00000009001c7202 */ /* 0x001fe40000000f00 */
[----:B------:R-:W-:Y:S01]  /*66dc0*/  MOV R3, R10 ;  /* 0x0000000a00037202 */ /* 0x000fe20000000f00 */
[----:B------:R-:W-:Y:S01]  /*66dd0*/  STL [R1+0x20], R8 ;  /* 0x0000200801007387 */ /* 0x000fe20000100800 */
[----:B------:R-:W-:Y:S02]  /*66de0*/  MOV R29, R11 ;  /* 0x0000000b001d7202 */ /* 0x000fe40000000f00 */
[----:B------:R-:W0:Y:S04]  /*66df0*/  LDSM.16.MT88.4 R8, [R15+0x1e000] ;  /* 0x01e000000f08783b */ /* 0x000e280000004200 */
[----:B------:R1:W-:Y:S01]  /*66e00*/  STL [R1+0x3f20], R6 ;  /* 0x003f200601007387 */ /* 0x0003e20000100800 */
[----:B------:R-:W-:Y:S04]  /*66e10*/  STL.64 [R1+0x3f18], R4 ;  /* 0x003f180401007387 */ /* 0x000fe80000100a00 */
[----:B0-----:R-:W-:Y:S01]  /*66e20*/  STL.64 [R1+0x10], R8 ;  /* 0x0000100801007387 */ /* 0x001fe20000100a00 */
[----:B------:R-:W-:Y:S06]  /*66e30*/  STL.64 [R1+0x18], R10 ;  /* 0x0000180a01007387 */ /* 0x000fec0000100a00 */
[----:B------:R-:W-:Y:S02]  /*66e40*/  STL.64 [R1+0x110], R16 ;  /* 0x0001101001007387 */ /* 0x000fe40000100a00 */
[----:B------:R-:W-:Y:S02]  /*66e50*/  STL.64 [R1+0x118], R18 ;  /* 0x0001181201007387 */ /* 0x000fe40000100a00 */
[----:B------:R-:W0:Y:S01]  /*66e60*/  LDSM.16.MT88.4 R16, [R15+0x1e080] ;  /* 0x01e080000f10783b */ /* 0x000e220000004200 */
[----:B-1----:R-:W-:-:S03]  /*66e70*/  MOV R6, R2 ;  /* 0x0000000200067202 */ /* 0x002fc60000000f00 */
[----:B0-----:R0:W-:Y:S01]  /*66e80*/  STL.64 [R1], R16 ;  /* 0x0000001001007387 */ /* 0x0011e20000100a00 */
[----:B------:R-:W-:Y:S02]  /*66e90*/  MOV R0, R18 ;  /* 0x0000001200007202 */ /* 0x000fe40000000f00 */
[----:B------:R-:W-:Y:S01]  /*66ea0*/  MOV R2, R19 ;  /* 0x0000001300027202 */ /* 0x000fe20000000f00 */
[----:B0-----:R-:W2:Y:S01]  /*66eb0*/  LDL.LU R16, [R1+0x260] ;  /* 0x0002600001107983 */ /* 0x001ea20000300800 */
[----:B------:R-:W2:Y:S02]  /*66ec0*/  LDL.LU R17, [R1+0x264] ;  /* 0x0002640001117983 */ /* 0x000ea40000300800 */
[----:B------:R-:W3:Y:S02]  /*66ed0*/  LDL.LU R18, [R1+0x268] ;  /* 0x0002680001127983 */ /* 0x000ee40000300800 */
[----:B------:R-:W3:Y:S01]  /*66ee0*/  LDL.LU R19, [R1+0x26c] ;  /* 0x00026c0001137983 */ /* 0x000ee20000300800 */
[----:B------:R-:W-:-:S02]  /*66ef0*/  MOV R8, R27 ;  /* 0x0000001b00087202 */ /* 0x000fc40000000f00 */
[----:B------:R-:W4:Y:S04]  /*66f00*/  LDL R27, [R1+0x1730] ;  /* 0x00173000011b7983 */ /* 0x000f280000100800 */
[----:B---3--:R-:W-:Y:S01]  /*66f10*/  STL.64 [R1+0x3f30], R18 ;  /* 0x003f301201007387 */ /* 0x008fe20000100a00 */
[----:B--2---:R0:W-:Y:S03]  /*66f20*/  STL.64 [R1+0x3f28], R16 ;  /* 0x003f281001007387 */ /* 0x0041e60000100a00 */
[----:B0-----:R-:W2:Y:S01]  /*66f30*/  LDL.LU R16, [R1+0x270] ;  /* 0x0002700001107983 */ /* 0x001ea20000300800 */
[----:B------:R-:W2:Y:S02]  /*66f40*/  LDL.LU R17, [R1+0x274] ;  /* 0x0002740001117983 */ /* 0x000ea40000300800 */
[----:B------:R-:W3:Y:S02]  /*66f50*/  LDL.LU R18, [R1+0x278] ;  /* 0x0002780001127983 */ /* 0x000ee40000300800 */
[----:B------:R-:W3:Y:S01]  /*66f60*/  LDL.LU R19, [R1+0x27c] ;  /* 0x00027c0001137983 */ /* 0x000ee20000300800 */
[----:B------:R-:W-:-:S02]  /*66f70*/  MOV R9, R26 ;  /* 0x0000001a00097202 */ /* 0x000fc40000000f00 */
[----:B------:R-:W-:Y:S02]  /*66f80*/  MOV R25, R20 ;  /* 0x0000001400197202 */ /* 0x000fe40000000f00 */
[----:B------:R-:W-:Y:S01]  /*66f90*/  MOV R24, R21 ;  /* 0x0000001500187202 */ /* 0x000fe20000000f00 */
[----:B------:R-:W-:Y:S01]  /*66fa0*/  IMAD.MOV.U32 R5, RZ, RZ, R22 ;  /* 0x000000ffff057224 */ /* 0x000fe200078e0016 */
[----:B------:R-:W-:Y:S01]  /*66fb0*/  MOV R4, R23 ;  /* 0x0000001700047202 */ /* 0x000fe20000000f00 */
[----:B---3--:R0:W-:Y:S01]  /*66fc0*/  STL.64 [R1+0x3f40], R18 ;  /* 0x003f401201007387 */ /* 0x0081e20000100a00 */
[----:B--2---:R-:W-:Y:S01]  /*66fd0*/  STL.64 [R1+0x3f38], R16 ;  /* 0x003f381001007387 */ /* 0x004fe20000100a00 */
[----:B0-----:R-:W-:Y:S02]  /*66fe0*/  MOV R18, R9 ;  /* 0x0000000900127202 */ /* 0x001fe40000000f00 */
[----:B------:R-:W-:Y:S02]  /*66ff0*/  MOV R19, R8 ;  /* 0x0000000800137202 */ /* 0x000fe40000000f00 */
[----:B------:R-:W2:Y:S01]  /*67000*/  LDL.LU R8, [R1+0x2d0] ;  /* 0x0002d00001087983 */ /* 0x000ea20000300800 */
[----:B------:R-:W2:Y:S02]  /*67010*/  LDL.LU R9, [R1+0x2d4] ;  /* 0x0002d40001097983 */ /* 0x000ea40000300800 */
[----:B------:R-:W2:Y:S02]  /*67020*/  LDL.LU R10, [R1+0x2d8] ;  /* 0x0002d800010a7983 */ /* 0x000ea40000300800 */
[----:B------:R-:W2:Y:S01]  /*67030*/  LDL.LU R11, [R1+0x2dc] ;  /* 0x0002dc00010b7983 */ /* 0x000ea20000300800 */
[----:B------:R0:W-:Y:S02]  /*67040*/  STL.64 [R1+0x3f58], R18 ;  /* 0x003f581201007387 */ /* 0x0001e40000100a00 */
[----:B0-----:R-:W-:-:S02]  /*67050*/  MOV R18, R13 ;  /* 0x0000000d00127202 */ /* 0x001fc40000000f00 */
[----:B------:R-:W-:Y:S02]  /*67060*/  MOV R19, R12 ;  /* 0x0000000c00137202 */ /* 0x000fe40000000f00 */
[----:B----4-:R-:W0:Y:S04]  /*67070*/  LDSM.16.MT88.4 R12, [R27+0x1e000] ;  /* 0x01e000001b0c783b */ /* 0x010e280000004200 */
[----:B------:R1:W-:Y:S01]  /*67080*/  STL.64 [R1+0x3f70], R18 ;  /* 0x003f701201007387 */ /* 0x0003e20000100a00 */
[----:B------:R-:W3:Y:S02]  /*67090*/  LDL.LU R20, [R1+0x250] ;  /* 0x0002500001147983 */ /* 0x000ee40000300800 */
[----:B------:R-:W3:Y:S02]  /*670a0*/  LDL.LU R21, [R1+0x254] ;  /* 0x0002540001157983 */ /* 0x000ee40000300800 */
[----:B------:R-:W4:Y:S01]  /*670b0*/  LDL.LU R22, [R1+0x258] ;  /* 0x0002580001167983 */ /* 0x000f220000300800 */
[----:B------:R-:W4:Y:S01]  /*670c0*/  LDL.LU R23, [R1+0x25c] ;  /* 0x00025c0001177983 */ /* 0x000f220000300800 */
[----:B------:R-:W2:Y:S02]  /*670d0*/  LDL.LU R16, [R1+0x2c0] ;  /* 0x0002c00001107983 */ /* 0x000ea40000300800 */
[----:B------:R-:W2:Y:S01]  /*670e0*/  LDL.LU R17, [R1+0x2c4] ;  /* 0x0002c40001117983 */ /* 0x000ea20000300800 */
[----:B-1----:R-:W2:Y:S01]  /*670f0*/  LDL.LU R18, [R1+0x2c8] ;  /* 0x0002c80001127983 */ /* 0x002ea20000300800 */
[----:B------:R-:W2:Y:S03]  /*67100*/  LDL.LU R19, [R1+0x2cc] ;  /* 0x0002cc0001137983 */ /* 0x000ea60000300800 */
[----:B----4-:R-:W-:Y:S01]  /*67110*/  STL.64 [R1+0x3f50], R22 ;  /* 0x003f501601007387 */ /* 0x010fe20000100a00 */
[----:B---3--:R1:W-:Y:S03]  /*67120*/  STL.64 [R1+0x3f48], R20 ;  /* 0x003f481401007387 */ /* 0x0083e60000100a00 */
[----:B-1----:R-:W3:Y:S01]  /*67130*/  LDL.LU R20, [R1+0x2a0] ;  /* 0x0002a00001147983 */ /* 0x002ee20000300800 */
[----:B------:R-:W3:Y:S02]  /*67140*/  LDL.LU R21, [R1+0x2a4] ;  /* 0x0002a40001157983 */ /* 0x000ee40000300800 */
[----:B------:R-:W4:Y:S02]  /*67150*/  LDL.LU R22, [R1+0x2a8] ;  /* 0x0002a80001167983 */ /* 0x000f240000300800 */
[----:B------:R-:W4:Y:S02]  /*67160*/  LDL.LU R23, [R1+0x2ac] ;  /* 0x0002ac0001177983 */ /* 0x000f240000300800 */
[----:B----4-:R-:W-:Y:S01]  /*67170*/  STL.64 [R1+0x3f68], R22 ;  /* 0x003f681601007387 */ /* 0x010fe20000100a00 */
[----:B---3--:R1:W-:Y:S03]  /*67180*/  STL.64 [R1+0x3f60], R20 ;  /* 0x003f601401007387 */ /* 0x0083e60000100a00 */
[----:B-1----:R-:W3:Y:S01]  /*67190*/  LDL.LU R20, [R1+0x2b0] ;  /* 0x0002b00001147983 */ /* 0x002ee20000300800 */
[----:B------:R-:W3:Y:S02]  /*671a0*/  LDL.LU R21, [R1+0x2b4] ;  /* 0x0002b40001157983 */ /* 0x000ee40000300800 */
[----:B------:R-:W3:Y:S02]  /*671b0*/  LDL.LU R22, [R1+0x2b8] ;  /* 0x0002b80001167983 */ /* 0x000ee40000300800 */
[----:B------:R-:W3:Y:S01]  /*671c0*/  LDL.LU R23, [R1+0x2bc] ;  /* 0x0002bc0001177983 */ /* 0x000ee20000300800 */
[----:B0-----:R0:W-:Y:S01]  /*671d0*/  STL.64 [R1+0x3e30], R14 ;  /* 0x003e300e01007387 */ /* 0x0011e20000100a00 */
[----:B------:R1:W-:Y:S01]  /*671e0*/  STL.64 [R1+0x3e28], R12 ;  /* 0x003e280c01007387 */ /* 0x0003e20000100a00 */
[----:B0-----:R-:W-:-:S02]  /*671f0*/  MOV R14, R5 ;  /* 0x00000005000e7202 */ /* 0x001fc40000000f00 */
[----:B-1----:R-:W-:Y:S02]  /*67200*/  MOV R12, R25 ;  /* 0x00000019000c7202 */ /* 0x002fe40000000f00 */
[----:B------:R-:W-:Y:S02]  /*67210*/  MOV R13, R24 ;  /* 0x00000018000d7202 */ /* 0x000fe40000000f00 */
[----:B------:R-:W-:Y:S01]  /*67220*/  MOV R15, R4 ;  /* 0x00000004000f7202 */ /* 0x000fe20000000f00 */
[----:B------:R-:W0:Y:S06]  /*67230*/  LDSM.16.MT88.4 R24, [R27+0x1e080] ;  /* 0x01e080001b18783b */ /* 0x000e2c0000004200 */
[----:B--2---:R-:W-:Y:S01]  /*67240*/  HMMA.16816.F32.BF16 R12, R12, R6, R8 ;  /* 0x000000060c0c723c */ /* 0x004fe20000041808 */
[----:B------:R-:W2:Y:S01]  /*67250*/  LDL.LU.64 R10, [R1+0x3f98] ;  /* 0x003f9800010a7983 */ /* 0x000ea20000300a00 */
[----:B------:R-:W2:Y:S11]  /*67260*/  LDL.LU.64 R8, [R1+0x3f90] ;  /* 0x003f900001087983 */ /* 0x000eb60000300a00 */
[----:B------:R-:W-:Y:S10]  /*67270*/  @!UPT UIADD3 URZ, URZ, URZ, URZ ;  /* 0x0000003f3f3ff290 */ /* 0x000ff4000fffe03f */
[----:B------:R1:W-:Y:S01]  /*67280*/  STL.64 [R1+0x390], R12 ;  /* 0x0003900c01007387 */ /* 0x0003e20000100a00 */
[----:B------:R4:W-:Y:S03]  /*67290*/  STL.64 [R1+0x398], R14 ;  /* 0x0003980e01007387 */ /* 0x0009e60000100a00 */
[----:B-1----:R-:W2:Y:S01]  /*672a0*/  LDL.LU R12, [R1+0x20] ;  /* 0x00002000010c7983 */ /* 0x002ea20000300800 */
[----:B----4-:R-:W-:Y:S01]  /*672b0*/  IMAD.MOV.U32 R14, RZ, RZ, R3 ;  /* 0x000000ffff0e7224 */ /* 0x010fe200078e0003 */
[----:B------:R-:W-:Y:S02]  /*672c0*/  MOV R15, R29 ;  /* 0x0000001d000f7202 */ /* 0x000fe40000000f00 */
[----:B------:R-:W-:Y:S02]  /*672d0*/  MOV R13, R28 ;  /* 0x0000001c000d7202 */ /* 0x000fe40000000f00 */
[----:B------:R-:W4:Y:S01]  /*672e0*/  LDL.LU R28, [R1+0x3f8c] ;  /* 0x003f8c00011c7983 */ /* 0x000f220000300800 */
[----:B------:R-:W3:Y:S02]  /*672f0*/  LDL.LU R3, [R1+0x3f88] ;  /* 0x003f880001037983 */ /* 0x000ee40000300800 */
[----:B------:R-:W3:Y:S02]  /*67300*/  LDL.LU R29, [R1+0x3f84] ;  /* 0x003f8400011d7983 */ /* 0x000ee40000300800 */
[----:B------:R1:W-:Y:S01]  /*67310*/  STL.64 [R1+0x3ef0], R14 ;  /* 0x003ef00e01007387 */ /* 0x0003e20000100a00 */
[----:B--2---:R-:W-:Y:S01]  /*67320*/  STL.64 [R1+0x3ee8], R12 ;  /* 0x003ee80c01007387 */ /* 0x004fe20000100a00 */
[----:B-1----:R-:W2:Y:S02]  /*67330*/  LDL.LU R14, [R1+0x88] ;  /* 0x00008800010e7983 */ /* 0x002ea40000300800 */
[----:B------:R-:W2:Y:S02]  /*67340*/  LDL.LU R15, [R1+0x8c] ;  /* 0x00008c00010f7983 */ /* 0x000ea40000300800 */
[----:B0-----:R3:W-:Y:S01]  /*67350*/  STL.64 [R1+0x3df0], R26 ;  /* 0x003df01a01007387 */ /* 0x0017e20000100a00 */
[----:B------:R0:W-:Y:S01]  /*67360*/  STL.64 [R1+0x3de8], R24 ;  /* 0x003de81801007387 */ /* 0x0001e20000100a00 */
[----:B---3--:R-:W-:-:S03]  /*67370*/  MOV R26, R3 ;  /* 0x00000003001a7202 */ /* 0x008fc60000000f00 */
[----:B0-----:R-:W3:Y:S01]  /*67380*/  LDL.LU R24, [R1+0x30] ;  /* 0x0000300001187983 */ /* 0x001ee20000300800 */
[----:B------:R-:W-:Y:S02]  /*67390*/  MOV R25, R29 ;  /* 0x0000001d00197202 */ /* 0x000fe40000000f00 */
[----:B------:R-:W3:Y:S02]  /*673a0*/  LDL.LU R29, [R1+0x3f80] ;  /* 0x003f8000011d7983 */ /* 0x000ee40000300800 */
[----:B------:R-:W3:Y:S01]  /*673b0*/  LDL.LU R3, [R1+0x3f7c] ;  /* 0x003f7c0001037983 */ /* 0x000ee20000300800 */
[----:B----4-:R-:W-:Y:S02]  /*673c0*/  MOV R27, R28 ;  /* 0x0000001c001b7202 */ /* 0x010fe40000000f00 */
[----:B------:R-:W4:Y:S01]  /*673d0*/  LDL.LU R28, [R1+0x3f78] ;  /* 0x003f7800011c7983 */ /* 0x000f220000300800 */
[C---:B--2---:R-:W-:Y:S03]  /*673e0*/  HMMA.16816.F32.BF16 R12, R8.reuse, R14, R16 ;  /* 0x0000000e080c723c */ /* 0x044fe60000041810 */
[----:B------:R-:W2:Y:S11]  /*673f0*/  LDL.LU.64 R18, [R1+0x3f70] ;  /* 0x003f700001127983 */ /* 0x000eb60000300a00 */
[----:B------:R-:W-:Y:S09]  /*67400*/  @!UPT UIADD3 URZ, URZ, URZ, URZ ;  /* 0x0000003f3f3ff290 */ /* 0x000ff2000fffe03f */
[----:B------:R0:W-:Y:S01]  /*67410*/  STL.64 [R1+0x380], R12 ;  /* 0x0003800c01007387 */ /* 0x0001e20000100a00 */
[----:B------:R1:W-:Y:S03]  /*67420*/  STL.64 [R1+0x388], R14 ;  /* 0x0003880e01007387 */ /* 0x0003e60000100a00 */
[----:B0-----:R-:W3:Y:S01]  /*67430*/  LDL.LU R12, [R1+0x230] ;  /* 0x00023000010c7983 */ /* 0x001ee20000300800 */
[----:B------:R-:W3:Y:S02]  /*67440*/  LDL.LU R13, [R1+0x234] ;  /* 0x00023400010d7983 */ /* 0x000ee40000300800 */
[----:B-1----:R-:W3:Y:S02]  /*67450*/  LDL.LU R14, [R1+0x238] ;  /* 0x00023800010e7983 */ /* 0x002ee40000300800 */
[----:B------:R-:W3:Y:S01]  /*67460*/  LDL.LU R15, [R1+0x23c] ;  /* 0x00023c00010f7983 */ /* 0x000ee20000300800 */
[C---:B--2---:R-:W-:Y:S01]  /*67470*/  HMMA.16816.F32.BF16 R16, R8.reuse, R18, R20 ;  /* 0x000000120810723c */ /* 0x044fe20000041814 */
[----:B------:R-:W2:Y:S01]  /*67480*/  LDL.LU.64 R22, [R1+0x3f68] ;  /* 0x003f680001167983 */ /* 0x000ea20000300a00 */
[----:B------:R-:W2:Y:S11]  /*67490*/  LDL.LU.64 R20, [R1+0x3f60] ;  /* 0x003f600001147983 */ /* 0x000eb60000300a00 */
[----:B------:R-:W-:Y:S10]  /*674a0*/  @!UPT UIADD3 URZ, URZ, URZ, URZ ;  /* 0x0000003f3f3ff290 */ /* 0x000ff4000fffe03f */
[----:B------:R-:W-:Y:S01]  /*674b0*/  STL.64 [R1+0x370], R16 ;  /* 0x0003701001007387 */ /* 0x000fe20000100a00 */
[----:B------:R0:W-:Y:S03]  /*674c0*/  STL.64 [R1+0x378], R18 ;  /* 0x0003781201007387 */ /* 0x0001e60000100a00 */
[----:B0-----:R-:W2:Y:S02]  /*674d0*/  LDL.LU.64 R18, [R1+0x3f58] ;  /* 0x003f580001127983 */ /* 0x001ea40000300a00 */
[C---:B--2---:R-:W-:Y:S02]  /*674e0*/  HMMA.16816.F32.BF16 R16, R8.reuse, R18, R20 ;  /* 0x000000120810723c */ /* 0x044fe40000041814 */
[----:B------:R-:W2:Y:S01]  /*674f0*/  LDL.LU.64 R22, [R1+0x3f50] ;  /* 0x003f500001167983 */ /* 0x000ea20000300a00 */
[----:B------:R-:W2:Y:S11]  /*67500*/  LDL.LU.64 R20, [R1+0x3f48] ;  /* 0x003f480001147983 */ /* 0x000eb60000300a00 */
[----:B------:R-:W-:Y:S09]  /*67510*/  @!UPT UIADD3 URZ, URZ, URZ, URZ ;  /* 0x0000003f3f3ff290 */ /* 0x000ff2000fffe03f */
[----:B------:R-:W-:Y:S01]  /*67520*/  STL.64 [R1+0x280], R16 ;  /* 0x0002801001007387 */ /* 0x000fe20000100a00 */
[----:B------:R-:W-:Y:S02]  /*67530*/  STL.64 [R1+0x288], R18 ;  /* 0x0002881201007387 */ /* 0x000fe40000100a00 */
[----:B---3--:R-:W0:Y:S02]  /*67540*/  LDSM.16.MT88.4 R16, [R29+0x1e000] ;  /* 0x01e000001d10783b */ /* 0x008e240000004200 */
[----:B0-----:R-:W-:Y:S02]  /*67550*/  STL.64 [R1+0x60], R16 ;  /* 0x0000601001007387 */ /* 0x001fe40000100a00 */
[----:B------:R0:W-:Y:S02]  /*67560*/  STL.64 [R1+0x68], R18 ;  /* 0x0000681201007387 */ /* 0x0001e40000100a00 */
[----:B0-----:R-:W3:Y:S01]  /*67570*/  LDL.LU.64 R18, [R1+0x3f40] ;  /* 0x003f400001127983 */ /* 0x001ee20000300a00 */
[----:B------:R-:W3:Y:S02]  /*67580*/  LDL.LU.64 R16, [R1+0x3f38] ;  /* 0x003f380001107983 */ /* 0x000ee40000300a00 */
[----:B---3--:R-:W-:Y:S01]  /*67590*/  HMMA.16816.F32.BF16 R8, R8, R6, R16 ;  /* 0x000000060808723c */ /* 0x008fe20000041810 */
[----:B------:R-:W3:Y:S01]  /*675a0*/  LDL.LU.64 R18, [R1+0x3f30] ;  /* 0x003f300001127983 */ /* 0x000ee20000300a00 */
[----:B------:R-:W3:Y:S02]  /*675b0*/  LDL.LU.64 R16, [R1+0x3f28] ;  /* 0x003f280001107983 */ /* 0x000ee40000300a00 */
[----:B------:R-:W2:Y:S02]  /*675c0*/  LDL.LU R6, [R1+0x3f20] ;  /* 0x003f200001067983 */ /* 0x000ea40000300800 */
[----:B------:R-:W2:Y:S11]  /*675d0*/  LDL.LU.64 R4, [R1+0x3f18] ;  /* 0x003f180001047983 */ /* 0x000eb60000300a00 */
[----:B------:R-:W-:Y:S06]  /*675e0*/  @!UPT UIADD3 URZ, URZ, URZ, URZ ;  /* 0x0000003f3f3ff290 */ /* 0x000fec000fffe03f */
[----:B------:R0:W-:Y:S01]  /*675f0*/  STL [R1+0x274], R9 ;  /* 0x0002740901007387 */ /* 0x0001e20000100800 */
[----:B------:R-:W-:Y:S01]  /*67600*/  MOV R7, R8 ;  /* 0x0000000800077202 */ /* 0x000fe20000000f00 */
[----:B------:R-:W-:Y:S02]  /*67610*/  STL [R1+0x278], R10 ;  /* 0x0002780a01007387 */ /* 0x000fe40000100800 */
[----:B0-----:R-:W3:Y:S01]  /*67620*/  LDL.LU.64 R8, [R1+0x3f10] ;  /* 0x003f100001087983 */ /* 0x001ee20000300a00 */
[----:B------:R-:W-:-:S05]  /*67630*/  MOV R29, R11 ;  /* 0x0000000b001d7202 */ /* 0x000fca0000000f00 */
[----:B------:R-:W-:Y:S01]  /*67640*/  STL [R1+0x3d68], R29 ;  /* 0x003d681d01007387 */ /* 0x000fe20000100800 */
[C---:B--2---:R-:W-:Y:S08]  /*67650*/  HMMA.16816.F32.BF16 R20, R24.reuse, R4, R20 ;  /* 0x000000041814723c */ /* 0x044ff00000041814 */
[----:B---3--:R-:W-:Y:S11]  /*67660*/  HMMA.16816.F32.BF16 R16, R24, R8, R16 ;  /* 0x000000081810723c */ /* 0x008ff60000041810 */
[----:B------:R-:W-:Y:S11]  /*67670*/  @!UPT UIADD3 URZ, URZ, URZ, URZ ;  /* 0x0000003f3f3ff290 */ /* 0x000ff6000fffe03f */
[----:B------:R-:W-:Y:S01]  /*67680*/  @!UPT UIADD3 URZ, URZ, URZ, URZ ;  /* 0x0000003f3f3ff290 */ /* 0x000fe2000fffe03f */
[----:B------:R0:W-:Y:S01]  /*67690*/  STL.64 [R1+0x360], R16 ;  /* 0x0003601001007387 */ /* 0x0001e20000100a00 */
[----:B------:R-:W-:Y:S03]  /*676a0*/  STL.64 [R1+0x368], R18 ;  /* 0x0003681201007387 */ /* 0x000fe60000100a00 */
[----:B0-----:R-:W2:Y:S01]  /*676b0*/  LDL.LU.64 R16, [R1+0x3f08] ;  /* 0x003f080001107983 */ /* 0x001ea20000300a00 */
[----:B------:R-:W-:Y:S02]  /*676c0*/  STL.64 [R1+0x350], R20 ;  /* 0x0003501401007387 */ /* 0x000fe40000100a00 */
[----:B------:R0:W-:Y:S02]  /*676d0*/  STL.64 [R1+0x358], R22 ;  /* 0x0003581601007387 */ /* 0x0001e40000100a00 */
[----:B0-----:R-:W3:Y:S01]  /*676e0*/  LDL.LU.64 R22, [R1+0x3f00] ;  /* 0x003f000001167983 */ /* 0x001ee20000300a00 */
[----:B------:R-:W2:Y:S02]  /*676f0*/  LDL.LU.64 R20, [R1+0x3ef8] ;  /* 0x003ef80001147983 */ /* 0x000ea40000300a00 */
[----:B------:R-:W-:Y:S02]  /*67700*/  STL.64 [R1+0x3ee0], R6 ;  /* 0x003ee00601007387 */ /* 0x000fe40000100a00 */
[----:B------:R0:W-:Y:S02]  /*67710*/  STL.64 [R1+0x3ed8], R4 ;  /* 0x003ed80401007387 */ /* 0x0001e40000100a00 */
[----:B0-----:R-:W2:Y:S01]  /*67720*/  LDL.LU R4, [R1+0x240] ;  /* 0x0002400001047983 */ /* 0x001ea20000300800 */
[----:B------:R-:W2:Y:S01]  /*67730*/  LDL.LU R5, [R1+0x244] ;  /* 0x0002440001057983 */ /* 0x000ea20000300800 */
[----:B----4-:R-:W-:-:S02]  /*67740*/  MOV R6, R28 ;  /* 0x0000001c00067202 */ /* 0x010fc40000000f00 */
[----:B------:R-:W-:-:S07]  /*67750*/  MOV R7, R3 ;  /* 0x0000000300077202 */ /* 0x000fce0000000f00 */
[C---:B--2---:R-:W-:Y:S08]  /*67760*/  HMMA.16816.F32.BF16 R4, R24.reuse, R20, R4 ;  /* 0x000000141804723c */ /* 0x044ff00000041804 */
[----:B------:R-:W-:Y:S11]  /*67770*/  HMMA.16816.F32.BF16 R24, R24, R16, R12 ;  /* 0x000000101818723c */ /* 0x000ff6000004180c */
[----:B------:R-:W-:Y:S05]  /*67780*/  @!UPT UIADD3 URZ, URZ, URZ, URZ ;  /* 0x0000003f3f3ff290 */ /* 0x000fea000fffe03f */
[----:B------:R-:W-:Y:S02]  /*67790*/  MOV R18, R4 ;  /* 0x0000000400127202 */ /* 0x000fe40000000f00 */
[----:B------:R-:W-:Y:S01]  /*677a0*/  MOV R19, R5 ;  /* 0x0000000500137202 */ /* 0x000fe20000000f00 */
[----:B------:R-:W2:Y:S01]  /*677b0*/  LDL.LU R4, [R1+0x220] ;  /* 0x0002200001047983 */ /* 0x000ea20000300800 */
[----:B------:R-:W-:Y:S01]  /*677c0*/  MOV R28, R6 ;  /* 0x00000006001c7202 */ /* 0x000fe20000000f00 */
[----:B------:R-:W2:Y:S01]  /*677d0*/  LDL.LU R5, [R1+0x224] ;  /* 0x0002240001057983 */ /* 0x000ea20000300800 */
[----:B------:R-:W-:Y:S01]  /*677e0*/  MOV R3, R7 ;  /* 0x0000000700037202 */ /* 0x000fe20000000f00 */
[----:B------:R-:W2:Y:S01]  /*677f0*/  LDL.LU R6, [R1+0x228] ;  /* 0x0002280001067983 */ /* 0x000ea20000300800 */
[----:B------:R-:W2:Y:S02]  /*67800*/  LDL.LU R7, [R1+0x22c] ;  /* 0x00022c0001077983 */ /* 0x000ea40000300800 */
[----:B---3--:R-:W-:Y:S02]  /*67810*/  STL.64 [R1+0x3ed0], R22 ;  /* 0x003ed01601007387 */ /* 0x008fe40000100a00 */
[----:B------:R0:W-:Y:S02]  /*67820*/  STL.64 [R1+0x3ec8], R20 ;  /* 0x003ec81401007387 */ /* 0x0001e40000100a00 */
[----:B0-----:R-:W3:Y:S01]  /*67830*/  LDL.LU R20, [R1+0x200] ;  /* 0x0002000001147983 */ /* 0x001ee20000300800 */
[----:B------:R-:W3:Y:S02]  /*67840*/  LDL.LU R21, [R1+0x204] ;  /* 0x0002040001157983 */ /* 0x000ee40000300800 */
[----:B------:R-:W3:Y:S02]  /*67850*/  LDL.LU R22, [R1+0x208] ;  /* 0x0002080001167983 */ /* 0x000ee40000300800 */
[----:B------:R-:W3:Y:S01]  /*67860*/  LDL.LU R23, [R1+0x20c] ;  /* 0x00020c0001177983 */ /* 0x000ee20000300800 */
[----:B------:R-:W-:Y:S01]  /*67870*/  STL [R1+0x3cf4], R3 ;  /* 0x003cf40301007387 */ /* 0x000fe20000100800 */
[----:B------:R-:W-:Y:S02]  /*67880*/  STL [R1+0x3cf0], R28 ;  /* 0x003cf01c01007387 */ /* 0x000fe40000100800 */
[----:B------:R-:W-:Y:S02]  /*67890*/  STL [R1+0x3cec], R19 ;  /* 0x003cec1301007387 */ /* 0x000fe40000100800 */
[----:B------:R-:W-:Y:S01]  /*678a0*/  STL [R1+0x3ce8], R18 ;  /* 0x003ce81201007387 */ /* 0x000fe20000100800 */
[----:B------:R-:W2:Y:S01]  /*678b0*/  LDL.LU.64 R14, [R1+0x3ef0] ;  /* 0x003ef000010e7983 */ /* 0x000ea20000300a00 */
[----:B------:R-:W2:Y:S02]  /*678c0*/  LDL.LU.64 R12, [R1+0x3ee8] ;  /* 0x003ee800010c7983 */ /* 0x000ea40000300a00 */
[----:B------:R0:W-:Y:S02]  /*678d0*/  STL [R1+0x330], R24 ;  /* 0x0003301801007387 */ /* 0x0001e40000100800 */
[----:B------:R1:W-:Y:S02]  /*678e0*/  STL [R1+0x33c], R27 ;  /* 0x00033c1b01007387 */ /* 0x0003e40000100800 */
[----:B------:R-:W-:Y:S01]  /*678f0*/  IMAD.MOV.U32 R10, RZ, RZ, R25 ;  /* 0x000000ffff0a7224 */ /* 0x000fe200078e0019 */
[----:B------:R-:W-:Y:S01]  /*67900*/  MOV R11, R26 ;  /* 0x0000001a000b7202 */ /* 0x000fe20000000f00 */
[----:B0-----:R-:W4:Y:S01]  /*67910*/  LDL.LU R24, [R1+0x10] ;  /* 0x0000100001187983 */ /* 0x001f220000300800 */
[----:B------:R-:W4:Y:S02]  /*67920*/  LDL.LU R25, [R1+0x14] ;  /* 0x0000140001197983 */ /* 0x000f240000300800 */
[----:B------:R-:W2:Y:S02]  /*67930*/  LDL.LU R26, [R1+0x18] ;  /* 0x00001800011a7983 */ /* 0x000ea40000300800 */
[----:B-1----:R-:W2:Y:S02]  /*67940*/  LDL.LU R27, [R1+0x1c] ;  /* 0x00001c00011b7983 */ /* 0x002ea40000300800 */
[----:B--2---:R-:W-:Y:S01]  /*67950*/  STL.64 [R1+0x3eb0], R26 ;  /* 0x003eb01a01007387 */ /* 0x004fe20000100a00 */
[----:B----4-:R0:W-:Y:S03]  /*67960*/  STL.64 [R1+0x3ea8], R24 ;  /* 0x003ea81801007387 */ /* 0x0101e60000100a00 */
[----:B0-----:R-:W2:Y:S01]  /*67970*/  LDL.LU R24, [R1+0x1e0] ;  /* 0x0001e00001187983 */ /* 0x001ea20000300800 */
[----:B------:R-:W2:Y:S02]  /*67980*/  LDL.LU R25, [R1+0x1e4] ;  /* 0x0001e40001197983 */ /* 0x000ea40000300800 */
[----:B------:R-:W4:Y:S02]  /*67990*/  LDL.LU R26, [R1+0x1e8] ;  /* 0x0001e800011a7983 */ /* 0x000f240000300800 */
[----:B------:R-:W4:Y:S01]  /*679a0*/  LDL.LU R27, [R1+0x1ec] ;  /* 0x0001ec00011b7983 */ /* 0x000f220000300800 */
[C---:B------:R-:W-:Y:S11]  /*679b0*/  HMMA.16816.F32.BF16 R4, R12.reuse, R8, R4 ;  /* 0x000000080c04723c */ /* 0x040ff60000041804 */
[----:B------:R-:W-:Y:S11]  /*679c0*/  @!UPT UIADD3 URZ, URZ, URZ, URZ ;  /* 0x0000003f3f3ff290 */ /* 0x000ff6000fffe03f */
[----:B------:R-:W-:Y:S02]  /*679d0*/  @!UPT UIADD3 URZ, URZ, URZ, URZ ;  /* 0x0000003f3f3ff290 */ /* 0x000fe4000fffe03f */
[----:B------:R-:W-:Y:S02]  /*679e0*/  MOV R19, R6 ;  /* 0x0000000600137202 */ /* 0x000fe40000000f00 */
[----:B------:R-:W-:Y:S02]  /*679f0*/  MOV R18, R7 ;  /* 0x0000000700127202 */ /* 0x000fe40000000f00 */
[----:B------:R-:W-:Y:S02]  /*67a00*/  MOV R3, R4 ;  /* 0x0000000400037202 */ /* 0x000fe40000000f00 */
[----:B------:R-:W-:Y:S01]  /*67a10*/  MOV R28, R5 ;  /* 0x00000005001c7202 */ /* 0x000fe20000000f00 */
[----:B----4-:R-:W-:Y:S01]  /*67a20*/  STL.64 [R1+0x3ec0], R26 ;  /* 0x003ec01a01007387 */ /* 0x010fe20000100a00 */
[----:B--2---:R0:W-:Y:S03]  /*67a30*/  STL.64 [R1+0x3eb8], R24 ;  /* 0x003eb81801007387 */ /* 0x0041e60000100a00 */
[----:B0-----:R-:W2:Y:S01]  /*67a40*/  LDL.LU R24, [R1+0x1f0] ;  /* 0x0001f00001187983 */ /* 0x001ea20000300800 */
[----:B------:R-:W2:Y:S02]  /*67a50*/  LDL.LU R25, [R1+0x1f4] ;  /* 0x0001f40001197983 */ /* 0x000ea40000300800 */
[----:B------:R-:W2:Y:S02]  /*67a60*/  LDL.LU R26, [R1+0x1f8] ;  /* 0x0001f800011a7983 */ /* 0x000ea40000300800 */
[----:B------:R-:W2:Y:S01]  /*67a70*/  LDL.LU R27, [R1+0x1fc] ;  /* 0x0001fc00011b7983 */ /* 0x000ea20000300800 */
[----:B------:R0:W-:Y:S01]  /*67a80*/  STL [R1+0x3cfc], R11 ;  /* 0x003cfc0b01007387 */ /* 0x0001e20000100800 */
[----:B------:R1:W-:Y:S02]  /*67a90*/  STL [R1+0x3cf8], R10 ;  /* 0x003cf80a01007387 */ /* 0x0003e40000100800 */
[----:B------:R-:W4:Y:S02]  /*67aa0*/  LDL.LU.64 R6, [R1+0x3ee0] ;  /* 0x003ee00001067983 */ /* 0x000f240000300a00 */
[----:B------:R-:W3:Y:S01]  /*67ab0*/  LDL.LU.64 R4, [R1+0x3ed8] ;  /* 0x003ed80001047983 */ /* 0x000ee20000300a00 */
[----:B------:R-:W-:Y:S01]  /*67ac0*/  STL [R1+0x3d0c], R18 ;  /* 0x003d0c1201007387 */ /* 0x000fe20000100800 */
[----:B------:R-:W-:Y:S02]  /*67ad0*/  STL [R1+0x3d08], R19 ;  /* 0x003d081301007387 */ /* 0x000fe40000100800 */
[----:B------:R-:W-:Y:S02]  /*67ae0*/  STL [R1+0x3d04], R28 ;  /* 0x003d041c01007387 */ /* 0x000fe40000100800 */
[----:B------:R-:W-:Y:S01]  /*67af0*/  STL [R1+0x3d00], R3 ;  /* 0x003d000301007387 */ /* 0x000fe20000100800 */
[C---:B---3--:R-:W-:Y:S11]  /*67b00*/  HMMA.16816.F32.BF16 R20, R12.reuse, R4, R20 ;  /* 0x000000040c14723c */ /* 0x048ff60000041814 */
[----:B------:R-:W-:Y:S11]  /*67b10*/  @!UPT UIADD3 URZ, URZ, URZ, URZ ;  /* 0x0000003f3f3ff290 */ /* 0x000ff6000fffe03f */
[----:B------:R-:W-:Y:S01]  /*67b20*/  @!UPT UIADD3 URZ, URZ, URZ, URZ ;  /* 0x0000003f3f3ff290 */ /* 0x000fe2000fffe03f */
[----:B------:R3:W-:Y:S01]  /*67b30*/  STL.64 [R1+0x310], R20 ;  /* 0x0003101401007387 */ /* 0x0007e20000100a00 */
[----:B0-----:R-:W-:Y:S02]  /*67b40*/  MOV R11, R22 ;  /* 0x00000016000b7202 */ /* 0x001fe40000000f00 */
[----:B-1----:R-:W-:Y:S02]  /*67b50*/  MOV R10, R23 ;  /* 0x00000017000a7202 */ /* 0x002fe40000000f00 */
[----:B------:R-:W2:Y:S04]  /*67b60*/  LDL.LU.64 R22, [R1+0x3ed0] ;  /* 0x003ed00001167983 */ /* 0x000ea80000300a00 */
[----:B---3--:R-:W2:Y:S01]  /*67b70*/  LDL.LU.64 R20, [R1+0x3ec8] ;  /* 0x003ec80001147983 */ /* 0x008ea20000300a00 */
[----:B----4-:R-:W-:Y:S02]  /*67b80*/  STL.64 [R1+0x3e98], R6 ;  /* 0x003e980601007387 */ /* 0x010fe40000100a00 */
[----:B------:R0:W-:Y:S02]  /*67b90*/  STL.64 [R1+0x3e90], R4 ;  /* 0x003e900401007387 */ /* 0x0001e40000100a00 */
[----:B0-----:R-:W3:Y:S01]  /*67ba0*/  LDL.LU R4, [R1+0x1d0] ;  /* 0x0001d00001047983 */ /* 0x001ee20000300800 */
[----:B------:R-:W3:Y:S02]  /*67bb0*/  LDL.LU R5, [R1+0x1d4] ;  /* 0x0001d40001057983 */ /* 0x000ee40000300800 */
[----:B------:R-:W3:Y:S02]  /*67bc0*/  LDL.LU R6, [R1+0x1d8] ;  /* 0x0001d80001067983 */ /* 0x000ee40000300800 */
[----:B------:R-:W3:Y:S01]  /*67bd0*/  LDL.LU R7, [R1+0x1dc] ;  /* 0x0001dc0001077983 */ /* 0x000ee20000300800 */
[----:B------:R-:W-:Y:S01]  /*67be0*/  STL [R1+0x3d14], R10 ;  /* 0x003d140a01007387 */ /* 0x000fe20000100800 */
        /* <DEDUP_REMOVED lines=17> */
[----:B------:R-:W-:Y:S11]  /*67d00*/  @!UPT UIADD3 URZ, URZ, URZ, URZ ;  /* 0x0000003f3f3ff290 */ /* 0x000ff6000fffe03f */
[----:B------:R-:W-:Y:S02]  /*67d10*/  MOV R18, R12 ;  /* 0x0000000c00127202 */ /* 0x000fe40000000f00 */
[----:B------:R-:W-:Y:S01]  /*67d20*/  MOV R19, R13 ;  /* 0x0000000d00137202 */ /* 0x000fe20000000f00 */
[----:B------:R-:W2:Y:S01]  /*67d30*/  LDL.LU R12, [R1] ;  /* 0x00000000010c7983 */ /* 0x000ea20000300800 */
[----:B------:R-:W2:Y:S01]  /*67d40*/  LDL.LU R13, [R1+0x4] ;  /* 0x00000400010d7983 */ /* 0x000ea20000300800 */
[----:B------:R-:W-:Y:S02]  /*67d50*/  MOV R28, R14 ;  /* 0x0000000e001c7202 */ /* 0x000fe40000000f00 */
[----:B------:R-:W-:Y:S01]  /*67d60*/  MOV R3, R15 ;  /* 0x0000000f00037202 */ /* 0x000fe20000000f00 */
[----:B------:R-:W-:Y:S02]  /*67d70*/  MOV R14, R0 ;  /* 0x00000000000e7202 */ /* 0x000fe40000000f00 */
[----:B------:R-:W-:Y:S01]  /*67d80*/  IMAD.MOV.U32 R15, RZ, RZ, R2 ;  /* 0x000000ffff0f7224 */ /* 0x000fe200078e0002 */
[----:B------:R-:W4:Y:S01]  /*67d90*/  LDL.LU R0, [R1+0x3ea4] ;  /* 0x003ea40001007983 */ /* 0x000f220000300800 */
[----:B------:R-:W4:Y:S03]  /*67da0*/  LDL.LU R2, [R1+0x3ea0] ;  /* 0x003ea00001027983 */ /* 0x000f260000300800 */
[----:B------:R-:W-:Y:S01]  /*67db0*/  STL.64 [R1+0x3e78], R14 ;  /* 0x003e780e01007387 */ /* 0x000fe20000100a00 */
[C---:B---3--:R-:W-:Y:S03]  /*67dc0*/  HMMA.16816.F32.BF16 R4, R24.reuse, R8, R4 ;  /* 0x000000081804723c */ /* 0x048fe60000041804 */
[----:B--2---:R0:W-:Y:S04]  /*67dd0*/  STL.64 [R1+0x3e70], R12 ;  /* 0x003e700c01007387 */ /* 0x0041e80000100a00 */
[----:B0-----:R-:W2:Y:S01]  /*67de0*/  LDL.LU R12, [R1+0x1b0] ;  /* 0x0001b000010c7983 */ /* 0x001ea20000300800 */
[----:B------:R-:W2:Y:S02]  /*67df0*/  LDL.LU R13, [R1+0x1b4] ;  /* 0x0001b400010d7983 */ /* 0x000ea40000300800 */
[----:B------:R-:W2:Y:S02]  /*67e00*/  LDL.LU R14, [R1+0x1b8] ;  /* 0x0001b800010e7983 */ /* 0x000ea40000300800 */
[----:B------:R-:W2:Y:S01]  /*67e10*/  LDL.LU R15, [R1+0x1bc] ;  /* 0x0001bc00010f7983 */ /* 0x000ea20000300800 */
[----:B------:R-:W-:Y:S01]  /*67e20*/  STL [R1+0x3d84], R3 ;  /* 0x003d840301007387 */ /* 0x000fe20000100800 */
[----:B------:R-:W-:Y:S02]  /*67e30*/  STL [R1+0x3d80], R28 ;  /* 0x003d801c01007387 */ /* 0x000fe40000100800 */
[----:B------:R-:W3:Y:S02]  /*67e40*/  LDL R29, [R1+0x172c] ;  /* 0x00172c00011d7983 */ /* 0x000ee40000100800 */
[----:B------:R-:W-:Y:S01]  /*67e50*/  STL [R1+0x3d1c], R19 ;  /* 0x003d1c1301007387 */ /* 0x000fe20000100800 */
[----:B------:R-:W-:Y:S04]  /*67e60*/  STL [R1+0x3d18], R18 ;  /* 0x003d181201007387 */ /* 0x000fe80000100800 */
[----:B------:R-:W-:Y:S02]  /*67e70*/  STL.64 [R1+0x2f0], R4 ;  /* 0x0002f00401007387 */ /* 0x000fe40000100a00 */
[----:B------:R0:W-:Y:S02]  /*67e80*/  STL.64 [R1+0x2f8], R6 ;  /* 0x0002f80601007387 */ /* 0x0001e40000100a00 */
[----:B0-----:R-:W2:Y:S01]  /*67e90*/  LDL.LU.64 R6, [R1+0x3e98] ;  /* 0x003e980001067983 */ /* 0x001ea20000300a00 */
[----:B------:R-:W4:Y:S02]  /*67ea0*/  LDL.LU.64 R4, [R1+0x3e90] ;  /* 0x003e900001047983 */ /* 0x000f240000300a00 */
[----:B----4-:R-:W-:Y:S11]  /*67eb0*/  HMMA.16816.F32.BF16 R20, R24, R4, R20 ;  /* 0x000000041814723c */ /* 0x010ff60000041814 */
[----:B------:R-:W-:Y:S11]  /*67ec0*/  @!UPT UIADD3 URZ, URZ, URZ, URZ ;  /* 0x0000003f3f3ff290 */ /* 0x000ff6000fffe03f */
[----:B------:R-:W-:Y:S01]  /*67ed0*/  @!UPT UIADD3 URZ, URZ, URZ, URZ ;  /* 0x0000003f3f3ff290 */ /* 0x000fe2000fffe03f */
[----:B------:R-:W-:Y:S01]  /*67ee0*/  STL.64 [R1+0x2e0], R20 ;  /* 0x0002e01401007387 */ /* 0x000fe20000100a00 */
[----:B------:R0:W-:Y:S03]  /*67ef0*/  STL.64 [R1+0x2e8], R22 ;  /* 0x0002e81601007387 */ /* 0x0001e60000100a00 */
[----:B0-----:R-:W4:Y:S01]  /*67f00*/  LDL.LU.64 R22, [R1+0x3e88] ;  /* 0x003e880001167983 */ /* 0x001f220000300a00 */
[----:B------:R-:W3:Y:S02]  /*67f10*/  LDL.LU.64 R20, [R1+0x3e80] ;  /* 0x003e800001147983 */ /* 0x000ee40000300a00 */
[----:B--2---:R-:W-:Y:S02]  /*67f20*/  STL.64 [R1+0x3e68], R6 ;  /* 0x003e680601007387 */ /* 0x004fe40000100a00 */
[----:B------:R0:W-:Y:S02]  /*67f30*/  STL.64 [R1+0x3e60], R4 ;  /* 0x003e600401007387 */ /* 0x0001e40000100a00 */
[----:B0-----:R-:W2:Y:S01]  /*67f40*/  LDL.LU R4, [R1+0x1a0] ;  /* 0x0001a00001047983 */ /* 0x001ea20000300800 */
[----:B------:R-:W2:Y:S01]  /*67f50*/  LDL.LU R5, [R1+0x1a4] ;  /* 0x0001a40001057983 */ /* 0x000ea20000300800 */
        /* <DEDUP_REMOVED lines=9> */
[----:B----4-:R-:W-:Y:S02]  /*67ff0*/  STL.64 [R1+0x3e58], R22 ;  /* 0x003e581601007387 */ /* 0x010fe40000100a00 */
[----:B------:R0:W-:Y:S01]  /*68000*/  STL.64 [R1+0x3e50], R20 ;  /* 0x003e501401007387 */ /* 0x0001e20000100a00 */
[----:B------:R1:W-:Y:S01]  /*68010*/  STL.64 [R1+0x2c0], R4 ;  /* 0x0002c00401007387 */ /* 0x0003e20000100a00 */
[----:B------:R3:W-:Y:S02]  /*68020*/  STL.64 [R1+0x3e48], R16 ;  /* 0x003e481001007387 */ /* 0x0007e40000100a00 */
[----:B------:R-:W4:Y:S02]  /*68030*/  LDL.LU R24, [R1+0x100] ;  /* 0x0001000001187983 */ /* 0x000f240000300800 */
[----:B------:R-:W4:Y:S01]  /*68040*/  LDL.LU R25, [R1+0x104] ;  /* 0x0001040001197983 */ /* 0x000f220000300800 */
[----:B------:R-:W2:Y:S01]  /*68050*/  LDL.LU R26, [R1+0x108] ;  /* 0x00010800011a7983 */ /* 0x000ea20000300800 */
[----:B------:R-:W2:Y:S01]  /*68060*/  LDL.LU R27, [R1+0x10c] ;  /* 0x00010c00011b7983 */ /* 0x000ea20000300800 */
[----:B------:R-:W-:-:S02]  /*68070*/  MOV R2, R6 ;  /* 0x0000000600027202 */ /* 0x000fc40000000f00 */
[----:B0-----:R-:W4:Y:S01]  /*68080*/  LDL.LU R20, [R1+0x180] ;  /* 0x0001800001147983 */ /* 0x001f220000300800 */
[----:B------:R-:W4:Y:S02]  /*68090*/  LDL.LU R21, [R1+0x184] ;  /* 0x0001840001157983 */ /* 0x000f240000300800 */
[----:B------:R-:W4:Y:S02]  /*680a0*/  LDL.LU R22, [R1+0x188] ;  /* 0x0001880001167983 */ /* 0x000f240000300800 */
[----:B------:R-:W4:Y:S01]  /*680b0*/  LDL.LU R23, [R1+0x18c] ;  /* 0x00018c0001177983 */ /* 0x000f220000300800 */
[----:B-1----:R-:W4:Y:S01]  /*680c0*/  LDL.LU R4, [R1+0x190] ;  /* 0x0001900001047983 */ /* 0x002f220000300800 */
[----:B------:R-:W4:Y:S01]  /*680d0*/  LDL.LU R5, [R1+0x194] ;  /* 0x0001940001057983 */ /* 0x000f220000300800 */
[----:B------:R-:W-:Y:S01]  /*680e0*/  MOV R0, R7 ;  /* 0x0000000700007202 */ /* 0x000fe20000000f00 */
[----:B------:R-:W4:Y:S01]  /*680f0*/  LDL.LU R6, [R1+0x198] ;  /* 0x0001980001067983 */ /* 0x000f220000300800 */
[----:B------:R-:W4:Y:S01]  /*68100*/  LDL.LU R7, [R1+0x19c] ;  /* 0x00019c0001077983 */ /* 0x000f220000300800 */
[----:B---3--:R-:W3:Y:S02]  /*68110*/  LDL.LU R16, [R1+0x170] ;  /* 0x0001700001107983 */ /* 0x008ee40000300800 */
[----:B------:R-:W3:Y:S02]  /*68120*/  LDL.LU R17, [R1+0x174] ;  /* 0x0001740001117983 */ /* 0x000ee40000300800 */
[----:B------:R-:W3:Y:S01]  /*68130*/  LDL.LU R18, [R1+0x178] ;  /* 0x0001780001127983 */ /* 0x000ee20000300800 */
        /* <DEDUP_REMOVED lines=26> */
[----:B------:R-:W-:Y:S01]  /*682e0*/  STL [R1+0x3c54], R0 ;  /* 0x003c540001007387 */ /* 0x000fe20000100800 */
[----:B------:R-:W-:Y:S02]  /*682f0*/  STL [R1+0x3c50], R2 ;  /* 0x003c500201007387 */ /* 0x000fe40000100800 */
[----:B------:R-:W-:Y:S02]  /*68300*/  STL.64 [R1+0x2b0], R4 ;  /* 0x0002b00401007387 */ /* 0x000fe40000100a00 */
[----:B------:R0:W-:Y:S02]  /*68310*/  STL.64 [R1+0x2b8], R6 ;  /* 0x0002b80601007387 */ /* 0x0001e40000100a00 */
[----:B0-----:R-:W4:Y:S01]  /*68320*/  LDL.LU.64 R6, [R1+0x3e68] ;  /* 0x003e680001067983 */ /* 0x001f220000300a00 */
[----:B------:R-:W2:Y:S02]  /*68330*/  LDL.LU.64 R4, [R1+0x3e60] ;  /* 0x003e600001047983 */ /* 0x000ea40000300a00 */
[C---:B--2---:R-:W-:Y:S11]  /*68340*/  HMMA.16816.F32.BF16 R20, R12.reuse, R4, R20 ;  /* 0x000000040c14723c */ /* 0x044ff60000041814 */
[----:B------:R-:W-:Y:S11]  /*68350*/  @!UPT UIADD3 URZ, URZ, URZ, URZ ;  /* 0x0000003f3f3ff290 */ /* 0x000ff6000fffe03f */
[----:B------:R-:W-:Y:S01]  /*68360*/  @!UPT UIADD3 URZ, URZ, URZ, URZ ;  /* 0x0000003f3f3ff290 */ /* 0x000fe2000fffe03f */
[----:B------:R0:W-:Y:S01]  /*68370*/  STL.64 [R1+0x2a0], R20 ;  /* 0x0002a01401007387 */ /* 0x0001e20000100a00 */
[----:B------:R-:W-:Y:S02]  /*68380*/  MOV R0, R22 ;  /* 0x0000001600007202 */ /* 0x000fe40000000f00 */
[----:B------:R-:W-:Y:S02]  /*68390*/  MOV R2, R23 ;  /* 0x0000001700027202 */ /* 0x000fe40000000f00 */
[----:B------:R-:W2:Y:S04]  /*683a0*/  LDL.LU.64 R22, [R1+0x3e58] ;  /* 0x003e580001167983 */ /* 0x000ea80000300a00 */
[----:B0-----:R-:W3:Y:S01]  /*683b0*/  LDL.LU.64 R20, [R1+0x3e50] ;  /* 0x003e500001147983 */ /* 0x001ee20000300a00 */
[----:B------:R-:W-:Y:S02]  /*683c0*/  STL [R1+0x3c5c], R2 ;  /* 0x003c5c0201007387 */ /* 0x000fe40000100800 */
[----:B------:R-:W-:Y:S01]  /*683d0*/  STL [R1+0x3c58], R0 ;  /* 0x003c580001007387 */ /* 0x000fe20000100800 */
[C---:B---3--:R-:W-:Y:S11]  /*683e0*/  HMMA.16816.F32.BF16 R16, R12.reuse, R20, R16 ;  /* 0x000000140c10723c */ /* 0x048ff60000041810 */
[----:B------:R-:W-:Y:S11]  /*683f0*/  @!UPT UIADD3 URZ, URZ, URZ, URZ ;  /* 0x0000003f3f3ff290 */ /* 0x000ff6000fffe03f */
[----:B------:R-:W-:Y:S01]  /*68400*/  @!UPT UIADD3 URZ, URZ, URZ, URZ ;  /* 0x0000003f3f3ff290 */ /* 0x000fe2000fffe03f */
[----:B------:R0:W-:Y:S01]  /*68410*/  STL.64 [R1+0x290], R16 ;  /* 0x0002901001007387 */ /* 0x0001e20000100a00 */
[----:B------:R-:W-:Y:S03]  /*68420*/  STL.64 [R1+0x298], R18 ;  /* 0x0002981201007387 */ /* 0x000fe60000100a00 */
[----:B0-----:R-:W3:Y:S02]  /*68430*/  LDL.LU.64 R16, [R1+0x3e48] ;  /* 0x003e480001107983 */ /* 0x001ee40000300a00 */
[----:B---3--:R-:W-:Y:S02]  /*68440*/  HMMA.16816.F32.BF16 R12, R12, R16, R24 ;  /* 0x000000100c0c723c */ /* 0x008fe40000041818 */
[----:B------:R-:W3:Y:S01]  /*68450*/  LDL.LU.64 R26, [R1+0x3e40] ;  /* 0x003e4000011a7983 */ /* 0x000ee20000300a00 */
[----:B------:R-:W3:Y:S11]  /*68460*/  LDL.LU.64 R24, [R1+0x3e38] ;  /* 0x003e380001187983 */ /* 0x000ef60000300a00 */
[----:B------:R-:W-:Y:S09]  /*68470*/  @!UPT UIADD3 URZ, URZ, URZ, URZ ;  /* 0x0000003f3f3ff290 */ /* 0x000ff2000fffe03f */
[----:B------:R0:W-:Y:S01]  /*68480*/  STL.64 [R1+0x80], R12 ;  /* 0x0000800c01007387 */ /* 0x0001e20000100a00 */
[----:B------:R-:W-:Y:S02]  /*68490*/  MOV R2, R14 ;  /* 0x0000000e00027202 */ /* 0x000fe40000000f00 */
[----:B------:R-:W-:Y:S02]  /*684a0*/  MOV R0, R15 ;  /* 0x0000000f00007202 */ /* 0x000fe40000000f00 */
[----:B------:R-:W3:Y:S04]  /*684b0*/  LDL.LU.64 R14, [R1+0x3e30] ;  /* 0x003e3000010e7983 */ /* 0x000ee80000300a00 */
        /* <DEDUP_REMOVED lines=10> */
[----:B------:R-:W2:Y:S01]  /*68560*/  LDL R11, [R1+0x1734] ;  /* 0x00173400010b7983 */ /* 0x000ea20000100800 */
[C---:B---3--:R-:W-:Y:S11]  /*68570*/  HMMA.16816.F32.BF16 R24, R12.reuse, R4, R24 ;  /* 0x000000040c18723c */ /* 0x048ff60000041818 */
[----:B------:R-:W-:Y:S11]  /*68580*/  @!UPT UIADD3 URZ, URZ, URZ, URZ ;  /* 0x0000003f3f3ff290 */ /* 0x000ff6000fffe03f */
[----:B------:R-:W-:Y:S01]  /*68590*/  @!UPT UIADD3 URZ, URZ, URZ, URZ ;  /* 0x0000003f3f3ff290 */ /* 0x000fe2000fffe03f */
[----:B------:R-:W-:Y:S01]  /*685a0*/  STL.64 [R1+0x250], R24 ;  /* 0x0002501801007387 */ /* 0x000fe20000100a00 */
[----:B------:R0:W-:Y:S03]  /*685b0*/  STL.64 [R1+0x258], R26 ;  /* 0x0002581a01007387 */ /* 0x0001e60000100a00 */
[----:B0-----:R-:W3:Y:S01]  /*685c0*/  LDL.LU.64 R26, [R1+0x3e10] ;  /* 0x003e1000011a7983 */ /* 0x001ee20000300a00 */
[----:B------:R-:W3:Y:S02]  /*685d0*/  LDL.LU.64 R24, [R1+0x3e08] ;  /* 0x003e080001187983 */ /* 0x000ee40000300a00 */
[----:B----4-:R-:W-:Y:S02]  /*685e0*/  STL.64 [R1+0x3de0], R6 ;  /* 0x003de00601007387 */ /* 0x010fe40000100a00 */
        /* <DEDUP_REMOVED lines=10> */
[----:B0-----:R-:W3:Y:S01]  /*68690*/  LDL.LU.64 R26, [R1+0x3e00] ;  /* 0x003e0000011a7983 */ /* 0x001ee20000300a00 */
[----:B------:R-:W3:Y:S02]  /*686a0*/  LDL.LU.64 R24, [R1+0x3df8] ;  /* 0x003df80001187983 */ /* 0x000ee40000300a00 */
[----:B--2---:R-:W-:Y:S02]  /*686b0*/  STL.64 [R1+0x3dd0], R22 ;  /* 0x003dd01601007387 */ /* 0x004fe40000100a00 */
[----:B------:R0:W-:Y:S02]  /*686c0*/  STL.64 [R1+0x3dc8], R20 ;  /* 0x003dc81401007387 */ /* 0x0001e40000100a00 */
[----:B0-----:R-:W2:Y:S01]  /*686d0*/  LDL.LU R20, [R1+0xc0] ;  /* 0x0000c00001147983 */ /* 0x001ea20000300800 */
[----:B------:R-:W2:Y:S02]  /*686e0*/  LDL.LU R21, [R1+0xc4] ;  /* 0x0000c40001157983 */ /* 0x000ea40000300800 */
[----:B------:R-:W2:Y:S02]  /*686f0*/  LDL.LU R22, [R1+0xc8] ;  /* 0x0000c80001167983 */ /* 0x000ea40000300800 */
[----:B------:R-:W2:Y:S01]  /*68700*/  LDL.LU R23, [R1+0xcc] ;  /* 0x0000cc0001177983 */ /* 0x000ea20000300800 */
[----:B---3--:R-:W-:Y:S01]  /*68710*/  HMMA.16816.F32.BF16 R12, R12, R16, R24 ;  /* 0x000000100c0c723c */ /* 0x008fe20000041818 */
[----:B------:R-:W4:Y:S01]  /*68720*/  LDL.LU.64 R26, [R1+0x3df0] ;  /* 0x003df000011a7983 */ /* 0x000f220000300a00 */
[----:B------:R-:W4:Y:S02]  /*68730*/  LDL.LU.64 R24, [R1+0x3de8] ;  /* 0x003de80001187983 */ /* 0x000f240000300a00 */
        /* <DEDUP_REMOVED lines=11> */
[----:B------:R-:W2:Y:S01]  /*687f0*/  LDL.LU R15, [R1+0xac] ;  /* 0x0000ac00010f7983 */ /* 0x000ea20000300800 */
[C---:B----4-:R-:W-:Y:S11]  /*68800*/  HMMA.16816.F32.BF16 R4, R24.reuse, R8, R4 ;  /* 0x000000081804723c */ /* 0x050ff60000041804 */
[----:B------:R-:W-:Y:S11]  /*68810*/  @!UPT UIADD3 URZ, URZ, URZ, URZ ;  /* 0x0000003f3f3ff290 */ /* 0x000ff6000fffe03f */
[----:B------:R-:W-:Y:S01]  /*68820*/  @!UPT UIADD3 URZ, URZ, URZ, URZ ;  /* 0x0000003f3f3ff290 */ /* 0x000fe2000fffe03f */
[----:B------:R-:W-:Y:S01]  /*68830*/  STL.64 [R1+0x230], R4 ;  /* 0x0002300401007387 */ /* 0x000fe20000100a00 */
[----:B------:R0:W-:Y:S03]  /*68840*/  STL.64 [R1+0x238], R6 ;  /* 0x0002380601007387 */ /* 0x0001e60000100a00 */
[----:B0-----:R-:W4:Y:S01]  /*68850*/  LDL.LU.64 R6, [R1+0x3de0] ;  /* 0x003de00001067983 */ /* 0x001f220000300a00 */
[----:B------:R-:W2:Y:S02]  /*68860*/  LDL.LU.64 R4, [R1+0x3dd8] ;  /* 0x003dd80001047983 */ /* 0x000ea40000300a00 */
[C---:B--2---:R-:W-:Y:S11]  /*68870*/  HMMA.16816.F32.BF16 R20, R24.reuse, R4, R20 ;  /* 0x000000041814723c */ /* 0x044ff60000041814 */
[----:B------:R-:W-:Y:S11]  /*68880*/  @!UPT UIADD3 URZ, URZ, URZ, URZ ;  /* 0x0000003f3f3ff290 */ /* 0x000ff6000fffe03f */
[----:B------:R-:W-:Y:S01]  /*68890*/  @!UPT UIADD3 URZ, URZ, URZ, URZ ;  /* 0x0000003f3f3ff290 */ /* 0x000fe2000fffe03f */
[----:B------:R-:W-:Y:S01]  /*688a0*/  STL.64 [R1+0x220], R20 ;  /* 0x0002201401007387 */ /* 0x000fe20000100a00 */
[----:B------:R0:W-:Y:S03]  /*688b0*/  STL.64 [R1+0x228], R22 ;  /* 0x0002281601007387 */ /* 0x0001e60000100a00 */
[----:B0-----:R-:W2:Y:S01]  /*688c0*/  LDL.LU.64 R22, [R1+0x3dd0] ;  /* 0x003dd00001167983 */ /* 0x001ea20000300a00 */
[----:B------:R-:W3:Y:S02]  /*688d0*/  LDL.LU.64 R20, [R1+0x3dc8] ;  /* 0x003dc80001147983 */ /* 0x000ee40000300a00 */
[C---:B---3--:R-:W-:Y:S11]  /*688e0*/  HMMA.16816.F32.BF16 R16, R24.reuse, R20, R16 ;  /* 0x000000141810723c */ /* 0x048ff60000041810 */
[----:B------:R-:W-:Y:S11]  /*688f0*/  @!UPT UIADD3 URZ, URZ, URZ, URZ ;  /* 0x0000003f3f3ff290 */ /* 0x000ff6000fffe03f */
[----:B------:R-:W-:Y:S01]  /*68900*/  @!UPT UIADD3 URZ, URZ, URZ, URZ ;  /* 0x0000003f3f3ff290 */ /* 0x000fe2000fffe03f */
[----:B------:R0:W-:Y:S01]  /*68910*/  STL.64 [R1+0x210], R16 ;  /* 0x0002101001007387 */ /* 0x0001e20000100a00 */
[----:B------:R-:W-:Y:S03]  /*68920*/  STL.64 [R1+0x218], R18 ;  /* 0x0002181201007387 */ /* 0x000fe60000100a00 */
[----:B0-----:R-:W3:Y:S01]  /*68930*/  LDL.LU.64 R16, [R1+0x3dc0] ;  /* 0x003dc00001107983 */ /* 0x001ee20000300a00 */
[----:B--2---:R-:W-:Y:S02]  /*68940*/  STL.64 [R1+0x3da0], R22 ;  /* 0x003da01601007387 */ /* 0x004fe40000100a00 */
[----:B------:R0:W-:Y:S02]  /*68950*/  STL.64 [R1+0x3d98], R20 ;  /* 0x003d981401007387 */ /* 0x0001e40000100a00 */
[----:B0-----:R-:W2:Y:S01]  /*68960*/  LDL.LU R20, [R1+0xf0] ;  /* 0x0000f00001147983 */ /* 0x001ea20000300800 */
[----:B------:R-:W2:Y:S02]  /*68970*/  LDL.LU R21, [R1+0xf4] ;  /* 0x0000f40001157983 */ /* 0x000ea40000300800 */
[----:B------:R-:W2:Y:S02]  /*68980*/  LDL.LU R22, [R1+0xf8] ;  /* 0x0000f80001167983 */ /* 0x000ea40000300800 */
[----:B------:R-:W2:Y:S01]  /*68990*/  LDL.LU R23, [R1+0xfc] ;  /* 0x0000fc0001177983 */ /* 0x000ea20000300800 */
[----:B---3--:R-:W-:Y:S01]  /*689a0*/  HMMA.16816.F32.BF16 R12, R24, R16, R12 ;  /* 0x00000010180c723c */ /* 0x008fe2000004180c */
[----:B--2---:R-:W-:Y:S01]  /*689b0*/  STL.64 [R1+0x3db8], R22 ;  /* 0x003db81601007387 */ /* 0x004fe20000100a00 */
[----:B------:R-:W-:Y:S02]  /*689c0*/  STL.64 [R1+0x3db0], R20 ;  /* 0x003db01401007387 */ /* 0x000fe40000100a00 */
[----:B------:R-:W2:Y:S02]  /*689d0*/  LDL.LU.64 R24, [R1+0x60] ;  /* 0x0000600001187983 */ /* 0x000ea40000300a00 */
[----:B------:R-:W2:Y:S01]  /*689e0*/  LDL.LU.64 R26, [R1+0x68] ;  /* 0x00006800011a7983 */ /* 0x000ea20000300a00 */
[----:B----4-:R-:W-:Y:S11]  /*689f0*/  LDSM.16.MT88.4 R20, [R6+0x1f000] ;  /* 0x01f000000614783b */ /* 0x010ff60000004200 */
[----:B------:R-:W-:Y:S05]  /*68a00*/  @!UPT UIADD3 URZ, URZ, URZ, URZ ;  /* 0x0000003f3f3ff290 */ /* 0x000fea000fffe03f */
[----:B------:R-:W-:Y:S01]  /*68a10*/  STL.64 [R1+0x1b0], R12 ;  /* 0x0001b00c01007387 */ /* 0x000fe20000100a00 */
[----:B------:R-:W-:Y:S02]  /*68a20*/  STL.64 [R1+0x1b8], R14 ;  /* 0x0001b80e01007387 */ /* 0x000fe40000100a00 */
[----:B------:R-:W3:Y:S02]  /*68a30*/  LDL R10, [R1+0x1730] ;  /* 0x00173000010a7983 */ /* 0x000ee40000100800 */
[----:B------:R0:W-:Y:S01]  /*68a40*/  STL [R1+0x3d94], R16 ;  /* 0x003d941001007387 */ /* 0x0001e20000100800 */
[----:B------:R1:W-:Y:S04]  /*68a50*/  STL [R1+0x3d90], R17 ;  /* 0x003d901101007387 */ /* 0x0003e80000100800 */
[----:B------:R-:W4:Y:S04]  /*68a60*/  LDSM.16.MT88.4 R12, [R29+0x1e080] ;  /* 0x01e080001d0c783b */ /* 0x000f280000004200 */
[----:B0-----:R-:W2:Y:S01]  /*68a70*/  LDL.LU R16, [R1+0xe0] ;  /* 0x0000e00001107983 */ /* 0x001ea20000300800 */
[----:B-1----:R-:W2:Y:S02]  /*68a80*/  LDL.LU R17, [R1+0xe4] ;  /* 0x0000e40001117983 */ /* 0x002ea40000300800 */
[----:B------:R-:W2:Y:S02]  /*68a90*/  LDL.LU R18, [R1+0xe8] ;  /* 0x0000e80001127983 */ /* 0x000ea40000300800 */
[----:B------:R-:W2:Y:S01]  /*68aa0*/  LDL.LU R19, [R1+0xec] ;  /* 0x0000ec0001137983 */ /* 0x000ea20000300800 */
[----:B----4-:R0:W-:Y:S01]  /*68ab0*/  STL.64 [R1+0x3d60], R14 ;  /* 0x003d600e01007387 */ /* 0x0101e20000100a00 */
[----:B------:R1:W-:Y:S01]  /*68ac0*/  STL.64 [R1+0x3d58], R12 ;  /* 0x003d580c01007387 */ /* 0x0003e20000100a00 */
[----:B0-----:R-:W-:-:S02]  /*68ad0*/  MOV R15, R20 ;  /* 0x00000014000f7202 */ /* 0x001fc40000000f00 */
[----:B------:R-:W-:Y:S02]  /*68ae0*/  MOV R14, R21 ;  /* 0x00000015000e7202 */ /* 0x000fe40000000f00 */
[----:B-1----:R-:W-:Y:S02]  /*68af0*/  MOV R13, R22 ;  /* 0x00000016000d7202 */ /* 0x002fe40000000f00 */
[----:B------:R-:W-:Y:S02]  /*68b00*/  MOV R12, R23 ;  /* 0x00000017000c7202 */ /* 0x000fe40000000f00 */
[----:B------:R-:W4:Y:S01]  /*68b10*/  LDL.LU.64 R22, [R1+0x3db8] ;  /* 0x003db80001167983 */ /* 0x000f220000300a00 */
[----:B------:R-:W4:Y:S02]  /*68b20*/  LDL.LU.64 R20, [R1+0x3db0] ;  /* 0x003db00001147983 */ /* 0x000f240000300a00 */
[----:B------:R-:W-:Y:S02]  /*68b30*/  STL.64 [R1+0x3d78], R14 ;  /* 0x003d780e01007387 */ /* 0x000fe40000100a00 */
[----:B------:R2:W-:Y:S01]  /*68b40*/  STL.64 [R1+0x3d70], R12 ;  /* 0x003d700c01007387 */ /* 0x0005e20000100a00 */
[----:B------:R-:W-:Y:S01]  /*68b50*/  STL [R1+0x3d8c], R8 ;  /* 0x003d8c0801007387 */ /* 0x000fe20000100800 */
[----:B------:R-:W-:Y:S01]  /*68b60*/  STL [R1+0x3d88], R9 ;  /* 0x003d880901007387 */ /* 0x000fe20000100800 */
[----:B--2---:R-:W-:Y:S11]  /*68b70*/  HMMA.16816.F32.BF16 R12, R24, R8, R16 ;  /* 0x00000008180c723c */ /* 0x004ff60000041810 */
[----:B------:R-:W-:Y:S11]  /*68b80*/  @!UPT UIADD3 URZ, URZ, URZ, URZ ;  /* 0x0000003f3f3ff290 */ /* 0x000ff6000fffe03f */
[----:B------:R-:W-:Y:S01]  /*68b90*/  @!UPT UIADD3 URZ, URZ, URZ, URZ ;  /* 0x0000003f3f3ff290 */ /* 0x000fe2000fffe03f */
[----:B------:R-:W-:Y:S01]  /*68ba0*/  STL.64 [R1+0x1f0], R12 ;  /* 0x0001f00c01007387 */ /* 0x000fe20000100a00 */
[----:B------:R-:W-:Y:S02]  /*68bb0*/  STL.64 [R1+0x1f8], R14 ;  /* 0x0001f80e01007387 */ /* 0x000fe40000100a00 */
[----:B------:R0:W1:Y:S02]  /*68bc0*/  LDSM.16.MT88.4 R12, [R6+0x1f080] ;  /* 0x01f08000060c783b */ /* 0x0000640000004200 */
[----:B0-----:R-:W2:Y:S02]  /*68bd0*/  LDL.LU R6, [R1+0x3da8] ;  /* 0x003da80001067983 */ /* 0x001ea40000300800 */
[----:B-1----:R-:W-:Y:S02]  /*68be0*/  IMAD.MOV.U32 R16, RZ, RZ, R14 ;  /* 0x000000ffff107224 */ /* 0x002fe400078e000e */
[----:B------:R-:W-:Y:S01]  /*68bf0*/  STL.64 [R1+0x40], R12 ;  /* 0x0000400c01007387 */ /* 0x000fe20000100a00 */
[----:B------:R-:W-:-:S02]  /*68c00*/  MOV R17, R15 ;  /* 0x0000000f00117202 */ /* 0x000fc40000000f00 */
[----:B------:R-:W0:Y:S02]  /*68c10*/  LDSM.16.MT88.4 R12, [R11+0x1f000] ;  /* 0x01f000000b0c783b */ /* 0x000e240000004200 */
[----:B0-----:R-:W-:Y:S01]  /*68c20*/  MOV R0, R14 ;  /* 0x0000000e00007202 */ /* 0x001fe20000000f00 */
[----:B------:R4:W-:Y:S01]  /*68c30*/  STL.64 [R1+0x30], R12 ;  /* 0x0000300c01007387 */ /* 0x0009e20000100a00 */
[----:B------:R-:W-:Y:S02]  /*68c40*/  MOV R2, R15 ;  /* 0x0000000f00027202 */ /* 0x000fe40000000f00 */
[----:B----4-:R-:W-:Y:S03]  /*68c50*/  HMMA.16816.F32.BF16 R12, R24, R4, R20 ;  /* 0x00000004180c723c */ /* 0x010fe60000041814 */
[----:B------:R-:W-:Y:S01]  /*68c60*/  STL [R1+0x3c6c], R2 ;  /* 0x003c6c0201007387 */ /* 0x000fe20000100800 */
[----:B------:R-:W-:Y:S03]  /*68c70*/  STL [R1+0x3c68], R0 ;  /* 0x003c680001007387 */ /* 0x000fe60000100800 */
[----:B---3--:R-:W-:Y:S04]  /*68c80*/  LDSM.16.MT88.4 R20, [R10+0x1f000] ;  /* 0x01f000000a14783b */ /* 0x008fe80000004200 */
[----:B--2---:R-:W-:Y:S01]  /*68c90*/  STL.64 [R1+0x3d50], R6 ;  /* 0x003d500601007387 */ /* 0x004fe20000100a00 */
[----:B------:R0:W-:Y:S11]  /*68ca0*/  STL.64 [R1+0x3d48], R4 ;  /* 0x003d480401007387 */ /* 0x0001f60000100a00 */
[----:B------:R-:W-:Y:S02]  /*68cb0*/  STL.64 [R1+0x1e0], R12 ;  /* 0x0001e00c01007387 */ /* 0x000fe40000100a00 */
[----:B------:R-:W-:Y:S02]  /*68cc0*/  STL.64 [R1+0x1e8], R14 ;  /* 0x0001e80e01007387 */ /* 0x000fe40000100a00 */
[----:B------:R-:W1:Y:S04]  /*68cd0*/  LDSM.16.MT88.4 R12, [R11+0x1f080] ;  /* 0x01f080000b0c783b */ /* 0x000e680000004200 */
[----:B0-----:R-:W2:Y:S01]  /*68ce0*/  LDL.LU R4, [R1+0x110] ;  /* 0x0001100001047983 */ /* 0x001ea20000300800 */
[----:B------:R-:W2:Y:S02]  /*68cf0*/  LDL.LU R5, [R1+0x114] ;  /* 0x0001140001057983 */ /* 0x000ea40000300800 */
[----:B------:R-:W2:Y:S02]  /*68d00*/  LDL.LU R6, [R1+0x118] ;  /* 0x0001180001067983 */ /* 0x000ea40000300800 */
[----:B------:R-:W2:Y:S01]  /*68d10*/  LDL.LU R7, [R1+0x11c] ;  /* 0x00011c0001077983 */ /* 0x000ea20000300800 */
[----:B-1----:R0:W-:Y:S01]  /*68d20*/  STL.64 [R1+0x20], R12 ;  /* 0x0000200c01007387 */ /* 0x0021e20000100a00 */
[----:B------:R-:W-:-:S02]  /*68d30*/  MOV R2, R14 ;  /* 0x0000000e00027202 */ /* 0x000fc40000000f00 */
[----:B------:R-:W-:Y:S01]  /*68d40*/  MOV R0, R15 ;  /* 0x0000000f00007202 */ /* 0x000fe20000000f00 */
[----:B0-----:R-:W3:Y:S01]  /*68d50*/  LDL.LU R12, [R1+0x390] ;  /* 0x00039000010c7983 */ /* 0x001ee20000300800 */
[----:B------:R-:W3:Y:S02]  /*68d60*/  LDL.LU R13, [R1+0x394] ;  /* 0x00039400010d7983 */ /* 0x000ee40000300800 */
[----:B------:R-:W3:Y:S02]  /*68d70*/  LDL.LU R14, [R1+0x398] ;  /* 0x00039800010e7983 */ /* 0x000ee40000300800 */
[----:B------:R-:W3:Y:S01]  /*68d80*/  LDL.LU R15, [R1+0x39c] ;  /* 0x00039c00010f7983 */ /* 0x000ee20000300800 */
[----:B------:R-:W-:Y:S01]  /*68d90*/  STL.64 [R1+0x10], R20 ;  /* 0x0000101401007387 */ /* 0x000fe20000100a00 */
[----:B------:R0:W-:Y:S03]  /*68da0*/  STL.64 [R1+0x18], R22 ;  /* 0x0000181601007387 */ /* 0x0001e60000100a00 */
[----:B0-----:R-:W4:Y:S01]  /*68db0*/  LDL.LU.64 R22, [R1+0x3da0] ;  /* 0x003da00001167983 */ /* 0x001f220000300a00 */
[----:B------:R-:W2:Y:S01]  /*68dc0*/  LDL.LU.64 R20, [R1+0x3d98] ;  /* 0x003d980001147983 */ /* 0x000ea20000300a00 */
[----:B------:R-:W-:-:S02]  /*68dd0*/  MOV R8, R24 ;  /* 0x0000001800087202 */ /* 0x000fc40000000f00 */
[----:B------:R-:W-:Y:S02]  /*68de0*/  MOV R9, R25 ;  /* 0x0000001900097202 */ /* 0x000fe40000000f00 */
[----:B------:R-:W-:Y:S02]  /*68df0*/  MOV R3, R26 ;  /* 0x0000001a00037202 */ /* 0x000fe40000000f00 */
[----:B------:R-:W-:Y:S01]  /*68e00*/  MOV R28, R27 ;  /* 0x0000001b001c7202 */ /* 0x000fe20000000f00 */
[----:B--2---:R-:W-:Y:S01]  /*68e10*/  HMMA.16816.F32.BF16 R4, R24, R20, R4 ;  /* 0x000000141804723c */ /* 0x004fe20000041804 */
[----:B------:R-:W0:Y:S02]  /*68e20*/  LDSM.16.MT88.4 R24, [R10+0x1f080] ;  /* 0x01f080000a18783b */ /* 0x000e240000004200 */
[----:B0-----:R-:W-:Y:S02]  /*68e30*/  MOV R19, R24 ;  /* 0x0000001800137202 */ /* 0x001fe40000000f00 */
[----:B------:R-:W-:-:S02]  /*68e40*/  MOV R18, R25 ;  /* 0x0000001900127202 */ /* 0x000fc40000000f00 */
[----:B------:R-:W-:Y:S01]  /*68e50*/  MOV R10, R26 ;  /* 0x0000001a000a7202 */ /* 0x000fe20000000f00 */
[----:B------:R-:W-:Y:S02]  /*68e60*/  IMAD.MOV.U32 R11, RZ, RZ, R27 ;  /* 0x000000ffff0b7224 */ /* 0x000fe400078e001b */
[----:B------:R-:W0:Y:S11]  /*68e70*/  LDSM.16.MT88.4 R24, [R29+0x1f000] ;  /* 0x01f000001d18783b */ /* 0x000e360000004200 */
[----:B------:R-:W-:Y:S02]  /*68e80*/  @!UPT UIADD3 URZ, URZ, URZ, URZ ;  /* 0x0000003f3f3ff290 */ /* 0x000fe4000fffe03f */
[----:B------:R1:W-:Y:S01]  /*68e90*/  STL.64 [R1+0x1d0], R4 ;  /* 0x0001d00401007387 */ /* 0x0003e20000100a00 */
[----:B------:R2:W-:Y:S03]  /*68ea0*/  STL.64 [R1+0x1d8], R6 ;  /* 0x0001d80601007387 */ /* 0x0005e60000100a00 */
[----:B-1----:R-:W3:Y:S01]  /*68eb0*/  LDL.LU R4, [R1+0x380] ;  /* 0x0003800001047983 */ /* 0x002ee20000300800 */
[----:B------:R-:W3:Y:S02]  /*68ec0*/  LDL.LU R5, [R1+0x384] ;  /* 0x0003840001057983 */ /* 0x000ee40000300800 */
[----:B--2---:R-:W2:Y:S02]  /*68ed0*/  LDL.LU R6, [R1+0x388] ;  /* 0x0003880001067983 */ /* 0x004ea40000300800 */
[----:B------:R-:W2:Y:S01]  /*68ee0*/  LDL.LU R7, [R1+0x38c] ;  /* 0x00038c0001077983 */ /* 0x000ea20000300800 */
[----:B----4-:R-:W-:Y:S01]  /*68ef0*/  STL.64 [R1+0x3d40], R22 ;  /* 0x003d401601007387 */ /* 0x010fe20000100a00 */
[----:B------:R1:W-:Y:S03]  /*68f00*/  STL.64 [R1+0x3d38], R20 ;  /* 0x003d381401007387 */ /* 0x0003e60000100a00 */
[----:B-1----:R-:W4:Y:S01]  /*68f10*/  LDL.LU R20, [R1+0x370] ;  /* 0x0003700001147983 */ /* 0x002f220000300800 */
[----:B------:R-:W4:Y:S02]  /*68f20*/  LDL.LU R21, [R1+0x374] ;  /* 0x0003740001157983 */ /* 0x000f240000300800 */
[----:B------:R-:W4:Y:S02]  /*68f30*/  LDL.LU R22, [R1+0x378] ;  /* 0x0003780001167983 */ /* 0x000f240000300800 */
[----:B------:R-:W4:Y:S01]  /*68f40*/  LDL.LU R23, [R1+0x37c] ;  /* 0x00037c0001177983 */ /* 0x000f220000300800 */
[----:B0-----:R-:W-:Y:S01]  /*68f50*/  STL.64 [R1+0x3b30], R26 ;  /* 0x003b301a01007387 */ /* 0x001fe20000100a00 */
[----:B------:R0:W-:Y:S03]  /*68f60*/  STL.64 [R1+0x3b28], R24 ;  /* 0x003b281801007387 */ /* 0x0001e60000100a00 */
[----:B0-----:R-:W2:Y:S01]  /*68f70*/  LDL.LU R24, [R1+0x40] ;  /* 0x0000400001187983 */ /* 0x001ea20000300800 */
[----:B------:R-:W2:Y:S01]  /*68f80*/  LDL.LU R25, [R1+0x44] ;  /* 0x0000440001197983 */ /* 0x000ea20000300800 */
[----:B------:R-:W-:-:S02]  /*68f90*/  MOV R26, R16 ;  /* 0x00000010001a7202 */ /* 0x000fc40000000f00 */
[----:B------:R-:W-:Y:S01]  /*68fa0*/  MOV R27, R17 ;  /* 0x00000011001b7202 */ /* 0x000fe20000000f00 */
[----:B------:R-:W3:Y:S01]  /*68fb0*/  LDL.LU R16, [R1+0x3d94] ;  /* 0x003d940001107983 */ /* 0x000ee20000300800 */
[----:B------:R-:W3:Y:S03]  /*68fc0*/  LDL.LU R17, [R1+0x3d90] ;  /* 0x003d900001117983 */ /* 0x000ee60000300800 */
[----:B------:R0:W-:Y:S02]  /*68fd0*/  STL.64 [R1+0x3c98], R26 ;  /* 0x003c981a01007387 */ /* 0x0001e40000100a00 */
[----:B0-----:R-:W-:Y:S02]  /*68fe0*/  MOV R26, R3 ;  /* 0x00000003001a7202 */ /* 0x001fe40000000f00 */
[----:B------:R-:W-:Y:S01]  /*68ff0*/  MOV R27, R28 ;  /* 0x0000001c001b7202 */ /* 0x000fe20000000f00 */
[----:B--2---:R0:W-:Y:S02]  /*69000*/  STL.64 [R1+0x3c90], R24 ;  /* 0x003c901801007387 */ /* 0x0041e40000100a00 */
[----:B0-----:R-:W-:-:S02]  /*69010*/  MOV R24, R8 ;  /* 0x0000000800187202 */ /* 0x001fc40000000f00 */
[----:B------:R-:W-:Y:S01]  /*69020*/  MOV R25, R9 ;  /* 0x0000000900197202 */ /* 0x000fe20000000f00 */
[----:B------:R-:W2:Y:S01]  /*69030*/  LDL.LU R8, [R1+0x3d8c] ;  /* 0x003d8c0001087983 */ /* 0x000ea20000300800 */
[----:B------:R-:W2:Y:S02]  /*69040*/  LDL.LU R9, [R1+0x3d88] ;  /* 0x003d880001097983 */ /* 0x000ea40000300800 */
[----:B------:R-:W2:Y:S02]  /*69050*/  LDL.LU R3, [R1+0x3d84] ;  /* 0x003d840001037983 */ /* 0x000ea40000300800 */
[----:B------:R-:W2:Y:S01]  /*69060*/  LDL.LU R28, [R1+0x3d80] ;  /* 0x003d8000011c7983 */ /* 0x000ea20000300800 */
[----:B---3--:R-:W-:Y:S01]  /*69070*/  HMMA.16816.F32.BF16 R24, R24, R16, R12 ;  /* 0x000000101818723c */ /* 0x008fe2000004180c */
[----:B------:R-:W3:Y:S01]  /*69080*/  LDL.LU.64 R14, [R1+0x3d78] ;  /* 0x003d7800010e7983 */ /* 0x000ee20000300a00 */
[----:B------:R-:W2:Y:S02]  /*69090*/  LDL.LU.64 R12, [R1+0x3d70] ;  /* 0x003d7000010c7983 */ /* 0x000ea40000300a00 */
        /* <DEDUP_REMOVED lines=8> */
[----:B------:R-:W4:Y:S01]  /*69120*/  LDL.LU R19, [R1+0x28c] ;  /* 0x00028c0001137983 */ /* 0x000f220000300800 */
[----:B---3--:R-:W-:Y:S02]  /*69130*/  MOV R24, R15 ;  /* 0x0000000f00187202 */ /* 0x008fe40000000f00 */
[----:B------:R-:W-:-:S02]  /*69140*/  MOV R25, R14 ;  /* 0x0000000e00197202 */ /* 0x000fc40000000f00 */
[----:B--2---:R-:W-:Y:S02]  /*69150*/  MOV R26, R13 ;  /* 0x0000000d001a7202 */ /* 0x004fe40000000f00 */
[----:B------:R-:W-:Y:S02]  /*69160*/  MOV R27, R12 ;  /* 0x0000000c001b7202 */ /* 0x000fe40000000f00 */
[----:B------:R0:W1:Y:S01]  /*69170*/  LDSM.16.MT88.4 R12, [R29+0x1f080] ;  /* 0x01f080001d0c783b */ /* 0x0000620000004200 */
[----:B------:R-:W-:Y:S06]  /*69180*/  BAR.SYNC.DEFER_BLOCKING 0x0 ;  /* 0x0000000000007b1d */ /* 0x000fec0000010000 */
[----:B0-----:R-:W2:Y:S04]  /*69190*/  LDL.LU R29, [R1+0x3d68] ;  /* 0x003d6800011d7983 */ /* 0x001ea80000300800 */
[----:B-1----:R-:W-:Y:S01]  /*691a0*/  STL.64 [R1+0x60], R12 ;  /* 0x0000600c01007387 */ /* 0x002fe20000100a00 */
        /* <DEDUP_REMOVED lines=9> */
[----:B------:R-:W4:Y:S02]  /*69240*/  LDL.LU.64 R4, [R1+0x3d48] ;  /* 0x003d480001047983 */ /* 0x000f240000300a00 */
[C---:B----4-:R-:W-:Y:S11]  /*69250*/  HMMA.16816.F32.BF16 R20, R12.reuse, R4, R20 ;  /* 0x000000040c14723c */ /* 0x050ff60000041814 */
[----:B------:R-:W-:Y:S11]  /*69260*/  @!UPT UIADD3 URZ, URZ, URZ, URZ ;  /* 0x0000003f3f3ff290 */ /* 0x000ff6000fffe03f */
[----:B------:R-:W-:Y:S01]  /*69270*/  @!UPT UIADD3 URZ, URZ, URZ, URZ ;  /* 0x0000003f3f3ff290 */ /* 0x000fe2000fffe03f */
[----:B------:R-:W-:Y:S01]  /*69280*/  STL.64 [R1+0x240], R20 ;  /* 0x0002401401007387 */ /* 0x000fe20000100a00 */
[----:B------:R0:W-:Y:S03]  /*69290*/  STL.64 [R1+0x248], R22 ;  /* 0x0002481601007387 */ /* 0x0001e60000100a00 */
[----:B0-----:R-:W4:Y:S01]  /*692a0*/  LDL.LU.64 R22, [R1+0x3d40] ;  /* 0x003d400001167983 */ /* 0x001f220000300a00 */
[----:B------:R-:W2:Y:S02]  /*692b0*/  LDL.LU.64 R20, [R1+0x3d38] ;  /* 0x003d380001147983 */ /* 0x000ea40000300a00 */
[----:B--2---:R-:W-:Y:S07]  /*692c0*/  HMMA.16816.F32.BF16 R16, R12, R20, R16 ;  /* 0x000000140c10723c */ /* 0x004fee0000041810 */
[----:B---3--:R-:W-:Y:S11]  /*692d0*/  MOV R20, R7 ;  /* 0x0000000700147202 */ /* 0x008ff60000000f00 */
[----:B------:R-:W-:Y:S05]  /*692e0*/  @!UPT UIADD3 URZ, URZ, URZ, URZ ;  /* 0x0000003f3f3ff290 */ /* 0x000fea000fffe03f */
[----:B------:R-:W-:Y:S01]  /*692f0*/  STL.64 [R1+0x280], R16 ;  /* 0x0002801001007387 */ /* 0x000fe20000100a00 */
[----:B------:R0:W-:Y:S03]  /*69300*/  STL.64 [R1+0x288], R18 ;  /* 0x0002881201007387 */ /* 0x0001e60000100a00 */
[----:B0-----:R-:W2:Y:S01]  /*69310*/  LDL.LU.64 R18, [R1+0x3d30] ;  /* 0x003d300001127983 */ /* 0x001ea20000300a00 */
[----:B------:R-:W3:Y:S02]  /*69320*/  LDL.LU.64 R16, [R1+0x3d28] ;  /* 0x003d280001107983 */ /* 0x000ee40000300a00 */
[----:B----4-:R0:W-:Y:S02]  /*69330*/  STL.64 [R1+0x3cc0], R22 ;  /* 0x003cc01601007387 */ /* 0x0101e40000100a00 */
[----:B------:R-:W4:Y:S01]  /*69340*/  LDL.LU R7, [R1+0x3d20] ;  /* 0x003d200001077983 */ /* 0x000f220000300800 */
[----:B------:R-:W3:Y:S04]  /*69350*/  LDL.LU R21, [R1+0x274] ;  /* 0x0002740001157983 */ /* 0x000ee80000300800 */
[----:B0-----:R-:W3:Y:S01]  /*69360*/  LDL.LU R22, [R1+0x278] ;  /* 0x0002780001167983 */ /* 0x001ee20000300800 */
[----:B------:R-:W-:-:S07]  /*69370*/  MOV R23, R29 ;  /* 0x0000001d00177202 */ /* 0x000fce0000000f00 */
[----:B---3--:R-:W-:Y:S11]  /*69380*/  HMMA.16816.F32.BF16 R12, R12, R16, R20 ;  /* 0x000000100c0c723c */ /* 0x008ff60000041814 */
[----:B------:R-:W-:Y:S11]  /*69390*/  @!UPT UIADD3 URZ, URZ, URZ, URZ ;  /* 0x0000003f3f3ff290 */ /* 0x000ff6000fffe03f */
[----:B------:R-:W-:Y:S02]  /*693a0*/  @!UPT UIADD3 URZ, URZ, URZ, URZ ;  /* 0x0000003f3f3ff290 */ /* 0x000fe4000fffe03f */
[----:B------:R-:W-:Y:S02]  /*693b0*/  MOV R5, R14 ;  /* 0x0000000e00057202 */ /* 0x000fe40000000f00 */
[----:B------:R-:W-:Y:S01]  /*693c0*/  MOV R4, R15 ;  /* 0x0000000f00047202 */ /* 0x000fe20000000f00 */
[----:B------:R0:W-:Y:S01]  /*693d0*/  STL [R1+0x270], R12 ;  /* 0x0002700c01007387 */ /* 0x0001e20000100800 */
[----:B----4-:R-:W-:Y:S02]  /*693e0*/  STL.64 [R1+0x3cd0], R6 ;  /* 0x003cd00601007387 */ /* 0x010fe40000100a00 */
[----:B------:R-:W-:Y:S01]  /*693f0*/  IMAD.MOV.U32 R29, RZ, RZ, R13 ;  /* 0x000000ffff1d7224 */ /* 0x000fe200078e000d */
[----:B--2---:R-:W-:Y:S01]  /*69400*/  MOV R13, R18 ;  /* 0x00000012000d7202 */ /* 0x004fe20000000f00 */
[----:B------:R1:W-:Y:S01]  /*69410*/  STL.64 [R1+0x3cc8], R4 ;  /* 0x003cc80401007387 */ /* 0x0003e20000100a00 */
[----:B0-----:R-:W-:-:S03]  /*69420*/  MOV R12, R19 ;  /* 0x00000013000c7202 */ /* 0x001fc60000000f00 */
[----:B------:R-:W2:Y:S01]  /*69430*/  LDL.LU R19, [R1+0x3d1c] ;  /* 0x003d1c0001137983 */ /* 0x000ea20000300800 */
[----:B------:R-:W3:Y:S01]  /*69440*/  LDL.LU R18, [R1+0x3d18] ;  /* 0x003d180001127983 */ /* 0x000ee20000300800 */
[----:B------:R-:W-:Y:S02]  /*69450*/  MOV R14, R10 ;  /* 0x0000000a000e7202 */ /* 0x000fe40000000f00 */
[----:B------:R-:W-:Y:S01]  /*69460*/  MOV R15, R11 ;  /* 0x0000000b000f7202 */ /* 0x000fe20000000f00 */
[----:B------:R-:W4:Y:S01]  /*69470*/  LDL.LU R10, [R1+0x3d14] ;  /* 0x003d1400010a7983 */ /* 0x000f220000300800 */
[----:B------:R-:W4:Y:S02]  /*69480*/  LDL.LU R11, [R1+0x3d10] ;  /* 0x003d1000010b7983 */ /* 0x000f240000300800 */
[----:B------:R-:W4:Y:S02]  /*69490*/  LDL.LU R20, [R1+0x350] ;  /* 0x0003500001147983 */ /* 0x000f240000300800 */
[----:B------:R-:W4:Y:S01]  /*694a0*/  LDL.LU R21, [R1+0x354] ;  /* 0x0003540001157983 */ /* 0x000f220000300800 */
[----:B------:R-:W4:Y:S01]  /*694b0*/  LDL.LU R22, [R1+0x358] ;  /* 0x0003580001167983 */ /* 0x000f220000300800 */
[----:B------:R-:W4:Y:S02]  /*694c0*/  LDL.LU R23, [R1+0x35c] ;  /* 0x00035c0001177983 */ /* 0x000f240000300800 */
[----:B-1----:R-:W4:Y:S02]  /*694d0*/  LDL.LU R4, [R1+0x360] ;  /* 0x0003600001047983 */ /* 0x002f240000300800 */
[----:B------:R-:W4:Y:S01]  /*694e0*/  LDL.LU R5, [R1+0x364] ;  /* 0x0003640001057983 */ /* 0x000f220000300800 */
[----:B------:R-:W4:Y:S01]  /*694f0*/  LDL.LU R6, [R1+0x368] ;  /* 0x0003680001067983 */ /* 0x000f220000300800 */
[----:B------:R-:W4:Y:S02]  /*69500*/  LDL.LU R7, [R1+0x36c] ;  /* 0x00036c0001077983 */ /* 0x000f240000300800 */
[----:B------:R0:W-:Y:S02]  /*69510*/  STL.64 [R1+0x3b70], R14 ;  /* 0x003b700e01007387 */ /* 0x0001e40000100a00 */
[----:B------:R2:W-:Y:S01]  /*69520*/  STL.64 [R1+0x3b68], R12 ;  /* 0x003b680c01007387 */ /* 0x0005e20000100a00 */
[----:B0-----:R-:W-:-:S02]  /*69530*/  MOV R14, R28 ;  /* 0x0000001c000e7202 */ /* 0x001fc40000000f00 */
[----:B------:R-:W-:Y:S02]  /*69540*/  MOV R15, R3 ;  /* 0x00000003000f7202 */ /* 0x000fe40000000f00 */
[----:B--2---:R-:W-:Y:S02]  /*69550*/  MOV R13, R19 ;  /* 0x00000013000d7202 */ /* 0x004fe40000000f00 */
[----:B---3--:R-:W-:Y:S02]  /*69560*/  MOV R12, R18 ;  /* 0x00000012000c7202 */ /* 0x008fe40000000f00 */
[----:B------:R-:W2:Y:S01]  /*69570*/  LDL.LU R18, [R1+0x3d0c] ;  /* 0x003d0c0001127983 */ /* 0x000ea20000300800 */
[----:B------:R-:W3:Y:S02]  /*69580*/  LDL.LU R19, [R1+0x3d08] ;  /* 0x003d080001137983 */ /* 0x000ee40000300800 */
[----:B------:R-:W3:Y:S02]  /*69590*/  LDL.LU R28, [R1+0x3d04] ;  /* 0x003d0400011c7983 */ /* 0x000ee40000300800 */
[----:B------:R-:W3:Y:S01]  /*695a0*/  LDL.LU R3, [R1+0x3d00] ;  /* 0x003d000001037983 */ /* 0x000ee20000300800 */
[----:B------:R-:W-:Y:S01]  /*695b0*/  STL.64 [R1+0x3c78], R14 ;  /* 0x003c780e01007387 */ /* 0x000fe20000100a00 */
[----:B------:R0:W-:Y:S03]  /*695c0*/  STL.64 [R1+0x3c70], R12 ;  /* 0x003c700c01007387 */ /* 0x0001e60000100a00 */
[----:B0-----:R-:W3:Y:S01]  /*695d0*/  LDL.LU R12, [R1+0x310] ;  /* 0x00031000010c7983 */ /* 0x001ee20000300800 */
[----:B------:R-:W3:Y:S01]  /*695e0*/  LDL.LU R13, [R1+0x314] ;  /* 0x00031400010d7983 */ /* 0x000ee20000300800 */
[----:B----4-:R-:W-:-:S02]  /*695f0*/  MOV R14, R11 ;  /* 0x0000000b000e7202 */ /* 0x010fc40000000f00 */
[----:B------:R-:W-:Y:S01]  /*69600*/  MOV R15, R10 ;  /* 0x0000000a000f7202 */ /* 0x000fe20000000f00 */
[----:B------:R-:W4:Y:S01]  /*69610*/  LDL.LU R11, [R1+0x3cfc] ;  /* 0x003cfc00010b7983 */ /* 0x000f220000300800 */
[----:B------:R-:W4:Y:S03]  /*69620*/  LDL.LU R10, [R1+0x3cf8] ;  /* 0x003cf800010a7983 */ /* 0x000f260000300800 */
[----:B------:R2:W-:Y:S02]  /*69630*/  STL.64 [R1+0x3c88], R14 ;  /* 0x003c880e01007387 */ /* 0x0005e40000100a00 */
[----:B--2---:R-:W-:Y:S02]  /*69640*/  MOV R15, R18 ;  /* 0x00000012000f7202 */ /* 0x004fe40000000f00 */
[----:B---3--:R-:W-:Y:S01]  /*69650*/  MOV R14, R19 ;  /* 0x00000013000e7202 */ /* 0x008fe20000000f00 */
[----:B------:R0:W-:Y:S02]  /*69660*/  STL.64 [R1+0x3c80], R12 ;  /* 0x003c800c01007387 */ /* 0x0001e40000100a00 */
[----:B0-----:R-:W-:Y:S01]  /*69670*/  IMAD.MOV.U32 R12, RZ, RZ, R3 ;  /* 0x000000ffff0c7224 */ /* 0x001fe200078e0003 */
[----:B------:R-:W-:Y:S01]  /*69680*/  MOV R13, R28 ;  /* 0x0000001c000d7202 */ /* 0x000fe20000000f00 */
[----:B------:R-:W2:Y:S01]  /*69690*/  LDL.LU R3, [R1+0x3cf4] ;  /* 0x003cf40001037983 */ /* 0x000ea20000300800 */
[----:B------:R-:W3:Y:S02]  /*696a0*/  LDL.LU R28, [R1+0x3cf0] ;  /* 0x003cf000011c7983 */ /* 0x000ee40000300800 */
[----:B------:R-:W2:Y:S02]  /*696b0*/  LDL.LU R19, [R1+0x3cec] ;  /* 0x003cec0001137983 */ /* 0x000ea40000300800 */
[----:B------:R-:W2:Y:S01]  /*696c0*/  LDL.LU R18, [R1+0x3ce8] ;  /* 0x003ce80001127983 */ /* 0x000ea20000300800 */
[----:B------:R4:W-:Y:S01]  /*696d0*/  STL.64 [R1+0x3ca8], R14 ;  /* 0x003ca80e01007387 */ /* 0x0009e20000100a00 */
[----:B------:R0:W-:Y:S01]  /*696e0*/  STL.64 [R1+0x3ca0], R12 ;  /* 0x003ca00c01007387 */ /* 0x0001e20000100a00 */
[----:B----4-:R-:W-:-:S02]  /*696f0*/  MOV R14, R11 ;  /* 0x0000000b000e7202 */ /* 0x010fc40000000f00 */
[----:B0-----:R-:W4:Y:S01]  /*69700*/  LDL.LU R12, [R1+0x330] ;  /* 0x00033000010c7983 */ /* 0x001f220000300800 */
[----:B------:R-:W-:Y:S02]  /*69710*/  MOV R13, R10 ;  /* 0x0000000a000d7202 */ /* 0x000fe40000000f00 */
[----:B------:R-:W2:Y:S02]  /*69720*/  LDL.LU R10, [R1+0x3ce4] ;  /* 0x003ce400010a7983 */ /* 0x000ea40000300800 */
[----:B------:R-:W2:Y:S01]  /*69730*/  LDL.LU R11, [R1+0x3ce0] ;  /* 0x003ce000010b7983 */ /* 0x000ea20000300800 */
[----:B------:R-:W3:Y:S01]  /*69740*/  LDL.LU R15, [R1+0x33c] ;  /* 0x00033c00010f7983 */ /* 0x000ee20000300800 */
[----:B--2---:R-:W-:Y:S03]  /*69750*/  HMMA.16816.F32.BF16 R4, R24, R10, R4 ;  /* 0x0000000a1804723c */ /* 0x004fe60000041804 */
[----:B---3--:R-:W-:Y:S01]  /*69760*/  STL.64 [R1+0x3cb8], R14 ;  /* 0x003cb80e01007387 */ /* 0x008fe20000100a00 */
[----:B----4-:R0:W-:Y:S02]  /*69770*/  STL.64 [R1+0x3cb0], R12 ;  /* 0x003cb00c01007387 */ /* 0x0101e40000100a00 */
[----:B0-----:R-:W-:-:S02]  /*69780*/  MOV R12, R18 ;  /* 0x00000012000c7202 */ /* 0x001fc40000000f00 */
[----:B------:R-:W-:Y:S01]  /*69790*/  MOV R13, R19 ;  /* 0x00000013000d7202 */ /* 0x000fe20000000f00 */
[----:B------:R-:W2:Y:S01]  /*697a0*/  LDL.LU R18, [R1+0x3cdc] ;  /* 0x003cdc0001127983 */ /* 0x000ea20000300800 */
[----:B------:R-:W2:Y:S11]  /*697b0*/  LDL.LU R19, [R1+0x3cd8] ;  /* 0x003cd80001137983 */ /* 0x000eb60000300800 */
[----:B------:R-:W-:Y:S02]  /*697c0*/  @!UPT UIADD3 URZ, URZ, URZ, URZ ;  /* 0x0000003f3f3ff290 */ /* 0x000fe4000fffe03f */
[----:B------:R-:W-:Y:S01]  /*697d0*/  STL.64 [R1+0x1a0], R4 ;  /* 0x0001a00401007387 */ /* 0x000fe20000100a00 */
[----:B------:R-:W-:Y:S01]  /*697e0*/  MOV R17, R6 ;  /* 0x0000000600117202 */ /* 0x000fe20000000f00 */
[----:B------:R0:W-:Y:S02]  /*697f0*/  STL.64 [R1+0x1a8], R6 ;  /* 0x0001a80601007387 */ /* 0x0001e40000100a00 */
[----:B------:R-:W-:Y:S02]  /*69800*/  IMAD.MOV.U32 R16, RZ, RZ, R7 ;  /* 0x000000ffff107224 */ /* 0x000fe400078e0007 */
[----:B0-----:R-:W3:Y:S01]  /*69810*/  LDL.LU.64 R6, [R1+0x3cd0] ;  /* 0x003cd00001067983 */ /* 0x001ee20000300a00 */
[----:B------:R-:W-:Y:S02]  /*69820*/  MOV R14, R28 ;  /* 0x0000001c000e7202 */ /* 0x000fe40000000f00 */
[----:B------:R-:W-:Y:S01]  /*69830*/  MOV R15, R3 ;  /* 0x00000003000f7202 */ /* 0x000fe20000000f00 */
[----:B------:R-:W-:Y:S01]  /*69840*/  MOV R28, R4 ;  /* 0x00000004001c7202 */ /* 0x000fe20000000f00 */
[----:B------:R-:W-:-:S02]  /*69850*/  MOV R3, R5 ;  /* 0x0000000500037202 */ /* 0x000fc40000000f00 */
[----:B------:R-:W4:Y:S01]  /*69860*/  LDL.LU.64 R4, [R1+0x3cc8] ;  /* 0x003cc80001047983 */ /* 0x000f220000300a00 */
[C---:B---3--:R-:W-:Y:S11]  /*69870*/  HMMA.16816.F32.BF16 R20, R24.reuse, R6, R20 ;  /* 0x000000061814723c */ /* 0x048ff60000041814 */
[----:B------:R-:W-:Y:S11]  /*69880*/  @!UPT UIADD3 URZ, URZ, URZ, URZ ;  /* 0x0000003f3f3ff290 */ /* 0x000ff6000fffe03f */
[----:B------:R-:W-:Y:S01]  /*69890*/  @!UPT UIADD3 URZ, URZ, URZ, URZ ;  /* 0x0000003f3f3ff290 */ /* 0x000fe2000fffe03f */
        /* <DEDUP_REMOVED lines=33> */
[----:B----4-:R0:W-:Y:S02]  /*69ab0*/  STL.64 [R1+0x3c40], R4 ;  /* 0x003c400401007387 */ /* 0x0101e40000100a00 */
[----:B0-----:R-:W3:Y:S01]  /*69ac0*/  LDL.LU R4, [R1+0x300] ;  /* 0x0003000001047983 */ /* 0x001ee20000300800 */
[----:B------:R-:W3:Y:S02]  /*69ad0*/  LDL.LU R5, [R1+0x304] ;  /* 0x0003040001057983 */ /* 0x000ee40000300800 */
[----:B------:R-:W3:Y:S02]  /*69ae0*/  LDL.LU R6, [R1+0x308] ;  /* 0x0003080001067983 */ /* 0x000ee40000300800 */
[----:B------:R-:W3:Y:S01]  /*69af0*/  LDL.LU R7, [R1+0x30c] ;  /* 0x00030c0001077983 */ /* 0x000ee20000300800 */
[----:B------:R-:W-:Y:S01]  /*69b00*/  STL.64 [R1+0x3c38], R22 ;  /* 0x003c381601007387 */ /* 0x000fe20000100a00 */
[C---:B---3--:R-:W-:Y:S11]  /*69b10*/  HMMA.16816.F32.BF16 R4, R24.reuse, R22, R4 ;  /* 0x000000161804723c */ /* 0x048ff60000041804 */
[----:B------:R-:W-:Y:S11]  /*69b20*/  @!UPT UIADD3 URZ, URZ, URZ, URZ ;  /* 0x0000003f3f3ff290 */ /* 0x000ff6000fffe03f */
[----:B------:R-:W-:Y:S01]  /*69b30*/  @!UPT UIADD3 URZ, URZ, URZ, URZ ;  /* 0x0000003f3f3ff290 */ /* 0x000fe2000fffe03f */
[----:B------:R-:W-:Y:S01]  /*69b40*/  STL.64 [R1+0x140], R4 ;  /* 0x0001400401007387 */ /* 0x000fe20000100a00 */
[----:B------:R2:W-:Y:S02]  /*69b50*/  STL.64 [R1+0x148], R6 ;  /* 0x0001480601007387 */ /* 0x0005e40000100a00 */
[----:B--2---:R-:W-:Y:S01]  /*69b60*/  HMMA.16816.F32.BF16 R4, R24, R18, R12 ;  /* 0x000000121804723c */ /* 0x004fe2000004180c */
[----:B------:R-:W-:Y:S01]  /*69b70*/  STL.64 [R1+0x3c30], R18 ;  /* 0x003c301201007387 */ /* 0x000fe20000100a00 */
[----:B------:R-:W-:Y:S11]  /*69b80*/  STL.64 [R1+0x3c28], R16 ;  /* 0x003c281001007387 */ /* 0x000ff60000100a00 */
[----:B------:R-:W-:Y:S10]  /*69b90*/  @!UPT UIADD3 URZ, URZ, URZ, URZ ;  /* 0x0000003f3f3ff290 */ /* 0x000ff4000fffe03f */
[----:B------:R-:W-:Y:S01]  /*69ba0*/  STL.64 [R1+0x100], R4 ;  /* 0x0001000401007387 */ /* 0x000fe20000100a00 */
[----:B------:R-:W-:Y:S02]  /*69bb0*/  STL.64 [R1+0x108], R6 ;  /* 0x0001080601007387 */ /* 0x000fe40000100a00 */
[----:B------:R-:W2:Y:S02]  /*69bc0*/  LDL.LU R12, [R1+0x10] ;  /* 0x00001000010c7983 */ /* 0x000ea40000300800 */
[----:B------:R-:W2:Y:S01]  /*69bd0*/  LDL.LU R13, [R1+0x14] ;  /* 0x00001400010d7983 */ /* 0x000ea20000300800 */
[----:B------:R-:W3:Y:S01]  /*69be0*/  LDL.LU R14, [R1+0x18] ;  /* 0x00001800010e7983 */ /* 0x000ee20000300800 */
[----:B------:R-:W3:Y:S03]  /*69bf0*/  LDL.LU R15, [R1+0x1c] ;  /* 0x00001c00010f7983 */ /* 0x000ee60000300800 */
[----:B---3--:R-:W-:Y:S01]  /*69c00*/  STL.64 [R1+0x3bc0], R14 ;  /* 0x003bc00e01007387 */ /* 0x008fe20000100a00 */
[----:B--2---:R-:W-:Y:S02]  /*69c10*/  STL.64 [R1+0x3bb8], R12 ;  /* 0x003bb80c01007387 */ /* 0x004fe40000100a00 */
[----:B------:R-:W2:Y:S02]  /*69c20*/  LDL.LU R24, [R1+0x1b0] ;  /* 0x0001b00001187983 */ /* 0x000ea40000300800 */
[----:B------:R-:W2:Y:S01]  /*69c30*/  LDL.LU R25, [R1+0x1b4] ;  /* 0x0001b40001197983 */ /* 0x000ea20000300800 */
[----:B------:R-:W3:Y:S01]  /*69c40*/  LDL.LU R26, [R1+0x1b8] ;  /* 0x0001b800011a7983 */ /* 0x000ee20000300800 */
[----:B------:R-:W3:Y:S03]  /*69c50*/  LDL.LU R27, [R1+0x1bc] ;  /* 0x0001bc00011b7983 */ /* 0x000ee60000300800 */
        /* <DEDUP_REMOVED lines=13> */
[----:B------:R-:W4:Y:S01]  /*69d30*/  LDL.LU R13, [R1+0x24] ;  /* 0x00002400010d7983 */ /* 0x000f220000300800 */
[----:B------:R-:W-:-:S02]  /*69d40*/  MOV R14, R2 ;  /* 0x00000002000e7202 */ /* 0x000fc40000000f00 */
[----:B------:R-:W-:Y:S01]  /*69d50*/  MOV R15, R0 ;  /* 0x00000000000f7202 */ /* 0x000fe20000000f00 */
[----:B------:R-:W2:Y:S01]  /*69d60*/  LDL.LU R2, [R1+0x3c6c] ;  /* 0x003c6c0001027983 */ /* 0x000ea20000300800 */
[----:B------:R-:W2:Y:S03]  /*69d70*/  LDL.LU R0, [R1+0x3c68] ;  /* 0x003c680001007983 */ /* 0x000ea60000300800 */
[----:B------:R-:W-:Y:S04]  /*69d80*/  STL.64 [R1+0x3c10], R14 ;  /* 0x003c100e01007387 */ /* 0x000fe80000100a00 */
[----:B----4-:R-:W-:Y:S01]  /*69d90*/  STL.64 [R1+0x3c08], R12 ;  /* 0x003c080c01007387 */ /* 0x010fe20000100a00 */
[----:B---3--:R-:W-:Y:S02]  /*69da0*/  STL.64 [R1+0x3b60], R26 ;  /* 0x003b601a01007387 */ /* 0x008fe40000100a00 */
[----:B--2---:R0:W-:Y:S02]  /*69db0*/  STL.64 [R1+0x3b58], R24 ;  /* 0x003b581801007387 */ /* 0x0041e40000100a00 */
        /* <DEDUP_REMOVED lines=26> */
[----:B------:R-:W4:Y:S01]  /*69f60*/  LDL.LU R0, [R1+0x3c64] ;  /* 0x003c640001007983 */ /* 0x000f220000300800 */
[----:B------:R-:W4:Y:S03]  /*69f70*/  LDL.LU R2, [R1+0x3c60] ;  /* 0x003c600001027983 */ /* 0x000f260000300800 */
[----:B---3--:R-:W-:Y:S01]  /*69f80*/  STL.64 [R1+0x3bb0], R26 ;  /* 0x003bb01a01007387 */ /* 0x008fe20000100a00 */
[----:B--2---:R0:W-:Y:S03]  /*69f90*/  STL.64 [R1+0x3ba8], R24 ;  /* 0x003ba81801007387 */ /* 0x0041e60000100a00 */
[----:B0-----:R-:W2:Y:S01]  /*69fa0*/  LDL.LU R24, [R1+0x260] ;  /* 0x0002600001187983 */ /* 0x001ea20000300800 */
[----:B------:R-:W2:Y:S02]  /*69fb0*/  LDL.LU R25, [R1+0x264] ;  /* 0x0002640001197983 */ /* 0x000ea40000300800 */
[----:B------:R-:W3:Y:S02]  /*69fc0*/  LDL.LU R26, [R1+0x268] ;  /* 0x00026800011a7983 */ /* 0x000ee40000300800 */
[----:B------:R-:W3:Y:S01]  /*69fd0*/  LDL.LU R27, [R1+0x26c] ;  /* 0x00026c00011b7983 */ /* 0x000ee20000300800 */
[----:B------:R-:W2:Y:S01]  /*69fe0*/  LDL.LU R16, [R1+0x2d0] ;  /* 0x0002d00001107983 */ /* 0x000ea20000300800 */
        /* <DEDUP_REMOVED lines=14> */
[----:B------:R-:W2:Y:S01]  /*6a0d0*/  LDL.LU R25, [R1+0x84] ;  /* 0x0000840001197983 */ /* 0x000ea20000300800 */
[----:B----4-:R-:W-:-:S02]  /*6a0e0*/  MOV R26, R2 ;  /* 0x00000002001a7202 */ /* 0x010fc40000000f00 */
[----:B------:R-:W-:Y:S01]  /*6a0f0*/  MOV R27, R0 ;  /* 0x00000000001b7202 */ /* 0x000fe20000000f00 */
[----:B------:R-:W3:Y:S01]  /*6a100*/  LDL.LU R2, [R1+0x3c5c] ;  /* 0x003c5c0001027983 */ /* 0x000ee20000300800 */
[----:B------:R-:W4:Y:S03]  /*6a110*/  LDL.LU R0, [R1+0x3c58] ;  /* 0x003c580001007983 */ /* 0x000f260000300800 */
[----:B------:R-:W-:Y:S04]  /*6a120*/  STL.64 [R1+0x3be0], R26 ;  /* 0x003be01a01007387 */ /* 0x000fe80000100a00 */
[----:B--2---:R0:W-:Y:S04]  /*6a130*/  STL.64 [R1+0x3bd8], R24 ;  /* 0x003bd81801007387 */ /* 0x0041e80000100a00 */
[----:B0-----:R-:W2:Y:S01]  /*6a140*/  LDL.LU R24, [R1+0x290] ;  /* 0x0002900001187983 */ /* 0x001ea20000300800 */
[----:B------:R-:W2:Y:S02]  /*6a150*/  LDL.LU R25, [R1+0x294] ;  /* 0x0002940001197983 */ /* 0x000ea40000300800 */
[----:B------:R-:W2:Y:S02]  /*6a160*/  LDL.LU R26, [R1+0x298] ;  /* 0x00029800011a7983 */ /* 0x000ea40000300800 */
[----:B------:R-:W2:Y:S02]  /*6a170*/  LDL.LU R27, [R1+0x29c] ;  /* 0x00029c00011b7983 */ /* 0x000ea40000300800 */
[----:B--2---:R-:W-:Y:S01]  /*6a180*/  STL.64 [R1+0x3bf0], R26 ;  /* 0x003bf01a01007387 */ /* 0x004fe20000100a00 */
[----:B------:R0:W-:Y:S03]  /*6a190*/  STL.64 [R1+0x3be8], R24 ;  /* 0x003be81801007387 */ /* 0x0001e60000100a00 */
[----:B0-----:R-:W2:Y:S01]  /*6a1a0*/  LDL.LU R24, [R1+0x2a0] ;  /* 0x0002a00001187983 */ /* 0x001ea20000300800 */
[----:B------:R-:W2:Y:S01]  /*6a1b0*/  LDL.LU R25, [R1+0x2a4] ;  /* 0x0002a40001197983 */ /* 0x000ea20000300800 */
[----:B----4-:R-:W-:-:S02]  /*6a1c0*/  MOV R26, R0 ;  /* 0x00000000001a7202 */ /* 0x010fc40000000f00 */
[----:B---3--:R-:W-:Y:S01]  /*6a1d0*/  MOV R27, R2 ;  /* 0x00000002001b7202 */ /* 0x008fe20000000f00 */
[----:B------:R-:W3:Y:S01]  /*6a1e0*/  LDL.LU R0, [R1+0x3c54] ;  /* 0x003c540001007983 */ /* 0x000ee20000300800 */
[----:B------:R-:W4:Y:S03]  /*6a1f0*/  LDL.LU R2, [R1+0x3c50] ;  /* 0x003c500001027983 */ /* 0x000f260000300800 */
[----:B------:R-:W-:Y:S01]  /*6a200*/  STL.64 [R1+0x3c00], R26 ;  /* 0x003c001a01007387 */ /* 0x000fe20000100a00 */
[C---:B------:R-:W-:Y:S03]  /*6a210*/  HMMA.16816.F32.BF16 R4, R12.reuse, R10, R4 ;  /* 0x0000000a0c04723c */ /* 0x040fe60000041804 */
        /* <DEDUP_REMOVED lines=8> */
[----:B------:R-:W2:Y:S04]  /*6a2a0*/  LDL.LU R25, [R1+0x2c4] ;  /* 0x0002c40001197983 */ /* 0x000ea80000300800 */
[----:B------:R-:W-:Y:S02]  /*6a2b0*/  STL.64 [R1+0x130], R4 ;  /* 0x0001300401007387 */ /* 0x000fe40000100a00 */
[----:B------:R0:W-:Y:S02]  /*6a2c0*/  STL.64 [R1+0x138], R6 ;  /* 0x0001380601007387 */ /* 0x0001e40000100a00 */
[----:B0-----:R-:W2:Y:S01]  /*6a2d0*/  LDL.LU.64 R6, [R1+0x3c48] ;  /* 0x003c480001067983 */ /* 0x001ea20000300a00 */
[----:B------:R-:W3:Y:S01]  /*6a2e0*/  LDL.LU.64 R4, [R1+0x3c40] ;  /* 0x003c400001047983 */ /* 0x000ee20000300a00 */
        /* <DEDUP_REMOVED lines=12> */
[----:B----4-:R-:W-:Y:S02]  /*6a3b0*/  MOV R26, R2 ;  /* 0x00000002001a7202 */ /* 0x010fe40000000f00 */
[----:B---3--:R-:W-:Y:S01]  /*6a3c0*/  MOV R27, R0 ;  /* 0x00000000001b7202 */ /* 0x008fe20000000f00 */
[----:B------:R-:W3:Y:S06]  /*6a3d0*/  LDL.LU.64 R16, [R1+0x3c28] ;  /* 0x003c280001107983 */ /* 0x000eec0000300a00 */
        /* <DEDUP_REMOVED lines=104> */
[----:B------:R-:W4:Y:S11]  /*6aa60*/  LDL.LU.64 R24, [R1+0x3b28] ;  /* 0x003b280001187983 */ /* 0x000f360000300a00 */
[----:B------:R-:W-:Y:S09]  /*6aa70*/  @!UPT UIADD3 URZ, URZ, URZ, URZ ;  /* 0x0000003f3f3ff290 */ /* 0x000ff2000fffe03f */
[----:B------:R0:W-:Y:S01]  /*6aa80*/  STL [R1+0x3a64], R12 ;  /* 0x003a640c01007387 */ /* 0x0001e20000100800 */
[----:B------:R-:W-:Y:S02]  /*6aa90*/  STL [R1+0x3a60], R14 ;  /* 0x003a600e01007387 */ /* 0x000fe40000100800 */
[----:B------:R1:W-:Y:S02]  /*6aaa0*/  STL [R1+0x3a44], R13 ;  /* 0x003a440d01007387 */ /* 0x0003e40000100800 */
[----:B------:R2:W-:Y:S01]  /*6aab0*/  STL [R1+0x3a40], R15 ;  /* 0x003a400f01007387 */ /* 0x0005e20000100800 */
[----:B0-----:R-:W3:Y:S01]  /*6aac0*/  LDL.LU R12, [R1+0x1d0] ;  /* 0x0001d000010c7983 */ /* 0x001ee20000300800 */
[----:B-1----:R-:W3:Y:S02]  /*6aad0*/  LDL.LU R13, [R1+0x1d4] ;  /* 0x0001d400010d7983 */ /* 0x002ee40000300800 */
[----:B------:R-:W3:Y:S02]  /*6aae0*/  LDL.LU R14, [R1+0x1d8] ;  /* 0x0001d800010e7983 */ /* 0x000ee40000300800 */
[----:B--2---:R-:W2:Y:S01]  /*6aaf0*/  LDL.LU R15, [R1+0x1dc] ;  /* 0x0001dc00010f7983 */ /* 0x004ea20000300800 */
[C---:B----4-:R-:W-:Y:S11]  /*6ab00*/  HMMA.16816.F32.BF16 R4, R24.reuse, R10, R4 ;  /* 0x0000000a1804723c */ /* 0x050ff60000041804 */
[----:B------:R-:W-:Y:S11]  /*6ab10*/  @!UPT UIADD3 URZ, URZ, URZ, URZ ;  /* 0x0000003f3f3ff290 */ /* 0x000ff6000fffe03f */
[----:B------:R-:W-:Y:S01]  /*6ab20*/  @!UPT UIADD3 URZ, URZ, URZ, URZ ;  /* 0x0000003f3f3ff290 */ /* 0x000fe2000fffe03f */
[----:B------:R-:W-:Y:S01]  /*6ab30*/  STL.64 [R1+0x20], R4 ;  /* 0x0000200401007387 */ /* 0x000fe20000100a00 */
[----:B------:R-:W-:Y:S02]  /*6ab40*/  IMAD.MOV.U32 R2, RZ, RZ, R6 ;  /* 0x000000ffff027224 */ /* 0x000fe400078e0006 */
[----:B------:R0:W-:Y:S01]  /*6ab50*/  STL.64 [R1+0x28], R6 ;  /* 0x0000280601007387 */ /* 0x0001e20000100a00 */
[----:B------:R-:W-:Y:S02]  /*6ab60*/  MOV R0, R7 ;  /* 0x0000000700007202 */ /* 0x000fe40000000f00 */
[----:B0-----:R-:W3:Y:S01]  /*6ab70*/  LDL.LU.64 R6, [R1+0x3b20] ;  /* 0x003b200001067983 */ /* 0x001ee20000300a00 */
[----:B------:R-:W4:Y:S02]  /*6ab80*/  LDL.LU.64 R4, [R1+0x3b18] ;  /* 0x003b180001047983 */ /* 0x000f240000300a00 */
[----:B------:R0:W-:Y:S02]  /*6ab90*/  STL.64 [R1+0x3b08], R10 ;  /* 0x003b080a01007387 */ /* 0x0001e40000100a00 */
[----:B------:R-:W2:Y:S01]  /*6aba0*/  LDL.LU R8, [R1+0x1c0] ;  /* 0x0001c00001087983 */ /* 0x000ea20000300800 */
[----:B------:R-:W2:Y:S04]  /*6abb0*/  LDL.LU R9, [R1+0x1c4] ;  /* 0x0001c40001097983 */ /* 0x000ea80000300800 */
[----:B0-----:R-:W2:Y:S01]  /*6abc0*/  LDL.LU R10, [R1+0x1c8] ;  /* 0x0001c800010a7983 */ /* 0x001ea20000300800 */
[----:B------:R-:W2:Y:S01]  /*6abd0*/  LDL.LU R11, [R1+0x1cc] ;  /* 0x0001cc00010b7983 */ /* 0x000ea20000300800 */
[C---:B---3--:R-:W-:Y:S11]  /*6abe0*/  HMMA.16816.F32.BF16 R20, R24.reuse, R6, R20 ;  /* 0x000000061814723c */ /* 0x048ff60000041814 */
[----:B------:R-:W-:Y:S11]  /*6abf0*/  @!UPT UIADD3 URZ, URZ, URZ, URZ ;  /* 0x0000003f3f3ff290 */ /* 0x000ff6000fffe03f */
[----:B------:R-:W-:Y:S01]  /*6ac00*/  @!UPT UIADD3 URZ, URZ, URZ, URZ ;  /* 0x0000003f3f3ff290 */ /* 0x000fe2000fffe03f */
[----:B------:R-:W-:Y:S01]  /*6ac10*/  STL.64 [R1+0x10], R20 ;  /* 0x0000101401007387 */ /* 0x000fe20000100a00 */
[----:B------:R0:W-:Y:S03]  /*6ac20*/  STL.64 [R1+0x18], R22 ;  /* 0x0000181601007387 */ /* 0x0001e60000100a00 */
[----:B0-----:R-:W2:Y:S01]  /*6ac30*/  LDL.LU.64 R22, [R1+0x3b10] ;  /* 0x003b100001167983 */ /* 0x001ea20000300a00 */
[----:B------:R-:W-:Y:S02]  /*6ac40*/  STL.64 [R1+0x3b00], R6 ;  /* 0x003b000601007387 */ /* 0x000fe40000100a00 */
[----:B----4-:R0:W-:Y:S02]  /*6ac50*/  STL.64 [R1+0x3af8], R4 ;  /* 0x003af80401007387 */ /* 0x0101e40000100a00 */
[----:B0-----:R-:W3:Y:S01]  /*6ac60*/  LDL.LU R4, [R1+0x200] ;  /* 0x0002000001047983 */ /* 0x001ee20000300800 */
[----:B------:R-:W3:Y:S02]  /*6ac70*/  LDL.LU R5, [R1+0x204] ;  /* 0x0002040001057983 */ /* 0x000ee40000300800 */
[----:B------:R-:W3:Y:S02]  /*6ac80*/  LDL.LU R6, [R1+0x208] ;  /* 0x0002080001067983 */ /* 0x000ee40000300800 */
[----:B------:R-:W3:Y:S01]  /*6ac90*/  LDL.LU R7, [R1+0x20c] ;  /* 0x00020c0001077983 */ /* 0x000ee20000300800 */
[C---:B--2---:R-:W-:Y:S08]  /*6aca0*/  HMMA.16816.F32.BF16 R12, R24.reuse, R22, R12 ;  /* 0x00000016180c723c */ /* 0x044ff0000004180c */
[----:B------:R-:W-:Y:S11]  /*6acb0*/  HMMA.16816.F32.BF16 R24, R24, R18, R8 ;  /* 0x000000121818723c */ /* 0x000ff60000041808 */
[----:B------:R-:W-:Y:S04]  /*6acc0*/  @!UPT UIADD3 URZ, URZ, URZ, URZ ;  /* 0x0000003f3f3ff290 */ /* 0x000fe8000fffe03f */
[----:B------:R-:W-:Y:S01]  /*6acd0*/  STL.64 [R1], R12 ;  /* 0x0000000c01007387 */ /* 0x000fe20000100a00 */
[----:B------:R0:W-:Y:S02]  /*6ace0*/  STL.64 [R1+0x8], R14 ;  /* 0x0000080e01007387 */ /* 0x0001e40000100a00 */
[----:B------:R1:W-:Y:S02]  /*6acf0*/  STL.64 [R1+0x3af0], R22 ;  /* 0x003af01601007387 */ /* 0x0003e40000100a00 */
[----:B------:R-:W2:Y:S01]  /*6ad00*/  LDL.LU R20, [R1+0x240] ;  /* 0x0002400001147983 */ /* 0x000ea20000300800 */
[----:B------:R-:W2:Y:S01]  /*6ad10*/  LDL.LU R21, [R1+0x244] ;  /* 0x0002440001157983 */ /* 0x000ea20000300800 */
[----:B0-----:R-:W-:-:S03]  /*6ad20*/  MOV R14, R15 ;  /* 0x0000000f000e7202 */ /* 0x001fc60000000f00 */
[----:B-1----:R-:W2:Y:S01]  /*6ad30*/  LDL.LU R22, [R1+0x248] ;  /* 0x0002480001167983 */ /* 0x002ea20000300800 */
[----:B------:R-:W2:Y:S03]  /*6ad40*/  LDL.LU R23, [R1+0x24c] ;  /* 0x00024c0001177983 */ /* 0x000ea60000300800 */
[----:B------:R0:W-:Y:S01]  /*6ad50*/  STL [R1+0x3a84], R14 ;  /* 0x003a840e01007387 */ /* 0x0001e20000100800 */
[----:B------:R-:W4:Y:S02]  /*6ad60*/  LDL.LU R12, [R1+0x280] ;  /* 0x00028000010c7983 */ /* 0x000f240000300800 */
[----:B------:R-:W4:Y:S01]  /*6ad70*/  LDL.LU R13, [R1+0x284] ;  /* 0x00028400010d7983 */ /* 0x000f220000300800 */
[----:B0-----:R-:W4:Y:S01]  /*6ad80*/  LDL.LU R14, [R1+0x288] ;  /* 0x00028800010e7983 */ /* 0x001f220000300800 */
[----:B------:R-:W4:Y:S02]  /*6ad90*/  LDL.LU R15, [R1+0x28c] ;  /* 0x00028c00010f7983 */ /* 0x000f240000300800 */
[----:B------:R-:W3:Y:S02]  /*6ada0*/  LDL.LU.64 R10, [R1+0x3b08] ;  /* 0x003b0800010a7983 */ /* 0x000ee40000300a00 */
[----:B------:R0:W-:Y:S01]  /*6adb0*/  STL [R1+0x3a78], R24 ;  /* 0x003a781801007387 */ /* 0x0001e20000100800 */
[----:B------:R-:W-:Y:S01]  /*6adc0*/  STL [R1+0x3a70], R26 ;  /* 0x003a701a01007387 */ /* 0x000fe20000100800 */
[----:B------:R1:W-:Y:S02]  /*6add0*/  STL [R1+0x3a50], R25 ;  /* 0x003a501901007387 */ /* 0x0003e40000100800 */
[----:B------:R1:W-:Y:S01]  /*6ade0*/  STL [R1+0x3a4c], R27 ;  /* 0x003a4c1b01007387 */ /* 0x0003e20000100800 */
[----:B0-----:R-:W3:Y:S01]  /*6adf0*/  LDL.LU R24, [R1+0x60] ;  /* 0x0000600001187983 */ /* 0x001ee20000300800 */
[----:B-1----:R-:W3:Y:S02]  /*6ae00*/  LDL.LU R25, [R1+0x64] ;  /* 0x0000640001197983 */ /* 0x002ee40000300800 */
[----:B------:R-:W3:Y:S02]  /*6ae10*/  LDL.LU R26, [R1+0x68] ;  /* 0x00006800011a7983 */ /* 0x000ee40000300800 */
[----:B------:R-:W3:Y:S02]  /*6ae20*/  LDL.LU R27, [R1+0x6c] ;  /* 0x00006c00011b7983 */ /* 0x000ee40000300800 */
[C---:B---3--:R-:W-:Y:S01]  /*6ae30*/  HMMA.16816.F32.BF16 R8, R24.reuse, R10, R4 ;  /* 0x0000000a1808723c */ /* 0x048fe20000041804 */
[----:B------:R-:W2:Y:S01]  /*6ae40*/  LDL.LU.64 R6, [R1+0x3b00] ;  /* 0x003b000001067983 */ /* 0x000ea20000300a00 */
[----:B------:R-:W3:Y:S11]  /*6ae50*/  LDL.LU.64 R4, [R1+0x3af8] ;  /* 0x003af80001047983 */ /* 0x000ef60000300a00 */
[----:B------:R-:W-:Y:S10]  /*6ae60*/  @!UPT UIADD3 URZ, URZ, URZ, URZ ;  /* 0x0000003f3f3ff290 */ /* 0x000ff4000fffe03f */
[----:B------:R-:W-:Y:S01]  /*6ae70*/  STL.64 [R1+0x3ae8], R10 ;  /* 0x003ae80a01007387 */ /* 0x000fe20000100a00 */
[----:B------:R0:W-:Y:S03]  /*6ae80*/  STL.64 [R1+0x3ae0], R8 ;  /* 0x003ae00801007387 */ /* 0x0001e60000100a00 */
[----:B0-----:R-:W4:Y:S01]  /*6ae90*/  LDL.LU R8, [R1+0x270] ;  /* 0x0002700001087983 */ /* 0x001f220000300800 */
[----:B---3--:R-:W-:Y:S02]  /*6aea0*/  MOV R10, R5 ;  /* 0x00000005000a7202 */ /* 0x008fe40000000f00 */
[----:B------:R-:W-:Y:S02]  /*6aeb0*/  MOV R11, R4 ;  /* 0x00000004000b7202 */ /* 0x000fe40000000f00 */
[C---:B--2---:R-:W-:Y:S01]  /*6aec0*/  HMMA.16816.F32.BF16 R4, R24.reuse, R6, R20 ;  /* 0x000000061804723c */ /* 0x044fe20000041814 */
[----:B------:R-:W4:Y:S01]  /*6aed0*/  LDL.LU.64 R22, [R1+0x3af0] ;  /* 0x003af00001167983 */ /* 0x000f220000300a00 */
[----:B------:R-:W-:Y:S01]  /*6aee0*/  MOV R9, R29 ;  /* 0x0000001d00097202 */ /* 0x000fe20000000f00 */
[----:B------:R-:W-:Y:S11]  /*6aef0*/  FMUL R29, R16, c[0x0][0x188] ;  /* 0x00006200101d7a20 */ /* 0x000ff60000400000 */
[----:B------:R-:W-:Y:S09]  /*6af00*/  @!UPT UIADD3 URZ, URZ, URZ, URZ ;  /* 0x0000003f3f3ff290 */ /* 0x000ff2000fffe03f */
[----:B------:R-:W-:Y:S01]  /*6af10*/  STL [R1+0x3ac4], R4 ;  /* 0x003ac40401007387 */ /* 0x000fe20000100800 */
[----:B------:R0:W-:Y:S02]  /*6af20*/  STL [R1+0x3ac0], R6 ;  /* 0x003ac00601007387 */ /* 0x0001e40000100800 */
[----:B------:R-:W-:Y:S02]  /*6af30*/  STL [R1+0x3ab8], R5 ;  /* 0x003ab80501007387 */ /* 0x000fe40000100800 */
[----:B------:R1:W-:Y:S01]  /*6af40*/  STL [R1+0x3aa8], R7 ;  /* 0x003aa80701007387 */ /* 0x0003e20000100800 */
[----:B0-----:R-:W2:Y:S04]  /*6af50*/  LDL R6, [R1+0xb0] ;  /* 0x0000b00001067983 */ /* 0x001ea80000100800 */
[----:B-1----:R-:W3:Y:S01]  /*6af60*/  LDL R7, [R1+0x24] ;  /* 0x0000240001077983 */ /* 0x002ee20000100800 */
[----:B----4-:R-:W-:Y:S03]  /*6af70*/  HMMA.16816.F32.BF16 R20, R24, R22, R12 ;  /* 0x000000161814723c */ /* 0x010fe6000004180c */
[----:B------:R-:W4:Y:S04]  /*6af80*/  LDL R15, [R1+0x134] ;  /* 0x00013400010f7983 */ /* 0x000f280000100800 */
[----:B------:R-:W2:Y:S04]  /*6af90*/  LDL R13, [R1+0x138] ;  /* 0x00013800010d7983 */ /* 0x000ea80000100800 */
[----:B------:R-:W3:Y:S11]  /*6afa0*/  LDL R12, [R1+0x13c] ;  /* 0x00013c00010c7983 */ /* 0x000ef60000100800 */
[----:B------:R-:W-:Y:S01]  /*6afb0*/  @!UPT UIADD3 URZ, URZ, URZ, URZ ;  /* 0x0000003f3f3ff290 */ /* 0x000fe2000fffe03f */
[----:B------:R0:W-:Y:S04]  /*6afc0*/  STL [R1+0x3aa4], R20 ;  /* 0x003aa41401007387 */ /* 0x0001e80000100800 */
[----:B0-----:R-:W3:Y:S01]  /*6afd0*/  LDL R20, [R1+0x130] ;  /* 0x0001300001147983 */ /* 0x001ee20000100800 */
[----:B------:R0:W-:Y:S03]  /*6afe0*/  STL [R1+0x3aa0], R22 ;  /* 0x003aa01601007387 */ /* 0x0001e60000100800 */
[----:B0-----:R-:W3:Y:S01]  /*6aff0*/  LDL R22, [R1+0x20] ;  /* 0x0000200001167983 */ /* 0x001ee20000100800 */
[----:B------:R0:W-:Y:S02]  /*6b000*/  STL [R1+0x3a80], R21 ;  /* 0x003a801501007387 */ /* 0x0001e40000100800 */
[----:B0-----:R-:W-:-:S02]  /*6b010*/  FMUL R21, R17, c[0x0][0x188] ;  /* 0x0000620011157a20 */ /* 0x001fc40000400000 */
[----:B------:R-:W-:Y:S01]  /*6b020*/  HMMA.16816.F32.BF16 R16, R24, R18, R8 ;  /* 0x000000121810723c */ /* 0x000fe20000041808 */
[----:B------:R0:W-:Y:S04]  /*6b030*/  STL [R1+0x3a7c], R23 ;  /* 0x003a7c1701007387 */ /* 0x0001e80000100800 */
[----:B0-----:R-:W3:Y:S01]  /*6b040*/  LDL R23, [R1+0xbc] ;  /* 0x0000bc0001177983 */ /* 0x001ee20000100800 */
[----:B------:R-:W3:Y:S02]  /*6b050*/  LDL.LU.64 R10, [R1+0x3ae8] ;  /* 0x003ae800010a7983 */ /* 0x000ee40000300a00 */
[----:B------:R-:W3:Y:S02]  /*6b060*/  LDL.LU.64 R8, [R1+0x3ae0] ;  /* 0x003ae00001087983 */ /* 0x000ee40000300a00 */
[----:B------:R-:W3:Y:S01]  /*6b070*/  LDL R5, [R1+0x160] ;  /* 0x0001600001057983 */ /* 0x000ee20000100800 */
[----:B------:R-:W3:Y:S04]  /*6b080*/  LDL R4, [R1+0x164] ;  /* 0x0001640001047983 */ /* 0x000ee80000100800 */
[----:B------:R-:W3:Y:S04]  /*6b090*/  LDL R14, [R1+0x168] ;  /* 0x00016800010e7983 */ /* 0x000ee80000100800 */
[----:B------:R-:W3:Y:S04]  /*6b0a0*/  LDL R27, [R1+0x16c] ;  /* 0x00016c00011b7983 */ /* 0x000ee80000100800 */
[----:B------:R-:W3:Y:S04]  /*6b0b0*/  LDL R25, [R1+0xe0] ;  /* 0x0000e00001197983 */ /* 0x000ee80000100800 */
[----:B------:R-:W3:Y:S04]  /*6b0c0*/  LDL R26, [R1+0xe4] ;  /* 0x0000e400011a7983 */ /* 0x000ee80000100800 */
[----:B------:R-:W3:Y:S01]  /*6b0d0*/  LDL R24, [R1+0xe8] ;  /* 0x0000e80001187983 */ /* 0x000ee20000100800 */
[----:B------:R0:W-:Y:S03]  /*6b0e0*/  STL [R1+0x3a6c], R16 ;  /* 0x003a6c1001007387 */ /* 0x0001e60000100800 */
[----:B0-----:R-:W3:Y:S01]  /*6b0f0*/  LDL R16, [R1+0xb8] ;  /* 0x0000b80001107983 */ /* 0x001ee20000100800 */
[----:B------:R-:W-:-:S02]  /*6b100*/  FMUL R28, R28, c[0x0][0x188] ;  /* 0x000062001c1c7a20 */ /* 0x000fc40000400000 */
[----:B------:R-:W-:Y:S02]  /*6b110*/  FMUL R3, R3, c[0x0][0x188] ;  /* 0x0000620003037a20 */ /* 0x000fe40000400000 */
[----:B------:R0:W-:Y:S03]  /*6b120*/  STL [R1+0x3a68], R18 ;  /* 0x003a681201007387 */ /* 0x0001e60000100800 */
[----:B------:R-:W-:Y:S01]  /*6b130*/  FMNMX R3, R28, R3, !PT ;  /* 0x000000031c037209 */ /* 0x000fe20007800000 */
[----:B------:R-:W-:Y:S01]  /*6b140*/  FMNMX R28, R21, R29, !PT ;  /* 0x0000001d151c7209 */ /* 0x000fe20007800000 */
[----:B0-----:R-:W3:Y:S01]  /*6b150*/  LDL R18, [R1+0xb4] ;  /* 0x0000b40001127983 */ /* 0x001ee20000100800 */
[----:B------:R-:W-:Y:S02]  /*6b160*/  STL [R1+0x3a48], R17 ;  /* 0x003a481101007387 */ /* 0x000fe40000100800 */
[----:B------:R2:W-:Y:S02]  /*6b170*/  STL [R1+0x3a3c], R19 ;  /* 0x003a3c1301007387 */ /* 0x0005e40000100800 */
[----:B------:R0:W-:Y:S01]  /*6b180*/  STL [R1+0x3acc], R3 ;  /* 0x003acc0301007387 */ /* 0x0001e20000100800 */
[----:B------:R1:W-:Y:S01]  /*6b190*/  STL [R1+0x3ac8], R28 ;  /* 0x003ac81c01007387 */ /* 0x0003e20000100800 */
[----:B----4-:R-:W-:-:S02]  /*6b1a0*/  FMUL R29, R15, c[0x0][0x188] ;  /* 0x000062000f1d7a20 */ /* 0x010fc40000400000 */
[----:B--2---:R-:W-:Y:S01]  /*6b1b0*/  FMUL R19, R13, c[0x0][0x188] ;  /* 0x000062000d137a20 */ /* 0x004fe20000400000 */
[----:B------:R-:W2:Y:S04]  /*6b1c0*/  LDL R15, [R1+0x50] ;  /* 0x00005000010f7983 */ /* 0x000ea80000100800 */
[----:B------:R-:W4:Y:S01]  /*6b1d0*/  LDL R13, [R1+0x54] ;  /* 0x00005400010d7983 */ /* 0x000f220000100800 */
[----:B---3--:R-:W-:Y:S02]  /*6b1e0*/  FMUL R21, R20, c[0x0][0x188] ;  /* 0x0000620014157a20 */ /* 0x008fe40000400000 */
[----:B------:R-:W-:Y:S02]  /*6b1f0*/  FMUL R20, R12, c[0x0][0x188] ;  /* 0x000062000c147a20 */ /* 0x000fe40000400000 */
[----:B------:R-:W3:Y:S01]  /*6b200*/  LDL R12, [R1+0x58] ;  /* 0x00005800010c7983 */ /* 0x000ee20000100800 */
[----:B------:R-:W-:-:S05]  /*6b210*/  FMNMX R29, R21, R29, !PT ;  /* 0x0000001d151d7209 */ /* 0x000fca0007800000 */
[----:B------:R4:W-:Y:S01]  /*6b220*/  STL [R1+0x3ad0], R29 ;  /* 0x003ad01d01007387 */ /* 0x0009e20000100800 */
[----:B------:R-:W-:Y:S01]  /*6b230*/  FMNMX R21, R19, R20, !PT ;  /* 0x0000001413157209 */ /* 0x000fe20007800000 */
[----:B------:R-:W-:Y:S02]  /*6b240*/  FMUL R20, R0, c[0x0][0x188] ;  /* 0x0000620000147a20 */ /* 0x000fe40000400000 */
[----:B------:R-:W-:Y:S02]  /*6b250*/  FMUL R17, R23, c[0x0][0x188] ;  /* 0x0000620017117a20 */ /* 0x000fe40000400000 */
[----:B------:R-:W-:-:S05]  /*6b260*/  FMUL R16, R16, c[0x0][0x188] ;  /* 0x0000620010107a20 */ /* 0x000fca0000400000 */
[----:B------:R-:W-:Y:S01]  /*6b270*/  FMNMX R23, R16, R17, !PT ;  /* 0x0000001110177209 */ /* 0x000fe20007800000 */
[----:B------:R-:W-:Y:S02]  /*6b280*/  FMUL R17, R2, c[0x0][0x188] ;  /* 0x0000620002117a20 */ /* 0x000fe40000400000 */
[----:B------:R-:W3:Y:S01]  /*6b290*/  LDL.LU R2, [R1+0x3ad8] ;  /* 0x003ad80001027983 */ /* 0x000ee20000300800 */
[----:B------:R-:W3:Y:S02]  /*6b2a0*/  LDL.LU R0, [R1+0x3ad4] ;  /* 0x003ad40001007983 */ /* 0x000ee40000300800 */
[----:B------:R-:W-:Y:S02]  /*6b2b0*/  FMUL R6, R6, c[0x0][0x188] ;  /* 0x0000620006067a20 */ /* 0x000fe40000400000 */
[----:B0-----:R-:W-:Y:S02]  /*6b2c0*/  FMUL R3, R22, c[0x0][0x188] ;  /* 0x0000620016037a20 */ /* 0x001fe40000400000 */
[----:B------:R-:W-:-:S02]  /*6b2d0*/  FMUL R7, R7, c[0x0][0x188] ;  /* 0x0000620007077a20 */ /* 0x000fc40000400000 */
[----:B------:R-:W-:Y:S02]  /*6b2e0*/  FMUL R18, R18, c[0x0][0x188] ;  /* 0x0000620012127a20 */ /* 0x000fe40000400000 */
[----:B------:R-:W-:Y:S01]  /*6b2f0*/  FMUL R19, R4, c[0x0][0x188] ;  /* 0x0000620004137a20 */ /* 0x000fe20000400000 */
[----:B------:R-:W-:Y:S01]  /*6b300*/  FMNMX R17, R17, R20, !PT ;  /* 0x0000001411117209 */ /* 0x000fe20007800000 */
[----:B------:R-:W-:Y:S01]  /*6b310*/  FMUL R14, R14, c[0x0][0x188] ;  /* 0x000062000e0e7a20 */ /* 0x000fe20000400000 */
[----:B------:R-:W-:Y:S02]  /*6b320*/  FMNMX R22, R3, R7, !PT ;  /* 0x0000000703167209 */ /* 0x000fe40007800000 */
[----:B------:R-:W-:Y:S01]  /*6b330*/  FMNMX R6, R6, R18, !PT ;  /* 0x0000001206067209 */ /* 0x000fe20007800000 */
[----:B------:R-:W-:Y:S02]  /*6b340*/  FMUL R18, R5, c[0x0][0x188] ;  /* 0x0000620005127a20 */ /* 0x000fe40000400000 */
[----:B------:R-:W-:-:S02]  /*6b350*/  FMUL R5, R25, c[0x0][0x188] ;  /* 0x0000620019057a20 */ /* 0x000fc40000400000 */
[----:B------:R-:W-:Y:S02]  /*6b360*/  FMUL R7, R26, c[0x0][0x188] ;  /* 0x000062001a077a20 */ /* 0x000fe40000400000 */
[----:B------:R-:W-:Y:S02]  /*6b370*/  FMUL R3, R24, c[0x0][0x188] ;  /* 0x0000620018037a20 */ /* 0x000fe40000400000 */
[----:B------:R-:W-:Y:S01]  /*6b380*/  FMUL R16, R27, c[0x0][0x188] ;  /* 0x000062001b107a20 */ /* 0x000fe20000400000 */
[----:B------:R-:W-:Y:S01]  /*6b390*/  FMNMX R20, R18, R19, !PT ;  /* 0x0000001312147209 */ /* 0x000fe20007800000 */
[----:B-1----:R-:W3:Y:S01]  /*6b3a0*/  LDL R28, [R1+0x190] ;  /* 0x00019000011c7983 */ /* 0x002ee20000100800 */
[----:B------:R-:W-:-:S03]  /*6b3b0*/  FMNMX R7, R5, R7, !PT ;  /* 0x0000000705077209 */ /* 0x000fc60007800000 */
[----:B------:R-:W3:Y:S04]  /*6b3c0*/  LDL R19, [R1+0x10] ;  /* 0x0000100001137983 */ /* 0x000ee80000100800 */
[----:B------:R-:W3:Y:S04]  /*6b3d0*/  LDL R27, [R1+0x150] ;  /* 0x00015000011b7983 */ /* 0x000ee80000100800 */
[----:B------:R-:W3:Y:S04]  /*6b3e0*/  LDL R25, [R1+0x158] ;  /* 0x0001580001197983 */ /* 0x000ee80000100800 */
[----:B------:R-:W3:Y:S01]  /*6b3f0*/  LDL R26, [R1+0xd0] ;  /* 0x0000d000011a7983 */ /* 0x000ee20000100800 */
[----:B------:R-:W-:Y:S01]  /*6b400*/  FMNMX R16, R14, R16, !PT ;  /* 0x000000100e107209 */ /* 0x000fe20007800000 */
[----:B------:R-:W-:-:S02]  /*6b410*/  FMUL R14, R10, c[0x0][0x188] ;  /* 0x000062000a0e7a20 */ /* 0x000fc40000400000 */
[----:B--2---:R-:W-:Y:S02]  /*6b420*/  FMUL R24, R15, c[0x0][0x188] ;  /* 0x000062000f187a20 */ /* 0x004fe40000400000 */
[----:B----4-:R-:W-:Y:S02]  /*6b430*/  FMUL R29, R13, c[0x0][0x188] ;  /* 0x000062000d1d7a20 */ /* 0x010fe40000400000 */
[----:B------:R-:W-:-:S03]  /*6b440*/  FMUL R13, R9, c[0x0][0x188] ;  /* 0x00006200090d7a20 */ /* 0x000fc60000400000 */
[----:B------:R-:W-:Y:S01]  /*6b450*/  FMNMX R24, R24, R29, !PT ;  /* 0x0000001d18187209 */ /* 0x000fe20007800000 */
[----:B---3--:R-:W-:Y:S02]  /*6b460*/  FMUL R5, R12, c[0x0][0x188] ;  /* 0x000062000c057a20 */ /* 0x008fe40000400000 */
[----:B------:R-:W-:Y:S02]  /*6b470*/  FMUL R12, R8, c[0x0][0x188] ;  /* 0x00006200080c7a20 */ /* 0x000fe40000400000 */
[----:B------:R-:W-:-:S05]  /*6b480*/  FMUL R4, R2, c[0x0][0x188] ;  /* 0x0000620002047a20 */ /* 0x000fca0000400000 */
[----:B------:R-:W-:Y:S02]  /*6b490*/  FMNMX R18, R3, R4, !PT ;  /* 0x0000000403127209 */ /* 0x000fe40007800000 */
[----:B------:R-:W2:Y:S01]  /*6b4a0*/  LDL R4, [R1+0x198] ;  /* 0x0001980001047983 */ /* 0x000ea20000100800 */
[----:B------:R0:W-:Y:S02]  /*6b4b0*/  STL [R1+0x3918], R8 ;  /* 0x0039180801007387 */ /* 0x0001e40000100800 */
[----:B------:R-:W-:Y:S02]  /*6b4c0*/  FMUL R15, R0, c[0x0][0x188] ;  /* 0x00006200000f7a20 */ /* 0x000fe40000400000 */
[----:B------:R-:W-:Y:S01]  /*6b4d0*/  FMUL R3, R11, c[0x0][0x188] ;  /* 0x000062000b037a20 */ /* 0x000fe20000400000 */
[----:B0-----:R-:W3:Y:S01]  /*6b4e0*/  LDL R8, [R1+0xa0] ;  /* 0x0000a00001087983 */ /* 0x001ee20000100800 */
[----:B------:R0:W-:Y:S01]  /*6b4f0*/  STL [R1+0x391c], R9 ;  /* 0x00391c0901007387 */ /* 0x0001e20000100800 */
[----:B------:R-:W-:-:S02]  /*6b500*/  FMNMX R5, R5, R15, !PT ;  /* 0x0000000f05057209 */ /* 0x000fc40007800000 */
[----:B------:R-:W-:Y:S01]  /*6b510*/  FMNMX R14, R14, R3, !PT ;  /* 0x000000030e0e7209 */ /* 0x000fe20007800000 */
[----:B0-----:R-:W4:Y:S01]  /*6b520*/  LDL R9, [R1+0x18] ;  /* 0x0000180001097983 */ /* 0x001f220000100800 */
[----:B------:R0:W-:Y:S03]  /*6b530*/  STL [R1+0x3920], R10 ;  /* 0x0039200a01007387 */ /* 0x0001e60000100800 */
[----:B0-----:R-:W2:Y:S01]  /*6b540*/  LDL R10, [R1+0x128] ;  /* 0x00012800010a7983 */ /* 0x001ea20000100800 */
[----:B------:R0:W-:Y:S03]  /*6b550*/  STL [R1+0x39d4], R11 ;  /* 0x0039d40b01007387 */ /* 0x0001e60000100800 */
[----:B0-----:R-:W2:Y:S01]  /*6b560*/  LDL R11, [R1+0x120] ;  /* 0x00012000010b7983 */ /* 0x001ea20000100800 */
[----:B------:R-:W2:Y:S02]  /*6b570*/  LDL.LU R29, [R1+0x3ad0] ;  /* 0x003ad000011d7983 */ /* 0x000ea40000300800 */
[----:B------:R0:W-:Y:S02]  /*6b580*/  STL [R1+0x1d4], R24 ;  /* 0x0001d41801007387 */ /* 0x0001e40000100800 */
[----:B------:R-:W2:Y:S01]  /*6b590*/  LDL R15, [R1+0xd8] ;  /* 0x0000d800010f7983 */ /* 0x000ea20000100800 */
[----:B0-----:R-:W-:-:S02]  /*6b5a0*/  FMNMX R24, R12, R13, !PT ;  /* 0x0000000d0c187209 */ /* 0x001fc40007800000 */
[----:B------:R-:W2:Y:S04]  /*6b5b0*/  LDL R13, [R1+0x40] ;  /* 0x00004000010d7983 */ /* 0x000ea80000100800 */
[----:B------:R-:W2:Y:S01]  /*6b5c0*/  LDL R12, [R1+0x48] ;  /* 0x00004800010c7983 */ /* 0x000ea20000100800 */
[----:B------:R-:W2:Y:S02]  /*6b5d0*/  LDL.LU R3, [R1+0x3acc] ;  /* 0x003acc0001037983 */ /* 0x000ea40000300800 */
[----:B------:R-:W-:-:S05]  /*6b5e0*/  FMUL R28, R28, c[0x0][0x188] ;  /* 0x000062001c1c7a20 */ /* 0x000fca0000400000 */
[----:B--2---:R-:W-:Y:S02]  /*6b5f0*/  FMNMX R3, R28, R3, !PT ;  /* 0x000000031c037209 */ /* 0x004fe40007800000 */
[----:B------:R-:W2:Y:S03]  /*6b600*/  LDL.LU R28, [R1+0x3ac8] ;  /* 0x003ac800011c7983 */ /* 0x000ea60000300800 */
[----:B------:R0:W-:Y:S02]  /*6b610*/  STL [R1+0x3abc], R3 ;  /* 0x003abc0301007387 */ /* 0x0001e40000100800 */
[----:B0-----:R-:W4:Y:S01]  /*6b620*/  LDL R3, [R1+0xa8] ;  /* 0x0000a80001037983 */ /* 0x001f220000100800 */
[----:B------:R-:W-:Y:S02]  /*6b630*/  FMUL R4, R4, c[0x0][0x188] ;  /* 0x0000620004047a20 */ /* 0x000fe40000400000 */
[----:B---3--:R-:W-:-:S05]  /*6b640*/  FMUL R8, R8, c[0x0][0x188] ;  /* 0x0000620008087a20 */ /* 0x008fca0000400000 */
[----:B------:R-:W-:Y:S02]  /*6b650*/  FMNMX R8, R8, R6, !PT ;  /* 0x0000000608087209 */ /* 0x000fe40007800000 */
[----:B--2---:R-:W-:Y:S02]  /*6b660*/  FMNMX R28, R4, R28, !PT ;  /* 0x0000001c041c7209 */ /* 0x004fe40007800000 */
[----:B------:R-:W2:Y:S01]  /*6b670*/  LDL.LU R4, [R1+0x3ac4] ;  /* 0x003ac40001047983 */ /* 0x000ea20000300800 */
[----:B------:R-:W3:Y:S02]  /*6b680*/  LDL.LU R6, [R1+0x3ac0] ;  /* 0x003ac00001067983 */ /* 0x000ee40000300800 */
[----:B------:R-:W-:Y:S02]  /*6b690*/  FMUL R11, R11, c[0x0][0x188] ;  /* 0x000062000b0b7a20 */ /* 0x000fe40000400000 */
[----:B------:R-:W-:Y:S02]  /*6b6a0*/  FMUL R10, R10, c[0x0][0x188] ;  /* 0x000062000a0a7a20 */ /* 0x000fe40000400000 */
[----:B----4-:R-:W-:Y:S01]  /*6b6b0*/  FMUL R3, R3, c[0x0][0x188] ;  /* 0x0000620003037a20 */ /* 0x010fe20000400000 */
[----:B------:R-:W-:-:S02]  /*6b6c0*/  FMNMX R29, R11, R29, !PT ;  /* 0x0000001d0b1d7209 */ /* 0x000fc40007800000 */
[----:B------:R-:W-:Y:S01]  /*6b6d0*/  FMNMX R21, R10, R21, !PT ;  /* 0x000000150a157209 */ /* 0x000fe20007800000 */
[----:B------:R-:W-:Y:S01]  /*6b6e0*/  FMUL R11, R9, c[0x0][0x188] ;  /* 0x00006200090b7a20 */ /* 0x000fe20000400000 */
[----:B------:R-:W-:Y:S01]  /*6b6f0*/  FMNMX R23, R3, R23, !PT ;  /* 0x0000001703177209 */ /* 0x000fe20007800000 */
[----:B------:R-:W-:Y:S02]  /*6b700*/  FMUL R3, R26, c[0x0][0x188] ;  /* 0x000062001a037a20 */ /* 0x000fe40000400000 */
[----:B------:R-:W-:Y:S02]  /*6b710*/  FMUL R19, R19, c[0x0][0x188] ;  /* 0x0000620013137a20 */ /* 0x000fe40000400000 */
[----:B------:R-:W-:Y:S02]  /*6b720*/  FMUL R10, R27, c[0x0][0x188] ;  /* 0x000062001b0a7a20 */ /* 0x000fe40000400000 */
[----:B------:R-:W-:Y:S01]  /*6b730*/  FMUL R9, R25, c[0x0][0x188] ;  /* 0x0000620019097a20 */ /* 0x000fe20000400000 */
[----:B------:R-:W-:-:S02]  /*6b740*/  FMNMX R17, R11, R17, !PT ;  /* 0x000000110b117209 */ /* 0x000fc40007800000 */
[----:B------:R-:W-:Y:S02]  /*6b750*/  FMNMX R3, R3, R7, !PT ;  /* 0x0000000703037209 */ /* 0x000fe40007800000 */
[----:B------:R-:W-:Y:S02]  /*6b760*/  FMNMX R19, R19, R22, !PT ;  /* 0x0000001613137209 */ /* 0x000fe40007800000 */
[----:B------:R-:W-:Y:S02]  /*6b770*/  FMNMX R11, R10, R20, !PT ;  /* 0x000000140a0b7209 */ /* 0x000fe40007800000 */
[----:B------:R-:W-:Y:S01]  /*6b780*/  FMNMX R9, R9, R16, !PT ;  /* 0x0000001009097209 */ /* 0x000fe20007800000 */
[----:B------:R-:W4:Y:S04]  /*6b790*/  LDL R22, [R1+0x19c] ;  /* 0x00019c0001167983 */ /* 0x000f280000100800 */
[----:B------:R-:W4:Y:S04]  /*6b7a0*/  LDL R20, [R1+0x124] ;  /* 0x0001240001147983 */ /* 0x000f280000100800 */
[----:B------:R-:W4:Y:S04]  /*6b7b0*/  LDL R27, [R1+0x12c] ;  /* 0x00012c00011b7983 */ /* 0x000f280000100800 */
[----:B------:R-:W4:Y:S01]  /*6b7c0*/  LDL R25, [R1+0xa4] ;  /* 0x0000a40001197983 */ /* 0x000f220000100800 */
[----:B------:R-:W-:-:S02]  /*6b7d0*/  FMUL R16, R15, c[0x0][0x188] ;  /* 0x000062000f107a20 */ /* 0x000fc40000400000 */
[----:B------:R-:W4:Y:S02]  /*6b7e0*/  LDL.LU R10, [R1+0x4c] ;  /* 0x00004c00010a7983 */ /* 0x000f240000300800 */
[----:B------:R0:W-:Y:S02]  /*6b7f0*/  STL [R1+0x1c8], R3 ;  /* 0x0001c80301007387 */ /* 0x0001e40000100800 */
[----:B------:R-:W-:Y:S02]  /*6b800*/  FMUL R7, R12, c[0x0][0x188] ;  /* 0x000062000c077a20 */ /* 0x000fe40000400000 */
[----:B------:R-:W4:Y:S01]  /*6b810*/  LDL R12, [R1+0xac] ;  /* 0x0000ac00010c7983 */ /* 0x000f220000100800 */
[----:B0-----:R-:W-:Y:S02]  /*6b820*/  FMUL R3, R13, c[0x0][0x188] ;  /* 0x000062000d037a20 */ /* 0x001fe40000400000 */
[----:B--2---:R-:W-:Y:S01]  /*6b830*/  FMUL R15, R4, c[0x0][0x188] ;  /* 0x00006200040f7a20 */ /* 0x004fe20000400000 */
[----:B------:R0:W-:Y:S01]  /*6b840*/  STL [R1+0x39d8], R4 ;  /* 0x0039d80401007387 */ /* 0x0001e20000100800 */
[----:B---3--:R-:W-:-:S02]  /*6b850*/  FMUL R13, R6, c[0x0][0x188] ;  /* 0x00006200060d7a20 */ /* 0x008fc40000400000 */
[----:B------:R1:W-:Y:S01]  /*6b860*/  STL [R1+0x39dc], R6 ;  /* 0x0039dc0601007387 */ /* 0x0003e20000100800 */
[----:B0-----:R-:W-:Y:S01]  /*6b870*/  FMNMX R4, R16, R18, !PT ;  /* 0x0000001210047209 */ /* 0x001fe20007800000 */
[----:B-1----:R-:W2:Y:S04]  /*6b880*/  LDL R6, [R1+0x194] ;  /* 0x0001940001067983 */ /* 0x002ea80000100800 */
[----:B------:R-:W3:Y:S04]  /*6b890*/  LDL R18, [R1+0x14] ;  /* 0x0000140001127983 */ /* 0x000ee80000100800 */
[----:B------:R-:W2:Y:S01]  /*6b8a0*/  LDL R16, [R1+0x1c] ;  /* 0x00001c0001107983 */ /* 0x000ea20000100800 */
[----:B------:R0:W-:Y:S02]  /*6b8b0*/  STL [R1+0x1d0], R4 ;  /* 0x0001d00401007387 */ /* 0x0001e40000100800 */
[----:B------:R-:W2:Y:S01]  /*6b8c0*/  LDL R26, [R1+0x15c] ;  /* 0x00015c00011a7983 */ /* 0x000ea20000100800 */
[----:B0-----:R-:W2:Y:S01]  /*6b8d0*/  LDL R4, [R1+0x154] ;  /* 0x0001540001047983 */ /* 0x001ea20000100800 */
[----:B------:R0:W-:Y:S03]  /*6b8e0*/  STL [R1+0x3ab4], R2 ;  /* 0x003ab40201007387 */ /* 0x0001e60000100800 */
[----:B0-----:R-:W2:Y:S01]  /*6b8f0*/  LDL.LU R2, [R1+0x1d4] ;  /* 0x0001d40001027983 */ /* 0x001ea20000300800 */
[----:B------:R-:W-:-:S02]  /*6b900*/  FMNMX R7, R7, R5, !PT ;  /* 0x0000000507077209 */ /* 0x000fc40007800000 */
[----:B--2---:R-:W-:Y:S02]  /*6b910*/  FMNMX R2, R3, R2, !PT ;  /* 0x0000000203027209 */ /* 0x004fe40007800000 */
[----:B------:R-:W2:Y:S01]  /*6b920*/  LDL.LU R3, [R1+0x3abc] ;  /* 0x003abc0001037983 */ /* 0x000ea20000300800 */
[----:B------:R-:W3:Y:S02]  /*6b930*/  LDL.LU R5, [R1+0x3ab8] ;  /* 0x003ab80001057983 */ /* 0x000ee40000300800 */
[----:B------:R-:W-:Y:S02]  /*6b940*/  STL [R1+0x1d4], R2 ;  /* 0x0001d40201007387 */ /* 0x000fe40000100800 */
[----:B------:R-:W-:Y:S01]  /*6b950*/  STL [R1+0x3ab0], R7 ;  /* 0x003ab00701007387 */ /* 0x000fe20000100800 */
[----:B------:R0:W-:Y:S02]  /*6b960*/  STL [R1+0x3aac], R0 ;  /* 0x003aac0001007387 */ /* 0x0001e40000100800 */
[----:B0-----:R-:W-:Y:S01]  /*6b970*/  FMNMX R0, R15, R24, !PT ;  /* 0x000000180f007209 */ /* 0x001fe20007800000 */
[----:B------:R-:W-:Y:S01]  /*6b980*/  FMUL R2, R6, c[0x0][0x188] ;  /* 0x0000620006027a20 */ /* 0x000fe20000400000 */
[----:B------:R-:W3:Y:S01]  /*6b990*/  LDL R15, [R1+0xd4] ;  /* 0x0000d400010f7983 */ /* 0x000ee20000100800 */
[----:B------:R-:W-:-:S02]  /*6b9a0*/  FMNMX R24, R13, R14, !PT ;  /* 0x0000000e0d187209 */ /* 0x000fc40007800000 */
[----:B------:R4:W-:Y:S02]  /*6b9b0*/  STL [R1+0x1e0], R0 ;  /* 0x0001e00001007387 */ /* 0x0009e40000100800 */
[----:B------:R-:W3:Y:S01]  /*6b9c0*/  LDL R13, [R1+0xdc] ;  /* 0x0000dc00010d7983 */ /* 0x000ee20000100800 */
[----:B------:R-:W3:Y:S01]  /*6b9d0*/  LDL R14, [R1+0x44] ;  /* 0x00004400010e7983 */ /* 0x000ee20000100800 */
[----:B--2---:R-:W-:-:S03]  /*6b9e0*/  FMNMX R3, R2, R3, !PT ;  /* 0x0000000302037209 */ /* 0x004fc60007800000 */
[----:B------:R-:W2:Y:S01]  /*6b9f0*/  LDL.LU R2, [R1+0x1c8] ;  /* 0x0001c80001027983 */ /* 0x000ea20000300800 */
[----:B------:R-:W2:Y:S02]  /*6ba00*/  LDL.LU R7, [R1+0x1d0] ;  /* 0x0001d00001077983 */ /* 0x000ea40000300800 */
[----:B----4-:R-:W-:Y:S02]  /*6ba10*/  FMUL R0, R22, c[0x0][0x188] ;  /* 0x0000620016007a20 */ /* 0x010fe40000400000 */
[----:B------:R-:W-:Y:S02]  /*6ba20*/  FMUL R22, R20, c[0x0][0x188] ;  /* 0x0000620014167a20 */ /* 0x000fe40000400000 */
[----:B------:R-:W-:Y:S02]  /*6ba30*/  FMUL R20, R27, c[0x0][0x188] ;  /* 0x000062001b147a20 */ /* 0x000fe40000400000 */
[----:B------:R-:W-:Y:S02]  /*6ba40*/  FMUL R6, R25, c[0x0][0x188] ;  /* 0x0000620019067a20 */ /* 0x000fe40000400000 */
[----:B---3--:R-:W-:Y:S01]  /*6ba50*/  FMUL R18, R18, c[0x0][0x188] ;  /* 0x0000620012127a20 */ /* 0x008fe20000400000 */
[----:B------:R-:W-:-:S02]  /*6ba60*/  FMNMX R20, R20, R21, !PT ;  /* 0x0000001514147209 */ /* 0x000fc40007800000 */
[----:B------:R-:W-:Y:S01]  /*6ba70*/  FMNMX R25, R6, R8, !PT ;  /* 0x0000000806197209 */ /* 0x000fe20007800000 */
[----:B------:R-:W-:Y:S02]  /*6ba80*/  FMUL R21, R12, c[0x0][0x188] ;  /* 0x000062000c157a20 */ /* 0x000fe40000400000 */
[----:B------:R-:W-:Y:S02]  /*6ba90*/  FMUL R6, R4, c[0x0][0x188] ;  /* 0x0000620004067a20 */ /* 0x000fe40000400000 */
[----:B------:R-:W-:Y:S02]  /*6baa0*/  FMUL R4, R26, c[0x0][0x188] ;  /* 0x000062001a047a20 */ /* 0x000fe40000400000 */
[----:B------:R-:W-:Y:S01]  /*6bab0*/  FMUL R16, R16, c[0x0][0x188] ;  /* 0x0000620010107a20 */ /* 0x000fe20000400000 */
[----:B------:R-:W-:Y:S02]  /*6bac0*/  FMNMX R28, R0, R28, !PT ;  /* 0x0000001c001c7209 */ /* 0x000fe40007800000 */
[----:B------:R-:W-:Y:S01]  /*6bad0*/  FMNMX R29, R22, R29, !PT ;  /* 0x0000001d161d7209 */ /* 0x000fe20007800000 */
[----:B------:R-:W3:Y:S01]  /*6bae0*/  LDL.LU R0, [R1+0x1d4] ;  /* 0x0001d40001007983 */ /* 0x000ee20000300800 */
[----:B------:R-:W-:Y:S01]  /*6baf0*/  FMNMX R21, R21, R23, !PT ;  /* 0x0000001715157209 */ /* 0x000fe20007800000 */
[----:B------:R-:W-:-:S02]  /*6bb00*/  FMUL R15, R15, c[0x0][0x188] ;  /* 0x000062000f0f7a20 */ /* 0x000fc40000400000 */
[----:B------:R-:W4:Y:S01]  /*6bb10*/  LDL R8, [R1+0x180] ;  /* 0x0001800001087983 */ /* 0x000f220000100800 */
[----:B------:R-:W4:Y:S04]  /*6bb20*/  LDL R22, [R1+0x188] ;  /* 0x0001880001167983 */ /* 0x000f280000100800 */
[----:B------:R-:W4:Y:S04]  /*6bb30*/  LDL R27, [R1+0x110] ;  /* 0x00011000011b7983 */ /* 0x000f280000100800 */
[----:B------:R-:W4:Y:S01]  /*6bb40*/  LDL R12, [R1+0x118] ;  /* 0x00011800010c7983 */ /* 0x000f220000100800 */
[----:B------:R-:W-:Y:S01]  /*6bb50*/  FMNMX R23, R4, R9, !PT ;  /* 0x0000000904177209 */ /* 0x000fe20007800000 */
[----:B------:R-:W-:Y:S01]  /*6bb60*/  FMUL R13, R13, c[0x0][0x188] ;  /* 0x000062000d0d7a20 */ /* 0x000fe20000400000 */
[----:B------:R-:W-:-:S02]  /*6bb70*/  FMNMX R18, R18, R19, !PT ;  /* 0x0000001312127209 */ /* 0x000fc40007800000 */
[----:B------:R-:W-:Y:S02]  /*6bb80*/  FMNMX R16, R16, R17, !PT ;  /* 0x0000001110107209 */ /* 0x000fe40007800000 */
[----:B------:R-:W-:Y:S01]  /*6bb90*/  FMNMX R11, R6, R11, !PT ;  /* 0x0000000b060b7209 */ /* 0x000fe20007800000 */
[----:B------:R-:W4:Y:S01]  /*6bba0*/  LDL.LU R9, [R1+0x38] ;  /* 0x0000380001097983 */ /* 0x000f220000300800 */
[----:B------:R-:W-:Y:S02]  /*6bbb0*/  FMUL R6, R14, c[0x0][0x188] ;  /* 0x000062000e067a20 */ /* 0x000fe40000400000 */
[----:B------:R-:W4:Y:S02]  /*6bbc0*/  LDL R19, [R1+0x98] ;  /* 0x0000980001137983 */ /* 0x000f240000100800 */
[----:B------:R-:W4:Y:S01]  /*6bbd0*/  LDL R17, [R1] ;  /* 0x0000000001117983 */ /* 0x000f220000100800 */
[----:B------:R-:W4:Y:S01]  /*6bbe0*/  LDL R26, [R1+0x140] ;  /* 0x00014000011a7983 */ /* 0x000f220000100800 */
[----:B------:R-:W-:-:S02]  /*6bbf0*/  FMUL R14, R5, c[0x0][0x188] ;  /* 0x00006200050e7a20 */ /* 0x000fc40000400000 */
[----:B------:R0:W-:Y:S02]  /*6bc00*/  STL [R1+0x39e0], R5 ;  /* 0x0039e00501007387 */ /* 0x0001e40000100800 */
[----:B0-----:R-:W4:Y:S01]  /*6bc10*/  LDL.LU R5, [R1+0x1e0] ;  /* 0x0001e00001057983 */ /* 0x001f220000300800 */
[----:B--2---:R-:W-:Y:S02]  /*6bc20*/  FMNMX R15, R15, R2, !PT ;  /* 0x000000020f0f7209 */ /* 0x004fe40007800000 */
[----:B------:R-:W-:Y:S01]  /*6bc30*/  FMNMX R13, R13, R7, !PT ;  /* 0x000000070d0d7209 */ /* 0x000fe20007800000 */
[----:B------:R-:W2:Y:S01]  /*6bc40*/  LDL.LU R2, [R1+0x3ab4] ;  /* 0x003ab40001027983 */ /* 0x000ea20000300800 */
[----:B------:R-:W2:Y:S02]  /*6bc50*/  LDL.LU R7, [R1+0x3ab0] ;  /* 0x003ab00001077983 */ /* 0x000ea40000300800 */
[----:B------:R-:W-:Y:S01]  /*6bc60*/  FMUL R4, R10, c[0x0][0x188] ;  /* 0x000062000a047a20 */ /* 0x000fe20000400000 */
[----:B---3--:R-:W-:-:S02]  /*6bc70*/  FMNMX R6, R6, R0, !PT ;  /* 0x0000000006067209 */ /* 0x008fc40007800000 */
[----:B------:R-:W3:Y:S02]  /*6bc80*/  LDL.LU R0, [R1+0x3aac] ;  /* 0x003aac0001007983 */ /* 0x000ee40000300800 */
[----:B--2---:R-:W-:Y:S02]  /*6bc90*/  FMNMX R4, R4, R7, !PT ;  /* 0x0000000704047209 */ /* 0x004fe40007800000 */
[----:B------:R-:W2:Y:S01]  /*6bca0*/  LDL.LU R7, [R1+0x3aa8] ;  /* 0x003aa80001077983 */ /* 0x000ea20000300800 */
[----:B----4-:R-:W-:Y:S01]  /*6bcb0*/  FMNMX R5, R14, R5, !PT ;  /* 0x000000050e057209 */ /* 0x010fe20007800000 */
[----:B------:R-:W-:-:S05]  /*6bcc0*/  FMUL R8, R8, c[0x0][0x188] ;  /* 0x0000620008087a20 */ /* 0x000fca0000400000 */
[----:B------:R-:W-:Y:S01]  /*6bcd0*/  FMNMX R8, R8, R3, !PT ;  /* 0x0000000308087209 */ /* 0x000fe20007800000 */
[----:B--2---:R0:W-:Y:S01]  /*6bce0*/  STL [R1+0x39e4], R7 ;  /* 0x0039e40701007387 */ /* 0x0041e20000100800 */
[----:B------:R1:W-:Y:S02]  /*6bcf0*/  STL [R1+0x1ec], R5 ;  /* 0x0001ec0501007387 */ /* 0x0003e40000100800 */
[----:B------:R-:W2:Y:S02]  /*6bd00*/  LDL R3, [R1+0x90] ;  /* 0x0000900001037983 */ /* 0x000ea40000100800 */
[----:B------:R-:W-:Y:S02]  /*6bd10*/  FMUL R14, R7, c[0x0][0x188] ;  /* 0x00006200070e7a20 */ /* 0x000fe40000400000 */
[----:B0-----:R-:W4:Y:S03]  /*6bd20*/  LDL R7, [R1+0x8] ;  /* 0x0000080001077983 */ /* 0x001f260000100800 */
[----:B------:R-:W-:Y:S01]  /*6bd30*/  FMNMX R14, R14, R24, !PT ;  /* 0x000000180e0e7209 */ /* 0x000fe20007800000 */
[----:B-1----:R-:W-:-:S02]  /*6bd40*/  FMUL R5, R22, c[0x0][0x188] ;  /* 0x0000620016057a20 */ /* 0x002fc40000400000 */
[----:B------:R-:W-:Y:S02]  /*6bd50*/  FMUL R27, R27, c[0x0][0x188] ;  /* 0x000062001b1b7a20 */ /* 0x000fe40000400000 */
[----:B------:R-:W-:Y:S02]  /*6bd60*/  FMUL R22, R12, c[0x0][0x188] ;  /* 0x000062000c167a20 */ /* 0x000fe40000400000 */
[----:B------:R-:W3:Y:S01]  /*6bd70*/  LDL R12, [R1+0x148] ;  /* 0x00014800010c7983 */ /* 0x000ee20000100800 */
[----:B------:R0:W-:Y:S01]  /*6bd80*/  STL [R1+0x1f0], R14 ;  /* 0x0001f00e01007387 */ /* 0x0001e20000100800 */
[----:B------:R-:W-:Y:S01]  /*6bd90*/  FMNMX R27, R27, R29, !PT ;  /* 0x0000001d1b1b7209 */ /* 0x000fe20007800000 */
[----:B------:R-:W-:Y:S01]  /*6bda0*/  FMUL R19, R19, c[0x0][0x188] ;  /* 0x0000620013137a20 */ /* 0x000fe20000400000 */
[----:B------:R1:W-:Y:S01]  /*6bdb0*/  STL [R1+0x68], R8 ;  /* 0x0000680801007387 */ /* 0x0003e20000100800 */
[----:B------:R-:W3:Y:S01]  /*6bdc0*/  LDL R24, [R1+0x30] ;  /* 0x0000300001187983 */ /* 0x000ee20000100800 */
[----:B------:R-:W-:-:S02]  /*6bdd0*/  FMNMX R29, R22, R20, !PT ;  /* 0x00000014161d7209 */ /* 0x000fc40007800000 */
[----:B0-----:R-:W-:Y:S02]  /*6bde0*/  FMNMX R14, R5, R28, !PT ;  /* 0x0000001c050e7209 */ /* 0x001fe40007800000 */
[----:B------:R-:W3:Y:S04]  /*6bdf0*/  LDL R5, [R1+0xc0] ;  /* 0x0000c00001057983 */ /* 0x000ee80000100800 */
[----:B-1----:R-:W3:Y:S01]  /*6be00*/  LDL R8, [R1+0xc8] ;  /* 0x0000c80001087983 */ /* 0x002ee20000100800 */
[----:B------:R4:W-:Y:S02]  /*6be10*/  STL [R1+0x3a88], R14 ;  /* 0x003a880e01007387 */ /* 0x0009e40000100800 */
[----:B------:R-:W-:Y:S02]  /*6be20*/  STL [R1+0x3a8c], R27 ;  /* 0x003a8c1b01007387 */ /* 0x000fe40000100800 */
[----:B------:R-:W3:Y:S02]  /*6be30*/  LDL.LU R20, [R1+0x3aa4] ;  /* 0x003aa40001147983 */ /* 0x000ee40000300800 */
[----:B------:R-:W-:Y:S01]  /*6be40*/  FMUL R17, R17, c[0x0][0x188] ;  /* 0x0000620011117a20 */ /* 0x000fe20000400000 */
[----:B------:R-:W3:Y:S01]  /*6be50*/  LDL.LU R22, [R1+0x3aa0] ;  /* 0x003aa00001167983 */ /* 0x000ee20000300800 */
[----:B------:R-:W-:Y:S02]  /*6be60*/  STL [R1+0x3a90], R29 ;  /* 0x003a901d01007387 */ /* 0x000fe40000100800 */
[----:B--2---:R-:W-:-:S05]  /*6be70*/  FMUL R3, R3, c[0x0][0x188] ;  /* 0x0000620003037a20 */ /* 0x004fca0000400000 */
[----:B------:R-:W-:Y:S01]  /*6be80*/  FMNMX R28, R3, R25, !PT ;  /* 0x00000019031c7209 */ /* 0x000fe20007800000 */
[----:B------:R-:W-:Y:S02]  /*6be90*/  FMNMX R3, R19, R21, !PT ;  /* 0x0000001513037209 */ /* 0x000fe40007800000 */
[----:B----4-:R-:W-:Y:S02]  /*6bea0*/  FMUL R14, R7, c[0x0][0x188] ;  /* 0x00006200070e7a20 */ /* 0x010fe40000400000 */
[----:B------:R-:W-:Y:S01]  /*6beb0*/  STL [R1+0x3a94], R28 ;  /* 0x003a941c01007387 */ /* 0x000fe20000100800 */
[----:B------:R0:W-:Y:S02]  /*6bec0*/  STL [R1+0x3a98], R3 ;  /* 0x003a980301007387 */ /* 0x0001e40000100800 */
[----:B0-----:R-:W-:Y:S01]  /*6bed0*/  FMNMX R3, R17, R18, !PT ;  /* 0x0000001211037209 */ /* 0x001fe20007800000 */
[----:B------:R-:W-:-:S05]  /*6bee0*/  FMNMX R17, R14, R16, !PT ;  /* 0x000000100e117209 */ /* 0x000fca0007800000 */
[----:B------:R0:W-:Y:S01]  /*6bef0*/  STL [R1+0x3a9c], R17 ;  /* 0x003a9c1101007387 */ /* 0x0001e20000100800 */
[----:B------:R1:W-:Y:S02]  /*6bf00*/  STL [R1+0x6c], R3 ;  /* 0x00006c0301007387 */ /* 0x0003e40000100800 */
[----:B------:R-:W2:Y:S02]  /*6bf10*/  LDL R14, [R1+0x184] ;  /* 0x00018400010e7983 */ /* 0x000ea40000100800 */
[----:B------:R-:W4:Y:S01]  /*6bf20*/  LDL R25, [R1+0x18c] ;  /* 0x00018c0001197983 */ /* 0x000f220000100800 */
[----:B------:R-:W4:Y:S04]  /*6bf30*/  LDL R19, [R1+0x114] ;  /* 0x0001140001137983 */ /* 0x000f280000100800 */
[----:B0-----:R-:W4:Y:S01]  /*6bf40*/  LDL.LU R17, [R1+0x1ec] ;  /* 0x0001ec0001117983 */ /* 0x001f220000300800 */
[----:B------:R-:W4:Y:S02]  /*6bf50*/  LDL.LU R28, [R1+0x1f0] ;  /* 0x0001f000011c7983 */ /* 0x000f240000300800 */
[----:B------:R-:W4:Y:S02]  /*6bf60*/  LDL.LU R27, [R1+0x68] ;  /* 0x00006800011b7983 */ /* 0x000f240000300800 */
[----:B------:R-:W-:-:S02]  /*6bf70*/  FMUL R7, R26, c[0x0][0x188] ;  /* 0x000062001a077a20 */ /* 0x000fc40000400000 */
[----:B-1----:R-:W-:Y:S02]  /*6bf80*/  FMUL R3, R9, c[0x0][0x188] ;  /* 0x0000620009037a20 */ /* 0x002fe40000400000 */
[----:B---3--:R-:W-:Y:S01]  /*6bf90*/  FMUL R8, R8, c[0x0][0x188] ;  /* 0x0000620008087a20 */ /* 0x008fe20000400000 */
[----:B------:R-:W3:Y:S04]  /*6bfa0*/  LDL R16, [R1+0x11c] ;  /* 0x00011c0001107983 */ /* 0x000ee80000100800 */
[----:B------:R-:W3:Y:S01]  /*6bfb0*/  LDL R18, [R1+0x94] ;  /* 0x0000940001127983 */ /* 0x000ee20000100800 */
[----:B------:R-:W-:Y:S01]  /*6bfc0*/  FMNMX R21, R7, R11, !PT ;  /* 0x0000000b07157209 */ /* 0x000fe20007800000 */
[----:B------:R-:W-:Y:S02]  /*6bfd0*/  FMUL R11, R12, c[0x0][0x188] ;  /* 0x000062000c0b7a20 */ /* 0x000fe40000400000 */
[----:B------:R-:W-:-:S02]  /*6bfe0*/  FMUL R7, R5, c[0x0][0x188] ;  /* 0x0000620005077a20 */ /* 0x000fc40000400000 */
[----:B------:R-:W-:Y:S01]  /*6bff0*/  FMUL R5, R24, c[0x0][0x188] ;  /* 0x0000620018057a20 */ /* 0x000fe20000400000 */
[----:B------:R-:W-:Y:S01]  /*6c000*/  FMNMX R24, R3, R4, !PT ;  /* 0x0000000403187209 */ /* 0x000fe20007800000 */
[----:B------:R-:W-:Y:S01]  /*6c010*/  FMUL R3, R20, c[0x0][0x188] ;  /* 0x0000620014037a20 */ /* 0x000fe20000400000 */
[----:B------:R-:W-:Y:S02]  /*6c020*/  FMNMX R11, R11, R23, !PT ;  /* 0x000000170b0b7209 */ /* 0x000fe40007800000 */
[----:B------:R-:W-:Y:S01]  /*6c030*/  FMNMX R7, R7, R15, !PT ;  /* 0x0000000f07077209 */ /* 0x000fe20007800000 */
[----:B------:R-:W-:Y:S01]  /*6c040*/  FMNMX R23, R8, R13, !PT ;  /* 0x0000000d08177209 */ /* 0x000fe20007800000 */
[----:B------:R-:W-:Y:S01]  /*6c050*/  FMNMX R6, R5, R6, !PT ;  /* 0x0000000605067209 */ /* 0x000fe20007800000 */
[----:B------:R-:W3:Y:S04]  /*6c060*/  LDL R12, [R1+0x9c] ;  /* 0x00009c00010c7983 */ /* 0x000ee80000100800 */
[----:B------:R-:W3:Y:S04]  /*6c070*/  LDL R26, [R1+0x4] ;  /* 0x00000400011a7983 */ /* 0x000ee80000100800 */
[----:B------:R-:W3:Y:S04]  /*6c080*/  LDL R15, [R1+0x144] ;  /* 0x00014400010f7983 */ /* 0x000ee80000100800 */
[----:B------:R-:W3:Y:S04]  /*6c090*/  LDL R13, [R1+0x14c] ;  /* 0x00014c00010d7983 */ /* 0x000ee80000100800 */
[----:B------:R-:W3:Y:S04]  /*6c0a0*/  LDL R5, [R1+0xcc] ;  /* 0x0000cc0001057983 */ /* 0x000ee80000100800 */
[----:B------:R-:W3:Y:S01]  /*6c0b0*/  LDL R4, [R1+0x34] ;  /* 0x0000340001047983 */ /* 0x000ee20000100800 */
[----:B------:R-:W-:-:S02]  /*6c0c0*/  FMUL R29, R22, c[0x0][0x188] ;  /* 0x00006200161d7a20 */ /* 0x000fc40000400000 */
[----:B------:R-:W3:Y:S02]  /*6c0d0*/  LDL.LU R8, [R1+0x3c] ;  /* 0x00003c0001087983 */ /* 0x000ee40000300800 */
[----:B------:R0:W-:Y:S02]  /*6c0e0*/  STL [R1+0x39e8], R20 ;  /* 0x0039e81401007387 */ /* 0x0001e40000100800 */
[----:B0-----:R-:W3:Y:S01]  /*6c0f0*/  LDL R20, [R1+0xc4] ;  /* 0x0000c40001147983 */ /* 0x001ee20000100800 */
[----:B------:R0:W-:Y:S03]  /*6c100*/  STL [R1+0x39ec], R22 ;  /* 0x0039ec1601007387 */ /* 0x0001e60000100800 */
[----:B0-----:R-:W3:Y:S01]  /*6c110*/  LDL.LU R22, [R1+0x6c] ;  /* 0x00006c0001167983 */ /* 0x001ee20000300800 */
[----:B--2---:R-:W-:Y:S01]  /*6c120*/  FMUL R14, R14, c[0x0][0x188] ;  /* 0x000062000e0e7a20 */ /* 0x004fe20000400000 */
[----:B----4-:R-:W-:-:S02]  /*6c130*/  FMNMX R3, R3, R17, !PT ;  /* 0x0000001103037209 */ /* 0x010fc40007800000 */
[----:B------:R-:W-:Y:S01]  /*6c140*/  FMNMX R29, R29, R28, !PT ;  /* 0x0000001c1d1d7209 */ /* 0x000fe20007800000 */
[----:B------:R-:W2:Y:S02]  /*6c150*/  LDL.LU R17, [R1+0x3a9c] ;  /* 0x003a9c0001117983 */ /* 0x000ea40000300800 */
[----:B------:R0:W-:Y:S01]  /*6c160*/  STL [R1+0x1ec], R3 ;  /* 0x0001ec0301007387 */ /* 0x0001e20000100800 */
[----:B------:R-:W-:Y:S01]  /*6c170*/  FMNMX R14, R14, R27, !PT ;  /* 0x0000001b0e0e7209 */ /* 0x000fe20007800000 */
[----:B0-----:R-:W4:Y:S01]  /*6c180*/  LDL.LU R3, [R1+0x3a98] ;  /* 0x003a980001037983 */ /* 0x001f220000300800 */
[----:B------:R-:W2:Y:S02]  /*6c190*/  LDL.LU R28, [R1+0x3a94] ;  /* 0x003a9400011c7983 */ /* 0x000ea40000300800 */
[----:B------:R0:W-:Y:S02]  /*6c1a0*/  STL [R1+0x1f0], R29 ;  /* 0x0001f01d01007387 */ /* 0x0001e40000100800 */
[----:B0-----:R-:W2:Y:S01]  /*6c1b0*/  LDL.LU R29, [R1+0x3a90] ;  /* 0x003a9000011d7983 */ /* 0x001ea20000300800 */
[----:B------:R-:W2:Y:S02]  /*6c1c0*/  LDL.LU R27, [R1+0x3a8c] ;  /* 0x003a8c00011b7983 */ /* 0x000ea40000300800 */
[----:B------:R0:W-:Y:S02]  /*6c1d0*/  STL [R1+0x1dc], R14 ;  /* 0x0001dc0e01007387 */ /* 0x0001e40000100800 */
[----:B0-----:R-:W2:Y:S01]  /*6c1e0*/  LDL.LU R14, [R1+0x3a88] ;  /* 0x003a8800010e7983 */ /* 0x001ea20000300800 */
[----:B------:R-:W-:-:S02]  /*6c1f0*/  FMUL R25, R25, c[0x0][0x188] ;  /* 0x0000620019197a20 */ /* 0x000fc40000400000 */
[----:B------:R-:W-:Y:S02]  /*6c200*/  FMUL R19, R19, c[0x0][0x188] ;  /* 0x0000620013137a20 */ /* 0x000fe40000400000 */
[----:B---3--:R-:W-:Y:S02]  /*6c210*/  FMUL R16, R16, c[0x0][0x188] ;  /* 0x0000620010107a20 */ /* 0x008fe40000400000 */
[----:B------:R-:W-:Y:S01]  /*6c220*/  FMUL R12, R12, c[0x0][0x188] ;  /* 0x000062000c0c7a20 */ /* 0x000fe20000400000 */
[----:B--2---:R-:W-:Y:S02]  /*6c230*/  FMNMX R25, R25, R14, !PT ;  /* 0x0000000e19197209 */ /* 0x004fe40007800000 */
[----:B------:R-:W2:Y:S01]  /*6c240*/  LDL.LU R14, [R1+0x3a84] ;  /* 0x003a8400010e7983 */ /* 0x000ea20000300800 */
[----:B------:R-:W-:Y:S01]  /*6c250*/  FMNMX R27, R19, R27, !PT ;  /* 0x0000001b131b7209 */ /* 0x000fe20007800000 */
[----:B------:R-:W-:Y:S02]  /*6c260*/  FMUL R18, R18, c[0x0][0x188] ;  /* 0x0000620012127a20 */ /* 0x000fe40000400000 */
[----:B------:R-:W-:Y:S01]  /*6c270*/  FMUL R19, R26, c[0x0][0x188] ;  /* 0x000062001a137a20 */ /* 0x000fe20000400000 */
[----:B------:R-:W-:-:S02]  /*6c280*/  FMNMX R16, R16, R29, !PT ;  /* 0x0000001d10107209 */ /* 0x000fc40007800000 */
[----:B----4-:R-:W-:Y:S01]  /*6c290*/  FMNMX R12, R12, R3, !PT ;  /* 0x000000030c0c7209 */ /* 0x010fe20007800000 */
[----:B------:R-:W-:Y:S02]  /*6c2a0*/  FMUL R3, R15, c[0x0][0x188] ;  /* 0x000062000f037a20 */ /* 0x000fe40000400000 */
[----:B------:R-:W-:Y:S02]  /*6c2b0*/  FMUL R29, R20, c[0x0][0x188] ;  /* 0x00006200141d7a20 */ /* 0x000fe40000400000 */
[----:B------:R-:W-:Y:S01]  /*6c2c0*/  FMUL R5, R5, c[0x0][0x188] ;  /* 0x0000620005057a20 */ /* 0x000fe20000400000 */
[----:B------:R-:W3:Y:S01]  /*6c2d0*/  LDL R26, [R1+0x170] ;  /* 0x00017000011a7983 */ /* 0x000ee20000100800 */
[----:B------:R-:W-:Y:S01]  /*6c2e0*/  FMNMX R18, R18, R28, !PT ;  /* 0x0000001c12127209 */ /* 0x000fe20007800000 */
[----:B------:R-:W-:Y:S01]  /*6c2f0*/  STL [R1+0x3a74], R16 ;  /* 0x003a741001007387 */ /* 0x000fe20000100800 */
[----:B------:R-:W-:Y:S01]  /*6c300*/  FMNMX R19, R19, R22, !PT ;  /* 0x0000001613137209 */ /* 0x000fe20007800000 */
[----:B------:R-:W-:Y:S01]  /*6c310*/  FMUL R28, R13, c[0x0][0x188] ;  /* 0x000062000d1c7a20 */ /* 0x000fe20000400000 */
[----:B------:R-:W4:Y:S04]  /*6c320*/  LDL R15, [R1+0x78] ;  /* 0x00007800010f7983 */ /* 0x000f280000100800 */
[----:B------:R-:W3:Y:S01]  /*6c330*/  LDL R13, [R1+0x70] ;  /* 0x00007000010d7983 */ /* 0x000ee20000100800 */
[----:B------:R-:W-:-:S02]  /*6c340*/  FMNMX R22, R3, R21, !PT ;  /* 0x0000001503167209 */ /* 0x000fc40007800000 */
[----:B------:R-:W-:Y:S02]  /*6c350*/  FMNMX R7, R29, R7, !PT ;  /* 0x000000071d077209 */ /* 0x000fe40007800000 */
[----:B------:R-:W-:Y:S01]  /*6c360*/  FMNMX R5, R5, R23, !PT ;  /* 0x0000001705057209 */ /* 0x000fe20007800000 */
[----:B--2---:R-:W-:-:S05]  /*6c370*/  FMUL R14, R14, c[0x0][0x188] ;  /* 0x000062000e0e7a20 */ /* 0x004fca0000400000 */
[----:B------:R-:W-:Y:S02]  /*6c380*/  FMNMX R14, R14, R17, !PT ;  /* 0x000000110e0e7209 */ /* 0x000fe40007800000 */
[----:B------:R-:W2:Y:S01]  /*6c390*/  LDL R17, [R1+0xf8] ;  /* 0x0000f80001117983 */ /* 0x000ea20000100800 */
[----:B------:R-:W2:Y:S02]  /*6c3a0*/  LDL.LU R21, [R1+0x3a80] ;  /* 0x003a800001157983 */ /* 0x000ea40000300800 */
[----:B------:R-:W3:Y:S02]  /*6c3b0*/  LDL R29, [R1+0x178] ;  /* 0x00017800011d7983 */ /* 0x000ee40000100800 */
[----:B------:R-:W3:Y:S02]  /*6c3c0*/  LDL.LU R23, [R1+0x3a7c] ;  /* 0x003a7c0001177983 */ /* 0x000ee40000300800 */
[----:B------:R-:W-:Y:S01]  /*6c3d0*/  FMUL R4, R4, c[0x0][0x188] ;  /* 0x0000620004047a20 */ /* 0x000fe20000400000 */
[----:B------:R-:W4:Y:S04]  /*6c3e0*/  LDL R20, [R1+0x100] ;  /* 0x0001000001147983 */ /* 0x000f280000100800 */
[----:B------:R-:W-:-:S02]  /*6c3f0*/  FMNMX R3, R4, R6, !PT ;  /* 0x0000000604037209 */ /* 0x000fc40007800000 */
[----:B------:R-:W4:Y:S03]  /*6c400*/  LDL R6, [R1+0x80] ;  /* 0x0000800001067983 */ /* 0x000f260000100800 */
[----:B------:R0:W-:Y:S02]  /*6c410*/  STL [R1+0x60], R3 ;  /* 0x0000600301007387 */ /* 0x0001e40000100800 */
[----:B------:R-:W4:Y:S02]  /*6c420*/  LDL R4, [R1+0x88] ;  /* 0x0000880001047983 */ /* 0x000f240000100800 */
[----:B------:R1:W-:Y:S01]  /*6c430*/  STL [R1+0x3a54], R8 ;  /* 0x003a540801007387 */ /* 0x0003e20000100800 */
[----:B------:R-:W-:Y:S01]  /*6c440*/  FMNMX R11, R28, R11, !PT ;  /* 0x0000000b1c0b7209 */ /* 0x000fe20007800000 */
[----:B0-----:R-:W-:Y:S02]  /*6c450*/  FMUL R3, R8, c[0x0][0x188] ;  /* 0x0000620008037a20 */ /* 0x001fe40000400000 */
[----:B-1----:R-:W4:Y:S01]  /*6c460*/  LDL R8, [R1+0xf0] ;  /* 0x0000f00001087983 */ /* 0x002f220000100800 */
[----:B--2---:R-:W-:-:S03]  /*6c470*/  FMUL R28, R21, c[0x0][0x188] ;  /* 0x00006200151c7a20 */ /* 0x004fc60000400000 */
[----:B------:R0:W-:Y:S01]  /*6c480*/  STL [R1+0x39f0], R21 ;  /* 0x0039f01501007387 */ /* 0x0001e20000100800 */
[----:B---3--:R-:W-:Y:S02]  /*6c490*/  FMUL R16, R23, c[0x0][0x188] ;  /* 0x0000620017107a20 */ /* 0x008fe40000400000 */
[----:B------:R1:W-:Y:S02]  /*6c4a0*/  STL [R1+0x39f4], R23 ;  /* 0x0039f41701007387 */ /* 0x0003e40000100800 */
[----:B0-----:R-:W-:Y:S01]  /*6c4b0*/  FMUL R21, R29, c[0x0][0x188] ;  /* 0x000062001d157a20 */ /* 0x001fe20000400000 */
[----:B------:R-:W-:Y:S01]  /*6c4c0*/  FMNMX R29, R3, R24, !PT ;  /* 0x00000018031d7209 */ /* 0x000fe20007800000 */
[----:B-1----:R-:W2:Y:S01]  /*6c4d0*/  LDL R23, [R1+0x108] ;  /* 0x0001080001177983 */ /* 0x002ea20000100800 */
[----:B------:R-:W3:Y:S02]  /*6c4e0*/  LDL.LU R24, [R1+0x3a78] ;  /* 0x003a780001187983 */ /* 0x000ee40000300800 */
[----:B------:R-:W2:Y:S02]  /*6c4f0*/  LDL.LU R3, [R1+0x1f0] ;  /* 0x0001f00001037983 */ /* 0x000ea40000300800 */
[----:B------:R0:W-:Y:S02]  /*6c500*/  STL [R1+0x3a5c], R10 ;  /* 0x003a5c0a01007387 */ /* 0x0001e40000100800 */
[----:B0-----:R-:W3:Y:S01]  /*6c510*/  LDL.LU R10, [R1+0x1dc] ;  /* 0x0001dc00010a7983 */ /* 0x001ee20000300800 */
[----:B------:R0:W-:Y:S03]  /*6c520*/  STL [R1+0x3a58], R0 ;  /* 0x003a580001007387 */ /* 0x0001e60000100800 */
[----:B0-----:R-:W3:Y:S01]  /*6c530*/  LDL.LU R0, [R1+0x1ec] ;  /* 0x0001ec0001007983 */ /* 0x001ee20000300800 */
[----:B------:R-:W-:Y:S01]  /*6c540*/  FMUL R26, R26, c[0x0][0x188] ;  /* 0x000062001a1a7a20 */ /* 0x000fe20000400000 */
[----:B--2---:R-:W-:-:S02]  /*6c550*/  FMNMX R3, R16, R3, !PT ;  /* 0x0000000310037209 */ /* 0x004fc40007800000 */
[----:B------:R-:W2:Y:S01]  /*6c560*/  LDL.LU R16, [R1+0x3a74] ;  /* 0x003a740001107983 */ /* 0x000ea20000300800 */
[----:B---3--:R-:W-:Y:S01]  /*6c570*/  FMNMX R28, R28, R0, !PT ;  /* 0x000000001c1c7209 */ /* 0x008fe20007800000 */
[----:B------:R-:W-:Y:S02]  /*6c580*/  FMNMX R0, R26, R10, !PT ;  /* 0x0000000a1a007209 */ /* 0x000fe40007800000 */
[----:B------:R-:W3:Y:S01]  /*6c590*/  LDL.LU R26, [R1+0x3a70] ;  /* 0x003a7000011a7983 */ /* 0x000ee20000300800 */
[----:B----4-:R-:W-:Y:S02]  /*6c5a0*/  FMUL R8, R8, c[0x0][0x188] ;  /* 0x0000620008087a20 */ /* 0x010fe40000400000 */
[----:B------:R-:W-:Y:S02]  /*6c5b0*/  FMUL R17, R17, c[0x0][0x188] ;  /* 0x0000620011117a20 */ /* 0x000fe40000400000 */
[----:B------:R-:W-:Y:S02]  /*6c5c0*/  FMUL R13, R13, c[0x0][0x188] ;  /* 0x000062000d0d7a20 */ /* 0x000fe40000400000 */
[----:B------:R-:W-:Y:S01]  /*6c5d0*/  FMUL R15, R15, c[0x0][0x188] ;  /* 0x000062000f0f7a20 */ /* 0x000fe20000400000 */
[----:B------:R0:W-:Y:S01]  /*6c5e0*/  STL [R1+0x39f8], R24 ;  /* 0x0039f81801007387 */ /* 0x0001e20000100800 */
[----:B------:R-:W-:-:S02]  /*6c5f0*/  FMNMX R27, R8, R27, !PT ;  /* 0x0000001b081b7209 */ /* 0x000fc40007800000 */
[----:B------:R-:W-:Y:S01]  /*6c600*/  FMNMX R25, R21, R25, !PT ;  /* 0x0000001915197209 */ /* 0x000fe20007800000 */
[----:B------:R-:W4:Y:S01]  /*6c610*/  LDL R8, [R1+0x174] ;  /* 0x0001740001087983 */ /* 0x000f220000100800 */
[----:B------:R-:W-:Y:S02]  /*6c620*/  FMNMX R13, R13, R18, !PT ;  /* 0x000000120d0d7209 */ /* 0x000fe40007800000 */
[----:B------:R-:W-:Y:S01]  /*6c630*/  FMNMX R15, R15, R12, !PT ;  /* 0x0000000c0f0f7209 */ /* 0x000fe20007800000 */
[----:B------:R-:W-:Y:S01]  /*6c640*/  FMUL R10, R24, c[0x0][0x188] ;  /* 0x00006200180a7a20 */ /* 0x000fe20000400000 */
[----:B--2---:R-:W-:Y:S02]  /*6c650*/  FMNMX R17, R17, R16, !PT ;  /* 0x0000001011117209 */ /* 0x004fe40007800000 */
[----:B------:R-:W2:Y:S01]  /*6c660*/  LDL.LU R16, [R1+0x3a6c] ;  /* 0x003a6c0001107983 */ /* 0x000ea20000300800 */
[----:B------:R-:W2:Y:S02]  /*6c670*/  LDL.LU R18, [R1+0x3a68] ;  /* 0x003a680001127983 */ /* 0x000ea40000300800 */
[----:B------:R-:W2:Y:S02]  /*6c680*/  LDL.LU R12, [R1+0x3a64] ;  /* 0x003a6400010c7983 */ /* 0x000ea40000300800 */
[----:B0-----:R-:W4:Y:S02]  /*6c690*/  LDL R24, [R1+0x7c] ;  /* 0x00007c0001187983 */ /* 0x001f240000100800 */
[----:B---3--:R-:W-:Y:S01]  /*6c6a0*/  FMUL R21, R26, c[0x0][0x188] ;  /* 0x000062001a157a20 */ /* 0x008fe20000400000 */
[----:B------:R0:W-:Y:S04]  /*6c6b0*/  STL [R1+0x39fc], R26 ;  /* 0x0039fc1a01007387 */ /* 0x0001e80000100800 */
[----:B0-----:R-:W-:-:S02]  /*6c6c0*/  FMNMX R26, R21, R14, !PT ;  /* 0x0000000e151a7209 */ /* 0x001fc40007800000 */
[----:B------:R-:W3:Y:S01]  /*6c6d0*/  LDL.LU R14, [R1+0x3a60] ;  /* 0x003a6000010e7983 */ /* 0x000ee20000300800 */
[----:B------:R-:W-:Y:S01]  /*6c6e0*/  FMNMX R19, R10, R19, !PT ;  /* 0x000000130a137209 */ /* 0x000fe20007800000 */
[----:B------:R-:W-:Y:S02]  /*6c6f0*/  FMUL R20, R20, c[0x0][0x188] ;  /* 0x0000620014147a20 */ /* 0x000fe40000400000 */
[----:B------:R-:W-:Y:S02]  /*6c700*/  FMUL R10, R23, c[0x0][0x188] ;  /* 0x00006200170a7a20 */ /* 0x000fe40000400000 */
[----:B------:R-:W-:Y:S02]  /*6c710*/  FMUL R6, R6, c[0x0][0x188] ;  /* 0x0000620006067a20 */ /* 0x000fe40000400000 */
[----:B------:R-:W-:Y:S01]  /*6c720*/  FMUL R4, R4, c[0x0][0x188] ;  /* 0x0000620004047a20 */ /* 0x000fe20000400000 */
[----:B------:R-:W-:Y:S01]  /*6c730*/  FMNMX R23, R20, R22, !PT ;  /* 0x0000001614177209 */ /* 0x000fe20007800000 */
[----:B------:R-:W-:Y:S01]  /*6c740*/  FMNMX R22, R10, R11, !PT ;  /* 0x0000000b0a167209 */ /* 0x000fe20007800000 */
[----:B------:R-:W-:-:S02]  /*6c750*/  FMNMX R6, R6, R7, !PT ;  /* 0x0000000706067209 */ /* 0x000fc40007800000 */
[----:B------:R-:W-:Y:S01]  /*6c760*/  FMNMX R21, R4, R5, !PT ;  /* 0x0000000504157209 */ /* 0x000fe20007800000 */
[----:B------:R-:W4:Y:S04]  /*6c770*/  LDL R7, [R1+0x10c] ;  /* 0x00010c0001077983 */ /* 0x000f280000100800 */
[----:B------:R-:W4:Y:S04]  /*6c780*/  LDL R4, [R1+0x84] ;  /* 0x0000840001047983 */ /* 0x000f280000100800 */
[----:B------:R-:W4:Y:S01]  /*6c790*/  LDL R11, [R1+0x8c] ;  /* 0x00008c00010b7983 */ /* 0x000f220000100800 */
[----:B--2---:R-:W-:-:S03]  /*6c7a0*/  FMUL R20, R12, c[0x0][0x188] ;  /* 0x000062000c147a20 */ /* 0x004fc60000400000 */
[----:B------:R0:W-:Y:S04]  /*6c7b0*/  STL [R1+0x3a00], R12 ;  /* 0x003a000c01007387 */ /* 0x0001e80000100800 */
[----:B0-----:R-:W2:Y:S01]  /*6c7c0*/  LDL R12, [R1+0x104] ;  /* 0x00010400010c7983 */ /* 0x001ea20000100800 */
[----:B---3--:R-:W-:-:S03]  /*6c7d0*/  FMUL R10, R14, c[0x0][0x188] ;  /* 0x000062000e0a7a20 */ /* 0x008fc60000400000 */
[----:B------:R0:W-:Y:S01]  /*6c7e0*/  STL [R1+0x3a04], R14 ;  /* 0x003a040e01007387 */ /* 0x0001e20000100800 */
[----:B------:R1:W-:Y:S02]  /*6c7f0*/  STL [R1+0x3a08], R16 ;  /* 0x003a081001007387 */ /* 0x0003e40000100800 */
[----:B0-----:R-:W-:Y:S02]  /*6c800*/  FMUL R14, R16, c[0x0][0x188] ;  /* 0x00006200100e7a20 */ /* 0x001fe40000400000 */
[----:B-1----:R-:W3:Y:S01]  /*6c810*/  LDL.LU R16, [R1+0x60] ;  /* 0x0000600001107983 */ /* 0x002ee20000300800 */
[----:B------:R-:W-:Y:S02]  /*6c820*/  FMUL R5, R18, c[0x0][0x188] ;  /* 0x0000620012057a20 */ /* 0x000fe40000400000 */
[----:B------:R0:W-:Y:S03]  /*6c830*/  STL [R1+0x3a0c], R18 ;  /* 0x003a0c1201007387 */ /* 0x0001e60000100800 */
[----:B------:R-:W-:-:S02]  /*6c840*/  FMNMX R5, R5, R3, !PT ;  /* 0x0000000305057209 */ /* 0x000fc40007800000 */
[----:B------:R-:W-:Y:S01]  /*6c850*/  FMNMX R14, R14, R28, !PT ;  /* 0x0000001c0e0e7209 */ /* 0x000fe20007800000 */
[----:B0-----:R-:W2:Y:S01]  /*6c860*/  LDL R18, [R1+0x74] ;  /* 0x0000740001127983 */ /* 0x001ea20000100800 */
[----:B---3--:R-:W-:Y:S01]  /*6c870*/  FMNMX R20, R20, R16, !PT ;  /* 0x0000001014147209 */ /* 0x008fe20007800000 */
[----:B------:R-:W-:Y:S02]  /*6c880*/  FMNMX R16, R10, R29, !PT ;  /* 0x0000001d0a107209 */ /* 0x000fe40007800000 */
[----:B------:R-:W3:Y:S01]  /*6c890*/  LDL.LU R10, [R1+0x3a5c] ;  /* 0x003a5c00010a7983 */ /* 0x000ee20000300800 */
[----:B------:R-:W2:Y:S02]  /*6c8a0*/  LDL R3, [R1+0x17c] ;  /* 0x00017c0001037983 */ /* 0x000ea40000100800 */
[----:B------:R-:W3:Y:S02]  /*6c8b0*/  LDL R28, [R1+0xf4] ;  /* 0x0000f400011c7983 */ /* 0x000ee40000100800 */
[----:B----4-:R-:W-:Y:S01]  /*6c8c0*/  FMUL R8, R8, c[0x0][0x188] ;  /* 0x0000620008087a20 */ /* 0x010fe20000400000 */
[----:B------:R-:W4:Y:S04]  /*6c8d0*/  LDL R29, [R1+0xfc] ;  /* 0x0000fc00011d7983 */ /* 0x000f280000100800 */
[----:B------:R-:W-:-:S02]  /*6c8e0*/  FMNMX R8, R8, R0, !PT ;  /* 0x0000000008087209 */ /* 0x000fc40007800000 */
[----:B------:R-:W4:Y:S03]  /*6c8f0*/  LDL.LU R0, [R1+0x3a58] ;  /* 0x003a580001007983 */ /* 0x000f260000300800 */
[----:B------:R0:W-:Y:S02]  /*6c900*/  STL [R1+0x1b0], R8 ;  /* 0x0001b00801007387 */ /* 0x0001e40000100800 */
[----:B0-----:R-:W4:Y:S01]  /*6c910*/  LDL.LU R8, [R1+0x3a54] ;  /* 0x003a540001087983 */ /* 0x001f220000300800 */
[----:B--2---:R-:W-:Y:S02]  /*6c920*/  FMUL R3, R3, c[0x0][0x188] ;  /* 0x0000620003037a20 */ /* 0x004fe40000400000 */
[----:B---3--:R-:W-:-:S03]  /*6c930*/  FMUL R28, R28, c[0x0][0x188] ;  /* 0x000062001c1c7a20 */ /* 0x008fc60000400000 */
[----:B------:R-:W-:Y:S02]  /*6c940*/  FMNMX R3, R3, R25, !PT ;  /* 0x0000001903037209 */ /* 0x000fe40007800000 */
[----:B------:R-:W2:Y:S01]  /*6c950*/  LDL.LU R25, [R1+0x3a50] ;  /* 0x003a500001197983 */ /* 0x000ea20000300800 */
[----:B------:R-:W-:Y:S02]  /*6c960*/  FMNMX R28, R28, R27, !PT ;  /* 0x0000001b1c1c7209 */ /* 0x000fe40007800000 */
[----:B------:R-:W3:Y:S02]  /*6c970*/  LDL.LU R27, [R1+0x3a4c] ;  /* 0x003a4c00011b7983 */ /* 0x000ee40000300800 */
[----:B----4-:R-:W-:Y:S02]  /*6c980*/  FMUL R29, R29, c[0x0][0x188] ;  /* 0x000062001d1d7a20 */ /* 0x010fe40000400000 */
[----:B------:R-:W-:Y:S01]  /*6c990*/  FMUL R18, R18, c[0x0][0x188] ;  /* 0x0000620012127a20 */ /* 0x000fe20000400000 */
[----:B------:R0:W-:Y:S01]  /*6c9a0*/  STL [R1+0x6c], R3 ;  /* 0x00006c0301007387 */ /* 0x0001e20000100800 */
[----:B------:R-:W-:-:S03]  /*6c9b0*/  FMUL R24, R24, c[0x0][0x188] ;  /* 0x0000620018187a20 */ /* 0x000fc60000400000 */
[----:B------:R-:W-:Y:S02]  /*6c9c0*/  FMNMX R18, R18, R13, !PT ;  /* 0x0000000d12127209 */ /* 0x000fe40007800000 */
[----:B0-----:R-:W-:Y:S02]  /*6c9d0*/  FMNMX R3, R29, R17, !PT ;  /* 0x000000111d037209 */ /* 0x001fe40007800000 */
[----:B------:R-:W4:Y:S01]  /*6c9e0*/  LDL.LU R17, [R1+0x3a48] ;  /* 0x003a480001117983 */ /* 0x000f220000300800 */
[----:B------:R-:W-:Y:S02]  /*6c9f0*/  STL [R1+0x68], R28 ;  /* 0x0000681c01007387 */ /* 0x000fe40000100800 */
[----:B------:R-:W4:Y:S02]  /*6ca00*/  LDL.LU R13, [R1+0x3a44] ;  /* 0x003a4400010d7983 */ /* 0x000f240000300800 */
[----:B------:R2:W-:Y:S01]  /*6ca10*/  STL [R1+0x64], R3 ;  /* 0x0000640301007387 */ /* 0x0005e20000100800 */
[----:B------:R-:W-:-:S02]  /*6ca20*/  FMNMX R29, R24, R15, !PT ;  /* 0x0000000f181d7209 */ /* 0x000fc40007800000 */
[----:B------:R-:W4:Y:S01]  /*6ca30*/  LDL.LU R15, [R1+0x3a40] ;  /* 0x003a4000010f7983 */ /* 0x000f220000300800 */
[----:B--2---:R-:W-:-:S03]  /*6ca40*/  FMUL R3, R25, c[0x0][0x188] ;  /* 0x0000620019037a20 */ /* 0x004fc60000400000 */
[----:B------:R-:W-:Y:S01]  /*6ca50*/  STL [R1+0x3a10], R25 ;  /* 0x003a101901007387 */ /* 0x000fe20000100800 */
[----:B---3--:R-:W-:Y:S02]  /*6ca60*/  FMUL R24, R27, c[0x0][0x188] ;  /* 0x000062001b187a20 */ /* 0x008fe40000400000 */
[----:B------:R0:W-:Y:S01]  /*6ca70*/  STL [R1+0x3a14], R27 ;  /* 0x003a141b01007387 */ /* 0x0001e20000100800 */
[----:B------:R-:W-:Y:S01]  /*6ca80*/  FMNMX R28, R3, R19, !PT ;  /* 0x00000013031c7209 */ /* 0x000fe20007800000 */
[----:B0-----:R-:W2:Y:S01]  /*6ca90*/  LDL.LU R27, [R1+0x64] ;  /* 0x00006400011b7983 */ /* 0x001ea20000300800 */
[----:B------:R-:W3:Y:S02]  /*6caa0*/  LDL.LU R19, [R1+0x3a3c] ;  /* 0x003a3c0001137983 */ /* 0x000ee40000300800 */
[----:B------:R-:W-:Y:S02]  /*6cab0*/  FMUL R12, R12, c[0x0][0x188] ;  /* 0x000062000c0c7a20 */ /* 0x000fe40000400000 */
[----:B------:R-:W-:Y:S01]  /*6cac0*/  FMUL R7, R7, c[0x0][0x188] ;  /* 0x0000620007077a20 */ /* 0x000fe20000400000 */
[----:B------:R-:W-:Y:S01]  /*6cad0*/  FMNMX R3, R24, R26, !PT ;  /* 0x0000001a18037209 */ /* 0x000fe20007800000 */
[----:B------:R-:W-:Y:S01]  /*6cae0*/  FMUL R4, R4, c[0x0][0x188] ;  /* 0x0000620004047a20 */ /* 0x000fe20000400000 */
[----:B------:R-:W-:-:S02]  /*6caf0*/  FMNMX R26, R12, R23, !PT ;  /* 0x000000170c1a7209 */ /* 0x000fc40007800000 */
[----:B------:R-:W-:Y:S02]  /*6cb00*/  FMNMX R23, R7, R22, !PT ;  /* 0x0000001607177209 */ /* 0x000fe40007800000 */
[----:B------:R-:W-:Y:S01]  /*6cb10*/  FMUL R7, R11, c[0x0][0x188] ;  /* 0x000062000b077a20 */ /* 0x000fe20000400000 */
[----:B----4-:R-:W-:Y:S01]  /*6cb20*/  STL [R1+0x3a18], R13 ;  /* 0x003a180d01007387 */ /* 0x010fe20000100800 */
[----:B------:R-:W-:Y:S02]  /*6cb30*/  FMUL R11, R15, c[0x0][0x188] ;  /* 0x000062000f0b7a20 */ /* 0x000fe40000400000 */
[----:B------:R0:W-:Y:S01]  /*6cb40*/  STL [R1+0x3a1c], R15 ;  /* 0x003a1c0f01007387 */ /* 0x0001e20000100800 */
[----:B------:R-:W-:Y:S01]  /*6cb50*/  FMNMX R22, R4, R6, !PT ;  /* 0x0000000604167209 */ /* 0x000fe20007800000 */
[----:B0-----:R-:W4:Y:S01]  /*6cb60*/  LDL.LU R15, [R1+0x68] ;  /* 0x00006800010f7983 */ /* 0x001f220000300800 */
[----:B------:R-:W-:Y:S02]  /*6cb70*/  STL [R1+0x3a20], R17 ;  /* 0x003a201101007387 */ /* 0x000fe40000100800 */
[----:B---3--:R-:W-:Y:S01]  /*6cb80*/  FMUL R4, R19, c[0x0][0x188] ;  /* 0x0000620013047a20 */ /* 0x008fe20000400000 */
[----:B------:R0:W-:Y:S04]  /*6cb90*/  STL [R1+0x3a24], R19 ;  /* 0x003a241301007387 */ /* 0x0001e80000100800 */
[----:B0-----:R-:W3:Y:S01]  /*6cba0*/  LDL.LU R19, [R1+0x6c] ;  /* 0x00006c0001137983 */ /* 0x001ee20000300800 */
[----:B------:R-:W-:Y:S02]  /*6cbb0*/  STL [R1+0x3a28], R2 ;  /* 0x003a280201007387 */ /* 0x000fe40000100800 */
[----:B------:R-:W-:Y:S02]  /*6cbc0*/  STL [R1+0x3a38], R8 ;  /* 0x003a380801007387 */ /* 0x000fe40000100800 */
[----:B------:R-:W-:Y:S01]  /*6cbd0*/  STL [R1+0x3a34], R9 ;  /* 0x003a340901007387 */ /* 0x000fe20000100800 */
[----:B------:R-:W-:Y:S01]  /*6cbe0*/  STL [R1+0x3a30], R10 ;  /* 0x003a300a01007387 */ /* 0x000fe20000100800 */
[----:B------:R0:W-:Y:S03]  /*6cbf0*/  STL [R1+0x3a2c], R0 ;  /* 0x003a2c0001007387 */ /* 0x0001e60000100800 */
[----:B0-----:R-:W3:Y:S01]  /*6cc00*/  LDL.LU R0, [R1+0x1b0] ;  /* 0x0001b00001007983 */ /* 0x001ee20000300800 */
[----:B------:R-:W-:Y:S01]  /*6cc10*/  FMUL R12, R17, c[0x0][0x188] ;  /* 0x00006200110c7a20 */ /* 0x000fe20000400000 */
[----:B------:R-:W-:-:S04]  /*6cc20*/  FMNMX R9, R4, R5, !PT ;  /* 0x0000000504097209 */ /* 0x000fc80007800000 */
[----:B------:R-:W-:-:S05]  /*6cc30*/  FMNMX R8, R12, R14, !PT ;  /* 0x0000000e0c087209 */ /* 0x000fca0007800000 */
[----:B------:R-:W-:Y:S02]  /*6cc40*/  STL [R1+0x1e8], R8 ;  /* 0x0001e80801007387 */ /* 0x000fe40000100800 */
[----:B------:R-:W0:Y:S02]  /*6cc50*/  SHFL.BFLY PT, R8, R8, 0x2, 0x1f ;  /* 0x0c401f0008087f89 */ /* 0x000e2400000e0000 */
[----:B------:R-:W-:Y:S02]  /*6cc60*/  STL [R1+0x1f0], R9 ;  /* 0x0001f00901007387 */ /* 0x000fe40000100800 */
[----:B------:R-:W1:Y:S04]  /*6cc70*/  SHFL.BFLY PT, R9, R9, 0x2, 0x1f ;  /* 0x0c401f0009097f89 */ /* 0x000e6800000e0000 */
[----:B----4-:R-:W4:Y:S01]  /*6cc80*/  SHFL.BFLY PT, R17, R15, 0x2, 0x1f ;  /* 0x0c401f000f117f89 */ /* 0x010f2200000e0000 */
[----:B------:R-:W-:-:S02]  /*6cc90*/  FMUL R6, R13, c[0x0][0x188] ;  /* 0x000062000d067a20 */ /* 0x000fc40000400000 */
[----:B--2---:R-:W2:Y:S01]  /*6cca0*/  SHFL.BFLY PT, R13, R27, 0x2, 0x1f ;  /* 0x0c401f001b0d7f89 */ /* 0x004ea200000e0000 */
[----:B------:R-:W1:Y:S01]  /*6ccb0*/  SHFL.BFLY PT, R25, R18, 0x2, 0x1f ;  /* 0x0c401f0012197f89 */ /* 0x000e6200000e0000 */
[----:B------:R-:W-:Y:S02]  /*6ccc0*/  FMNMX R11, R11, R16, !PT ;  /* 0x000000100b0b7209 */ /* 0x000fe40007800000 */
[----:B------:R-:W1:Y:S01]  /*6ccd0*/  SHFL.BFLY PT, R16, R29, 0x2, 0x1f ;  /* 0x0c401f001d107f89 */ /* 0x000e6200000e0000 */
[----:B------:R-:W1:Y:S04]  /*6cce0*/  SHFL.BFLY PT, R14, R28, 0x2, 0x1f ;  /* 0x0c401f001c0e7f89 */ /* 0x000e6800000e0000 */
[----:B0-----:R0:W-:Y:S04]  /*6ccf0*/  STL [R1+0x21c], R8 ;  /* 0x00021c0801007387 */ /* 0x0011e80000100800 */
[----:B0-----:R-:W3:Y:S01]  /*6cd00*/  LDL.LU R8, [R1+0x3a38] ;  /* 0x003a380001087983 */ /* 0x001ee20000300800 */
[----:B-1----:R0:W-:Y:S01]  /*6cd10*/  STL [R1+0x220], R9 ;  /* 0x0002200901007387 */ /* 0x0021e20000100800 */
[----:B----4-:R-:W-:-:S02]  /*6cd20*/  FMNMX R15, R15, R17, !PT ;  /* 0x000000110f0f7209 */ /* 0x010fc40007800000 */
[----:B0-----:R-:W4:Y:S01]  /*6cd30*/  LDL.LU R9, [R1+0x3a34] ;  /* 0x003a340001097983 */ /* 0x001f220000300800 */
[----:B--2---:R-:W-:Y:S02]  /*6cd40*/  FMNMX R27, R27, R13, !PT ;  /* 0x0000000d1b1b7209 */ /* 0x004fe40007800000 */
[----:B------:R-:W-:Y:S02]  /*6cd50*/  FMNMX R18, R18, R25, !PT ;  /* 0x0000001912127209 */ /* 0x000fe40007800000 */
[----:B------:R-:W-:Y:S02]  /*6cd60*/  FMNMX R29, R29, R16, !PT ;  /* 0x000000101d1d7209 */ /* 0x000fe40007800000 */
[----:B------:R-:W-:Y:S01]  /*6cd70*/  FMNMX R28, R28, R14, !PT ;  /* 0x0000000e1c1c7209 */ /* 0x000fe20007800000 */
[----:B---3--:R-:W0:Y:S04]  /*6cd80*/  SHFL.BFLY PT, R2, R19, 0x2, 0x1f ;  /* 0x0c401f0013027f89 */ /* 0x008e2800000e0000 */
[----:B------:R-:W1:Y:S01]  /*6cd90*/  SHFL.BFLY PT, R10, R0, 0x2, 0x1f ;  /* 0x0c401f00000a7f89 */ /* 0x000e6200000e0000 */
[----:B0-----:R-:W-:-:S02]  /*6cda0*/  FMNMX R19, R19, R2, !PT ;  /* 0x0000000213137209 */ /* 0x001fc40007800000 */
[----:B-1----:R-:W-:Y:S02]  /*6cdb0*/  FMNMX R0, R0, R10, !PT ;  /* 0x0000000a00007209 */ /* 0x002fe40007800000 */
[----:B------:R-:W2:Y:S03]  /*6cdc0*/  LDL.LU R10, [R1+0x3a30] ;  /* 0x003a3000010a7983 */ /* 0x000ea60000300800 */
[----:B------:R0:W-:Y:S02]  /*6cdd0*/  STL [R1+0x1ec], R0 ;  /* 0x0001ec0001007387 */ /* 0x0001e40000100800 */
[----:B0-----:R-:W3:Y:S01]  /*6cde0*/  LDL.LU R0, [R1+0x3a2c] ;  /* 0x003a2c0001007983 */ /* 0x001ee20000300800 */
[----:B------:R-:W3:Y:S02]  /*6cdf0*/  LDL.LU R2, [R1+0x3a28] ;  /* 0x003a280001027983 */ /* 0x000ee40000300800 */
        /* <DEDUP_REMOVED lines=12> */
[----:B------:R-:W-:Y:S02]  /*6cec0*/  STL [R1+0x1c4], R29 ;  /* 0x0001c41d01007387 */ /* 0x000fe40000100800 */
[----:B------:R-:W3:Y:S01]  /*6ced0*/  LDL.LU R14, [R1+0x3a04] ;  /* 0x003a0400010e7983 */ /* 0x000ee20000300800 */
[----:B------:R-:W0:Y:S04]  /*6cee0*/  SHFL.BFLY PT, R29, R3, 0x2, 0x1f ;  /* 0x0c401f00031d7f89 */ /* 0x000e2800000e0000 */
[----:B------:R-:W1:Y:S04]  /*6cef0*/  SHFL.BFLY PT, R12, R26, 0x2, 0x1f ;  /* 0x0c401f001a0c7f89 */ /* 0x000e6800000e0000 */
[----:B------:R-:W4:Y:S01]  /*6cf00*/  SHFL.BFLY PT, R24, R23, 0x2, 0x1f ;  /* 0x0c401f0017187f89 */ /* 0x000f2200000e0000 */
[----:B------:R-:W-:-:S02]  /*6cf10*/  FMNMX R7, R7, R21, !PT ;  /* 0x0000001507077209 */ /* 0x000fc40007800000 */
[----:B------:R-:W4:Y:S01]  /*6cf20*/  SHFL.BFLY PT, R21, R22, 0x2, 0x1f ;  /* 0x0c401f0016157f89 */ /* 0x000f2200000e0000 */
[----:B------:R-:W-:Y:S02]  /*6cf30*/  FMNMX R6, R6, R20, !PT ;  /* 0x0000001406067209 */ /* 0x000fe40007800000 */
[----:B------:R-:W-:Y:S04]  /*6cf40*/  SHFL.BFLY PT, R20, R7, 0x2, 0x1f ;  /* 0x0c401f0007147f89 */ /* 0x000fe800000e0000 */
[----:B------:R-:W-:Y:S04]  /*6cf50*/  SHFL.BFLY PT, R5, R6, 0x2, 0x1f ;  /* 0x0c401f0006057f89 */ /* 0x000fe800000e0000 */
[----:B------:R-:W-:Y:S01]  /*6cf60*/  SHFL.BFLY PT, R4, R3, 0x2, 0x1f ;  /* 0x0c401f0003047f89 */ /* 0x000fe200000e0000 */
[----:B------:R-:W4:Y:S03]  /*6cf70*/  SHFL.BFLY PT, R4, R11, 0x2, 0x1f ;  /* 0x0c401f000b047f89 */ /* 0x000f2600000e0000 */
[----:B------:R0:W-:Y:S02]  /*6cf80*/  STL [R1+0x1bc], R28 ;  /* 0x0001bc1c01007387 */ /* 0x0001e40000100800 */
[----:B0-----:R-:W-:Y:S01]  /*6cf90*/  FMNMX R28, R3, R29, !PT ;  /* 0x0000001d031c7209 */ /* 0x001fe20007800000 */
[----:B-1----:R-:W-:-:S02]  /*6cfa0*/  FMNMX R3, R26, R12, !PT ;  /* 0x0000000c1a037209 */ /* 0x002fc40007800000 */
[----:B------:R-:W3:Y:S02]  /*6cfb0*/  LDL.LU R12, [R1+0x3a00] ;  /* 0x003a0000010c7983 */ /* 0x000ee40000300800 */
[----:B------:R4:W-:Y:S02]  /*6cfc0*/  STL [R1+0x1b4], R28 ;  /* 0x0001b41c01007387 */ /* 0x0009e40000100800 */
[----:B------:R-:W3:Y:S01]  /*6cfd0*/  LDL.LU R26, [R1+0x39fc] ;  /* 0x0039fc00011a7983 */ /* 0x000ee20000300800 */
[----:B----4-:R-:W-:Y:S02]  /*6cfe0*/  FMNMX R28, R23, R24, !PT ;  /* 0x00000018171c7209 */ /* 0x010fe40007800000 */
[----:B------:R-:W4:Y:S01]  /*6cff0*/  LDL.LU R24, [R1+0x39f8] ;  /* 0x0039f80001187983 */ /* 0x000f220000300800 */
[----:B------:R0:W-:Y:S02]  /*6d000*/  STL [R1+0x1b0], R3 ;  /* 0x0001b00301007387 */ /* 0x0001e40000100800 */
[----:B------:R-:W4:Y:S01]  /*6d010*/  LDL.LU R23, [R1+0x39f4] ;  /* 0x0039f40001177983 */ /* 0x000f220000300800 */
[----:B0-----:R-:W-:-:S02]  /*6d020*/  FMNMX R3, R22, R21, !PT ;  /* 0x0000001516037209 */ /* 0x001fc40007800000 */
[----:B------:R-:W4:Y:S01]  /*6d030*/  LDL.LU R21, [R1+0x39f0] ;  /* 0x0039f00001157983 */ /* 0x000f220000300800 */
[----:B------:R0:W-:Y:S02]  /*6d040*/  STL [R1+0x6c], R28 ;  /* 0x00006c1c01007387 */ /* 0x0001e40000100800 */
[----:B------:R-:W4:Y:S01]  /*6d050*/  LDL.LU R22, [R1+0x39ec] ;  /* 0x0039ec0001167983 */ /* 0x000f220000300800 */
[----:B------:R-:W-:Y:S02]  /*6d060*/  FMNMX R29, R11, R4, !PT ;  /* 0x000000040b1d7209 */ /* 0x000fe40007800000 */
[----:B0-----:R-:W-:Y:S02]  /*6d070*/  FMNMX R28, R7, R20, !PT ;  /* 0x00000014071c7209 */ /* 0x001fe40007800000 */
[----:B------:R-:W4:Y:S01]  /*6d080*/  LDL.LU R20, [R1+0x39e8] ;  /* 0x0039e80001147983 */ /* 0x000f220000300800 */
[----:B------:R0:W-:Y:S02]  /*6d090*/  STL [R1+0x68], R3 ;  /* 0x0000680301007387 */ /* 0x0001e40000100800 */
[----:B------:R-:W4:Y:S01]  /*6d0a0*/  LDL.LU R7, [R1+0x39e4] ;  /* 0x0039e40001077983 */ /* 0x000f220000300800 */
[----:B0-----:R-:W-:-:S02]  /*6d0b0*/  FMNMX R3, R6, R5, !PT ;  /* 0x0000000506037209 */ /* 0x001fc40007800000 */
[----:B------:R-:W4:Y:S01]  /*6d0c0*/  LDL.LU R5, [R1+0x39e0] ;  /* 0x0039e00001057983 */ /* 0x000f220000300800 */
[----:B------:R0:W-:Y:S02]  /*6d0d0*/  STL [R1+0x64], R28 ;  /* 0x0000641c01007387 */ /* 0x0001e40000100800 */
[----:B------:R-:W4:Y:S02]  /*6d0e0*/  LDL.LU R6, [R1+0x39dc] ;  /* 0x0039dc0001067983 */ /* 0x000f240000300800 */
[----:B------:R-:W4:Y:S01]  /*6d0f0*/  LDL.LU R4, [R1+0x39d8] ;  /* 0x0039d80001047983 */ /* 0x000f220000300800 */
[----:B------:R1:W-:Y:S01]  /*6d100*/  STL [R1+0x60], R3 ;  /* 0x0000600301007387 */ /* 0x0003e20000100800 */
[----:B------:R-:W4:Y:S03]  /*6d110*/  LDL.LU R11, [R1+0x39d4] ;  /* 0x0039d400010b7983 */ /* 0x000f260000300800 */
[----:B0-----:R-:W4:Y:S01]  /*6d120*/  LDL.LU R28, [R1+0x1e8] ;  /* 0x0001e800011c7983 */ /* 0x001f220000300800 */
[----:B-1----:R-:W4:Y:S03]  /*6d130*/  LDL.LU R3, [R1+0x1f0] ;  /* 0x0001f00001037983 */ /* 0x002f260000300800 */
[----:B------:R0:W-:Y:S04]  /*6d140*/  STL [R1+0x39c8], R8 ;  /* 0x0039c80801007387 */ /* 0x0001e80000100800 */
[----:B0-----:R-:W4:Y:S01]  /*6d150*/  LDL.LU R8, [R1+0x1ec] ;  /* 0x0001ec0001087983 */ /* 0x001f220000300800 */
[----:B------:R0:W-:Y:S03]  /*6d160*/  STL [R1+0x39c4], R9 ;  /* 0x0039c40901007387 */ /* 0x0001e60000100800 */
[----:B0-----:R-:W4:Y:S04]  /*6d170*/  LDL.LU R9, [R1+0x220] ;  /* 0x0002200001097983 */ /* 0x001f280000300800 */
[----:B--2---:R0:W-:Y:S04]  /*6d180*/  STL [R1+0x39c0], R10 ;  /* 0x0039c00a01007387 */ /* 0x0041e80000100800 */
[----:B0-----:R-:W2:Y:S04]  /*6d190*/  LDL.LU R10, [R1+0x1e4] ;  /* 0x0001e400010a7983 */ /* 0x001ea80000300800 */
[----:B---3--:R0:W-:Y:S04]  /*6d1a0*/  STL [R1+0x39bc], R14 ;  /* 0x0039bc0e01007387 */ /* 0x0081e80000100800 */
[----:B0-----:R-:W3:Y:S01]  /*6d1b0*/  LDL.LU R14, [R1+0x21c] ;  /* 0x00021c00010e7983 */ /* 0x001ee20000300800 */
[----:B------:R0:W-:Y:S03]  /*6d1c0*/  STL [R1+0x39b8], R15 ;  /* 0x0039b80f01007387 */ /* 0x0001e60000100800 */
[----:B0-----:R-:W3:Y:S04]  /*6d1d0*/  LDL.LU R15, [R1+0x1dc] ;  /* 0x0001dc00010f7983 */ /* 0x001ee80000300800 */
[----:B----4-:R-:W-:Y:S01]  /*6d1e0*/  STL [R1+0x39b4], R4 ;  /* 0x0039b40401007387 */ /* 0x010fe20000100800 */
[----:B------:R0:W-:Y:S03]  /*6d1f0*/  STL [R1+0x39b0], R5 ;  /* 0x0039b00501007387 */ /* 0x0001e60000100800 */
[----:B0-----:R-:W4:Y:S01]  /*6d200*/  LDL.LU R5, [R1+0x1d4] ;  /* 0x0001d40001057983 */ /* 0x001f220000300800 */
[----:B------:R-:W-:Y:S02]  /*6d210*/  STL [R1+0x39ac], R20 ;  /* 0x0039ac1401007387 */ /* 0x000fe40000100800 */
[----:B------:R0:W-:Y:S02]  /*6d220*/  STL [R1+0x39a8], R21 ;  /* 0x0039a81501007387 */ /* 0x0001e40000100800 */
[----:B0-----:R-:W4:Y:S01]  /*6d230*/  LDL.LU R21, [R1+0x1cc] ;  /* 0x0001cc0001157983 */ /* 0x001f220000300800 */
[----:B------:R-:W-:Y:S02]  /*6d240*/  STL [R1+0x39a4], R16 ;  /* 0x0039a41001007387 */ /* 0x000fe40000100800 */
[----:B------:R0:W-:Y:S01]  /*6d250*/  STL [R1+0x39a0], R17 ;  /* 0x0039a01101007387 */ /* 0x0001e20000100800 */
[----:B------:R-:W-:Y:S01]  /*6d260*/  FMNMX R3, R3, R9, !PT ;  /* 0x0000000903037209 */ /* 0x000fe20007800000 */
[----:B0-----:R-:W4:Y:S01]  /*6d270*/  LDL.LU R17, [R1+0x1c4] ;  /* 0x0001c40001117983 */ /* 0x001f220000300800 */
[----:B------:R-:W-:Y:S02]  /*6d280*/  STL [R1+0x399c], R11 ;  /* 0x00399c0b01007387 */ /* 0x000fe40000100800 */
[----:B------:R0:W-:Y:S02]  /*6d290*/  STL [R1+0x3998], R6 ;  /* 0x0039980601007387 */ /* 0x0001e40000100800 */
        /* <DEDUP_REMOVED lines=19> */
[----:B------:R-:W-:Y:S03]  /*6d3d0*/  STL [R1+0x3964], R0 ;  /* 0x0039640001007387 */ /* 0x000fe60000100800 */
[----:B--2---:R-:W0:Y:S04]  /*6d3e0*/  SHFL.BFLY PT, R9, R10, 0x1, 0x1f ;  /* 0x0c201f000a097f89 */ /* 0x004e2800000e0000 */
[----:B0-----:R-:W-:Y:S01]  /*6d3f0*/  STL [R1+0x39d0], R9 ;  /* 0x0039d00901007387 */ /* 0x001fe20000100800 */
[----:B------:R-:W-:Y:S02]  /*6d400*/  STL [R1+0x39cc], R10 ;  /* 0x0039cc0a01007387 */ /* 0x000fe40000100800 */
[----:B------:R-:W0:Y:S02]  /*6d410*/  SHFL.BFLY PT, R10, R8, 0x1, 0x1f ;  /* 0x0c201f00080a7f89 */ /* 0x000e2400000e0000 */
[----:B------:R0:W-:Y:S01]  /*6d420*/  SHFL.BFLY PT, R0, R8, 0x1, 0x1f ;  /* 0x0c201f0008007f89 */ /* 0x0001e200000e0000 */
[----:B---3--:R-:W-:-:S05]  /*6d430*/  FMNMX R28, R28, R14, !PT ;  /* 0x0000000e1c1c7209 */ /* 0x008fca0007800000 */
[----:B------:R-:W-:Y:S01]  /*6d440*/  SHFL.BFLY PT, R9, R28, 0x1, 0x1f ;  /* 0x0c201f001c097f89 */ /* 0x000fe200000e0000 */
[----:B------:R-:W1:Y:S01]  /*6d450*/  SHFL.BFLY PT, R9, R3, 0x1, 0x1f ;  /* 0x0c201f0003097f89 */ /* 0x000e6200000e0000 */
[----:B0-----:R-:W-:Y:S02]  /*6d460*/  FMNMX R8, R8, R10, !PT ;  /* 0x0000000a08087209 */ /* 0x001fe40007800000 */
[----:B-1----:R-:W2:Y:S01]  /*6d470*/  LDL.LU R9, [R1+0x39d0] ;  /* 0x0039d00001097983 */ /* 0x002ea20000300800 */
[----:B------:R-:W2:Y:S03]  /*6d480*/  LDL.LU R10, [R1+0x39cc] ;  /* 0x0039cc00010a7983 */ /* 0x000ea60000300800 */
[----:B------:R-:W0:Y:S01]  /*6d490*/  SHFL.BFLY PT, R14, R15, 0x1, 0x1f ;  /* 0x0c201f000f0e7f89 */ /* 0x000e2200000e0000 */
[----:B------:R1:W-:Y:S03]  /*6d4a0*/  STL [R1+0x1ec], R8 ;  /* 0x0001ec0801007387 */ /* 0x0003e60000100800 */
[----:B-1----:R-:W3:Y:S01]  /*6d4b0*/  LDL.LU R8, [R1+0x39c8] ;  /* 0x0039c80001087983 */ /* 0x002ee20000300800 */
[----:B0-----:R-:W-:-:S03]  /*6d4c0*/  FMNMX R15, R15, R14, !PT ;  /* 0x0000000e0f0f7209 */ /* 0x001fc60007800000 */
[----:B----4-:R-:W0:Y:S04]  /*6d4d0*/  SHFL.BFLY PT, R4, R5, 0x1, 0x1f ;  /* 0x0c201f0005047f89 */ /* 0x010e2800000e0000 */
[----:B------:R-:W1:Y:S04]  /*6d4e0*/  SHFL.BFLY PT, R20, R21, 0x1, 0x1f ;  /* 0x0c201f0015147f89 */ /* 0x000e6800000e0000 */
[----:B------:R-:W4:Y:S04]  /*6d4f0*/  SHFL.BFLY PT, R16, R17, 0x1, 0x1f ;  /* 0x0c201f0011107f89 */ /* 0x000f2800000e0000 */
[----:B------:R-:W4:Y:S01]  /*6d500*/  SHFL.BFLY PT, R11, R6, 0x1, 0x1f ;  /* 0x0c201f00060b7f89 */ /* 0x000f2200000e0000 */
[----:B0-----:R-:W-:-:S03]  /*6d510*/  FMNMX R5, R5, R4, !PT ;  /* 0x0000000405057209 */ /* 0x001fc60007800000 */
[----:B------:R-:W0:Y:S01]  /*6d520*/  SHFL.BFLY PT, R7, R22, 0x1, 0x1f ;  /* 0x0c201f0016077f89 */ /* 0x000e2200000e0000 */
[----:B-1----:R-:W-:-:S03]  /*6d530*/  FMNMX R21, R21, R20, !PT ;  /* 0x0000001415157209 */ /* 0x002fc60007800000 */
[----:B------:R-:W1:Y:S01]  /*6d540*/  SHFL.BFLY PT, R23, R18, 0x1, 0x1f ;  /* 0x0c201f0012177f89 */ /* 0x000e6200000e0000 */
[----:B----4-:R-:W-:Y:S02]  /*6d550*/  FMNMX R17, R17, R16, !PT ;  /* 0x0000001011117209 */ /* 0x010fe40007800000 */
[----:B------:R-:W-:Y:S01]  /*6d560*/  FMNMX R6, R6, R11, !PT ;  /* 0x0000000b06067209 */ /* 0x000fe20007800000 */
[----:B------:R-:W4:Y:S01]  /*6d570*/  SHFL.BFLY PT, R19, R24, 0x1, 0x1f ;  /* 0x0c201f0018137f89 */ /* 0x000f2200000e0000 */
[----:B0-----:R-:W-:Y:S02]  /*6d580*/  FMNMX R22, R22, R7, !PT ;  /* 0x0000000716167209 */ /* 0x001fe40007800000 */
[----:B-1----:R-:W-:Y:S02]  /*6d590*/  FMNMX R18, R18, R23, !PT ;  /* 0x0000001712127209 */ /* 0x002fe40007800000 */
[----:B----4-:R-:W-:Y:S02]  /*6d5a0*/  FMNMX R24, R24, R19, !PT ;  /* 0x0000001318187209 */ /* 0x010fe40007800000 */
[----:B--2---:R-:W-:-:S02]  /*6d5b0*/  FMNMX R10, R10, R9, !PT ;  /* 0x000000090a0a7209 */ /* 0x004fc40007800000 */
[----:B------:R-:W2:Y:S03]  /*6d5c0*/  LDL.LU R9, [R1+0x39c4] ;  /* 0x0039c40001097983 */ /* 0x000ea60000300800 */
[----:B------:R0:W-:Y:S02]  /*6d5d0*/  STL [R1+0x1e0], R10 ;  /* 0x0001e00a01007387 */ /* 0x0001e40000100800 */
[----:B0-----:R-:W4:Y:S01]  /*6d5e0*/  LDL.LU R10, [R1+0x39c0] ;  /* 0x0039c000010a7983 */ /* 0x001f220000300800 */
[----:B------:R-:W2:Y:S02]  /*6d5f0*/  LDL.LU R14, [R1+0x39bc] ;  /* 0x0039bc00010e7983 */ /* 0x000ea40000300800 */
        /* <DEDUP_REMOVED lines=20> */
[----:B------:R-:W3:Y:S03]  /*6d740*/  LDL.LU R19, [R1+0x3984] ;  /* 0x0039840001137983 */ /* 0x000ee60000300800 */
[----:B------:R-:W0:Y:S04]  /*6d750*/  SHFL.BFLY PT, R25, R26, 0x1, 0x1f ;  /* 0x0c201f001a197f89 */ /* 0x000e2800000e0000 */
[----:B------:R-:W1:Y:S04]  /*6d760*/  SHFL.BFLY PT, R27, R2, 0x1, 0x1f ;  /* 0x0c201f00021b7f89 */ /* 0x000e6800000e0000 */
[----:B------:R-:W1:Y:S04]  /*6d770*/  SHFL.BFLY PT, R12, R13, 0x1, 0x1f ;  /* 0x0c201f000d0c7f89 */ /* 0x000e6800000e0000 */
[----:B------:R-:W1:Y:S01]  /*6d780*/  SHFL.BFLY PT, R0, R29, 0x1, 0x1f ;  /* 0x0c201f001d007f89 */ /* 0x000e6200000e0000 */
[----:B------:R0:W-:Y:S03]  /*6d790*/  STL [R1+0x6c], R24 ;  /* 0x00006c1801007387 */ /* 0x0001e60000100800 */
[----:B0-----:R-:W3:Y:S01]  /*6d7a0*/  LDL.LU R24, [R1+0x3980] ;  /* 0x0039800001187983 */ /* 0x001ee20000300800 */
[----:B------:R-:W-:-:S02]  /*6d7b0*/  FMNMX R26, R26, R25, !PT ;  /* 0x000000191a1a7209 */ /* 0x000fc40007800000 */
[----:B-1----:R-:W-:Y:S01]  /*6d7c0*/  FMNMX R2, R2, R27, !PT ;  /* 0x0000001b02027209 */ /* 0x002fe20007800000 */
[----:B------:R-:W3:Y:S02]  /*6d7d0*/  LDL.LU R25, [R1+0x397c] ;  /* 0x00397c0001197983 */ /* 0x000ee40000300800 */
[----:B------:R0:W-:Y:S01]  /*6d7e0*/  STL [R1+0x68], R26 ;  /* 0x0000681a01007387 */ /* 0x0001e20000100800 */
[----:B------:R-:W-:Y:S02]  /*6d7f0*/  FMNMX R13, R13, R12, !PT ;  /* 0x0000000c0d0d7209 */ /* 0x000fe40007800000 */
[----:B------:R-:W-:Y:S01]  /*6d800*/  FMNMX R29, R29, R0, !PT ;  /* 0x000000001d1d7209 */ /* 0x000fe20007800000 */
        /* <DEDUP_REMOVED lines=8> */
[----:B----4-:R-:W-:Y:S01]  /*6d890*/  STL [R1+0x3960], R10 ;  /* 0x0039600a01007387 */ /* 0x010fe20000100800 */
[----:B--2---:R-:W-:Y:S03]  /*6d8a0*/  STL [R1+0x395c], R14 ;  /* 0x00395c0e01007387 */ /* 0x004fe60000100800 */
[----:B---3--:R0:W-:Y:S04]  /*6d8b0*/  STL [R1+0x3958], R15 ;  /* 0x0039580f01007387 */ /* 0x0081e80000100800 */
[----:B0-----:R-:W2:Y:S01]  /*6d8c0*/  LDL.LU R15, [R1+0x1ec] ;  /* 0x0001ec00010f7983 */ /* 0x001ea20000300800 */
[----:B------:R0:W-:Y:S03]  /*6d8d0*/  STL [R1+0x3954], R4 ;  /* 0x0039540401007387 */ /* 0x0001e60000100800 */
[----:B0-----:R-:W3:Y:S01]  /*6d8e0*/  LDL.LU R4, [R1+0x1e0] ;  /* 0x0001e00001047983 */ /* 0x001ee20000300800 */
[----:B------:R0:W-:Y:S03]  /*6d8f0*/  STL [R1+0x3950], R5 ;  /* 0x0039500501007387 */ /* 0x0001e60000100800 */
[----:B0-----:R-:W4:Y:S01]  /*6d900*/  LDL.LU R5, [R1+0x1d8] ;  /* 0x0001d80001057983 */ /* 0x001f220000300800 */
[----:B------:R0:W-:Y:S03]  /*6d910*/  STL [R1+0x394c], R20 ;  /* 0x00394c1401007387 */ /* 0x0001e60000100800 */
[----:B0-----:R-:W2:Y:S01]  /*6d920*/  LDL R20, [R1+0xe0c] ;  /* 0x000e0c0001147983 */ /* 0x001ea20000100800 */
[----:B------:R0:W-:Y:S03]  /*6d930*/  STL [R1+0x3948], R21 ;  /* 0x0039481501007387 */ /* 0x0001e60000100800 */
[----:B0-----:R-:W4:Y:S01]  /*6d940*/  LDL.LU R21, [R1+0x60] ;  /* 0x0000600001157983 */ /* 0x001f220000300800 */
        /* <DEDUP_REMOVED lines=18> */
[----:B------:R-:W0:Y:S02]  /*6da70*/  SHFL.BFLY PT, R10, R28, 0x1, 0x1f ;  /* 0x0c201f001c0a7f89 */ /* 0x000e2400000e0000 */
[----:B------:R-:W1:Y:S01]  /*6da80*/  SHFL.BFLY PT, R14, R3, 0x1, 0x1f ;  /* 0x0c201f00030e7f89 */ /* 0x000e6200000e0000 */
[----:B0-----:R-:W-:-:S02]  /*6da90*/  FMNMX R28, R28, R10, !PT ;  /* 0x0000000a1c1c7209 */ /* 0x001fc40007800000 */
[----:B-1----:R-:W-:Y:S01]  /*6daa0*/  FMNMX R3, R3, R14, !PT ;  /* 0x0000000e03037209 */ /* 0x002fe20007800000 */
[----:B------:R-:W4:Y:S01]  /*6dab0*/  LDL.LU R10, [R1+0x3960] ;  /* 0x00396000010a7983 */ /* 0x000f220000300800 */
[----:B------:R-:W4:Y:S03]  /*6dac0*/  LDL.LU R14, [R1+0x395c] ;  /* 0x00395c00010e7983 */ /* 0x000f260000300800 */
[----:B--2---:R0:W-:Y:S01]  /*6dad0*/  @!P0 STS [R20+0x20000], R15 ;  /* 0x0200000f14008388 */ /* 0x0041e20000000800 */
[----:B---3--:R1:W-:Y:S02]  /*6dae0*/  @!P0 STS [R20+0x20080], R4 ;  /* 0x0200800414008388 */ /* 0x0083e40000000800 */
[----:B----4-:R2:W-:Y:S01]  /*6daf0*/  @!P0 STS [R20+0x20100], R5 ;  /* 0x0201000514008388 */ /* 0x0105e20000000800 */
[----:B0-----:R-:W3:Y:S01]  /*6db00*/  LDL.LU R15, [R1+0x3958] ;  /* 0x00395800010f7983 */ /* 0x001ee20000300800 */
[----:B-1----:R-:W4:Y:S03]  /*6db10*/  LDL.LU R4, [R1+0x3954] ;  /* 0x0039540001047983 */ /* 0x002f260000300800 */
[----:B--2---:R-:W2:Y:S04]  /*6db20*/  LDL.LU R5, [R1+0x3950] ;  /* 0x0039500001057983 */ /* 0x004ea80000300800 */
[----:B------:R0:W-:Y:S01]  /*6db30*/  @!P0 STS [R20+0x20180], R19 ;  /* 0x0201801314008388 */ /* 0x0001e20000000800 */
[----:B------:R-:W-:Y:S02]  /*6db40*/  @!P0 STS [R20+0x20200], R18 ;  /* 0x0202001214008388 */ /* 0x000fe40000000800 */
[----:B------:R-:W-:Y:S02]  /*6db50*/  @!P0 STS [R20+0x20280], R23 ;  /* 0x0202801714008388 */ /* 0x000fe40000000800 */
[----:B------:R-:W-:Y:S01]  /*6db60*/  @!P0 STS [R20+0x20300], R22 ;  /* 0x0203001614008388 */ /* 0x000fe20000000800 */
[----:B------:R1:W-:Y:S01]  /*6db70*/  @!P0 STS [R20+0x20380], R7 ;  /* 0x0203800714008388 */ /* 0x0003e20000000800 */
[----:B------:R-:W-:Y:S02]  /*6db80*/  @!P0 STS [R20+0x20400], R6 ;  /* 0x0204000614008388 */ /* 0x000fe40000000800 */
[----:B------:R1:W-:Y:S02]  /*6db90*/  @!P0 STS [R20+0x20480], R11 ;  /* 0x0204800b14008388 */ /* 0x0003e40000000800 */
[----:B------:R-:W-:Y:S01]  /*6dba0*/  @!P0 STS [R20+0x20500], R17 ;  /* 0x0205001114008388 */ /* 0x000fe20000000800 */
[----:B------:R1:W-:Y:S04]  /*6dbb0*/  @!P0 STS [R20+0x20580], R16 ;  /* 0x0205801014008388 */ /* 0x0003e80000000800 */
[----:B0-----:R-:W0:Y:S01]  /*6dbc0*/  S2R R19, SR_TID.X ;  /* 0x0000000000137919 */ /* 0x001e220000002100 */
[----:B------:R-:W-:Y:S02]  /*6dbd0*/  @!P0 STS [R20+0x20600], R21 ;  /* 0x0206001514008388 */ /* 0x000fe40000000800 */
[----:B------:R-:W-:Y:S02]  /*6dbe0*/  @!P0 STS [R20+0x20680], R29 ;  /* 0x0206801d14008388 */ /* 0x000fe40000000800 */
[----:B------:R-:W-:Y:S01]  /*6dbf0*/  @!P0 STS [R20+0x20700], R28 ;  /* 0x0207001c14008388 */ /* 0x000fe20000000800 */
[----:B------:R-:W-:Y:S01]  /*6dc00*/  @!P0 STS [R20+0x20780], R3 ;  /* 0x0207800314008388 */ /* 0x000fe20000000800 */
[----:B------:R-:W-:Y:S06]  /*6dc10*/  BAR.SYNC.DEFER_BLOCKING 0x0 ;  /* 0x0000000000007b1d */ /* 0x000fec0000010000 */
[----:B-1----:R-:W2:Y:S01]  /*6dc20*/  LDL.LU R7, [R1+0x1a0] ;  /* 0x0001a00001077983 */ /* 0x002ea20000300800 */
[----:B------:R-:W2:Y:S01]  /*6dc30*/  LDL.LU R11, [R1+0x1a4] ;  /* 0x0001a400010b7983 */ /* 0x000ea20000300800 */
[----:B0-----:R-:W-:-:S05]  /*6dc40*/  LOP3.LUT R16, R19, 0x7f, RZ, 0xc0, !PT ;  /* 0x0000007f13107812 */ /* 0x001fca00078ec0ff */
[----:B------:R-:W0:Y:S04]  /*6dc50*/  LDS R29, [R16.X4+0x20200] ;  /* 0x02020000101d7984 */ /* 0x000e280000004800 */
[----:B------:R-:W1:Y:S04]  /*6dc60*/  LDS R3, [R16.X4+0x20600] ;  /* 0x0206000010037984 */ /* 0x000e680000004800 */
[----:B------:R-:W-:Y:S04]  /*6dc70*/  LDS R18, [R16.X4+0x20000] ;  /* 0x0200000010127984 */ /* 0x000fe80000004800 */
[----:B------:R-:W-:Y:S04]  /*6dc80*/  LDS R28, [R16.X4+0x20400] ;  /* 0x02040000101c7984 */ /* 0x000fe80000004800 */
[----:B0-----:R-:W0:Y:S04]  /*6dc90*/  SHFL.BFLY PT, R17, R29, 0x2, 0x1f ;  /* 0x0c401f001d117f89 */ /* 0x001e2800000e0000 */
[----:B-1----:R-:W1:Y:S01]  /*6dca0*/  SHFL.BFLY PT, R6, R3, 0x2, 0x1f ;  /* 0x0c401f0003067f89 */ /* 0x002e6200000e0000 */
[----:B0-----:R-:W-:-:S02]  /*6dcb0*/  FMNMX R29, R29, R17, !PT ;  /* 0x000000111d1d7209 */ /* 0x001fc40007800000 */
[----:B-1----:R-:W-:Y:S01]  /*6dcc0*/  FMNMX R3, R3, R6, !PT ;  /* 0x0000000603037209 */ /* 0x002fe20007800000 */
[----:B------:R-:W2:Y:S01]  /*6dcd0*/  LDL.LU R17, [R1+0x190] ;  /* 0x0001900001117983 */ /* 0x000ea20000300800 */
[----:B------:R-:W2:Y:S03]  /*6dce0*/  LDL R6, [R1+0x798] ;  /* 0x0007980001067983 */ /* 0x000ea60000100800 */
[----:B------:R-:W0:Y:S04]  /*6dcf0*/  SHFL.BFLY PT, R21, R18, 0x2, 0x1f ;  /* 0x0c401f0012157f89 */ /* 0x000e2800000e0000 */
[----:B------:R-:W1:Y:S01]  /*6dd00*/  SHFL.BFLY PT, R20, R28, 0x2, 0x1f ;  /* 0x0c401f001c147f89 */ /* 0x000e6200000e0000 */
[----:B0-----:R-:W-:-:S02]  /*6dd10*/  FMNMX R18, R18, R21, !PT ;  /* 0x0000001512127209 */ /* 0x001fc40007800000 */
[----:B-1----:R-:W-:Y:S02]  /*6dd20*/  FMNMX R28, R28, R20, !PT ;  /* 0x000000141c1c7209 */ /* 0x002fe40007800000 */
[----:B------:R-:W0:Y:S04]  /*6dd30*/  SHFL.BFLY PT, R20, R29, 0x1, 0x1f ;  /* 0x0c201f001d147f89 */ /* 0x000e2800000e0000 */
[----:B------:R-:W1:Y:S04]  /*6dd40*/  SHFL.BFLY PT, R22, R18, 0x1, 0x1f ;  /* 0x0c201f0012167f89 */ /* 0x000e6800000e0000 */
[----:B------:R-:W1:Y:S04]  /*6dd50*/  SHFL.BFLY PT, R23, R28, 0x1, 0x1f ;  /* 0x0c201f001c177f89 */ /* 0x000e6800000e0000 */
[----:B------:R-:W1:Y:S01]  /*6dd60*/  SHFL.BFLY PT, R21, R3, 0x1, 0x1f ;  /* 0x0c201f0003157f89 */ /* 0x000e6200000e0000 */
[----:B0-----:R-:W-:-:S02]  /*6dd70*/  FMNMX R29, R29, R20, !PT ;  /* 0x000000141d1d7209 */ /* 0x001fc40007800000 */
[----:B-1----:R-:W-:Y:S02]  /*6dd80*/  FMNMX R22, R18, R22, !PT ;  /* 0x0000001612167209 */ /* 0x002fe40007800000 */
[----:B------:R-:W-:Y:S02]  /*6dd90*/  FMNMX R28, R28, R23, !PT ;  /* 0x000000171c1c7209 */ /* 0x000fe40007800000 */
[----:B------:R-:W-:Y:S02]  /*6dda0*/  FMNMX R3, R3, R21, !PT ;  /* 0x0000001503037209 */ /* 0x000fe40007800000 */
[----:B------:R-:W-:Y:S01]  /*6ddb0*/  LOP3.LUT R19, R19, 0x1c, RZ, 0xc0, !PT ;  /* 0x0000001c13137812 */ /* 0x000fe200078ec0ff */
[----:B------:R-:W3:Y:S04]  /*6ddc0*/  LDL.LU R18, [R1+0x180] ;  /* 0x0001800001127983 */ /* 0x000ee80000300800 */
[----:B------:R0:W-:Y:S01]  /*6ddd0*/  @!P0 STS [R16.X4+0x20000], R22 ;  /* 0x0200001610008388 */ /* 0x0001e20000004800 */
[----:B------:R-:W-:Y:S02]  /*6dde0*/  @!P0 STS [R16.X4+0x20200], R29 ;  /* 0x0202001d10008388 */ /* 0x000fe40000004800 */
[----:B------:R-:W-:Y:S02]  /*6ddf0*/  @!P0 STS [R16.X4+0x20400], R28 ;  /* 0x0204001c10008388 */ /* 0x000fe40000004800 */
[----:B------:R-:W-:Y:S01]  /*6de00*/  @!P0 STS [R16.X4+0x20600], R3 ;  /* 0x0206000310008388 */ /* 0x000fe20000004800 */
[----:B------:R-:W-:Y:S06]  /*6de10*/  BAR.SYNC.DEFER_BLOCKING 0x0 ;  /* 0x0000000000007b1d */ /* 0x000fec0000010000 */
[----:B------:R-:W3:Y:S01]  /*6de20*/  LDL.LU R20, [R1+0x394c] ;  /* 0x00394c0001147983 */ /* 0x000ee20000300800 */
[----:B------:R-:W3:Y:S02]  /*6de30*/  LDL.LU R23, [R1+0x184] ;  /* 0x0001840001177983 */ /* 0x000ee40000300800 */
[----:B------:R-:W3:Y:S01]  /*6de40*/  LDL.LU R21, [R1+0x3948] ;  /* 0x0039480001157983 */ /* 0x000ee20000300800 */
[----:B0-----:R-:W3:Y:S04]  /*6de50*/  LDL.LU R22, [R1+0x170] ;  /* 0x0001700001167983 */ /* 0x001ee80000300800 */
[----:B------:R-:W2:Y:S04]  /*6de60*/  LDS R3, [R19.X4+0x20000] ;  /* 0x0200000013037984 */ /* 0x000ea80000004800 */
[----:B------:R-:W0:Y:S01]  /*6de70*/  LDS R28, [R19.X4+0x20080] ;  /* 0x02008000131c7984 */ /* 0x000e220000004800 */
[----:B--2---:R-:W-:-:S03]  /*6de80*/  FMNMX R16, R3, R6, !PT ;  /* 0x0000000603107209 */ /* 0x004fc60007800000 */
[----:B------:R-:W2:Y:S02]  /*6de90*/  LDL.LU R6, [R1+0x1a8] ;  /* 0x0001a80001067983 */ /* 0x000ea40000300800 */
[----:B------:R-:W-:-:S04]  /*6dea0*/  FFMA R3, R7, c[0x0][0x188], -R16 ;  /* 0x0000620007037a23 */ /* 0x000fc80000000810 */
[----:B------:R-:W-:Y:S02]  /*6deb0*/  FMUL R29, R3, 1.4426950216293334961 ;  /* 0x3fb8aa3b031d7820 */ /* 0x000fe40000400000 */
[----:B------:R-:W-:Y:S02]  /*6dec0*/  FFMA R3, R11, c[0x0][0x188], -R16 ;  /* 0x000062000b037a23 */ /* 0x000fe40000000810 */
[----:B------:R1:W0:Y:S02]  /*6ded0*/  MUFU.EX2 R7, R29 ;  /* 0x0000001d00077308 */ /* 0x0002240000000800 */
[----:B-1----:R-:W-:-:S06]  /*6dee0*/  FMUL R29, R3, 1.4426950216293334961 ;  /* 0x3fb8aa3b031d7820 */ /* 0x002fcc0000400000 */
[----:B------:R-:W1:Y:S01]  /*6def0*/  MUFU.EX2 R29, R29 ;  /* 0x0000001d001d7308 */ /* 0x000e620000000800 */
[----:B------:R-:W-:Y:S01]  /*6df00*/  STL [R1+0xe54], R16 ;  /* 0x000e541001007387 */ /* 0x000fe20000100800 */
[----:B------:R-:W2:Y:S02]  /*6df10*/  LDL.LU R11, [R1+0x1ac] ;  /* 0x0001ac00010b7983 */ /* 0x000ea40000300800 */
[----:B------:R-:W-:Y:S02]  /*6df20*/  FFMA R3, R17, c[0x0][0x188], -R16 ;  /* 0x0000620011037a23 */ /* 0x000fe40000000810 */
[----:B0-----:R0:W-:Y:S01]  /*6df30*/  STL [R1+0x264], R7 ;  /* 0x0002640701007387 */ /* 0x0011e20000100800 */
[----:B------:R-:W2:Y:S04]  /*6df40*/  LDL R17, [R1+0x79c] ;  /* 0x00079c0001117983 */ /* 0x000ea80000100800 */
[----:B0-----:R-:W2:Y:S01]  /*6df50*/  LDL.LU R7, [R1+0x198] ;  /* 0x0001980001077983 */ /* 0x001ea20000300800 */
[----:B-1----:R0:W-:Y:S02]  /*6df60*/  STL [R1+0x260], R29 ;  /* 0x0002601d01007387 */ /* 0x0021e40000100800 */
[----:B0-----:R-:W-:-:S02]  /*6df70*/  FMUL R29, R3, 1.4426950216293334961 ;  /* 0x3fb8aa3b031d7820 */ /* 0x001fc40000400000 */
[----:B------:R-:W2:Y:S04]  /*6df80*/  LDL.LU R3, [R1+0x194] ;  /* 0x0001940001037983 */ /* 0x000ea80000300800 */
[----:B------:R-:W0:Y:S02]  /*6df90*/  MUFU.EX2 R29, R29 ;  /* 0x0000001d001d7308 */ /* 0x000e240000000800 */
[----:B0-----:R0:W-:Y:S01]  /*6dfa0*/  STL [R1+0x25c], R29 ;  /* 0x00025c1d01007387 */ /* 0x0011e20000100800 */
[----:B--2---:R-:W-:-:S04]  /*6dfb0*/  FFMA R3, R3, c[0x0][0x188], -R16 ;  /* 0x0000620003037a23 */ /* 0x004fc80000000810 */
[----:B0-----:R-:W-:Y:S02]  /*6dfc0*/  FMUL R29, R3, 1.4426950216293334961 ;  /* 0x3fb8aa3b031d7820 */ /* 0x001fe40000400000 */
[--C-:B---3--:R-:W-:Y:S02]  /*6dfd0*/  FFMA R3, R18, c[0x0][0x188], -R16.reuse ;  /* 0x0000620012037a23 */ /* 0x108fe40000000810 */
[----:B------:R0:W1:Y:S02]  /*6dfe0*/  MUFU.EX2 R18, R29 ;  /* 0x0000001d00127308 */ /* 0x0000640000000800 */
[----:B0-----:R-:W-:Y:S01]  /*6dff0*/  FMUL R29, R3, 1.4426950216293334961 ;  /* 0x3fb8aa3b031d7820 */ /* 0x001fe20000400000 */
[----:B-1----:R0:W-:Y:S01]  /*6e000*/  STL [R1+0x258], R18 ;  /* 0x0002581201007387 */ /* 0x0021e20000100800 */
[--C-:B------:R-:W-:Y:S02]  /*6e010*/  FFMA R3, R23, c[0x0][0x188], -R16.reuse ;  /* 0x0000620017037a23 */ /* 0x100fe40000000810 */
[----:B------:R-:W2:Y:S02]  /*6e020*/  LDL.LU R23, [R1+0x18c] ;  /* 0x00018c0001177983 */ /* 0x000ea40000300800 */
[----:B0-----:R0:W1:Y:S02]  /*6e030*/  MUFU.EX2 R18, R29 ;  /* 0x0000001d00127308 */ /* 0x0010640000000800 */
[----:B0-----:R-:W-:Y:S01]  /*6e040*/  FMUL R29, R3, 1.4426950216293334961 ;  /* 0x3fb8aa3b031d7820 */ /* 0x001fe20000400000 */
[----:B-1----:R0:W-:Y:S05]  /*6e050*/  STL [R1+0x254], R18 ;  /* 0x0002541201007387 */ /* 0x0021ea0000100800 */
[----:B0-----:R0:W1:Y:S01]  /*6e060*/  MUFU.EX2 R18, R29 ;  /* 0x0000001d00127308 */ /* 0x0010620000000800 */
[----:B------:R-:W-:-:S02]  /*6e070*/  FFMA R3, R22, c[0x0][0x188], -R16 ;  /* 0x0000620016037a23 */ /* 0x000fc40000000810 */
[----:B------:R-:W3:Y:S02]  /*6e080*/  LDL.LU R22, [R1+0x178] ;  /* 0x0001780001167983 */ /* 0x000ee40000300800 */
[----:B0-----:R-:W-:Y:S02]  /*6e090*/  FMUL R29, R3, 1.4426950216293334961 ;  /* 0x3fb8aa3b031d7820 */ /* 0x001fe40000400000 */
[----:B-1----:R0:W-:Y:S01]  /*6e0a0*/  STL [R1+0x250], R18 ;  /* 0x0002501201007387 */ /* 0x0021e20000100800 */
[----:B------:R-:W2:Y:S03]  /*6e0b0*/  LDL.LU R3, [R1+0x174] ;  /* 0x0001740001037983 */ /* 0x000ea60000300800 */
[----:B------:R-:W1:Y:S01]  /*6e0c0*/  MUFU.EX2 R29, R29 ;  /* 0x0000001d001d7308 */ /* 0x000e620000000800 */
[----:B0-----:R-:W-:Y:S02]  /*6e0d0*/  FMNMX R18, R28, R17, !PT ;  /* 0x000000111c127209 */ /* 0x001fe40007800000 */
[----:B------:R-:W3:Y:S04]  /*6e0e0*/  LDL.LU R17, [R1+0x17c] ;  /* 0x00017c0001117983 */ /* 0x000ee80000300800 */
[----:B------:R-:W0:Y:S01]  /*6e0f0*/  LDS R28, [R19.X4+0x20100] ;  /* 0x02010000131c7984 */ /* 0x000e220000004800 */
[----:B--2---:R-:W-:-:S03]  /*6e100*/  FFMA R3, R3, c[0x0][0x188], -R16 ;  /* 0x0000620003037a23 */ /* 0x004fc60000000810 */
[----:B------:R-:W2:Y:S01]  /*6e110*/  LDL.LU R16, [R1+0x3944] ;  /* 0x0039440001107983 */ /* 0x000ea20000300800 */
[----:B------:R-:W-:Y:S02]  /*6e120*/  STL [R1+0xe50], R18 ;  /* 0x000e501201007387 */ /* 0x000fe40000100800 */
[----:B-1----:R1:W-:Y:S02]  /*6e130*/  STL [R1+0x24c], R29 ;  /* 0x00024c1d01007387 */ /* 0x0023e40000100800 */
[----:B-1----:R-:W-:-:S06]  /*6e140*/  FMUL R29, R3, 1.4426950216293334961 ;  /* 0x3fb8aa3b031d7820 */ /* 0x002fcc0000400000 */
[----:B------:R-:W1:Y:S01]  /*6e150*/  MUFU.EX2 R29, R29 ;  /* 0x0000001d001d7308 */ /* 0x000e620000000800 */
[----:B------:R-:W-:Y:S02]  /*6e160*/  FFMA R3, R6, c[0x0][0x188], -R18 ;  /* 0x0000620006037a23 */ /* 0x000fe40000000812 */
[----:B------:R-:W2:Y:S04]  /*6e170*/  LDL.LU R6, [R1+0x130] ;  /* 0x0001300001067983 */ /* 0x000ea80000300800 */
        /* <DEDUP_REMOVED lines=8> */
[--C-:B------:R-:W-:Y:S02]  /*6e200*/  FFMA R3, R7, c[0x0][0x188], -R18.reuse ;  /* 0x0000620007037a23 */ /* 0x100fe40000000812 */
[----:B------:R-:W0:Y:S04]  /*6e210*/  LDL R7, [R1+0x7f0] ;  /* 0x0007f00001077983 */ /* 0x000e280000100800 */
[----:B-1----:R1:W-:Y:S02]  /*6e220*/  STL [R1+0x240], R29 ;  /* 0x0002401d01007387 */ /* 0x0023e40000100800 */
[----:B-1----:R-:W-:Y:S02]  /*6e230*/  FMUL R29, R3, 1.4426950216293334961 ;  /* 0x3fb8aa3b031d7820 */ /* 0x002fe40000400000 */
[----:B------:R-:W2:Y:S04]  /*6e240*/  LDL.LU R3, [R1+0x19c] ;  /* 0x00019c0001037983 */ /* 0x000ea80000300800 */
[----:B------:R-:W1:Y:S02]  /*6e250*/  MUFU.EX2 R29, R29 ;  /* 0x0000001d001d7308 */ /* 0x000e640000000800 */
[----:B-1----:R1:W-:Y:S01]  /*6e260*/  STL [R1+0x23c], R29 ;  /* 0x00023c1d01007387 */ /* 0x0023e20000100800 */
[----:B--2---:R-:W-:-:S04]  /*6e270*/  FFMA R3, R3, c[0x0][0x188], -R18 ;  /* 0x0000620003037a23 */ /* 0x004fc80000000812 */
[----:B-1----:R-:W-:Y:S02]  /*6e280*/  FMUL R29, R3, 1.4426950216293334961 ;  /* 0x3fb8aa3b031d7820 */ /* 0x002fe40000400000 */
[----:B------:R-:W2:Y:S04]  /*6e290*/  LDL.LU R3, [R1+0x188] ;  /* 0x0001880001037983 */ /* 0x000ea80000300800 */
[----:B------:R-:W1:Y:S02]  /*6e2a0*/  MUFU.EX2 R29, R29 ;  /* 0x0000001d001d7308 */ /* 0x000e640000000800 */
[----:B-1----:R1:W-:Y:S01]  /*6e2b0*/  STL [R1+0x238], R29 ;  /* 0x0002381d01007387 */ /* 0x0023e20000100800 */
[----:B--2---:R-:W-:-:S04]  /*6e2c0*/  FFMA R3, R3, c[0x0][0x188], -R18 ;  /* 0x0000620003037a23 */ /* 0x004fc80000000812 */
[----:B-1----:R-:W-:-:S06]  /*6e2d0*/  FMUL R29, R3, 1.4426950216293334961 ;  /* 0x3fb8aa3b031d7820 */ /* 0x002fcc0000400000 */
[----:B------:R-:W1:Y:S01]  /*6e2e0*/  MUFU.EX2 R29, R29 ;  /* 0x0000001d001d7308 */ /* 0x000e620000000800 */
[----:B------:R-:W-:Y:S02]  /*6e2f0*/  FFMA R3, R23, c[0x0][0x188], -R18 ;  /* 0x0000620017037a23 */ /* 0x000fe40000000812 */
[----:B------:R-:W2:Y:S04]  /*6e300*/  LDL.LU R23, [R1+0x114] ;  /* 0x0001140001177983 */ /* 0x000ea80000300800 */
[----:B-1----:R1:W-:Y:S02]  /*6e310*/  STL [R1+0x234], R29 ;  /* 0x0002341d01007387 */ /* 0x0023e40000100800 */
[----:B-1----:R-:W-:-:S06]  /*6e320*/  FMUL R29, R3, 1.4426950216293334961 ;  /* 0x3fb8aa3b031d7820 */ /* 0x002fcc0000400000 */
[----:B------:R-:W1:Y:S01]  /*6e330*/  MUFU.EX2 R29, R29 ;  /* 0x0000001d001d7308 */ /* 0x000e620000000800 */
[----:B---3--:R-:W-:Y:S02]  /*6e340*/  FFMA R3, R22, c[0x0][0x188], -R18 ;  /* 0x0000620016037a23 */ /* 0x008fe40000000812 */
[----:B------:R-:W3:Y:S04]  /*6e350*/  LDL.LU R22, [R1+0xf0] ;  /* 0x0000f00001167983 */ /* 0x000ee80000300800 */
[----:B-1----:R1:W-:Y:S02]  /*6e360*/  STL [R1+0x230], R29 ;  /* 0x0002301d01007387 */ /* 0x0023e40000100800 */
[----:B-1----:R-:W-:-:S06]  /*6e370*/  FMUL R29, R3, 1.4426950216293334961 ;  /* 0x3fb8aa3b031d7820 */ /* 0x002fcc0000400000 */
[----:B------:R-:W1:Y:S01]  /*6e380*/  MUFU.EX2 R29, R29 ;  /* 0x0000001d001d7308 */ /* 0x000e620000000800 */
[----:B------:R-:W-:Y:S01]  /*6e390*/  FFMA R3, R17, c[0x0][0x188], -R18 ;  /* 0x0000620011037a23 */ /* 0x000fe20000000812 */
[----:B0-----:R-:W-:Y:S01]  /*6e3a0*/  FMNMX R17, R28, R7, !PT ;  /* 0x000000071c117209 */ /* 0x001fe20007800000 */
[----:B------:R-:W2:Y:S01]  /*6e3b0*/  LDL.LU R18, [R1+0xf4] ;  /* 0x0000f40001127983 */ /* 0x000ea20000300800 */
[----:B------:R-:W2:Y:S03]  /*6e3c0*/  LDL.LU R7, [R1+0x138] ;  /* 0x0001380001077983 */ /* 0x000ea60000300800 */
[----:B------:R-:W0:Y:S04]  /*6e3d0*/  LDS R28, [R19.X4+0x20180] ;  /* 0x02018000131c7984 */ /* 0x000e280000004800 */
[----:B-1----:R1:W-:Y:S02]  /*6e3e0*/  STL [R1+0x22c], R29 ;  /* 0x00022c1d01007387 */ /* 0x0023e40000100800 */
[----:B-1----:R-:W-:-:S06]  /*6e3f0*/  FMUL R29, R3, 1.4426950216293334961 ;  /* 0x3fb8aa3b031d7820 */ /* 0x002fcc0000400000 */
[----:B------:R-:W1:Y:S01]  /*6e400*/  MUFU.EX2 R29, R29 ;  /* 0x0000001d001d7308 */ /* 0x000e620000000800 */
[----:B------:R-:W-:Y:S01]  /*6e410*/  FFMA R3, R6, c[0x0][0x188], -R17 ;  /* 0x0000620006037a23 */ /* 0x000fe20000000811 */
[----:B------:R-:W-:Y:S01]  /*6e420*/  STL [R1+0xe4c], R17 ;  /* 0x000e4c1101007387 */ /* 0x000fe20000100800 */
[----:B------:R-:W2:Y:S03]  /*6e430*/  LDL.LU R6, [R1+0x13c] ;  /* 0x00013c0001067983 */ /* 0x000ea60000300800 */
        /* <DEDUP_REMOVED lines=20> */
[----:B0-----:R-:W-:Y:S01]  /*6e580*/  FMNMX R11, R28, R11, !PT ;  /* 0x0000000b1c0b7209 */ /* 0x001fe20007800000 */
[----:B--2---:R-:W-:-:S04]  /*6e590*/  FFMA R3, R3, c[0x0][0x188], -R17 ;  /* 0x0000620003037a23 */ /* 0x004fc80000000811 */
[----:B-1----:R-:W-:-:S06]  /*6e5a0*/  FMUL R29, R3, 1.4426950216293334961 ;  /* 0x3fb8aa3b031d7820 */ /* 0x002fcc0000400000 */
[----:B------:R-:W0:Y:S01]  /*6e5b0*/  MUFU.EX2 R29, R29 ;  /* 0x0000001d001d7308 */ /* 0x000e220000000800 */
[----:B------:R-:W-:Y:S02]  /*6e5c0*/  FFMA R3, R23, c[0x0][0x188], -R17 ;  /* 0x0000620017037a23 */ /* 0x000fe40000000811 */
[----:B------:R-:W2:Y:S04]  /*6e5d0*/  LDL.LU R23, [R1+0xf8] ;  /* 0x0000f80001177983 */ /* 0x000ea80000300800 */
[----:B0-----:R0:W-:Y:S02]  /*6e5e0*/  STL [R1+0x214], R29 ;  /* 0x0002141d01007387 */ /* 0x0011e40000100800 */
[----:B0-----:R-:W-:-:S06]  /*6e5f0*/  FMUL R29, R3, 1.4426950216293334961 ;  /* 0x3fb8aa3b031d7820 */ /* 0x001fcc0000400000 */
[----:B------:R-:W0:Y:S01]  /*6e600*/  MUFU.EX2 R29, R29 ;  /* 0x0000001d001d7308 */ /* 0x000e220000000800 */
[--C-:B---3--:R-:W-:Y:S02]  /*6e610*/  FFMA R3, R22, c[0x0][0x188], -R17.reuse ;  /* 0x0000620016037a23 */ /* 0x108fe40000000811 */
[----:B------:R-:W3:Y:S04]  /*6e620*/  LDL.LU R22, [R1+0xfc] ;  /* 0x0000fc0001167983 */ /* 0x000ee80000300800 */
[----:B0-----:R0:W-:Y:S02]  /*6e630*/  STL [R1+0x210], R29 ;  /* 0x0002101d01007387 */ /* 0x0011e40000100800 */
[----:B0-----:R-:W-:Y:S02]  /*6e640*/  FMUL R29, R3, 1.4426950216293334961 ;  /* 0x3fb8aa3b031d7820 */ /* 0x001fe40000400000 */
[----:B------:R-:W-:-:S02]  /*6e650*/  FFMA R3, R18, c[0x0][0x188], -R17 ;  /* 0x0000620012037a23 */ /* 0x000fc40000000811 */
[----:B------:R-:W2:Y:S01]  /*6e660*/  LDL.LU R17, [R1+0x3940] ;  /* 0x0039400001117983 */ /* 0x000ea20000300800 */
[----:B------:R0:W1:Y:S01]  /*6e670*/  MUFU.EX2 R28, R29 ;  /* 0x0000001d001c7308 */ /* 0x0000620000000800 */
[----:B------:R-:W2:Y:S02]  /*6e680*/  LDL.LU R18, [R1+0xb0] ;  /* 0x0000b00001127983 */ /* 0x000ea40000300800 */
[----:B0-----:R-:W-:-:S06]  /*6e690*/  FMUL R29, R3, 1.4426950216293334961 ;  /* 0x3fb8aa3b031d7820 */ /* 0x001fcc0000400000 */
[----:B------:R-:W0:Y:S01]  /*6e6a0*/  MUFU.EX2 R29, R29 ;  /* 0x0000001d001d7308 */ /* 0x000e220000000800 */
[----:B------:R-:W-:Y:S01]  /*6e6b0*/  STL [R1+0xe48], R11 ;  /* 0x000e480b01007387 */ /* 0x000fe20000100800 */
[----:B------:R-:W-:Y:S02]  /*6e6c0*/  FFMA R3, R7, c[0x0][0x188], -R11 ;  /* 0x0000620007037a23 */ /* 0x000fe4000000080b */
[----:B-1----:R-:W-:Y:S02]  /*6e6d0*/  STL [R1+0x20c], R28 ;  /* 0x00020c1c01007387 */ /* 0x002fe40000100800 */
[----:B------:R-:W2:Y:S01]  /*6e6e0*/  LDL.LU R7, [R1+0xb4] ;  /* 0x0000b40001077983 */ /* 0x000ea20000300800 */
[----:B------:R-:W1:Y:S04]  /*6e6f0*/  LDS R28, [R19.X4+0x20200] ;  /* 0x02020000131c7984 */ /* 0x000e680000004800 */
[----:B0-----:R0:W-:Y:S02]  /*6e700*/  STL [R1+0x208], R29 ;  /* 0x0002081d01007387 */ /* 0x0011e40000100800 */
[----:B0-----:R-:W-:-:S06]  /*6e710*/  FMUL R29, R3, 1.4426950216293334961 ;  /* 0x3fb8aa3b031d7820 */ /* 0x001fcc0000400000 */
[----:B------:R-:W0:Y:S01]  /*6e720*/  MUFU.EX2 R29, R29 ;  /* 0x0000001d001d7308 */ /* 0x000e220000000800 */
[--C-:B------:R-:W-:Y:S02]  /*6e730*/  FFMA R3, R6, c[0x0][0x188], -R11.reuse ;  /* 0x0000620006037a23 */ /* 0x100fe4000000080b */
[----:B------:R-:W1:Y:S04]  /*6e740*/  LDL R6, [R1+0x7f8] ;  /* 0x0007f80001067983 */ /* 0x000e680000100800 */
[----:B0-----:R0:W-:Y:S02]  /*6e750*/  STL [R1+0x204], R29 ;  /* 0x0002041d01007387 */ /* 0x0011e40000100800 */
[----:B0-----:R-:W-:Y:S02]  /*6e760*/  FMUL R29, R3, 1.4426950216293334961 ;  /* 0x3fb8aa3b031d7820 */ /* 0x001fe40000400000 */
[----:B------:R-:W2:Y:S04]  /*6e770*/  LDL.LU R3, [R1+0x128] ;  /* 0x0001280001037983 */ /* 0x000ea80000300800 */
[----:B------:R-:W0:Y:S02]  /*6e780*/  MUFU.EX2 R29, R29 ;  /* 0x0000001d001d7308 */ /* 0x000e240000000800 */
[----:B0-----:R0:W-:Y:S01]  /*6e790*/  STL [R1+0x200], R29 ;  /* 0x0002001d01007387 */ /* 0x0011e20000100800 */
[----:B--2---:R-:W-:-:S04]  /*6e7a0*/  FFMA R3, R3, c[0x0][0x188], -R11 ;  /* 0x0000620003037a23 */ /* 0x004fc8000000080b */
        /* <DEDUP_REMOVED lines=14> */
[----:B-1----:R-:W-:Y:S02]  /*6e890*/  FMNMX R6, R28, R6, !PT ;  /* 0x000000061c067209 */ /* 0x002fe40007800000 */
[----:B------:R-:W1:Y:S04]  /*6e8a0*/  LDS R28, [R19.X4+0x20280] ;  /* 0x02028000131c7984 */ /* 0x000e680000004800 */
[----:B--2---:R-:W-:-:S04]  /*6e8b0*/  FFMA R3, R3, c[0x0][0x188], -R11 ;  /* 0x0000620003037a23 */ /* 0x004fc8000000080b */
[----:B0-----:R-:W-:-:S06]  /*6e8c0*/  FMUL R29, R3, 1.4426950216293334961 ;  /* 0x3fb8aa3b031d7820 */ /* 0x001fcc0000400000 */
[----:B------:R-:W0:Y:S01]  /*6e8d0*/  MUFU.EX2 R29, R29 ;  /* 0x0000001d001d7308 */ /* 0x000e220000000800 */
[----:B------:R-:W-:Y:S02]  /*6e8e0*/  FFMA R3, R23, c[0x0][0x188], -R11 ;  /* 0x0000620017037a23 */ /* 0x000fe4000000080b */
[----:B------:R-:W2:Y:S04]  /*6e8f0*/  LDL.LU R23, [R1+0x74] ;  /* 0x0000740001177983 */ /* 0x000ea80000300800 */
[----:B0-----:R0:W-:Y:S02]  /*6e900*/  STL [R1+0x1f0], R29 ;  /* 0x0001f01d01007387 */ /* 0x0011e40000100800 */
[----:B0-----:R-:W-:-:S06]  /*6e910*/  FMUL R29, R3, 1.4426950216293334961 ;  /* 0x3fb8aa3b031d7820 */ /* 0x001fcc0000400000 */
[----:B------:R-:W0:Y:S01]  /*6e920*/  MUFU.EX2 R29, R29 ;  /* 0x0000001d001d7308 */ /* 0x000e220000000800 */
[----:B---3--:R-:W-:Y:S02]  /*6e930*/  FFMA R3, R22, c[0x0][0x188], -R11 ;  /* 0x0000620016037a23 */ /* 0x008fe4000000080b */
[----:B------:R-:W3:Y:S01]  /*6e940*/  LDL.LU R11, [R1+0x393c] ;  /* 0x00393c00010b7983 */ /* 0x000ee20000300800 */
[----:B------:R-:W2:Y:S03]  /*6e950*/  LDL.LU R22, [R1+0xb8] ;  /* 0x0000b80001167983 */ /* 0x000ea60000300800 */
[----:B0-----:R0:W-:Y:S02]  /*6e960*/  STL [R1+0x1ec], R29 ;  /* 0x0001ec1d01007387 */ /* 0x0011e40000100800 */
[----:B0-----:R-:W-:-:S06]  /*6e970*/  FMUL R29, R3, 1.4426950216293334961 ;  /* 0x3fb8aa3b031d7820 */ /* 0x001fcc0000400000 */
[----:B------:R-:W0:Y:S01]  /*6e980*/  MUFU.EX2 R29, R29 ;  /* 0x0000001d001d7308 */ /* 0x000e220000000800 */
[----:B------:R-:W-:Y:S01]  /*6e990*/  FFMA R3, R18, c[0x0][0x188], -R6 ;  /* 0x0000620012037a23 */ /* 0x000fe20000000806 */
[----:B------:R-:W-:Y:S01]  /*6e9a0*/  STL [R1+0xe44], R6 ;  /* 0x000e440601007387 */ /* 0x000fe20000100800 */
[----:B------:R-:W2:Y:S03]  /*6e9b0*/  LDL.LU R18, [R1+0xbc] ;  /* 0x0000bc0001127983 */ /* 0x000ea60000300800 */
        /* <DEDUP_REMOVED lines=28> */
[----:B------:R-:W0:Y:S01]  /*6eb80*/  MUFU.EX2 R29, R29 ;  /* 0x0000001d001d7308 */ /* 0x000e220000000800 */
[----:B-1----:R-:W-:Y:S01]  /*6eb90*/  FMNMX R7, R28, R7, !PT ;  /* 0x000000071c077209 */ /* 0x002fe20007800000 */
[----:B0-----:R0:W-:Y:S01]  /*6eba0*/  STL [R1+0x1d0], R29 ;  /* 0x0001d01d01007387 */ /* 0x0011e20000100800 */
[----:B--2---:R-:W-:-:S04]  /*6ebb0*/  FFMA R3, R3, c[0x0][0x188], -R6 ;  /* 0x0000620003037a23 */ /* 0x004fc80000000806 */
[----:B0-----:R-:W-:-:S04]  /*6ebc0*/  FMUL R29, R3, 1.4426950216293334961 ;  /* 0x3fb8aa3b031d7820 */ /* 0x001fc80000400000 */
[----:B------:R0:W1:Y:S01]  /*6ebd0*/  MUFU.EX2 R28, R29 ;  /* 0x0000001d001c7308 */ /* 0x0000620000000800 */
[----:B------:R-:W-:Y:S02]  /*6ebe0*/  FFMA R3, R23, c[0x0][0x188], -R6 ;  /* 0x0000620017037a23 */ /* 0x000fe40000000806 */
[----:B------:R-:W2:Y:S01]  /*6ebf0*/  LDL.LU R6, [R1+0x3938] ;  /* 0x0039380001067983 */ /* 0x000ea20000300800 */
[----:B------:R-:W2:Y:S02]  /*6ec00*/  LDL.LU R23, [R1+0x20] ;  /* 0x0000200001177983 */ /* 0x000ea40000300800 */
[----:B------:R-:W-:Y:S02]  /*6ec10*/  STL [R1+0xe40], R7 ;  /* 0x000e400701007387 */ /* 0x000fe40000100800 */
[----:B0-----:R-:W-:Y:S02]  /*6ec20*/  FMUL R29, R3, 1.4426950216293334961 ;  /* 0x3fb8aa3b031d7820 */ /* 0x001fe40000400000 */
[----:B------:R-:W-:Y:S01]  /*6ec30*/  FFMA R3, R22, c[0x0][0x188], -R7 ;  /* 0x0000620016037a23 */ /* 0x000fe20000000807 */
[----:B-1----:R-:W-:Y:S02]  /*6ec40*/  STL [R1+0x1cc], R28 ;  /* 0x0001cc1c01007387 */ /* 0x002fe40000100800 */
[----:B------:R0:W1:Y:S04]  /*6ec50*/  LDS R28, [R19.X4+0x20300] ;  /* 0x02030000131c7984 */ /* 0x0000680000004800 */
[----:B------:R-:W2:Y:S01]  /*6ec60*/  LDL.LU R22, [R1+0x24] ;  /* 0x0000240001167983 */ /* 0x000ea20000300800 */
[----:B0-----:R0:W3:Y:S02]  /*6ec70*/  MUFU.EX2 R19, R29 ;  /* 0x0000001d00137308 */ /* 0x0010e40000000800 */
[----:B0-----:R-:W-:-:S06]  /*6ec80*/  FMUL R29, R3, 1.4426950216293334961 ;  /* 0x3fb8aa3b031d7820 */ /* 0x001fcc0000400000 */
[----:B------:R-:W0:Y:S01]  /*6ec90*/  MUFU.EX2 R29, R29 ;  /* 0x0000001d001d7308 */ /* 0x000e220000000800 */
[----:B------:R-:W-:Y:S01]  /*6eca0*/  FFMA R3, R18, c[0x0][0x188], -R7 ;  /* 0x0000620012037a23 */ /* 0x000fe20000000807 */
[----:B---3--:R3:W-:Y:S04]  /*6ecb0*/  STL [R1+0x1c8], R19 ;  /* 0x0001c81301007387 */ /* 0x0087e80000100800 */
[----:B---3--:R-:W1:Y:S01]  /*6ecc0*/  LDL R19, [R1+0x16e8] ;  /* 0x0016e80001137983 */ /* 0x008e620000100800 */
[----:B------:R-:W3:Y:S03]  /*6ecd0*/  LDL.LU R18, [R1+0x10] ;  /* 0x0000100001127983 */ /* 0x000ee60000300800 */
[----:B0-----:R0:W-:Y:S02]  /*6ece0*/  STL [R1+0x1c4], R29 ;  /* 0x0001c41d01007387 */ /* 0x0011e40000100800 */
[----:B0-----:R-:W-:-:S02]  /*6ecf0*/  FMUL R29, R3, 1.4426950216293334961 ;  /* 0x3fb8aa3b031d7820 */ /* 0x001fc40000400000 */
        /* <DEDUP_REMOVED lines=28> */
[----:B--2---:R-:W-:Y:S02]  /*6eec0*/  FFMA R3, R3, c[0x0][0x188], -R7 ;  /* 0x0000620003037a23 */ /* 0x004fe40000000807 */
[----:B------:R-:W2:Y:S01]  /*6eed0*/  LDL.LU R7, [R1+0x3934] ;  /* 0x0039340001077983 */ /* 0x000ea20000300800 */
        /* <DEDUP_REMOVED lines=18> */
[----:B------:R-:W2:Y:S04]  /*6f000*/  LDL.LU R3, [R1+0x14] ;  /* 0x0000140001037983 */ /* 0x000ea80000300800 */
[----:B------:R-:W0:Y:S02]  /*6f010*/  MUFU.EX2 R29, R29 ;  /* 0x0000001d001d7308 */ /* 0x000e240000000800 */
[----:B0-----:R0:W-:Y:S01]  /*6f020*/  STL [R1+0x19c], R29 ;  /* 0x00019c1d01007387 */ /* 0x0011e20000100800 */
[----:B--2---:R-:W-:-:S04]  /*6f030*/  FFMA R3, R3, c[0x0][0x188], -R19 ;  /* 0x0000620003037a23 */ /* 0x004fc80000000813 */
[----:B0-----:R-:W-:Y:S02]  /*6f040*/  FMUL R29, R3, 1.4426950216293334961 ;  /* 0x3fb8aa3b031d7820 */ /* 0x001fe40000400000 */
[----:B------:R-:W2:Y:S04]  /*6f050*/  LDL.LU R3, [R1] ;  /* 0x0000000001037983 */ /* 0x000ea80000300800 */
[----:B------:R-:W0:Y:S02]  /*6f060*/  MUFU.EX2 R29, R29 ;  /* 0x0000001d001d7308 */ /* 0x000e240000000800 */
[----:B0-----:R0:W-:Y:S01]  /*6f070*/  STL [R1+0x198], R29 ;  /* 0x0001981d01007387 */ /* 0x0011e20000100800 */
[----:B--2---:R-:W-:-:S04]  /*6f080*/  FFMA R3, R3, c[0x0][0x188], -R19 ;  /* 0x0000620003037a23 */ /* 0x004fc80000000813 */
[----:B0-----:R-:W-:Y:S02]  /*6f090*/  FMUL R29, R3, 1.4426950216293334961 ;  /* 0x3fb8aa3b031d7820 */ /* 0x001fe40000400000 */
[----:B------:R-:W2:Y:S04]  /*6f0a0*/  LDL.LU R3, [R1+0x4] ;  /* 0x0000040001037983 */ /* 0x000ea80000300800 */
[----:B------:R-:W0:Y:S02]  /*6f0b0*/  MUFU.EX2 R29, R29 ;  /* 0x0000001d001d7308 */ /* 0x000e240000000800 */
[----:B0-----:R0:W-:Y:S04]  /*6f0c0*/  STL [R1+0x194], R29 ;  /* 0x0001941d01007387 */ /* 0x0011e80000100800 */
[----:B------:R-:W1:Y:S01]  /*6f0d0*/  S2R R28, SR_TID.X ;  /* 0x00000000001c7919 */ /* 0x000e620000002100 */
[----:B--2---:R-:W-:-:S04]  /*6f0e0*/  FFMA R3, R3, c[0x0][0x188], -R19 ;  /* 0x0000620003037a23 */ /* 0x004fc80000000813 */
[----:B0-----:R-:W-:Y:S02]  /*6f0f0*/  FMUL R29, R3, 1.4426950216293334961 ;  /* 0x3fb8aa3b031d7820 */ /* 0x001fe40000400000 */
[----:B------:R-:W-:Y:S02]  /*6f100*/  FFMA R3, R24, c[0x0][0x188], -R19 ;  /* 0x0000620018037a23 */ /* 0x000fe40000000813 */
[----:B------:R0:W2:Y:S02]  /*6f110*/  MUFU.EX2 R24, R29 ;  /* 0x0000001d00187308 */ /* 0x0000a40000000800 */
[----:B0-----:R-:W3:Y:S01]  /*6f120*/  LDL R29, [R1+0x16ec] ;  /* 0x0016ec00011d7983 */ /* 0x001ee20000100800 */
[----:B-1----:R-:W-:-:S06]  /*6f130*/  LOP3.LUT R28, R28, 0x1c, RZ, 0xc0, !PT ;  /* 0x0000001c1c1c7812 */ /* 0x002fcc00078ec0ff */
[----:B------:R-:W3:Y:S04]  /*6f140*/  LDS R28, [R28.X4+0x20380] ;  /* 0x020380001c1c7984 */ /* 0x000ee80000004800 */
[----:B--2---:R0:W-:Y:S02]  /*6f150*/  STL [R1+0x190], R24 ;  /* 0x0001901801007387 */ /* 0x0041e40000100800 */
[----:B0-----:R-:W-:Y:S02]  /*6f160*/  FMUL R24, R3, 1.4426950216293334961 ;  /* 0x3fb8aa3b03187820 */ /* 0x001fe40000400000 */
[----:B------:R-:W0:Y:S04]  /*6f170*/  S2R R3, SR_TID.X ;  /* 0x0000000000037919 */ /* 0x000e280000002100 */
[----:B------:R-:W1:Y:S01]  /*6f180*/  MUFU.EX2 R24, R24 ;  /* 0x0000001800187308 */ /* 0x000e620000000800 */
[----:B---3--:R-:W-:Y:S01]  /*6f190*/  FMNMX R29, R28, R29, !PT ;  /* 0x0000001d1c1d7209 */ /* 0x008fe20007800000 */
[----:B0-----:R-:W-:-:S02]  /*6f1a0*/  LOP3.LUT R28, R3, 0x1c, RZ, 0xc0, !PT ;  /* 0x0000001c031c7812 */ /* 0x001fc400078ec0ff */
[----:B------:R-:W-:Y:S02]  /*6f1b0*/  FFMA R3, R25, c[0x0][0x188], -R19 ;  /* 0x0000620019037a23 */ /* 0x000fe40000000813 */
[----:B------:R-:W-:Y:S01]  /*6f1c0*/  STL [R1+0xe34], R29 ;  /* 0x000e341d01007387 */ /* 0x000fe20000100800 */
[----:B------:R-:W2:Y:S02]  /*6f1d0*/  LDL.LU R19, [R1+0x160] ;  /* 0x0001600001137983 */ /* 0x000ea40000300800 */
[----:B-1----:R-:W-:Y:S02]  /*6f1e0*/  STL [R1+0x18c], R24 ;  /* 0x00018c1801007387 */ /* 0x002fe40000100800 */
[----:B------:R-:W-:Y:S01]  /*6f1f0*/  FMUL R25, R3, 1.4426950216293334961 ;  /* 0x3fb8aa3b03197820 */ /* 0x000fe20000400000 */
[----:B------:R-:W0:Y:S04]  /*6f200*/  LDS R24, [R28.X4+0x20400] ;  /* 0x020400001c187984 */ /* 0x000e280000004800 */
[----:B------:R-:W3:Y:S01]  /*6f210*/  LDL.LU R3, [R1+0x28] ;  /* 0x0000280001037983 */ /* 0x000ee20000300800 */
[----:B------:R-:W1:Y:S03]  /*6f220*/  MUFU.EX2 R25, R25 ;  /* 0x0000001900197308 */ /* 0x000e660000000800 */
[----:B-1----:R1:W-:Y:S01]  /*6f230*/  STL [R1+0x188], R25 ;  /* 0x0001881901007387 */ /* 0x0023e20000100800 */
[----:B---3--:R-:W-:-:S04]  /*6f240*/  FFMA R3, R3, c[0x0][0x188], -R29 ;  /* 0x0000620003037a23 */ /* 0x008fc8000000081d */
[----:B-1----:R-:W-:-:S06]  /*6f250*/  FMUL R25, R3, 1.4426950216293334961 ;  /* 0x3fb8aa3b03197820 */ /* 0x002fcc0000400000 */
[----:B------:R-:W1:Y:S01]  /*6f260*/  MUFU.EX2 R25, R25 ;  /* 0x0000001900197308 */ /* 0x000e620000000800 */
[----:B------:R-:W-:Y:S02]  /*6f270*/  FFMA R3, R23, c[0x0][0x188], -R29 ;  /* 0x0000620017037a23 */ /* 0x000fe4000000081d */
[----:B------:R-:W3:Y:S04]  /*6f280*/  LDL.LU R23, [R1+0x164] ;  /* 0x0001640001177983 */ /* 0x000ee80000300800 */
[----:B-1----:R1:W-:Y:S02]  /*6f290*/  STL [R1+0x184], R25 ;  /* 0x0001841901007387 */ /* 0x0023e40000100800 */
[----:B-1----:R-:W-:-:S06]  /*6f2a0*/  FMUL R25, R3, 1.4426950216293334961 ;  /* 0x3fb8aa3b03197820 */ /* 0x002fcc0000400000 */
[----:B------:R-:W1:Y:S01]  /*6f2b0*/  MUFU.EX2 R25, R25 ;  /* 0x0000001900197308 */ /* 0x000e620000000800 */
[----:B------:R-:W-:Y:S02]  /*6f2c0*/  FFMA R3, R22, c[0x0][0x188], -R29 ;  /* 0x0000620016037a23 */ /* 0x000fe4000000081d */
[----:B------:R-:W0:Y:S04]  /*6f2d0*/  LDL R22, [R1+0x16f4] ;  /* 0x0016f40001167983 */ /* 0x000e280000100800 */
[----:B-1----:R1:W-:Y:S02]  /*6f2e0*/  STL [R1+0x180], R25 ;  /* 0x0001801901007387 */ /* 0x0023e40000100800 */
[----:B-1----:R-:W-:-:S06]  /*6f2f0*/  FMUL R25, R3, 1.4426950216293334961 ;  /* 0x3fb8aa3b03197820 */ /* 0x002fcc0000400000 */
[----:B------:R-:W1:Y:S01]  /*6f300*/  MUFU.EX2 R25, R25 ;  /* 0x0000001900197308 */ /* 0x000e620000000800 */
[--C-:B------:R-:W-:Y:S02]  /*6f310*/  FFMA R3, R18, c[0x0][0x188], -R29.reuse ;  /* 0x0000620012037a23 */ /* 0x100fe4000000081d */
[----:B------:R-:W2:Y:S04]  /*6f320*/  LDL.LU R18, [R1+0x154] ;  /* 0x0001540001127983 */ /* 0x000ea80000300800 */
        /* <DEDUP_REMOVED lines=10> */
[----:B0-----:R-:W-:Y:S02]  /*6f3d0*/  FMNMX R22, R24, R22, !PT ;  /* 0x0000001618167209 */ /* 0x001fe40007800000 */
[----:B------:R-:W0:Y:S04]  /*6f3e0*/  LDS R24, [R28.X4+0x20480] ;  /* 0x020480001c187984 */ /* 0x000e280000004800 */
[----:B--2---:R-:W-:-:S04]  /*6f3f0*/  FFMA R3, R3, c[0x0][0x188], -R29 ;  /* 0x0000620003037a23 */ /* 0x004fc8000000081d */
[----:B-1----:R-:W-:-:S06]  /*6f400*/  FMUL R25, R3, 1.4426950216293334961 ;  /* 0x3fb8aa3b03197820 */ /* 0x002fcc0000400000 */
[----:B------:R-:W1:Y:S01]  /*6f410*/  MUFU.EX2 R25, R25 ;  /* 0x0000001900197308 */ /* 0x000e620000000800 */
[--C-:B------:R-:W-:Y:S02]  /*6f420*/  FFMA R3, R26, c[0x0][0x188], -R29.reuse ;  /* 0x000062001a037a23 */ /* 0x100fe4000000081d */
[----:B------:R-:W2:Y:S04]  /*6f430*/  LDL.LU R26, [R1+0x144] ;  /* 0x00014400011a7983 */ /* 0x000ea80000300800 */
[----:B-1----:R1:W-:Y:S02]  /*6f440*/  STL [R1+0x170], R25 ;  /* 0x0001701901007387 */ /* 0x0023e40000100800 */
[----:B-1----:R-:W-:Y:S02]  /*6f450*/  FMUL R25, R3, 1.4426950216293334961 ;  /* 0x3fb8aa3b03197820 */ /* 0x002fe40000400000 */
[----:B------:R-:W-:-:S02]  /*6f460*/  FFMA R3, R27, c[0x0][0x188], -R29 ;  /* 0x000062001b037a23 */ /* 0x000fc4000000081d */
[----:B------:R-:W2:Y:S01]  /*6f470*/  LDL.LU R27, [R1+0x104] ;  /* 0x00010400011b7983 */ /* 0x000ea20000300800 */
[----:B------:R1:W0:Y:S02]  /*6f480*/  MUFU.EX2 R29, R25 ;  /* 0x00000019001d7308 */ /* 0x0002240000000800 */
[----:B-1----:R-:W-:-:S06]  /*6f490*/  FMUL R25, R3, 1.4426950216293334961 ;  /* 0x3fb8aa3b03197820 */ /* 0x002fcc0000400000 */
[----:B------:R-:W1:Y:S01]  /*6f4a0*/  MUFU.EX2 R25, R25 ;  /* 0x0000001900197308 */ /* 0x000e620000000800 */
[----:B0-----:R0:W-:Y:S01]  /*6f4b0*/  STL [R1+0x13c], R29 ;  /* 0x00013c1d01007387 */ /* 0x0011e20000100800 */
[----:B------:R-:W-:Y:S02]  /*6f4c0*/  STL [R1+0xe2c], R22 ;  /* 0x000e2c1601007387 */ /* 0x000fe40000100800 */
[----:B------:R-:W-:Y:S01]  /*6f4d0*/  FFMA R3, R19, c[0x0][0x188], -R22 ;  /* 0x0000620013037a23 */ /* 0x000fe20000000816 */
[----:B0-----:R-:W2:Y:S01]  /*6f4e0*/  LDL.LU R29, [R1+0x168] ;  /* 0x00016800011d7983 */ /* 0x001ea20000300800 */
[----:B------:R-:W2:Y:S03]  /*6f4f0*/  LDL.LU R19, [R1+0x16c] ;  /* 0x00016c0001137983 */ /* 0x000ea60000300800 */
[----:B-1----:R0:W-:Y:S02]  /*6f500*/  STL [R1+0x138], R25 ;  /* 0x0001381901007387 */ /* 0x0021e40000100800 */
[----:B0-----:R-:W-:-:S06]  /*6f510*/  FMUL R25, R3, 1.4426950216293334961 ;  /* 0x3fb8aa3b03197820 */ /* 0x001fcc0000400000 */
[----:B------:R-:W0:Y:S01]  /*6f520*/  MUFU.EX2 R25, R25 ;  /* 0x0000001900197308 */ /* 0x000e220000000800 */
[--C-:B---3--:R-:W-:Y:S02]  /*6f530*/  FFMA R3, R23, c[0x0][0x188], -R22.reuse ;  /* 0x0000620017037a23 */ /* 0x108fe40000000816 */
[----:B------:R-:W3:Y:S04]  /*6f540*/  LDL R23, [R1+0x16f8] ;  /* 0x0016f80001177983 */ /* 0x000ee80000100800 */
[----:B0-----:R0:W-:Y:S02]  /*6f550*/  STL [R1+0x134], R25 ;  /* 0x0001341901007387 */ /* 0x0011e40000100800 */
[----:B0-----:R-:W-:Y:S02]  /*6f560*/  FMUL R25, R3, 1.4426950216293334961 ;  /* 0x3fb8aa3b03197820 */ /* 0x001fe40000400000 */
[----:B------:R-:W2:Y:S04]  /*6f570*/  LDL.LU R3, [R1+0x150] ;  /* 0x0001500001037983 */ /* 0x000ea80000300800 */
[----:B------:R-:W0:Y:S02]  /*6f580*/  MUFU.EX2 R25, R25 ;  /* 0x0000001900197308 */ /* 0x000e240000000800 */
[----:B0-----:R0:W-:Y:S01]  /*6f590*/  STL [R1+0x130], R25 ;  /* 0x0001301901007387 */ /* 0x0011e20000100800 */
[----:B--2---:R-:W-:-:S04]  /*6f5a0*/  FFMA R3, R3, c[0x0][0x188], -R22 ;  /* 0x0000620003037a23 */ /* 0x004fc80000000816 */
[----:B0-----:R-:W-:-:S06]  /*6f5b0*/  FMUL R25, R3, 1.4426950216293334961 ;  /* 0x3fb8aa3b03197820 */ /* 0x001fcc0000400000 */
[----:B------:R-:W0:Y:S01]  /*6f5c0*/  MUFU.EX2 R25, R25 ;  /* 0x0000001900197308 */ /* 0x000e220000000800 */
[--C-:B------:R-:W-:Y:S02]  /*6f5d0*/  FFMA R3, R18, c[0x0][0x188], -R22.reuse ;  /* 0x0000620012037a23 */ /* 0x100fe40000000816 */
[----:B------:R-:W2:Y:S04]  /*6f5e0*/  LDL.LU R18, [R1+0x158] ;  /* 0x0001580001127983 */ /* 0x000ea80000300800 */
        /* <DEDUP_REMOVED lines=13> */
[----:B------:R-:W0:Y:S01]  /*6f6c0*/  MUFU.EX2 R25, R25 ;  /* 0x0000001900197308 */ /* 0x000e220000000800 */
[----:B---3--:R-:W-:Y:S01]  /*6f6d0*/  FMNMX R23, R24, R23, !PT ;  /* 0x0000001718177209 */ /* 0x008fe20007800000 */
[----:B0-----:R0:W-:Y:S01]  /*6f6e0*/  STL [R1+0x120], R25 ;  /* 0x0001201901007387 */ /* 0x0011e20000100800 */
[----:B--2---:R-:W-:-:S04]  /*6f6f0*/  FFMA R3, R3, c[0x0][0x188], -R22 ;  /* 0x0000620003037a23 */ /* 0x004fc80000000816 */
[----:B0-----:R-:W-:Y:S02]  /*6f700*/  FMUL R25, R3, 1.4426950216293334961 ;  /* 0x3fb8aa3b03197820 */ /* 0x001fe40000400000 */
[----:B------:R-:W-:Y:S02]  /*6f710*/  FFMA R3, R27, c[0x0][0x188], -R22 ;  /* 0x000062001b037a23 */ /* 0x000fe40000000816 */
[----:B------:R-:W2:Y:S01]  /*6f720*/  LDL.LU R22, [R1+0x3930] ;  /* 0x0039300001167983 */ /* 0x000ea20000300800 */
[----:B------:R0:W1:Y:S01]  /*6f730*/  MUFU.EX2 R24, R25 ;  /* 0x0000001900187308 */ /* 0x0000620000000800 */
[----:B------:R-:W3:Y:S02]  /*6f740*/  LDL.LU R27, [R1+0x10c] ;  /* 0x00010c00011b7983 */ /* 0x000ee40000300800 */
[----:B0-----:R-:W-:Y:S02]  /*6f750*/  FMUL R25, R3, 1.4426950216293334961 ;  /* 0x3fb8aa3b03197820 */ /* 0x001fe40000400000 */
[----:B------:R-:W-:-:S03]  /*6f760*/  FFMA R3, R29, c[0x0][0x188], -R23 ;  /* 0x000062001d037a23 */ /* 0x000fc60000000817 */
[----:B------:R0:W1:Y:S02]  /*6f770*/  MUFU.EX2 R29, R25 ;  /* 0x00000019001d7308 */ /* 0x0000640000000800 */
[----:B0-----:R-:W-:-:S06]  /*6f780*/  FMUL R25, R3, 1.4426950216293334961 ;  /* 0x3fb8aa3b03197820 */ /* 0x001fcc0000400000 */
[----:B------:R-:W0:Y:S01]  /*6f790*/  MUFU.EX2 R25, R25 ;  /* 0x0000001900197308 */ /* 0x000e220000000800 */
[----:B------:R-:W-:Y:S01]  /*6f7a0*/  STL [R1+0xe3c], R23 ;  /* 0x000e3c1701007387 */ /* 0x000fe20000100800 */
[----:B-1----:R-:W-:Y:S02]  /*6f7b0*/  STL [R1+0x11c], R24 ;  /* 0x00011c1801007387 */ /* 0x002fe40000100800 */
[----:B------:R1:W2:Y:S04]  /*6f7c0*/  LDS R24, [R28.X4+0x20500] ;  /* 0x020500001c187984 */ /* 0x0002a80000004800 */
[----:B------:R-:W-:Y:S01]  /*6f7d0*/  FFMA R3, R19, c[0x0][0x188], -R23 ;  /* 0x0000620013037a23 */ /* 0x000fe20000000817 */
[----:B-1----:R-:W2:Y:S01]  /*6f7e0*/  LDL.LU R28, [R1+0xe0] ;  /* 0x0000e000011c7983 */ /* 0x002ea20000300800 */
[----:B------:R-:W2:Y:S02]  /*6f7f0*/  LDL.LU R19, [R1+0xe4] ;  /* 0x0000e40001137983 */ /* 0x000ea40000300800 */
[----:B------:R-:W-:Y:S01]  /*6f800*/  STL [R1+0x118], R29 ;  /* 0x0001181d01007387 */ /* 0x000fe20000100800 */
[----:B0-----:R0:W-:Y:S02]  /*6f810*/  STL [R1+0x114], R25 ;  /* 0x0001141901007387 */ /* 0x0011e40000100800 */
[----:B0-----:R-:W-:-:S06]  /*6f820*/  FMUL R25, R3, 1.4426950216293334961 ;  /* 0x3fb8aa3b03197820 */ /* 0x001fcc0000400000 */
[----:B------:R-:W0:Y:S01]  /*6f830*/  MUFU.EX2 R25, R25 ;  /* 0x0000001900197308 */ /* 0x000e220000000800 */
[----:B------:R-:W-:Y:S01]  /*6f840*/  FFMA R3, R18, c[0x0][0x188], -R23 ;  /* 0x0000620012037a23 */ /* 0x000fe20000000817 */
[----:B------:R1:W-:Y:S04]  /*6f850*/  STL [R1+0x386c], R29 ;  /* 0x00386c1d01007387 */ /* 0x0003e80000100800 */
[----:B-1----:R-:W2:Y:S01]  /*6f860*/  LDL.LU R29, [R1+0x108] ;  /* 0x00010800011d7983 */ /* 0x002ea20000300800 */
[----:B------:R-:W2:Y:S03]  /*6f870*/  LDL R18, [R1+0x16fc] ;  /* 0x0016fc0001127983 */ /* 0x000ea60000100800 */
        /* <DEDUP_REMOVED lines=10> */
[----:B------:R-:W-:Y:S01]  /*6f920*/  FMNMX R18, R24, R18, !PT ;  /* 0x0000001218127209 */ /* 0x000fe20007800000 */
[----:B--2---:R-:W-:-:S04]  /*6f930*/  FFMA R3, R3, c[0x0][0x188], -R23 ;  /* 0x0000620003037a23 */ /* 0x004fc80000000817 */
[----:B0-----:R-:W-:Y:S02]  /*6f940*/  FMUL R25, R3, 1.4426950216293334961 ;  /* 0x3fb8aa3b03197820 */ /* 0x001fe40000400000 */
[--C-:B------:R-:W-:Y:S02]  /*6f950*/  FFMA R3, R26, c[0x0][0x188], -R23.reuse ;  /* 0x000062001a037a23 */ /* 0x100fe40000000817 */
[----:B------:R0:W1:Y:S02]  /*6f960*/  MUFU.EX2 R26, R25 ;  /* 0x00000019001a7308 */ /* 0x0000640000000800 */
[----:B0-----:R-:W-:Y:S02]  /*6f970*/  FMUL R25, R3, 1.4426950216293334961 ;  /* 0x3fb8aa3b03197820 */ /* 0x001fe40000400000 */
[----:B------:R-:W-:Y:S01]  /*6f980*/  FFMA R3, R29, c[0x0][0x188], -R23 ;  /* 0x000062001d037a23 */ /* 0x000fe20000000817 */
[----:B-1----:R0:W-:Y:S03]  /*6f990*/  STL [R1+0xfc], R26 ;  /* 0x0000fc1a01007387 */ /* 0x0021e60000100800 */
[----:B------:R1:W2:Y:S01]  /*6f9a0*/  MUFU.EX2 R29, R25 ;  /* 0x00000019001d7308 */ /* 0x0002a20000000800 */
[----:B0-----:R-:W0:Y:S01]  /*6f9b0*/  S2R R26, SR_TID.X ;  /* 0x00000000001a7919 */ /* 0x001e220000002100 */
[----:B-1----:R-:W-:-:S06]  /*6f9c0*/  FMUL R25, R3, 1.4426950216293334961 ;  /* 0x3fb8aa3b03197820 */ /* 0x002fcc0000400000 */
[----:B------:R-:W1:Y:S01]  /*6f9d0*/  MUFU.EX2 R25, R25 ;  /* 0x0000001900197308 */ /* 0x000e620000000800 */
[----:B--2---:R0:W-:Y:S01]  /*6f9e0*/  STL [R1+0xf8], R29 ;  /* 0x0000f81d01007387 */ /* 0x0041e20000100800 */
[----:B---3--:R-:W-:Y:S01]  /*6f9f0*/  FFMA R3, R27, c[0x0][0x188], -R23 ;  /* 0x000062001b037a23 */ /* 0x008fe20000000817 */
[----:B0-----:R-:W-:Y:S02]  /*6fa00*/  LOP3.LUT R29, R26, 0x1c, RZ, 0xc0, !PT ;  /* 0x0000001c1a1d7812 */ /* 0x001fe400078ec0ff */
[----:B------:R-:W2:Y:S01]  /*6fa10*/  LDL.LU R26, [R1+0x84] ;  /* 0x00008400011a7983 */ /* 0x000ea20000300800 */
[----:B------:R-:W3:Y:S02]  /*6fa20*/  LDL.LU R23, [R1+0x392c] ;  /* 0x00392c0001177983 */ /* 0x000ee40000300800 */
[----:B------:R-:W2:Y:S02]  /*6fa30*/  LDL.LU R27, [R1+0xe8] ;  /* 0x0000e800011b7983 */ /* 0x000ea40000300800 */
[----:B-1----:R0:W-:Y:S01]  /*6fa40*/  STL [R1+0xf4], R25 ;  /* 0x0000f41901007387 */ /* 0x0021e20000100800 */
[----:B------:R-:W1:Y:S01]  /*6fa50*/  LDS R24, [R29.X4+0x20580] ;  /* 0x020580001d187984 */ /* 0x000e620000004800 */
[----:B0-----:R-:W-:-:S02]  /*6fa60*/  FMUL R25, R3, 1.4426950216293334961 ;  /* 0x3fb8aa3b03197820 */ /* 0x001fc40000400000 */
[----:B------:R-:W-:Y:S02]  /*6fa70*/  FFMA R3, R28, c[0x0][0x188], -R18 ;  /* 0x000062001c037a23 */ /* 0x000fe40000000812 */
[----:B------:R0:W4:Y:S02]  /*6fa80*/  MUFU.EX2 R28, R25 ;  /* 0x00000019001c7308 */ /* 0x0001240000000800 */
[----:B0-----:R-:W-:-:S06]  /*6fa90*/  FMUL R25, R3, 1.4426950216293334961 ;  /* 0x3fb8aa3b03197820 */ /* 0x001fcc0000400000 */
[----:B------:R-:W0:Y:S01]  /*6faa0*/  MUFU.EX2 R25, R25 ;  /* 0x0000001900197308 */ /* 0x000e220000000800 */
[----:B------:R-:W-:Y:S01]  /*6fab0*/  STL [R1+0xe30], R18 ;  /* 0x000e301201007387 */ /* 0x000fe20000100800 */
[--C-:B------:R-:W-:Y:S02]  /*6fac0*/  FFMA R3, R19, c[0x0][0x188], -R18.reuse ;  /* 0x0000620013037a23 */ /* 0x100fe40000000812 */
[----:B------:R-:W1:Y:S02]  /*6fad0*/  LDL R19, [R1+0x1700] ;  /* 0x0017000001137983 */ /* 0x000e640000100800 */
[----:B----4-:R-:W-:Y:S01]  /*6fae0*/  STL [R1+0xf0], R28 ;  /* 0x0000f01c01007387 */ /* 0x010fe20000100800 */
[----:B0-----:R0:W-:Y:S01]  /*6faf0*/  STL [R1+0xe4], R25 ;  /* 0x0000e41901007387 */ /* 0x0011e20000100800 */
[----:B------:R4:W-:Y:S02]  /*6fb00*/  STL [R1+0x3870], R28 ;  /* 0x0038701c01007387 */ /* 0x0009e40000100800 */
[----:B0-----:R-:W-:Y:S01]  /*6fb10*/  FMUL R25, R3, 1.4426950216293334961 ;  /* 0x3fb8aa3b03197820 */ /* 0x001fe20000400000 */
[----:B----4-:R-:W4:Y:S01]  /*6fb20*/  LDL.LU R28, [R1+0x80] ;  /* 0x00008000011c7983 */ /* 0x010f220000300800 */
        /* <DEDUP_REMOVED lines=20> */
[----:B0-----:R-:W-:Y:S02]  /*6fc70*/  FMUL R25, R3, 1.4426950216293334961 ;  /* 0x3fb8aa3b03197820 */ /* 0x001fe40000400000 */
[--C-:B----4-:R-:W-:Y:S02]  /*6fc80*/  FFMA R3, R28, c[0x0][0x188], -R18.reuse ;  /* 0x000062001c037a23 */ /* 0x110fe40000000812 */
[----:B------:R0:W1:Y:S02]  /*6fc90*/  MUFU.EX2 R28, R25 ;  /* 0x00000019001c7308 */ /* 0x0000640000000800 */
[----:B0-----:R-:W-:Y:S02]  /*6fca0*/  FMUL R25, R3, 1.4426950216293334961 ;  /* 0x3fb8aa3b03197820 */ /* 0x001fe40000400000 */
[----:B------:R-:W-:-:S04]  /*6fcb0*/  FFMA R3, R26, c[0x0][0x188], -R18 ;  /* 0x000062001a037a23 */ /* 0x000fc80000000812 */
[----:B------:R0:W2:Y:S02]  /*6fcc0*/  MUFU.EX2 R24, R25 ;  /* 0x0000001900187308 */ /* 0x0000a40000000800 */
[----:B0-----:R-:W-:Y:S02]  /*6fcd0*/  FMUL R25, R3, 1.4426950216293334961 ;  /* 0x3fb8aa3b03197820 */ /* 0x001fe40000400000 */
[----:B------:R-:W-:-:S04]  /*6fce0*/  FFMA R3, R27, c[0x0][0x188], -R19 ;  /* 0x000062001b037a23 */ /* 0x000fc80000000813 */
[----:B------:R0:W4:Y:S02]  /*6fcf0*/  MUFU.EX2 R27, R25 ;  /* 0x00000019001b7308 */ /* 0x0001240000000800 */
[----:B0-----:R-:W-:-:S06]  /*6fd00*/  FMUL R25, R3, 1.4426950216293334961 ;  /* 0x3fb8aa3b03197820 */ /* 0x001fcc0000400000 */
[----:B------:R-:W0:Y:S01]  /*6fd10*/  MUFU.EX2 R25, R25 ;  /* 0x0000001900197308 */ /* 0x000e220000000800 */
[----:B-1----:R1:W-:Y:S01]  /*6fd20*/  STL [R1+0xbc], R28 ;  /* 0x0000bc1c01007387 */ /* 0x0023e20000100800 */
[----:B------:R-:W3:Y:S02]  /*6fd30*/  LDL.LU R18, [R1+0x3928] ;  /* 0x0039280001127983 */ /* 0x000ee40000300800 */
[----:B------:R-:W3:Y:S02]  /*6fd40*/  LDL.LU R26, [R1+0x50] ;  /* 0x00005000011a7983 */ /* 0x000ee40000300800 */
[----:B------:R-:W-:Y:S01]  /*6fd50*/  STL [R1+0xe28], R19 ;  /* 0x000e281301007387 */ /* 0x000fe20000100800 */
[----:B--2---:R-:W-:Y:S01]  /*6fd60*/  STL [R1+0xb8], R24 ;  /* 0x0000b81801007387 */ /* 0x004fe20000100800 */
[--C-:B------:R-:W-:Y:S02]  /*6fd70*/  FFMA R3, R2, c[0x0][0x188], -R19.reuse ;  /* 0x0000620002037a23 */ /* 0x100fe40000000813 */
[----:B------:R-:W2:Y:S01]  /*6fd80*/  LDS R24, [R29.X4+0x20600] ;  /* 0x020600001d187984 */ /* 0x000ea20000004800 */
[----:B-1----:R-:W2:Y:S03]  /*6fd90*/  LDL.LU R28, [R1+0x54] ;  /* 0x00005400011c7983 */ /* 0x002ea60000300800 */
[----:B------:R-:W2:Y:S02]  /*6fda0*/  LDL R2, [R1+0x170c] ;  /* 0x00170c0001027983 */ /* 0x000ea40000100800 */
[----:B----4-:R-:W-:Y:S01]  /*6fdb0*/  STL [R1+0xb4], R27 ;  /* 0x0000b41b01007387 */ /* 0x010fe20000100800 */
[----:B0-----:R0:W-:Y:S01]  /*6fdc0*/  STL [R1+0xb0], R25 ;  /* 0x0000b01901007387 */ /* 0x0011e20000100800 */
[----:B------:R1:W-:Y:S02]  /*6fdd0*/  STL [R1+0x3874], R27 ;  /* 0x0038741b01007387 */ /* 0x0003e40000100800 */
[----:B0-----:R-:W-:Y:S01]  /*6fde0*/  FMUL R25, R3, 1.4426950216293334961 ;  /* 0x3fb8aa3b03197820 */ /* 0x001fe20000400000 */
[----:B-1----:R-:W4:Y:S01]  /*6fdf0*/  LDL.LU R27, [R1+0x8c] ;  /* 0x00008c00011b7983 */ /* 0x002f220000300800 */
        /* <DEDUP_REMOVED lines=23> */
[----:B------:R-:W-:Y:S02]  /*6ff70*/  FMNMX R2, R24, R2, !PT ;  /* 0x0000000218027209 */ /* 0x000fe40007800000 */
[----:B------:R-:W1:Y:S04]  /*6ff80*/  LDS R24, [R29.X4+0x20680] ;  /* 0x020680001d187984 */ /* 0x000e680000004800 */
[----:B--2---:R-:W-:-:S04]  /*6ff90*/  FFMA R3, R3, c[0x0][0x188], -R19 ;  /* 0x0000620003037a23 */ /* 0x004fc80000000813 */
[----:B0-----:R-:W-:-:S06]  /*6ffa0*/  FMUL R25, R3, 1.4426950216293334961 ;  /* 0x3fb8aa3b03197820 */ /* 0x001fcc0000400000 */
[----:B------:R-:W0:Y:S01]  /*6ffb0*/  MUFU.EX2 R25, R25 ;  /* 0x0000001900197308 */ /* 0x000e220000000800 */
[----:B----4-:R-:W-:Y:S02]  /*6ffc0*/  FFMA R3, R27, c[0x0][0x188], -R19 ;  /* 0x000062001b037a23 */ /* 0x010fe40000000813 */
[----:B------:R-:W2:Y:S01]  /*6ffd0*/  LDL.LU R19, [R1+0x3924] ;  /* 0x0039240001137983 */ /* 0x000ea20000300800 */
[----:B------:R-:W4:Y:S03]  /*6ffe0*/  LDL.LU R27, [R1+0x58] ;  /* 0x00005800011b7983 */ /* 0x000f260000300800 */
[----:B0-----:R0:W-:Y:S02]  /*6fff0*/  STL [R1+0x98], R25 ;  /* 0x0000981901007387 */ /* 0x0011e40000100800 */
[----:B0-----:R-:W-:Y:S02]  /*70000*/  FMUL R25, R3, 1.4426950216293334961 ;  /* 0x3fb8aa3b03197820 */ /* 0x001fe40000400000 */
[----:B---3--:R-:W-:-:S02]  /*70010*/  FFMA R3, R26, c[0x0][0x188], -R2 ;  /* 0x000062001a037a23 */ /* 0x008fc40000000802 */
[----:B------:R0:W3:Y:S02]  /*70020*/  MUFU.EX2 R26, R25 ;  /* 0x00000019001a7308 */ /* 0x0000e40000000800 */
[----:B0-----:R-:W-:-:S06]  /*70030*/  FMUL R25, R3, 1.4426950216293334961 ;  /* 0x3fb8aa3b03197820 */ /* 0x001fcc0000400000 */
[----:B------:R-:W0:Y:S01]  /*70040*/  MUFU.EX2 R25, R25 ;  /* 0x0000001900197308 */ /* 0x000e220000000800 */
[----:B------:R-:W-:Y:S01]  /*70050*/  STL [R1+0xe24], R2 ;  /* 0x000e240201007387 */ /* 0x000fe20000100800 */
[--C-:B------:R-:W-:Y:S02]  /*70060*/  FFMA R3, R28, c[0x0][0x188], -R2.reuse ;  /* 0x000062001c037a23 */ /* 0x100fe40000000802 */
[----:B------:R-:W2:Y:S02]  /*70070*/  LDL.LU R28, [R1+0x48] ;  /* 0x00004800011c7983 */ /* 0x000ea40000300800 */
[----:B---3--:R-:W-:Y:S01]  /*70080*/  STL [R1+0x94], R26 ;  /* 0x0000941a01007387 */ /* 0x008fe20000100800 */
[----:B0-----:R0:W-:Y:S01]  /*70090*/  STL [R1+0x90], R25 ;  /* 0x0000901901007387 */ /* 0x0011e20000100800 */
[----:B------:R3:W-:Y:S02]  /*700a0*/  STL [R1+0x3878], R26 ;  /* 0x0038781a01007387 */ /* 0x0007e40000100800 */
[----:B0-----:R-:W-:Y:S01]  /*700b0*/  FMUL R25, R3, 1.4426950216293334961 ;  /* 0x3fb8aa3b03197820 */ /* 0x001fe20000400000 */
[----:B---3--:R-:W1:Y:S01]  /*700c0*/  LDL R26, [R1+0x171c] ;  /* 0x00171c00011a7983 */ /* 0x008e620000100800 */
[----:B------:R-:W3:Y:S04]  /*700d0*/  LDL.LU R3, [R1+0x40] ;  /* 0x0000400001037983 */ /* 0x000ee80000300800 */
[----:B------:R-:W0:Y:S02]  /*700e0*/  MUFU.EX2 R25, R25 ;  /* 0x0000001900197308 */ /* 0x000e240000000800 */
[----:B0-----:R0:W-:Y:S01]  /*700f0*/  STL [R1+0x8c], R25 ;  /* 0x00008c1901007387 */ /* 0x0011e20000100800 */
[----:B---3--:R-:W-:-:S04]  /*70100*/  FFMA R3, R3, c[0x0][0x188], -R2 ;  /* 0x0000620003037a23 */ /* 0x008fc80000000802 */
[----:B0-----:R-:W-:Y:S02]  /*70110*/  FMUL R25, R3, 1.4426950216293334961 ;  /* 0x3fb8aa3b03197820 */ /* 0x001fe40000400000 */
        /* <DEDUP_REMOVED lines=13> */
[----:B------:R-:W-:Y:S01]  /*701f0*/  FFMA R13, R13, c[0x0][0x188], -R2 ;  /* 0x000062000d0d7a23 */ /* 0x000fe20000000802 */
[----:B-1----:R-:W-:-:S03]  /*70200*/  FMNMX R24, R24, R26, !PT ;  /* 0x0000001a18187209 */ /* 0x002fc60007800000 */
[----:B------:R-:W-:Y:S02]  /*70210*/  FMUL R13, R13, 1.4426950216293334961 ;  /* 0x3fb8aa3b0d0d7820 */ /* 0x000fe40000400000 */
[----:B---3--:R-:W-:-:S04]  /*70220*/  FFMA R3, R3, c[0x0][0x188], -R2 ;  /* 0x0000620003037a23 */ /* 0x008fc80000000802 */
[----:B0-----:R-:W-:Y:S02]  /*70230*/  FMUL R25, R3, 1.4426950216293334961 ;  /* 0x3fb8aa3b03197820 */ /* 0x001fe40000400000 */
[----:B------:R-:W-:Y:S02]  /*70240*/  FFMA R3, R12, c[0x0][0x188], -R2 ;  /* 0x000062000c037a23 */ /* 0x000fe40000000802 */
[----:B------:R-:W0:Y:S02]  /*70250*/  MUFU.EX2 R12, R25 ;  /* 0x00000019000c7308 */ /* 0x000e240000000800 */
[----:B------:R-:W-:Y:S01]  /*70260*/  FMUL R3, R3, 1.4426950216293334961 ;  /* 0x3fb8aa3b03037820 */ /* 0x000fe20000400000 */
[----:B0-----:R-:W-:Y:S01]  /*70270*/  STL [R1+0x7c], R12 ;  /* 0x00007c0c01007387 */ /* 0x001fe20000100800 */
[----:B------:R0:W-:Y:S04]  /*70280*/  STL [R1+0x3778], R2 ;  /* 0x0037780201007387 */ /* 0x0001e80000100800 */
[----:B0-----:R0:W1:Y:S01]  /*70290*/  MUFU.EX2 R2, R3 ;  /* 0x0000000300027308 */ /* 0x0010620000000800 */
[----:B----4-:R-:W-:Y:S01]  /*702a0*/  FFMA R12, R27, c[0x0][0x188], -R24 ;  /* 0x000062001b0c7a23 */ /* 0x010fe20000000818 */
[----:B------:R-:W-:Y:S03]  /*702b0*/  STL [R1+0xe20], R24 ;  /* 0x000e201801007387 */ /* 0x000fe60000100800 */
[----:B------:R-:W-:-:S03]  /*702c0*/  FMUL R12, R12, 1.4426950216293334961 ;  /* 0x3fb8aa3b0c0c7820 */ /* 0x000fc60000400000 */
[----:B------:R3:W4:Y:S01]  /*702d0*/  MUFU.EX2 R25, R13 ;  /* 0x0000000d00197308 */ /* 0x0007220000000800 */
[----:B0-----:R-:W0:Y:S04]  /*702e0*/  LDS R3, [R29.X4+0x20700] ;  /* 0x020700001d037984 */ /* 0x001e280000004800 */
[----:B-1----:R1:W-:Y:S01]  /*702f0*/  STL [R1+0x78], R2 ;  /* 0x0000780201007387 */ /* 0x0023e20000100800 */
[--C-:B---3--:R-:W-:Y:S02]  /*70300*/  FFMA R13, R0, c[0x0][0x188], -R24.reuse ;  /* 0x00006200000d7a23 */ /* 0x108fe40000000818 */
[----:B------:R-:W0:Y:S01]  /*70310*/  LDL R0, [R1+0x1720] ;  /* 0x0017200001007983 */ /* 0x000e220000100800 */
[----:B-1----:R-:W1:Y:S01]  /*70320*/  MUFU.EX2 R2, R12 ;  /* 0x0000000c00027308 */ /* 0x002e620000000800 */
[----:B------:R-:W-:Y:S01]  /*70330*/  FMUL R13, R13, 1.4426950216293334961 ;  /* 0x3fb8aa3b0d0d7820 */ /* 0x000fe20000400000 */
[----:B----4-:R-:W-:Y:S04]  /*70340*/  STL [R1+0x74], R25 ;  /* 0x0000741901007387 */ /* 0x010fe80000100800 */
[----:B-1----:R1:W-:Y:S01]  /*70350*/  STL [R1+0x70], R2 ;  /* 0x0000700201007387 */ /* 0x0023e20000100800 */
[--C-:B--2---:R-:W-:Y:S01]  /*70360*/  FFMA R12, R28, c[0x0][0x188], -R24.reuse ;  /* 0x000062001c0c7a23 */ /* 0x104fe20000000818 */
[----:B-1----:R-:W1:Y:S03]  /*70370*/  MUFU.EX2 R2, R13 ;  /* 0x0000000d00027308 */ /* 0x002e660000000800 */
[----:B------:R-:W-:Y:S01]  /*70380*/  FMUL R12, R12, 1.4426950216293334961 ;  /* 0x3fb8aa3b0c0c7820 */ /* 0x000fe20000400000 */
[----:B------:R-:W-:Y:S04]  /*70390*/  STL [R1+0x387c], R25 ;  /* 0x00387c1901007387 */ /* 0x000fe80000100800 */
[----:B-1----:R1:W-:Y:S01]  /*703a0*/  STL [R1+0x6c], R2 ;  /* 0x00006c0201007387 */ /* 0x0023e20000100800 */
[----:B------:R-:W-:-:S02]  /*703b0*/  FFMA R13, R10, c[0x0][0x188], -R24 ;  /* 0x000062000a0d7a23 */ /* 0x000fc40000000818 */
[----:B------:R-:W2:Y:S01]  /*703c0*/  LDL.LU R10, [R1+0x3920] ;  /* 0x00392000010a7983 */ /* 0x000ea20000300800 */
[----:B-1----:R-:W1:Y:S01]  /*703d0*/  MUFU.EX2 R2, R12 ;  /* 0x0000000c00027308 */ /* 0x002e620000000800 */
[----:B------:R-:W-:Y:S01]  /*703e0*/  FMUL R13, R13, 1.4426950216293334961 ;  /* 0x3fb8aa3b0d0d7820 */ /* 0x000fe20000400000 */
[----:B-1----:R1:W-:Y:S06]  /*703f0*/  STL [R1+0x68], R2 ;  /* 0x0000680201007387 */ /* 0x0023ec0000100800 */
[----:B-1----:R1:W3:Y:S01]  /*70400*/  MUFU.EX2 R2, R13 ;  /* 0x0000000d00027308 */ /* 0x0022e20000000800 */
[----:B------:R-:W-:-:S02]  /*70410*/  FFMA R12, R9, c[0x0][0x188], -R24 ;  /* 0x00006200090c7a23 */ /* 0x000fc40000000818 */
[----:B------:R-:W4:Y:S01]  /*70420*/  LDL.LU R9, [R1+0x391c] ;  /* 0x00391c0001097983 */ /* 0x000f220000300800 */
[----:B-1----:R-:W-:-:S03]  /*70430*/  FFMA R13, R8, c[0x0][0x188], -R24 ;  /* 0x00006200080d7a23 */ /* 0x002fc60000000818 */
[----:B---3--:R1:W-:Y:S01]  /*70440*/  STL [R1+0x64], R2 ;  /* 0x0000640201007387 */ /* 0x0083e20000100800 */
[----:B------:R-:W3:Y:S02]  /*70450*/  LDL.LU R8, [R1+0x3918] ;  /* 0x0039180001087983 */ /* 0x000ee40000300800 */
[----:B------:R-:W-:-:S04]  /*70460*/  FMUL R12, R12, 1.4426950216293334961 ;  /* 0x3fb8aa3b0c0c7820 */ /* 0x000fc80000400000 */
[----:B-1----:R1:W1:Y:S01]  /*70470*/  MUFU.EX2 R2, R12 ;  /* 0x0000000c00027308 */ /* 0x0022620000000800 */
[----:B------:R-:W-:Y:S02]  /*70480*/  FMUL R13, R13, 1.4426950216293334961 ;  /* 0x3fb8aa3b0d0d7820 */ /* 0x000fe40000400000 */
[--C-:B------:R-:W-:Y:S02]  /*70490*/  FFMA R15, R15, c[0x0][0x188], -R24.reuse ;  /* 0x000062000f0f7a23 */ /* 0x100fe40000000818 */
[----:B------:R-:W-:Y:S01]  /*704a0*/  FFMA R14, R14, c[0x0][0x188], -R24 ;  /* 0x000062000e0e7a23 */ /* 0x000fe20000000818 */
[----:B-1----:R-:W1:Y:S04]  /*704b0*/  LDS R12, [R29.X4+0x20780] ;  /* 0x020780001d0c7984 */ /* 0x002e680000004800 */
[----:B------:R1:W-:Y:S01]  /*704c0*/  STL [R1+0x60], R2 ;  /* 0x0000600201007387 */ /* 0x0003e20000100800 */
[----:B------:R-:W-:-:S02]  /*704d0*/  FMUL R14, R14, 1.4426950216293334961 ;  /* 0x3fb8aa3b0e0e7820 */ /* 0x000fc40000400000 */
[----:B------:R-:W-:Y:S06]  /*704e0*/  BAR.SYNC.DEFER_BLOCKING 0x0 ;  /* 0x0000000000007b1d */ /* 0x000fec0000010000 */
[----:B-1----:R-:W1:Y:S02]  /*704f0*/  MUFU.EX2 R2, R13 ;  /* 0x0000000d00027308 */ /* 0x002e640000000800 */
[----:B-1----:R1:W-:Y:S04]  /*70500*/  STL [R1+0x5c], R2 ;  /* 0x00005c0201007387 */ /* 0x0023e80000100800 */
[----:B-1----:R-:W2:Y:S02]  /*70510*/  LDL R2, [R1+0x1724] ;  /* 0x0017240001027983 */ /* 0x002ea40000100800 */
[----:B------:R-:W1:Y:S02]  /*70520*/  MUFU.EX2 R13, R14 ;  /* 0x0000000e000d7308 */ /* 0x000e640000000800 */
[----:B-1----:R-:W-:Y:S01]  /*70530*/  STL [R1+0x58], R13 ;  /* 0x0000580d01007387 */ /* 0x002fe20000100800 */
[----:B0-----:R-:W-:Y:S01]  /*70540*/  FMNMX R0, R3, R0, !PT ;  /* 0x0000000003007209 */ /* 0x001fe20007800000 */
[----:B------:R-:W-:-:S04]  /*70550*/  FMUL R3, R15, 1.4426950216293334961 ;  /* 0x3fb8aa3b0f037820 */ /* 0x000fc80000400000 */
[----:B------:R-:W0:Y:S01]  /*70560*/  MUFU.EX2 R24, R3 ;  /* 0x0000000300187308 */ /* 0x000e220000000800 */
[----:B------:R-:W-:Y:S04]  /*70570*/  STL [R1+0xe1c], R0 ;  /* 0x000e1c0001007387 */ /* 0x000fe80000100800 */
[----:B0-----:R-:W-:Y:S01]  /*70580*/  STL [R1+0x54], R24 ;  /* 0x0000541801007387 */ /* 0x001fe20000100800 */
[----:B------:R-:W-:Y:S02]  /*70590*/  STL [R1+0x3880], R24 ;  /* 0x0038801801007387 */ /* 0x000fe40000100800 */
[--C-:B------:R-:W-:Y:S02]  /*705a0*/  FFMA R4, R4, c[0x0][0x188], -R0.reuse ;  /* 0x0000620004047a23 */ /* 0x100fe40000000800 */
[----:B------:R-:W-:-:S02]  /*705b0*/  FFMA R5, R5, c[0x0][0x188], -R0 ;  /* 0x0000620005057a23 */ /* 0x000fc40000000800 */
[----:B---3--:R-:W-:-:S04]  /*705c0*/  FFMA R8, R8, c[0x0][0x188], -R0 ;  /* 0x0000620008087a23 */ /* 0x008fc80000000800 */
[----:B------:R-:W-:-:S06]  /*705d0*/  FMUL R3, R8, 1.4426950216293334961 ;  /* 0x3fb8aa3b08037820 */ /* 0x000fcc0000400000 */
[----:B------:R-:W0:Y:S01]  /*705e0*/  MUFU.EX2 R3, R3 ;  /* 0x0000000300037308 */ /* 0x000e220000000800 */
[----:B----4-:R-:W-:Y:S01]  /*705f0*/  FFMA R9, R9, c[0x0][0x188], -R0 ;  /* 0x0000620009097a23 */ /* 0x010fe20000000800 */
[----:B0-----:R0:W-:Y:S03]  /*70600*/  STL [R1+0x50], R3 ;  /* 0x0000500301007387 */ /* 0x0011e60000100800 */
[----:B0-----:R-:W-:-:S04]  /*70610*/  FMUL R3, R9, 1.4426950216293334961 ;  /* 0x3fb8aa3b09037820 */ /* 0x001fc80000400000 */
[----:B------:R0:W1:Y:S02]  /*70620*/  MUFU.EX2 R8, R3 ;  /* 0x0000000300087308 */ /* 0x0000640000000800 */
[----:B0-----:R-:W-:Y:S01]  /*70630*/  FMUL R3, R4, 1.4426950216293334961 ;  /* 0x3fb8aa3b04037820 */ /* 0x001fe20000400000 */
[----:B-1----:R0:W-:Y:S05]  /*70640*/  STL [R1+0x4c], R8 ;  /* 0x00004c0801007387 */ /* 0x0021ea0000100800 */
[----:B0-----:R0:W1:Y:S02]  /*70650*/  MUFU.EX2 R8, R3 ;  /* 0x0000000300087308 */ /* 0x0010640000000800 */
[----:B0-----:R-:W-:-:S06]  /*70660*/  FMUL R3, R5, 1.4426950216293334961 ;  /* 0x3fb8aa3b05037820 */ /* 0x001fcc0000400000 */
[----:B------:R0:W3:Y:S01]  /*70670*/  MUFU.EX2 R5, R3 ;  /* 0x0000000300057308 */ /* 0x0000e20000000800 */
[--C-:B------:R-:W-:Y:S01]  /*70680*/  FFMA R4, R20, c[0x0][0x188], -R0.reuse ;  /* 0x0000620014047a23 */ /* 0x100fe20000000800 */
[----:B-1----:R-:W-:Y:S03]  /*70690*/  STL [R1+0x48], R8 ;  /* 0x0000480801007387 */ /* 0x002fe60000100800 */
[----:B0-----:R-:W-:Y:S01]  /*706a0*/  FMUL R3, R4, 1.4426950216293334961 ;  /* 0x3fb8aa3b04037820 */ /* 0x001fe20000400000 */
[----:B---3--:R0:W-:Y:S01]  /*706b0*/  STL [R1+0x44], R5 ;  /* 0x0000440501007387 */ /* 0x0081e20000100800 */
[----:B------:R-:W-:Y:S02]  /*706c0*/  FFMA R4, R21, c[0x0][0x188], -R0 ;  /* 0x0000620015047a23 */ /* 0x000fe40000000800 */
[----:B0-----:R0:W1:Y:S01]  /*706d0*/  MUFU.EX2 R5, R3 ;  /* 0x0000000300057308 */ /* 0x0010620000000800 */
[----:B--2---:R-:W-:Y:S01]  /*706e0*/  FMNMX R2, R12, R2, !PT ;  /* 0x000000020c027209 */ /* 0x004fe20007800000 */
[----:B0-----:R-:W-:-:S02]  /*706f0*/  FMUL R3, R4, 1.4426950216293334961 ;  /* 0x3fb8aa3b04037820 */ /* 0x001fc40000400000 */
[--C-:B------:R-:W-:Y:S01]  /*70700*/  FFMA R4, R16, c[0x0][0x188], -R0.reuse ;  /* 0x0000620010047a23 */ /* 0x100fe20000000800 */
[----:B-1----:R0:W-:Y:S03]  /*70710*/  STL [R1+0x40], R5 ;  /* 0x0000400501007387 */ /* 0x0021e60000100800 */
[----:B0-----:R0:W1:Y:S02]  /*70720*/  MUFU.EX2 R5, R3 ;  /* 0x0000000300057308 */ /* 0x0010640000000800 */
[----:B0-----:R-:W-:Y:S02]  /*70730*/  FMUL R3, R4, 1.4426950216293334961 ;  /* 0x3fb8aa3b04037820 */ /* 0x001fe40000400000 */
[----:B------:R-:W-:-:S04]  /*70740*/  FFMA R4, R17, c[0x0][0x188], -R0 ;  /* 0x0000620011047a23 */ /* 0x000fc80000000800 */
[----:B------:R0:W2:Y:S02]  /*70750*/  MUFU.EX2 R24, R3 ;  /* 0x0000000300187308 */ /* 0x0000a40000000800 */
[----:B0-----:R-:W-:Y:S02]  /*70760*/  FMUL R3, R4, 1.4426950216293334961 ;  /* 0x3fb8aa3b04037820 */ /* 0x001fe40000400000 */
[----:B------:R-:W-:-:S04]  /*70770*/  FFMA R4, R10, c[0x0][0x188], -R2 ;  /* 0x000062000a047a23 */ /* 0x000fc80000000802 */
[----:B------:R0:W3:Y:S02]  /*70780*/  MUFU.EX2 R20, R3 ;  /* 0x0000000300147308 */ /* 0x0000e40000000800 */
[----:B0-----:R-:W-:Y:S02]  /*70790*/  FMUL R3, R4, 1.4426950216293334961 ;  /* 0x3fb8aa3b04037820 */ /* 0x001fe40000400000 */
[----:B------:R-:W-:-:S04]  /*707a0*/  FFMA R4, R11, c[0x0][0x188], -R2 ;  /* 0x000062000b047a23 */ /* 0x000fc80000000802 */
[----:B------:R0:W4:Y:S02]  /*707b0*/  MUFU.EX2 R17, R3 ;  /* 0x0000000300117308 */ /* 0x0001240000000800 */
[----:B0-----:R-:W-:-:S06]  /*707c0*/  FMUL R3, R4, 1.4426950216293334961 ;  /* 0x3fb8aa3b04037820 */ /* 0x001fcc0000400000 */
[----:B------:R0:W0:Y:S01]  /*707d0*/  MUFU.EX2 R0, R3 ;  /* 0x0000000300007308 */ /* 0x0000220000000800 */
[----:B-1----:R1:W-:Y:S01]  /*707e0*/  STL [R1+0x3c], R5 ;  /* 0x00003c0501007387 */ /* 0x0023e20000100800 */
[----:B------:R-:W-:Y:S02]  /*707f0*/  STL [R1+0xe18], R2 ;  /* 0x000e180201007387 */ /* 0x000fe40000100800 */
[----:B--2---:R-:W-:Y:S02]  /*70800*/  STL [R1+0x38], R24 ;  /* 0x0000381801007387 */ /* 0x004fe40000100800 */
[--C-:B------:R-:W-:Y:S01]  /*70810*/  FFMA R6, R6, c[0x0][0x188], -R2.reuse ;  /* 0x0000620006067a23 */ /* 0x100fe20000000802 */
[----:B------:R-:W-:Y:S01]  /*70820*/  STL [R1+0x3884], R24 ;  /* 0x0038841801007387 */ /* 0x000fe20000100800 */
[----:B---3--:R-:W-:Y:S02]  /*70830*/  STL [R1+0x34], R20 ;  /* 0x0000341401007387 */ /* 0x008fe40000100800 */
[----:B------:R-:W-:Y:S02]  /*70840*/  STL [R1+0x3888], R20 ;  /* 0x0038881401007387 */ /* 0x000fe40000100800 */
[----:B----4-:R-:W-:Y:S02]  /*70850*/  STL [R1+0x30], R17 ;  /* 0x0000301101007387 */ /* 0x010fe40000100800 */
[----:B0-----:R-:W-:Y:S01]  /*70860*/  FMUL R3, R6, 1.4426950216293334961 ;  /* 0x3fb8aa3b06037820 */ /* 0x001fe20000400000 */
[----:B------:R-:W-:Y:S01]  /*70870*/  STL [R1+0x3914], R17 ;  /* 0x0039141101007387 */ /* 0x000fe20000100800 */
[----:B------:R-:W2:Y:S02]  /*70880*/  LDL R27, [R1+0x260] ;  /* 0x00026000011b7983 */ /* 0x000ea40000100800 */
[----:B------:R-:W2:Y:S01]  /*70890*/  LDL R29, [R1+0x264] ;  /* 0x00026400011d7983 */ /* 0x000ea20000100800 */
[----:B------:R0:W-:Y:S01]  /*708a0*/  STL [R1+0x2c], R0 ;  /* 0x00002c0001007387 */ /* 0x0001e20000100800 */
[----:B------:R-:W3:Y:S02]  /*708b0*/  LDL R10, [R1+0x240] ;  /* 0x00024000010a7983 */ /* 0x000ee40000100800 */
[----:B-1----:R-:W3:Y:S01]  /*708c0*/  LDL R5, [R1+0x244] ;  /* 0x0002440001057983 */ /* 0x002ee20000100800 */
[----:B0-----:R-:W0:Y:S02]  /*708d0*/  MUFU.EX2 R0, R3 ;  /* 0x0000000300007308 */ /* 0x001e240000000800 */
[----:B0-----:R0:W-:Y:S01]  /*708e0*/  STL [R1+0x28], R0 ;  /* 0x0000280001007387 */ /* 0x0011e20000100800 */
[----:B------:R-:W4:Y:S02]  /*708f0*/  LDL R21, [R1+0x200] ;  /* 0x0002000001157983 */ /* 0x000f240000100800 */
[----:B------:R-:W4:Y:S02]  /*70900*/  LDL R9, [R1+0x204] ;  /* 0x0002040001097983 */ /* 0x000f240000100800 */
[----:B------:R-:W4:Y:S01]  /*70910*/  LDL R14, [R1+0x1c0] ;  /* 0x0001c000010e7983 */ /* 0x000f220000100800 */
[----:B------:R-:W4:Y:S04]  /*70920*/  LDL R13, [R1+0x1c4] ;  /* 0x0001c400010d7983 */ /* 0x000f280000100800 */
[----:B------:R-:W4:Y:S04]  /*70930*/  LDL R26, [R1+0x1a0] ;  /* 0x0001a000011a7983 */ /* 0x000f280000100800 */
[----:B------:R-:W4:Y:S04]  /*70940*/  LDL R28, [R1+0x1a4] ;  /* 0x0001a400011c7983 */ /* 0x000f280000100800 */
[----:B------:R-:W4:Y:S04]  /*70950*/  LDL R12, [R1+0x220] ;  /* 0x00022000010c7983 */ /* 0x000f280000100800 */
[----:B------:R-:W4:Y:S04]  /*70960*/  LDL R16, [R1+0x224] ;  /* 0x0002240001107983 */ /* 0x000f280000100800 */
[----:B------:R-:W4:Y:S04]  /*70970*/  LDL R8, [R1+0x1e0] ;  /* 0x0001e00001087983 */ /* 0x000f280000100800 */
[----:B------:R-:W4:Y:S01]  /*70980*/  LDL R15, [R1+0x1e4] ;  /* 0x0001e400010f7983 */ /* 0x000f220000100800 */
[----:B------:R-:W-:-:S02]  /*70990*/  FFMA R7, R7, c[0x0][0x188], -R2 ;  /* 0x0000620007077a23 */ /* 0x000fc40000000802 */
[----:B------:R-:W-:Y:S02]  /*709a0*/  FFMA R4, R22, c[0x0][0x188], -R2 ;  /* 0x0000620016047a23 */ /* 0x000fe40000000802 */
[----:B------:R-:W-:-:S04]  /*709b0*/  FMUL R3, R7, 1.4426950216293334961 ;  /* 0x3fb8aa3b07037820 */ /* 0x000fc80000400000 */
[----:B------:R1:W0:Y:S02]  /*709c0*/  MUFU.EX2 R24, R3 ;  /* 0x0000000300187308 */ /* 0x0002240000000800 */
[----:B-1----:R-:W-:-:S06]  /*709d0*/  FMUL R3, R4, 1.4426950216293334961 ;  /* 0x3fb8aa3b04037820 */ /* 0x002fcc0000400000 */
[----:B0-----:R0:W1:Y:S01]  /*709e0*/  MUFU.EX2 R0, R3 ;  /* 0x0000000300007308 */ /* 0x0010620000000800 */
[--C-:B------:R-:W-:Y:S01]  /*709f0*/  FFMA R4, R23, c[0x0][0x188], -R2.reuse ;  /* 0x0000620017047a23 */ /* 0x100fe20000000802 */
[----:B------:R-:W-:Y:S01]  /*70a00*/  STL [R1+0x24], R24 ;  /* 0x0000241801007387 */ /* 0x000fe20000100800 */
[----:B------:R-:W-:Y:S02]  /*70a10*/  STL [R1+0x38ec], R24 ;  /* 0x0038ec1801007387 */ /* 0x000fe40000100800 */
[----:B0-----:R-:W-:Y:S02]  /*70a20*/  FMUL R3, R4, 1.4426950216293334961 ;  /* 0x3fb8aa3b04037820 */ /* 0x001fe40000400000 */
[----:B------:R-:W-:Y:S01]  /*70a30*/  FFMA R4, R18, c[0x0][0x188], -R2 ;  /* 0x0000620012047a23 */ /* 0x000fe20000000802 */
[----:B-1----:R0:W-:Y:S02]  /*70a40*/  STL [R1+0x38d8], R0 ;  /* 0x0038d80001007387 */ /* 0x0021e40000100800 */
[----:B0-----:R0:W1:Y:S02]  /*70a50*/  MUFU.EX2 R0, R3 ;  /* 0x0000000300007308 */ /* 0x0010640000000800 */
[----:B0-----:R-:W-:-:S02]  /*70a60*/  FMUL R3, R4, 1.4426950216293334961 ;  /* 0x3fb8aa3b04037820 */ /* 0x001fc40000400000 */
[----:B------:R-:W-:-:S04]  /*70a70*/  FFMA R4, R19, c[0x0][0x188], -R2 ;  /* 0x0000620013047a23 */ /* 0x000fc80000000802 */
[----:B------:R0:W2:Y:S02]  /*70a80*/  MUFU.EX2 R25, R3 ;  /* 0x0000000300197308 */ /* 0x0000a40000000800 */
[----:B0-----:R-:W-:-:S06]  /*70a90*/  FMUL R3, R4, 1.4426950216293334961 ;  /* 0x3fb8aa3b04037820 */ /* 0x001fcc0000400000 */
[----:B------:R-:W0:Y:S01]  /*70aa0*/  MUFU.EX2 R2, R3 ;  /* 0x0000000300027308 */ /* 0x000e220000000800 */
[----:B-1----:R1:W-:Y:S01]  /*70ab0*/  STL [R1+0x1c], R0 ;  /* 0x00001c0001007387 */ /* 0x0023e20000100800 */
[----:B--2---:R-:W-:-:S03]  /*70ac0*/  FADD R4, R29, R27 ;  /* 0x0000001b1d047221 */ /* 0x004fc60000000000 */
[----:B------:R-:W2:Y:S04]  /*70ad0*/  LDL R27, [R1+0x180] ;  /* 0x00018000011b7983 */ /* 0x000ea80000100800 */
[----:B------:R-:W2:Y:S01]  /*70ae0*/  LDL R29, [R1+0x184] ;  /* 0x00018400011d7983 */ /* 0x000ea20000100800 */
[----:B------:R1:W-:Y:S02]  /*70af0*/  STL [R1+0x3910], R4 ;  /* 0x0039100401007387 */ /* 0x0003e40000100800 */
[----:B------:R-:W-:Y:S02]  /*70b00*/  STL [R1+0x18], R25 ;  /* 0x0000181901007387 */ /* 0x000fe40000100800 */
[----:B------:R-:W-:Y:S02]  /*70b10*/  STL [R1+0x388c], R25 ;  /* 0x00388c1901007387 */ /* 0x000fe40000100800 */
[----:B---3--:R-:W-:Y:S01]  /*70b20*/  FADD R5, R5, R10 ;  /* 0x0000000a05057221 */ /* 0x008fe20000000000 */
[----:B0-----:R-:W-:Y:S01]  /*70b30*/  STL [R1+0x14], R2 ;  /* 0x0000140201007387 */ /* 0x001fe20000100800 */
[----:B------:R0:W-:Y:S02]  /*70b40*/  STL [R1+0x3890], R2 ;  /* 0x0038900201007387 */ /* 0x0001e40000100800 */
[----:B----4-:R-:W-:-:S02]  /*70b50*/  FADD R7, R9, R21 ;  /* 0x0000001509077221 */ /* 0x010fc40000000000 */
[----:B------:R-:W-:Y:S02]  /*70b60*/  FADD R9, R13, R14 ;  /* 0x0000000e0d097221 */ /* 0x000fe40000000000 */
[----:B------:R-:W-:Y:S01]  /*70b70*/  FADD R10, R28, R26 ;  /* 0x0000001a1c0a7221 */ /* 0x000fe20000000000 */
[----:B------:R3:W-:Y:S01]  /*70b80*/  STL [R1+0x390c], R7 ;  /* 0x00390c0701007387 */ /* 0x0007e20000100800 */
[----:B------:R-:W-:Y:S02]  /*70b90*/  FADD R6, R16, R12 ;  /* 0x0000000c10067221 */ /* 0x000fe40000000000 */
[----:B------:R4:W-:Y:S02]  /*70ba0*/  STL [R1+0x3908], R9 ;  /* 0x0039080901007387 */ /* 0x0009e40000100800 */
[----:B------:R-:W-:Y:S01]  /*70bb0*/  FADD R8, R15, R8 ;  /* 0x000000080f087221 */ /* 0x000fe20000000000 */
[----:B-1----:R-:W2:Y:S04]  /*70bc0*/  LDL R0, [R1+0x130] ;  /* 0x0001300001007983 */ /* 0x002ea80000100800 */
[----:B------:R-:W2:Y:S04]  /*70bd0*/  LDL R12, [R1+0x134] ;  /* 0x00013400010c7983 */ /* 0x000ea80000100800 */
        /* <DEDUP_REMOVED lines=14> */
[----:B------:R-:W2:Y:S01]  /*70cc0*/  LDL R28, [R1+0x23c] ;  /* 0x00023c00011c7983 */ /* 0x000ea20000100800 */
[----:B------:R1:W-:Y:S02]  /*70cd0*/  STL [R1+0x3904], R10 ;  /* 0x0039040a01007387 */ /* 0x0003e40000100800 */
[----:B0-----:R-:W2:Y:S02]  /*70ce0*/  LDL R2, [R1+0xd0] ;  /* 0x0000d00001027983 */ /* 0x001ea40000100800 */
[----:B---3--:R-:W3:Y:S01]  /*70cf0*/  LDL R7, [R1+0x21c] ;  /* 0x00021c0001077983 */ /* 0x008ee20000100800 */
[----:B----4-:R-:W4:Y:S04]  /*70d00*/  LDL R9, [R1+0x1dc] ;  /* 0x0001dc0001097983 */ /* 0x010f280000100800 */
[----:B-1----:R-:W3:Y:S01]  /*70d10*/  LDL R10, [R1+0x1bc] ;  /* 0x0001bc00010a7983 */ /* 0x002ee20000100800 */
[----:B--2---:R-:W-:-:S03]  /*70d20*/  FADD R11, R29, R27 ;  /* 0x0000001b1d0b7221 */ /* 0x004fc60000000000 */
[----:B------:R-:W2:Y:S04]  /*70d30*/  LDL R29, [R1+0x1fc] ;  /* 0x0001fc00011d7983 */ /* 0x000ea80000100800 */
[----:B------:R-:W2:Y:S04]  /*70d40*/  LDL R27, [R1+0x19c] ;  /* 0x00019c00011b7983 */ /* 0x000ea80000100800 */
[----:B------:R0:W-:Y:S04]  /*70d50*/  STL [R1+0x38f8], R2 ;  /* 0x0038f80201007387 */ /* 0x0001e80000100800 */
[----:B0-----:R-:W2:Y:S04]  /*70d60*/  LDL R2, [R1+0x104] ;  /* 0x0001040001027983 */ /* 0x001ea80000100800 */
[----:B--2---:R0:W-:Y:S04]  /*70d70*/  STL [R1+0x38fc], R2 ;  /* 0x0038fc0201007387 */ /* 0x0041e80000100800 */
[----:B0-----:R-:W2:Y:S01]  /*70d80*/  LDL R2, [R1+0x12c] ;  /* 0x00012c0001027983 */ /* 0x001ea20000100800 */
[----:B------:R-:W-:-:S02]  /*70d90*/  FADD R12, R12, R0 ;  /* 0x000000000c0c7221 */ /* 0x000fc40000000000 */
[----:B------:R-:W-:Y:S02]  /*70da0*/  FADD R13, R13, R24 ;  /* 0x000000180d0d7221 */ /* 0x000fe40000000000 */
[----:B------:R-:W-:Y:S02]  /*70db0*/  FADD R14, R14, R23 ;  /* 0x000000170e0e7221 */ /* 0x000fe40000000000 */
[----:B------:R-:W-:Y:S02]  /*70dc0*/  FADD R15, R15, R22 ;  /* 0x000000160f0f7221 */ /* 0x000fe40000000000 */
[----:B------:R-:W-:Y:S02]  /*70dd0*/  FADD R16, R16, R20 ;  /* 0x0000001410107221 */ /* 0x000fe40000000000 */
[----:B------:R-:W-:Y:S02]  /*70de0*/  FADD R3, R21, R3 ;  /* 0x0000000315037221 */ /* 0x000fe40000000000 */
[----:B------:R-:W-:Y:S01]  /*70df0*/  FADD R18, R18, R17 ;  /* 0x0000001112127221 */ /* 0x000fe20000000000 */
[----:B--2---:R0:W-:Y:S01]  /*70e00*/  STL [R1+0x3900], R2 ;  /* 0x0039000201007387 */ /* 0x0041e20000100800 */
[----:B------:R-:W2:Y:S02]  /*70e10*/  LDL R25, [R1+0xa8] ;  /* 0x0000a80001197983 */ /* 0x000ea40000100800 */
[----:B------:R-:W2:Y:S02]  /*70e20*/  LDL R19, [R1+0x88] ;  /* 0x0000880001137983 */ /* 0x000ea40000100800 */
[----:B------:R-:W2:Y:S01]  /*70e30*/  LDL R0, [R1+0x68] ;  /* 0x0000680001007983 */ /* 0x000ea20000100800 */
[----:B------:R-:W2:Y:S04]  /*70e40*/  LDL R24, [R1+0x48] ;  /* 0x0000480001187983 */ /* 0x000ea80000100800 */
[----:B------:R-:W2:Y:S04]  /*70e50*/  LDL R23, [R1+0x28] ;  /* 0x0000280001177983 */ /* 0x000ea80000100800 */
[----:B------:R-:W2:Y:S04]  /*70e60*/  LDL R22, [R1+0x258] ;  /* 0x0002580001167983 */ /* 0x000ea80000100800 */
[----:B------:R-:W2:Y:S04]  /*70e70*/  LDL R20, [R1+0x238] ;  /* 0x0002380001147983 */ /* 0x000ea80000100800 */
[----:B0-----:R-:W2:Y:S04]  /*70e80*/  LDL R2, [R1+0x17c] ;  /* 0x00017c0001027983 */ /* 0x001ea80000100800 */
[----:B------:R-:W2:Y:S01]  /*70e90*/  LDL R21, [R1+0x218] ;  /* 0x0002180001157983 */ /* 0x000ea20000100800 */
[----:B------:R-:W2:Y:S02]  /*70ea0*/  LDL.LU R17, [R1+0x3914] ;  /* 0x0039140001117983 */ /* 0x000ea40000300800 */
[----:B--2---:R-:W-:-:S02]  /*70eb0*/  FADD R17, R17, R4 ;  /* 0x0000000411117221 */ /* 0x004fc40000000000 */
[----:B------:R-:W2:Y:S01]  /*70ec0*/  LDL.LU R4, [R1+0x3910] ;  /* 0x0039100001047983 */ /* 0x000ea20000300800 */
[----:B------:R-:W-:Y:S02]  /*70ed0*/  FADD R5, R28, R5 ;  /* 0x000000051c057221 */ /* 0x000fe40000000000 */
[----:B------:R-:W4:Y:S02]  /*70ee0*/  LDL R28, [R1+0x1d8] ;  /* 0x0001d800011c7983 */ /* 0x000f240000100800 */
[----:B---3--:R-:W-:Y:S02]  /*70ef0*/  FADD R6, R7, R6 ;  /* 0x0000000607067221 */ /* 0x008fe40000000000 */
[----:B--2---:R-:W-:Y:S02]  /*70f00*/  FADD R4, R26, R4 ;  /* 0x000000041a047221 */ /* 0x004fe40000000000 */
[----:B------:R-:W2:Y:S01]  /*70f10*/  LDL R26, [R1+0x1f8] ;  /* 0x0001f800011a7983 */ /* 0x000ea20000100800 */
[----:B------:R-:W3:Y:S02]  /*70f20*/  LDL.LU R7, [R1+0x390c] ;  /* 0x00390c0001077983 */ /* 0x000ee40000300800 */
[----:B----4-:R-:W-:-:S02]  /*70f30*/  FADD R8, R9, R8 ;  /* 0x0000000809087221 */ /* 0x010fc40000000000 */
[----:B---3--:R-:W-:Y:S02]  /*70f40*/  FADD R7, R29, R7 ;  /* 0x000000071d077221 */ /* 0x008fe40000000000 */
[----:B------:R-:W3:Y:S01]  /*70f50*/  LDL R29, [R1+0x1b4] ;  /* 0x0001b400011d7983 */ /* 0x000ee20000100800 */
[----:B------:R-:W4:Y:S02]  /*70f60*/  LDL.LU R9, [R1+0x3908] ;  /* 0x0039080001097983 */ /* 0x000f240000300800 */
[----:B----4-:R-:W-:Y:S02]  /*70f70*/  FADD R9, R10, R9 ;  /* 0x000000090a097221 */ /* 0x010fe40000000000 */
[----:B------:R-:W4:Y:S01]  /*70f80*/  LDL.LU R10, [R1+0x3904] ;  /* 0x00390400010a7983 */ /* 0x000f220000300800 */
[----:B------:R-:W-:Y:S02]  /*70f90*/  FADD R11, R2, R11 ;  /* 0x0000000b020b7221 */ /* 0x000fe40000000000 */
[----:B----4-:R-:W-:-:S02]  /*70fa0*/  FADD R10, R27, R10 ;  /* 0x0000000a1b0a7221 */ /* 0x010fc40000000000 */
[----:B------:R-:W4:Y:S01]  /*70fb0*/  LDL R27, [R1+0x198] ;  /* 0x00019800011b7983 */ /* 0x000f220000100800 */
[----:B------:R-:W2:Y:S02]  /*70fc0*/  LDL.LU R2, [R1+0x3900] ;  /* 0x0039000001027983 */ /* 0x000ea40000300800 */
[----:B------:R-:W-:Y:S02]  /*70fd0*/  FADD R16, R19, R16 ;  /* 0x0000001013107221 */ /* 0x000fe40000000000 */
[----:B--2---:R-:W-:Y:S02]  /*70fe0*/  FADD R12, R2, R12 ;  /* 0x0000000c020c7221 */ /* 0x004fe40000000000 */
[----:B------:R-:W2:Y:S01]  /*70ff0*/  LDL.LU R2, [R1+0x38fc] ;  /* 0x0038fc0001027983 */ /* 0x000ea20000300800 */
[----:B------:R-:W-:Y:S02]  /*71000*/  FADD R3, R0, R3 ;  /* 0x0000000300037221 */ /* 0x000fe40000000000 */
[----:B------:R-:W-:-:S02]  /*71010*/  FADD R8, R28, R8 ;  /* 0x000000081c087221 */ /* 0x000fc40000000000 */
[----:B---3--:R-:W-:Y:S02]  /*71020*/  FADD R9, R29, R9 ;  /* 0x000000091d097221 */ /* 0x008fe40000000000 */
[----:B------:R-:W-:Y:S02]  /*71030*/  FADD R15, R25, R15 ;  /* 0x0000000f190f7221 */ /* 0x000fe40000000000 */
[----:B------:R-:W-:Y:S02]  /*71040*/  FADD R18, R24, R18 ;  /* 0x0000001218127221 */ /* 0x000fe40000000000 */
[----:B------:R-:W-:Y:S02]  /*71050*/  FADD R17, R23, R17 ;  /* 0x0000001117117221 */ /* 0x000fe40000000000 */
[----:B------:R-:W-:Y:S02]  /*71060*/  FADD R4, R22, R4 ;  /* 0x0000000416047221 */ /* 0x000fe40000000000 */
[----:B------:R-:W-:-:S02]  /*71070*/  FADD R5, R20, R5 ;  /* 0x0000000514057221 */ /* 0x000fc40000000000 */
[----:B------:R-:W-:Y:S02]  /*71080*/  FADD R6, R21, R6 ;  /* 0x0000000615067221 */ /* 0x000fe40000000000 */
[----:B--2---:R-:W-:Y:S02]  /*71090*/  FADD R13, R2, R13 ;  /* 0x0000000d020d7221 */ /* 0x004fe40000000000 */
[----:B------:R-:W2:Y:S01]  /*710a0*/  LDL.LU R2, [R1+0x38f8] ;  /* 0x0038f80001027983 */ /* 0x000ea20000300800 */
[----:B------:R0:W-:Y:S02]  /*710b0*/  STL [R1+0x38f4], R16 ;  /* 0x0038f41001007387 */ /* 0x0001e40000100800 */
[----:B------:R1:W-:Y:S02]  /*710c0*/  STL [R1+0x38f0], R3 ;  /* 0x0038f00301007387 */ /* 0x0003e40000100800 */
[----:B------:R-:W3:Y:S01]  /*710d0*/  LDL R25, [R1+0x178] ;  /* 0x0001780001197983 */ /* 0x000ee20000100800 */
[----:B------:R-:W2:Y:S04]  /*710e0*/  LDL R19, [R1+0x128] ;  /* 0x0001280001137983 */ /* 0x000ea80000100800 */
[----:B------:R-:W2:Y:S04]  /*710f0*/  LDL R23, [R1+0x100] ;  /* 0x0001000001177983 */ /* 0x000ea80000100800 */
[----:B------:R-:W2:Y:S04]  /*71100*/  LDL R22, [R1+0xc0] ;  /* 0x0000c00001167983 */ /* 0x000ea80000100800 */
[----:B------:R-:W2:Y:S04]  /*71110*/  LDL R24, [R1+0x64] ;  /* 0x0000640001187983 */ /* 0x000ea80000100800 */
[----:B------:R-:W2:Y:S04]  /*71120*/  LDL R20, [R1+0x44] ;  /* 0x0000440001147983 */ /* 0x000ea80000100800 */
[----:B0-----:R-:W2:Y:S04]  /*71130*/  LDL R16, [R1+0xa4] ;  /* 0x0000a40001107983 */ /* 0x001ea80000100800 */
[----:B-1----:R-:W2:Y:S04]  /*71140*/  LDL R3, [R1+0x84] ;  /* 0x0000840001037983 */ /* 0x002ea80000100800 */
[----:B------:R-:W2:Y:S01]  /*71150*/  LDL R21, [R1+0x254] ;  /* 0x0002540001157983 */ /* 0x000ea20000100800 */
[----:B------:R0:W-:Y:S02]  /*71160*/  STL [R1+0x38e8], R8 ;  /* 0x0038e80801007387 */ /* 0x0001e40000100800 */
[----:B------:R-:W2:Y:S02]  /*71170*/  LDL R28, [R1+0x234] ;  /* 0x00023400011c7983 */ /* 0x000ea40000100800 */
[----:B------:R-:W2:Y:S01]  /*71180*/  LDL R29, [R1+0x214] ;  /* 0x00021400011d7983 */ /* 0x000ea20000100800 */
[----:B------:R1:W-:Y:S01]  /*71190*/  STL [R1+0x38e4], R9 ;  /* 0x0038e40901007387 */ /* 0x0003e20000100800 */
[----:B------:R-:W2:Y:S02]  /*711a0*/  LDL R0, [R1+0xfc] ;  /* 0x0000fc0001007983 */ /* 0x000ea40000100800 */
[----:B------:R-:W-:-:S02]  /*711b0*/  FADD R7, R26, R7 ;  /* 0x000000071a077221 */ /* 0x000fc40000000000 */
[----:B----4-:R-:W-:Y:S01]  /*711c0*/  FADD R10, R27, R10 ;  /* 0x0000000a1b0a7221 */ /* 0x010fe20000000000 */
[----:B------:R-:W4:Y:S04]  /*711d0*/  LDL R26, [R1+0x1b8] ;  /* 0x0001b800011a7983 */ /* 0x000f280000100800 */
[----:B0-----:R-:W3:Y:S04]  /*711e0*/  LDL R8, [R1+0x1f4] ;  /* 0x0001f40001087983 */ /* 0x001ee80000100800 */
[----:B------:R-:W3:Y:S04]  /*711f0*/  LDL R27, [R1+0x194] ;  /* 0x00019400011b7983 */ /* 0x000ee80000100800 */
[----:B-1----:R-:W3:Y:S04]  /*71200*/  LDL R9, [R1+0x1d4] ;  /* 0x0001d40001097983 */ /* 0x002ee80000100800 */
[----:B--2---:R0:W-:Y:S04]  /*71210*/  STL [R1+0x38dc], R0 ;  /* 0x0038dc0001007387 */ /* 0x0041e80000100800 */
[----:B0-----:R-:W2:Y:S01]  /*71220*/  LDL R0, [R1+0x124] ;  /* 0x0001240001007983 */ /* 0x001ea20000100800 */
[----:B------:R-:W-:-:S02]  /*71230*/  FADD R14, R2, R14 ;  /* 0x0000000e020e7221 */ /* 0x000fc40000000000 */
[----:B---3--:R-:W-:Y:S02]  /*71240*/  FADD R11, R25, R11 ;  /* 0x0000000b190b7221 */ /* 0x008fe40000000000 */
[----:B------:R-:W-:Y:S02]  /*71250*/  FADD R12, R19, R12 ;  /* 0x0000000c130c7221 */ /* 0x000fe40000000000 */
[----:B------:R-:W-:Y:S02]  /*71260*/  FADD R13, R23, R13 ;  /* 0x0000000d170d7221 */ /* 0x000fe40000000000 */
[----:B------:R-:W-:Y:S02]  /*71270*/  FADD R14, R22, R14 ;  /* 0x0000000e160e7221 */ /* 0x000fe40000000000 */
[----:B------:R-:W-:Y:S01]  /*71280*/  FADD R15, R16, R15 ;  /* 0x0000000f100f7221 */ /* 0x000fe20000000000 */
[----:B--2---:R0:W-:Y:S01]  /*71290*/  STL [R1+0x38e0], R0 ;  /* 0x0038e00001007387 */ /* 0x0041e20000100800 */
[----:B------:R-:W2:Y:S02]  /*712a0*/  LDL R2, [R1+0xc4] ;  /* 0x0000c40001027983 */ /* 0x000ea40000100800 */
[----:B------:R-:W3:Y:S02]  /*712b0*/  LDL R25, [R1+0xa0] ;  /* 0x0000a00001197983 */ /* 0x000ee40000100800 */
[----:B------:R-:W2:Y:S01]  /*712c0*/  LDL R19, [R1+0x80] ;  /* 0x0000800001137983 */ /* 0x000ea20000100800 */
[----:B------:R-:W2:Y:S04]  /*712d0*/  LDL R23, [R1+0x60] ;  /* 0x0000600001177983 */ /* 0x000ea80000100800 */
[----:B------:R-:W2:Y:S04]  /*712e0*/  LDL R22, [R1+0x40] ;  /* 0x0000400001167983 */ /* 0x000ea80000100800 */
[----:B0-----:R-:W2:Y:S01]  /*712f0*/  LDL R0, [R1+0x174] ;  /* 0x0001740001007983 */ /* 0x001ea20000100800 */
[----:B------:R-:W2:Y:S02]  /*71300*/  LDL.LU R16, [R1+0x38f4] ;  /* 0x0038f40001107983 */ /* 0x000ea40000300800 */
[----:B--2---:R-:W-:-:S02]  /*71310*/  FADD R16, R3, R16 ;  /* 0x0000001003107221 */ /* 0x004fc40000000000 */
[----:B------:R-:W2:Y:S02]  /*71320*/  LDL.LU R3, [R1+0x38f0] ;  /* 0x0038f00001037983 */ /* 0x000ea40000300800 */
[----:B--2---:R-:W-:Y:S02]  /*71330*/  FADD R3, R24, R3 ;  /* 0x0000000318037221 */ /* 0x004fe40000000000 */
[----:B------:R-:W2:Y:S01]  /*71340*/  LDL.LU R24, [R1+0x38ec] ;  /* 0x0038ec0001187983 */ /* 0x000ea20000300800 */
[----:B------:R-:W-:Y:S02]  /*71350*/  FADD R18, R20, R18 ;  /* 0x0000001214127221 */ /* 0x000fe40000000000 */
[----:B------:R-:W-:Y:S02]  /*71360*/  FADD R4, R21, R4 ;  /* 0x0000000415047221 */ /* 0x000fe40000000000 */
[----:B------:R-:W-:Y:S02]  /*71370*/  FADD R5, R28, R5 ;  /* 0x000000051c057221 */ /* 0x000fe40000000000 */
[----:B------:R-:W-:Y:S01]  /*71380*/  FADD R6, R29, R6 ;  /* 0x000000061d067221 */ /* 0x000fe20000000000 */
[----:B------:R-:W3:Y:S04]  /*71390*/  LDL R20, [R1+0x250] ;  /* 0x0002500001147983 */ /* 0x000ee80000100800 */
[----:B------:R-:W3:Y:S04]  /*713a0*/  LDL R21, [R1+0x210] ;  /* 0x0002100001157983 */ /* 0x000ee80000100800 */
[----:B------:R-:W3:Y:S04]  /*713b0*/  LDL R28, [R1+0x1f0] ;  /* 0x0001f000011c7983 */ /* 0x000ee80000100800 */
[----:B------:R-:W3:Y:S01]  /*713c0*/  LDL R29, [R1+0x1d0] ;  /* 0x0001d000011d7983 */ /* 0x000ee20000100800 */
[----:B------:R-:W-:-:S02]  /*713d0*/  FADD R7, R8, R7 ;  /* 0x0000000708077221 */ /* 0x000fc40000000000 */
[----:B--2---:R-:W-:Y:S02]  /*713e0*/  FADD R17, R24, R17 ;  /* 0x0000001118117221 */ /* 0x004fe40000000000 */
[----:B------:R-:W2:Y:S01]  /*713f0*/  LDL R24, [R1+0x230] ;  /* 0x0002300001187983 */ /* 0x000ea20000100800 */
[----:B------:R-:W2:Y:S02]  /*71400*/  LDL.LU R8, [R1+0x38e8] ;  /* 0x0038e80001087983 */ /* 0x000ea40000300800 */
[----:B--2---:R-:W-:Y:S02]  /*71410*/  FADD R8, R9, R8 ;  /* 0x0000000809087221 */ /* 0x004fe40000000000 */
[----:B------:R-:W4:Y:S01]  /*71420*/  LDL.LU R9, [R1+0x38e4] ;  /* 0x0038e40001097983 */ /* 0x000f220000300800 */
[----:B------:R-:W-:Y:S02]  /*71430*/  FADD R10, R27, R10 ;  /* 0x0000000a1b0a7221 */ /* 0x000fe40000000000 */
[----:B------:R-:W2:Y:S02]  /*71440*/  LDL R27, [R1+0x190] ;  /* 0x00019000011b7983 */ /* 0x000ea40000100800 */
[----:B------:R-:W-:-:S02]  /*71450*/  FADD R11, R0, R11 ;  /* 0x0000000b000b7221 */ /* 0x000fc40000000000 */
[----:B----4-:R-:W-:Y:S02]  /*71460*/  FADD R9, R26, R9 ;  /* 0x000000091a097221 */ /* 0x010fe40000000000 */
[----:B------:R-:W4:Y:S01]  /*71470*/  LDL R26, [R1+0x1b0] ;  /* 0x0001b000011a7983 */ /* 0x000f220000100800 */
[----:B------:R-:W2:Y:S02]  /*71480*/  LDL.LU R0, [R1+0x38e0] ;  /* 0x0038e00001007983 */ /* 0x000ea40000300800 */
[----:B--2---:R-:W-:Y:S02]  /*71490*/  FADD R12, R0, R12 ;  /* 0x0000000c000c7221 */ /* 0x004fe40000000000 */
[----:B------:R-:W2:Y:S01]  /*714a0*/  LDL.LU R0, [R1+0x38dc] ;  /* 0x0038dc0001007983 */ /* 0x000ea20000300800 */
[----:B------:R-:W-:Y:S02]  /*714b0*/  FADD R14, R2, R14 ;  /* 0x0000000e020e7221 */ /* 0x000fe40000000000 */
[----:B---3--:R-:W-:-:S02]  /*714c0*/  FADD R15, R25, R15 ;  /* 0x0000000f190f7221 */ /* 0x008fc40000000000 */
[----:B--2---:R-:W-:Y:S02]  /*714d0*/  FADD R13, R0, R13 ;  /* 0x0000000d000d7221 */ /* 0x004fe40000000000 */
[----:B------:R-:W2:Y:S01]  /*714e0*/  LDL.LU R0, [R1+0x38d8] ;  /* 0x0038d80001007983 */ /* 0x000ea20000300800 */
[----:B------:R-:W-:Y:S02]  /*714f0*/  FADD R16, R19, R16 ;  /* 0x0000001013107221 */ /* 0x000fe40000000000 */
[----:B------:R-:W-:Y:S02]  /*71500*/  FADD R3, R23, R3 ;  /* 0x0000000317037221 */ /* 0x000fe40000000000 */
[----:B------:R-:W-:Y:S01]  /*71510*/  FADD R18, R22, R18 ;  /* 0x0000001216127221 */ /* 0x000fe20000000000 */
[----:B------:R0:W-:Y:S01]  /*71520*/  STL [R1+0x38d4], R14 ;  /* 0x0038d40e01007387 */ /* 0x0001e20000100800 */
[----:B------:R1:W-:Y:S02]  /*71530*/  STL [R1+0x38d0], R15 ;  /* 0x0038d00f01007387 */ /* 0x0003e40000100800 */
[----:B------:R3:W-:Y:S02]  /*71540*/  STL [R1+0x38cc], R16 ;  /* 0x0038cc1001007387 */ /* 0x0007e40000100800 */
[----:B------:R-:W-:Y:S01]  /*71550*/  FADD R4, R20, R4 ;  /* 0x0000000414047221 */ /* 0x000fe20000000000 */
[----:B------:R0:W-:Y:S01]  /*71560*/  STL [R1+0x38c8], R3 ;  /* 0x0038c80301007387 */ /* 0x0001e20000100800 */
[----:B------:R-:W-:-:S02]  /*71570*/  FADD R5, R24, R5 ;  /* 0x0000000518057221 */ /* 0x000fc40000000000 */
[----:B------:R0:W-:Y:S02]  /*71580*/  STL [R1+0x38c4], R18 ;  /* 0x0038c41201007387 */ /* 0x0001e40000100800 */
[----:B------:R-:W-:Y:S02]  /*71590*/  FADD R6, R21, R6 ;  /* 0x0000000615067221 */ /* 0x000fe40000000000 */
[----:B------:R-:W-:Y:S02]  /*715a0*/  FADD R7, R28, R7 ;  /* 0x000000071c077221 */ /* 0x000fe40000000000 */
[----:B------:R-:W-:Y:S02]  /*715b0*/  FADD R8, R29, R8 ;  /* 0x000000081d087221 */ /* 0x000fe40000000000 */
[----:B----4-:R-:W-:Y:S02]  /*715c0*/  FADD R9, R26, R9 ;  /* 0x000000091a097221 */ /* 0x010fe40000000000 */
[----:B------:R-:W-:-:S02]  /*715d0*/  FADD R10, R27, R10 ;  /* 0x0000000a1b0a7221 */ /* 0x000fc40000000000 */
[----:B--2---:R-:W-:-:S05]  /*715e0*/  FADD R17, R0, R17 ;  /* 0x0000001100117221 */ /* 0x004fca0000000000 */
[----:B------:R2:W-:Y:S01]  /*715f0*/  STL [R1+0x38c0], R17 ;  /* 0x0038c01101007387 */ /* 0x0005e20000100800 */
[----:B------:R-:W-:Y:S02]  /*71600*/  STL [R1+0x3894], R0 ;  /* 0x0038940001007387 */ /* 0x000fe40000100800 */
[----:B------:R2:W-:Y:S02]  /*71610*/  STL [R1+0x38bc], R4 ;  /* 0x0038bc0401007387 */ /* 0x0005e40000100800 */
[----:B------:R2:W-:Y:S01]  /*71620*/  STL [R1+0x38b8], R5 ;  /* 0x0038b80501007387 */ /* 0x0005e20000100800 */
[----:B------:R2:W-:Y:S01]  /*71630*/  STL [R1+0x38b4], R6 ;  /* 0x0038b40601007387 */ /* 0x0005e20000100800 */
[----:B------:R2:W-:Y:S02]  /*71640*/  STL [R1+0x38b0], R7 ;  /* 0x0038b00701007387 */ /* 0x0005e40000100800 */
[----:B------:R-:W4:Y:S02]  /*71650*/  LDL R28, [R1+0x170] ;  /* 0x00017000011c7983 */ /* 0x000f240000100800 */
[----:B------:R-:W4:Y:S01]  /*71660*/  LDL R29, [R1+0x120] ;  /* 0x00012000011d7983 */ /* 0x000f220000100800 */
[----:B------:R2:W-:Y:S01]  /*71670*/  STL [R1+0x38ac], R8 ;  /* 0x0038ac0801007387 */ /* 0x0005e20000100800 */
[----:B------:R2:W-:Y:S02]  /*71680*/  STL [R1+0x38a8], R9 ;  /* 0x0038a80901007387 */ /* 0x0005e40000100800 */
[----:B0-----:R-:W4:Y:S02]  /*71690*/  LDL R14, [R1+0xf8] ;  /* 0x0000f800010e7983 */ /* 0x001f240000100800 */
[----:B-1----:R-:W4:Y:S01]  /*716a0*/  LDL R15, [R1+0xbc] ;  /* 0x0000bc00010f7983 */ /* 0x002f220000100800 */
[----:B---3--:R-:W3:Y:S04]  /*716b0*/  LDL R16, [R1+0x9c] ;  /* 0x00009c0001107983 */ /* 0x008ee80000100800 */
[----:B------:R-:W3:Y:S04]  /*716c0*/  LDL R3, [R1+0x7c] ;  /* 0x00007c0001037983 */ /* 0x000ee80000100800 */
[----:B------:R-:W3:Y:S04]  /*716d0*/  LDL R18, [R1+0x5c] ;  /* 0x00005c0001127983 */ /* 0x000ee80000100800 */
[----:B--2---:R-:W2:Y:S04]  /*716e0*/  LDL R17, [R1+0x3c] ;  /* 0x00003c0001117983 */ /* 0x004ea80000100800 */
[----:B------:R-:W2:Y:S04]  /*716f0*/  LDL R4, [R1+0x1c] ;  /* 0x00001c0001047983 */ /* 0x000ea80000100800 */
[----:B------:R-:W2:Y:S04]  /*71700*/  LDL R5, [R1+0x24c] ;  /* 0x00024c0001057983 */ /* 0x000ea80000100800 */
[----:B------:R-:W2:Y:S04]  /*71710*/  LDL R6, [R1+0x22c] ;  /* 0x00022c0001067983 */ /* 0x000ea80000100800 */
[----:B------:R-:W2:Y:S04]  /*71720*/  LDL R7, [R1+0x20c] ;  /* 0x00020c0001077983 */ /* 0x000ea80000100800 */
[----:B------:R-:W2:Y:S04]  /*71730*/  LDL R8, [R1+0x1ec] ;  /* 0x0001ec0001087983 */ /* 0x000ea80000100800 */
[----:B------:R-:W2:Y:S01]  /*71740*/  LDL R9, [R1+0x1cc] ;  /* 0x0001cc0001097983 */ /* 0x000ea20000100800 */
[----:B------:R0:W-:Y:S02]  /*71750*/  STL [R1+0x38a4], R10 ;  /* 0x0038a40a01007387 */ /* 0x0001e40000100800 */
[----:B------:R-:W2:Y:S01]  /*71760*/  LDL R0, [R1+0xf4] ;  /* 0x0000f40001007983 */ /* 0x000ea20000100800 */
[----:B0-----:R-:W3:Y:S04]  /*71770*/  LDL R10, [R1+0x1ac] ;  /* 0x0001ac00010a7983 */ /* 0x001ee80000100800 */
[----:B--2---:R0:W-:Y:S04]  /*71780*/  STL [R1+0x3898], R0 ;  /* 0x0038980001007387 */ /* 0x0041e80000100800 */
[----:B0-----:R-:W2:Y:S04]  /*71790*/  LDL R0, [R1+0x11c] ;  /* 0x00011c0001007983 */ /* 0x001ea80000100800 */
[----:B--2---:R0:W-:Y:S04]  /*717a0*/  STL [R1+0x389c], R0 ;  /* 0x00389c0001007387 */ /* 0x0041e80000100800 */
[----:B0-----:R-:W2:Y:S01]  /*717b0*/  LDL R0, [R1+0x13c] ;  /* 0x00013c0001007983 */ /* 0x001ea20000100800 */
[----:B----4-:R-:W-:-:S02]  /*717c0*/  FADD R11, R28, R11 ;  /* 0x0000000b1c0b7221 */ /* 0x010fc40000000000 */
[----:B------:R-:W-:Y:S02]  /*717d0*/  FADD R12, R29, R12 ;  /* 0x0000000c1d0c7221 */ /* 0x000fe40000000000 */
[----:B------:R-:W-:Y:S01]  /*717e0*/  FADD R13, R14, R13 ;  /* 0x0000000d0e0d7221 */ /* 0x000fe20000000000 */
[----:B--2---:R0:W-:Y:S01]  /*717f0*/  STL [R1+0x38a0], R0 ;  /* 0x0038a00001007387 */ /* 0x0041e20000100800 */
[----:B------:R-:W2:Y:S02]  /*71800*/  LDL R2, [R1+0xb8] ;  /* 0x0000b80001027983 */ /* 0x000ea40000100800 */
[----:B------:R-:W4:Y:S02]  /*71810*/  LDL R25, [R1+0x98] ;  /* 0x0000980001197983 */ /* 0x000f240000100800 */
[----:B------:R-:W2:Y:S01]  /*71820*/  LDL R20, [R1+0x78] ;  /* 0x0000780001147983 */ /* 0x000ea20000100800 */
[----:B------:R-:W2:Y:S04]  /*71830*/  LDL R24, [R1+0x58] ;  /* 0x0000580001187983 */ /* 0x000ea80000100800 */
[----:B------:R-:W2:Y:S04]  /*71840*/  LDL R26, [R1+0x248] ;  /* 0x00024800011a7983 */ /* 0x000ea80000100800 */
[----:B------:R-:W2:Y:S04]  /*71850*/  LDL R27, [R1+0x228] ;  /* 0x00022800011b7983 */ /* 0x000ea80000100800 */
[----:B------:R-:W2:Y:S04]  /*71860*/  LDL R28, [R1+0x208] ;  /* 0x00020800011c7983 */ /* 0x000ea80000100800 */
[----:B0-----:R-:W2:Y:S04]  /*71870*/  LDL R0, [R1+0x18c] ;  /* 0x00018c0001007983 */ /* 0x001ea80000100800 */
[----:B------:R-:W2:Y:S04]  /*71880*/  LDL R29, [R1+0x1e8] ;  /* 0x0001e800011d7983 */ /* 0x000ea80000100800 */
[----:B------:R-:W2:Y:S04]  /*71890*/  LDL R19, [R1+0x1c8] ;  /* 0x0001c80001137983 */ /* 0x000ea80000100800 */
[----:B------:R-:W2:Y:S04]  /*718a0*/  LDL R23, [R1+0x1a8] ;  /* 0x0001a80001177983 */ /* 0x000ea80000100800 */
[----:B------:R-:W2:Y:S04]  /*718b0*/  LDL R22, [R1+0x188] ;  /* 0x0001880001167983 */ /* 0x000ea80000100800 */
[----:B------:R-:W2:Y:S01]  /*718c0*/  LDL R21, [R1+0x138] ;  /* 0x0001380001157983 */ /* 0x000ea20000100800 */
[----:B------:R-:W2:Y:S02]  /*718d0*/  LDL.LU R14, [R1+0x38d4] ;  /* 0x0038d400010e7983 */ /* 0x000ea40000300800 */
[----:B--2---:R-:W-:-:S02]  /*718e0*/  FADD R14, R15, R14 ;  /* 0x0000000e0f0e7221 */ /* 0x004fc40000000000 */
[----:B------:R-:W3:Y:S02]  /*718f0*/  LDL.LU R15, [R1+0x38d0] ;  /* 0x0038d000010f7983 */ /* 0x000ee40000300800 */
[----:B---3--:R-:W-:Y:S02]  /*71900*/  FADD R15, R16, R15 ;  /* 0x0000000f100f7221 */ /* 0x008fe40000000000 */
[----:B------:R-:W2:Y:S02]  /*71910*/  LDL.LU R16, [R1+0x38cc] ;  /* 0x0038cc0001107983 */ /* 0x000ea40000300800 */
[----:B--2---:R-:W-:Y:S02]  /*71920*/  FADD R16, R3, R16 ;  /* 0x0000001003107221 */ /* 0x004fe40000000000 */
[----:B------:R-:W2:Y:S02]  /*71930*/  LDL.LU R3, [R1+0x38c8] ;  /* 0x0038c80001037983 */ /* 0x000ea40000300800 */
[----:B--2---:R-:W-:-:S02]  /*71940*/  FADD R3, R18, R3 ;  /* 0x0000000312037221 */ /* 0x004fc40000000000 */
[----:B------:R-:W2:Y:S02]  /*71950*/  LDL.LU R18, [R1+0x38c4] ;  /* 0x0038c40001127983 */ /* 0x000ea40000300800 */
[----:B--2---:R-:W-:Y:S02]  /*71960*/  FADD R18, R17, R18 ;  /* 0x0000001211127221 */ /* 0x004fe40000000000 */
        /* <DEDUP_REMOVED lines=20> */
[----:B------:R-:W2:Y:S01]  /*71ab0*/  LDL.LU R0, [R1+0x3898] ;  /* 0x0038980001007983 */ /* 0x000ea20000300800 */
[----:B------:R-:W-:Y:S02]  /*71ac0*/  FADD R14, R2, R14 ;  /* 0x0000000e020e7221 */ /* 0x000fe40000000000 */
[----:B----4-:R-:W-:-:S02]  /*71ad0*/  FADD R15, R25, R15 ;  /* 0x0000000f190f7221 */ /* 0x010fc40000000000 */
[----:B------:R-:W-:Y:S02]  /*71ae0*/  FADD R16, R20, R16 ;  /* 0x0000001014107221 */ /* 0x000fe40000000000 */
[----:B------:R-:W-:Y:S02]  /*71af0*/  FADD R3, R24, R3 ;  /* 0x0000000318037221 */ /* 0x000fe40000000000 */
[----:B--2---:R-:W-:Y:S02]  /*71b00*/  FADD R13, R0, R13 ;  /* 0x0000000d000d7221 */ /* 0x004fe40000000000 */
[----:B------:R-:W2:Y:S01]  /*71b10*/  LDL.LU R0, [R1+0x3894] ;  /* 0x0038940001007983 */ /* 0x000ea20000300800 */
[----:B------:R-:W3:Y:S02]  /*71b20*/  LDL.LU R2, [R1+0x3890] ;  /* 0x0038900001027983 */ /* 0x000ee40000300800 */
[----:B------:R-:W4:Y:S02]  /*71b30*/  LDL.LU R25, [R1+0x388c] ;  /* 0x00388c0001197983 */ /* 0x000f240000300800 */
[----:B------:R-:W2:Y:S01]  /*71b40*/  LDL.LU R20, [R1+0x3888] ;  /* 0x0038880001147983 */ /* 0x000ea20000300800 */
[----:B------:R-:W2:Y:S01]  /*71b50*/  LDL.LU R24, [R1+0x3884] ;  /* 0x0038840001187983 */ /* 0x000ea20000300800 */
[----:B------:R-:W-:-:S02]  /*71b60*/  FADD R4, R26, R4 ;  /* 0x000000041a047221 */ /* 0x000fc40000000000 */
[----:B------:R-:W-:Y:S02]  /*71b70*/  FADD R5, R27, R5 ;  /* 0x000000051b057221 */ /* 0x000fe40000000000 */
[----:B------:R-:W-:Y:S02]  /*71b80*/  FADD R6, R28, R6 ;  /* 0x000000061c067221 */ /* 0x000fe40000000000 */
[----:B------:R-:W-:Y:S02]  /*71b90*/  FADD R7, R29, R7 ;  /* 0x000000071d077221 */ /* 0x000fe40000000000 */
[----:B----4-:R-:W-:Y:S02]  /*71ba0*/  FADD R17, R25, R17 ;  /* 0x0000001119117221 */ /* 0x010fe40000000000 */
[----:B--2---:R-:W-:Y:S02]  /*71bb0*/  FADD R18, R24, R18 ;  /* 0x0000001218127221 */ /* 0x004fe40000000000 */
[----:B------:R-:W2:Y:S01]  /*71bc0*/  LDL.LU R24, [R1+0x3880] ;  /* 0x0038800001187983 */ /* 0x000ea20000300800 */
[----:B------:R-:W4:Y:S02]  /*71bd0*/  LDL.LU R25, [R1+0x387c] ;  /* 0x00387c0001197983 */ /* 0x000f240000300800 */
[----:B------:R-:W2:Y:S02]  /*71be0*/  LDL.LU R26, [R1+0x3878] ;  /* 0x00387800011a7983 */ /* 0x000ea40000300800 */
[----:B------:R-:W2:Y:S01]  /*71bf0*/  LDL.LU R27, [R1+0x3874] ;  /* 0x00387400011b7983 */ /* 0x000ea20000300800 */
[----:B------:R-:W2:Y:S01]  /*71c00*/  LDL.LU R28, [R1+0x3870] ;  /* 0x00387000011c7983 */ /* 0x000ea20000300800 */
[----:B------:R-:W2:Y:S02]  /*71c10*/  LDL.LU R29, [R1+0x386c] ;  /* 0x00386c00011d7983 */ /* 0x000ea40000300800 */
[----:B------:R-:W-:-:S02]  /*71c20*/  FADD R8, R19, R8 ;  /* 0x0000000813087221 */ /* 0x000fc40000000000 */
[----:B------:R-:W-:Y:S02]  /*71c30*/  FADD R9, R23, R9 ;  /* 0x0000000917097221 */ /* 0x000fe40000000000 */
[----:B------:R-:W-:Y:S02]  /*71c40*/  FADD R18, R20, R18 ;  /* 0x0000001214127221 */ /* 0x000fe40000000000 */
[----:B---3--:R-:W-:Y:S01]  /*71c50*/  FADD R17, R2, R17 ;  /* 0x0000001102117221 */ /* 0x008fe20000000000 */
[----:B------:R-:W-:Y:S01]  /*71c60*/  STL [R1+0x3790], R0 ;  /* 0x0037900001007387 */ /* 0x000fe20000100800 */
[----:B----4-:R-:W-:Y:S02]  /*71c70*/  FADD R16, R25, R16 ;  /* 0x0000001019107221 */ /* 0x010fe40000000000 */
[----:B--2---:R-:W-:Y:S01]  /*71c80*/  FADD R13, R28, R13 ;  /* 0x0000000d1c0d7221 */ /* 0x004fe20000000000 */
[----:B------:R-:W0:Y:S04]  /*71c90*/  SHFL.BFLY PT, R25, R8, 0x2, 0x1f ;  /* 0x0c401f0008197f89 */ /* 0x000e2800000e0000 */
[----:B------:R-:W1:Y:S01]  /*71ca0*/  SHFL.BFLY PT, R28, R5, 0x2, 0x1f ;  /* 0x0c401f00051c7f89 */ /* 0x000e6200000e0000 */
[----:B------:R-:W-:-:S02]  /*71cb0*/  FADD R15, R26, R15 ;  /* 0x0000000f1a0f7221 */ /* 0x000fc40000000000 */
[----:B------:R-:W-:Y:S02]  /*71cc0*/  FADD R3, R24, R3 ;  /* 0x0000000318037221 */ /* 0x000fe40000000000 */
[----:B------:R-:W-:Y:S02]  /*71cd0*/  FADD R14, R27, R14 ;  /* 0x0000000e1b0e7221 */ /* 0x000fe40000000000 */
[----:B------:R-:W-:Y:S01]  /*71ce0*/  FADD R12, R29, R12 ;  /* 0x0000000c1d0c7221 */ /* 0x000fe20000000000 */
[----:B------:R-:W2:Y:S04]  /*71cf0*/  SHFL.BFLY PT, R26, R7, 0x2, 0x1f ;  /* 0x0c401f00071a7f89 */ /* 0x000ea800000e0000 */
[----:B------:R-:W3:Y:S04]  /*71d00*/  SHFL.BFLY PT, R29, R4, 0x2, 0x1f ;  /* 0x0c401f00041d7f89 */ /* 0x000ee800000e0000 */
[----:B------:R-:W4:Y:S04]  /*71d10*/  SHFL.BFLY PT, R24, R9, 0x2, 0x1f ;  /* 0x0c401f0009187f89 */ /* 0x000f2800000e0000 */
[----:B------:R-:W-:Y:S01]  /*71d20*/  SHFL.BFLY PT, R2, R15, 0x2, 0x1f ;  /* 0x0c401f000f027f89 */ /* 0x000fe200000e0000 */
[----:B------:R-:W-:Y:S03]  /*71d30*/  SHFL.BFLY PT, R2, R16, 0x2, 0x1f ;  /* 0x0c401f0010027f89 */ /* 0x000fe600000e0000 */
[----:B------:R-:W4:Y:S01]  /*71d40*/  SHFL.BFLY PT, R27, R6, 0x2, 0x1f ;  /* 0x0c401f00061b7f89 */ /* 0x000f2200000e0000 */
[----:B------:R-:W-:Y:S03]  /*71d50*/  SHFL.BFLY PT, R2, R3, 0x2, 0x1f ;  /* 0x0c401f0003027f89 */ /* 0x000fe600000e0000 */
[----:B------:R-:W4:Y:S01]  /*71d60*/  SHFL.BFLY PT, R19, R14, 0x2, 0x1f ;  /* 0x0c401f000e137f89 */ /* 0x000f2200000e0000 */
[----:B------:R-:W-:Y:S02]  /*71d70*/  SHFL.BFLY PT, R2, R18, 0x2, 0x1f ;  /* 0x0c401f0012027f89 */ /* 0x000fe400000e0000 */
[----:B------:R-:W4:Y:S02]  /*71d80*/  SHFL.BFLY PT, R2, R17, 0x2, 0x1f ;  /* 0x0c401f0011027f89 */ /* 0x000f2400000e0000 */
[----:B0-----:R-:W-:-:S02]  /*71d90*/  FADD R8, R8, R25 ;  /* 0x0000001908087221 */ /* 0x001fc40000000000 */
[----:B-1----:R-:W-:-:S05]  /*71da0*/  FADD R5, R5, R28 ;  /* 0x0000001c05057221 */ /* 0x002fca0000000000 */
[----:B------:R-:W-:Y:S01]  /*71db0*/  SHFL.BFLY PT, R0, R5, 0x1, 0x1f ;  /* 0x0c201f0005007f89 */ /* 0x000fe200000e0000 */
[----:B------:R-:W0:Y:S02]  /*71dc0*/  SHFL.BFLY PT, R0, R8, 0x1, 0x1f ;  /* 0x0c201f0008007f89 */ /* 0x000e2400000e0000 */
[----:B--2---:R-:W-:Y:S02]  /*71dd0*/  FADD R7, R7, R26 ;  /* 0x0000001a07077221 */ /* 0x004fe40000000000 */
[----:B---3--:R-:W-:Y:S02]  /*71de0*/  FADD R4, R4, R29 ;  /* 0x0000001d04047221 */ /* 0x008fe40000000000 */
[----:B----4-:R-:W-:Y:S02]  /*71df0*/  FADD R9, R9, R24 ;  /* 0x0000001809097221 */ /* 0x010fe40000000000 */
[----:B------:R-:W-:Y:S02]  /*71e00*/  FADD R6, R6, R27 ;  /* 0x0000001b06067221 */ /* 0x000fe40000000000 */
[----:B------:R-:W-:Y:S01]  /*71e10*/  FADD R14, R14, R19 ;  /* 0x000000130e0e7221 */ /* 0x000fe20000000000 */
[----:B------:R-:W1:Y:S01]  /*71e20*/  SHFL.BFLY PT, R20, R13, 0x2, 0x1f ;  /* 0x0c401f000d147f89 */ /* 0x000e6200000e0000 */
[----:B------:R-:W-:-:S03]  /*71e30*/  FADD R17, R17, R2 ;  /* 0x0000000211117221 */ /* 0x000fc60000000000 */
[----:B------:R-:W-:Y:S01]  /*71e40*/  SHFL.BFLY PT, R19, R7, 0x1, 0x1f ;  /* 0x0c201f0007137f89 */ /* 0x000fe200000e0000 */
[----:B------:R-:W2:Y:S02]  /*71e50*/  SHFL.BFLY PT, R2, R4, 0x1, 0x1f ;  /* 0x0c201f0004027f89 */ /* 0x000ea400000e0000 */
[----:B------:R-:W-:Y:S01]  /*71e60*/  SHFL.BFLY PT, R19, R9, 0x1, 0x1f ;  /* 0x0c201f0009137f89 */ /* 0x000fe200000e0000 */
[----:B0-----:R-:W-:Y:S01]  /*71e70*/  STL [R1+0x3864], R0 ;  /* 0x0038640001007387 */ /* 0x001fe20000100800 */
[----:B------:R-:W-:Y:S02]  /*71e80*/  STL [R1+0x3860], R8 ;  /* 0x0038600801007387 */ /* 0x000fe40000100800 */
[----:B------:R-:W-:Y:S02]  /*71e90*/  STL [R1+0x3868], R9 ;  /* 0x0038680901007387 */ /* 0x000fe40000100800 */
[----:B------:R-:W0:Y:S04]  /*71ea0*/  SHFL.BFLY PT, R9, R5, 0x1, 0x1f ;  /* 0x0c201f0005097f89 */ /* 0x000e2800000e0000 */
[----:B------:R-:W3:Y:S04]  /*71eb0*/  SHFL.BFLY PT, R0, R6, 0x1, 0x1f ;  /* 0x0c201f0006007f89 */ /* 0x000ee800000e0000 */
[----:B------:R-:W4:Y:S01]  /*71ec0*/  SHFL.BFLY PT, R8, R7, 0x1, 0x1f ;  /* 0x0c201f0007087f89 */ /* 0x000f2200000e0000 */
[----:B-1----:R-:W-:-:S03]  /*71ed0*/  FADD R13, R13, R20 ;  /* 0x000000140d0d7221 */ /* 0x002fc60000000000 */
[----:B------:R3:W-:Y:S01]  /*71ee0*/  SHFL.BFLY PT, R20, R6, 0x1, 0x1f ;  /* 0x0c201f0006147f89 */ /* 0x0007e200000e0000 */
[----:B--2---:R-:W-:-:S03]  /*71ef0*/  FADD R4, R4, R2 ;  /* 0x0000000204047221 */ /* 0x004fc60000000000 */
[----:B------:R-:W2:Y:S01]  /*71f00*/  LDL R2, [R1+0xe0c] ;  /* 0x000e0c0001027983 */ /* 0x000ea20000100800 */
[----:B0-----:R-:W-:Y:S02]  /*71f10*/  FADD R5, R5, R9 ;  /* 0x0000000905057221 */ /* 0x001fe40000000000 */
[----:B---3--:R-:W-:Y:S01]  /*71f20*/  FADD R6, R6, R0 ;  /* 0x0000000006067221 */ /* 0x008fe20000000000 */
[----:B------:R-:W3:Y:S01]  /*71f30*/  LDL.LU R9, [R1+0x3868] ;  /* 0x0038680001097983 */ /* 0x000ee20000300800 */
[----:B------:R-:W2:Y:S02]  /*71f40*/  LDL.LU R0, [R1+0x3864] ;  /* 0x0038640001007983 */ /* 0x000ea40000300800 */
[----:B----4-:R-:W-:Y:S02]  /*71f50*/  FADD R7, R7, R8 ;  /* 0x0000000807077221 */ /* 0x010fe40000000000 */
[----:B------:R-:W2:Y:S01]  /*71f60*/  LDL.LU R8, [R1+0x3860] ;  /* 0x0038600001087983 */ /* 0x000ea20000300800 */
[----:B------:R-:W-:-:S02]  /*71f70*/  FADD R10, R22, R10 ;  /* 0x0000000a160a7221 */ /* 0x000fc40000000000 */
[----:B------:R-:W-:Y:S02]  /*71f80*/  FADD R11, R21, R11 ;  /* 0x0000000b150b7221 */ /* 0x000fe40000000000 */
[----:B------:R-:W-:Y:S04]  /*71f90*/  SHFL.BFLY PT, R21, R12, 0x2, 0x1f ;  /* 0x0c401f000c157f89 */ /* 0x000fe800000e0000 */
[----:B------:R-:W0:Y:S04]  /*71fa0*/  SHFL.BFLY PT, R23, R10, 0x2, 0x1f ;  /* 0x0c401f000a177f89 */ /* 0x000e2800000e0000 */
[----:B------:R-:W1:Y:S04]  /*71fb0*/  SHFL.BFLY PT, R22, R11, 0x2, 0x1f ;  /* 0x0c401f000b167f89 */ /* 0x000e6800000e0000 */
[----:B------:R-:W4:Y:S04]  /*71fc0*/  SHFL.BFLY PT, R26, R15, 0x2, 0x1f ;  /* 0x0c401f000f1a7f89 */ /* 0x000f2800000e0000 */
[----:B------:R-:W0:Y:S04]  /*71fd0*/  SHFL.BFLY PT, R27, R16, 0x2, 0x1f ;  /* 0x0c401f00101b7f89 */ /* 0x000e2800000e0000 */
[----:B------:R-:W0:Y:S04]  /*71fe0*/  SHFL.BFLY PT, R28, R3, 0x2, 0x1f ;  /* 0x0c401f00031c7f89 */ /* 0x000e2800000e0000 */
[----:B------:R-:W0:Y:S04]  /*71ff0*/  SHFL.BFLY PT, R29, R18, 0x2, 0x1f ;  /* 0x0c401f00121d7f89 */ /* 0x000e2800000e0000 */
[----:B------:R-:W0:Y:S01]  /*72000*/  SHFL.BFLY PT, R24, R14, 0x1, 0x1f ;  /* 0x0c201f000e187f89 */ /* 0x000e2200000e0000 */
[----:B--2---:R-:W-:-:S03]  /*72010*/  FADD R8, R8, R0 ;  /* 0x0000000008087221 */ /* 0x004fc60000000000 */
[----:B------:R-:W2:Y:S01]  /*72020*/  LDL.LU R0, [R1+0x1f4] ;  /* 0x0001f40001007983 */ /* 0x000ea20000300800 */
[----:B0-----:R-:W-:Y:S02]  /*72030*/  FADD R10, R10, R23 ;  /* 0x000000170a0a7221 */ /* 0x001fe40000000000 */
[----:B-1----:R-:W-:Y:S02]  /*72040*/  FADD R11, R11, R22 ;  /* 0x000000160b0b7221 */ /* 0x002fe40000000000 */
[----:B------:R-:W-:Y:S02]  /*72050*/  FADD R12, R12, R21 ;  /* 0x000000150c0c7221 */ /* 0x000fe40000000000 */
[----:B----4-:R-:W-:Y:S02]  /*72060*/  FADD R15, R15, R26 ;  /* 0x0000001a0f0f7221 */ /* 0x010fe40000000000 */
[----:B------:R-:W-:Y:S01]  /*72070*/  FADD R16, R16, R27 ;  /* 0x0000001b10107221 */ /* 0x000fe20000000000 */
[----:B------:R-:W0:Y:S04]  /*72080*/  SHFL.BFLY PT, R20, R10, 0x1, 0x1f ;  /* 0x0c201f000a147f89 */ /* 0x000e2800000e0000 */
[----:B------:R-:W1:Y:S01]  /*72090*/  SHFL.BFLY PT, R21, R11, 0x1, 0x1f ;  /* 0x0c201f000b157f89 */ /* 0x000e6200000e0000 */
[----:B------:R-:W-:-:S03]  /*720a0*/  FADD R3, R3, R28 ;  /* 0x0000001c03037221 */ /* 0x000fc60000000000 */
[----:B------:R-:W4:Y:S01]  /*720b0*/  SHFL.BFLY PT, R22, R12, 0x1, 0x1f ;  /* 0x0c201f000c167f89 */ /* 0x000f2200000e0000 */
[----:B------:R-:W-:-:S03]  /*720c0*/  FADD R18, R18, R29 ;  /* 0x0000001d12127221 */ /* 0x000fc60000000000 */
[----:B------:R-:W4:Y:S04]  /*720d0*/  SHFL.BFLY PT, R23, R13, 0x1, 0x1f ;  /* 0x0c201f000d177f89 */ /* 0x000f2800000e0000 */
[----:B------:R-:W4:Y:S04]  /*720e0*/  SHFL.BFLY PT, R25, R15, 0x1, 0x1f ;  /* 0x0c201f000f197f89 */ /* 0x000f2800000e0000 */
[----:B------:R-:W4:Y:S04]  /*720f0*/  SHFL.BFLY PT, R26, R16, 0x1, 0x1f ;  /* 0x0c201f00101a7f89 */ /* 0x000f2800000e0000 */
[----:B------:R-:W4:Y:S04]  /*72100*/  SHFL.BFLY PT, R27, R3, 0x1, 0x1f ;  /* 0x0c201f00031b7f89 */ /* 0x000f2800000e0000 */
[----:B------:R-:W4:Y:S01]  /*72110*/  SHFL.BFLY PT, R28, R18, 0x1, 0x1f ;  /* 0x0c201f00121c7f89 */ /* 0x000f2200000e0000 */
[----:B------:R-:W4:Y:S02]  /*72120*/  SHFL.BFLY PT, R29, R17, 0x1, 0x1f ;  /* 0x0c201f00111d7f89 */ /* 0x000f2400000e0000 */
[----:B---3--:R-:W-:-:S02]  /*72130*/  FADD R9, R9, R19 ;  /* 0x0000001309097221 */ /* 0x008fc40000000000 */
[----:B------:R-:W-:Y:S01]  /*72140*/  FADD R14, R14, R24 ;  /* 0x000000180e0e7221 */ /* 0x000fe20000000000 */
[----:B------:R-:W-:Y:S01]  /*72150*/  @!P0 STS [R2+0x20000], R4 ;  /* 0x0200000402008388 */ /* 0x000fe20000000800 */
[----:B0-----:R-:W-:Y:S02]  /*72160*/  FADD R10, R10, R20 ;  /* 0x000000140a0a7221 */ /* 0x001fe40000000000 */
[----:B-1----:R-:W-:Y:S02]  /*72170*/  FADD R11, R11, R21 ;  /* 0x000000150b0b7221 */ /* 0x002fe40000000000 */
[----:B----4-:R-:W-:Y:S02]  /*72180*/  FADD R12, R12, R22 ;  /* 0x000000160c0c7221 */ /* 0x010fe40000000000 */
[----:B------:R-:W-:Y:S02]  /*72190*/  FADD R13, R13, R23 ;  /* 0x000000170d0d7221 */ /* 0x000fe40000000000 */
[----:B------:R-:W-:-:S02]  /*721a0*/  FADD R15, R15, R25 ;  /* 0x000000190f0f7221 */ /* 0x000fc40000000000 */
[----:B------:R-:W-:Y:S02]  /*721b0*/  FADD R16, R16, R26 ;  /* 0x0000001a10107221 */ /* 0x000fe40000000000 */
[----:B------:R-:W-:Y:S02]  /*721c0*/  FADD R3, R3, R27 ;  /* 0x0000001b03037221 */ /* 0x000fe40000000000 */
[----:B------:R-:W-:Y:S02]  /*721d0*/  FADD R18, R18, R28 ;  /* 0x0000001c12127221 */ /* 0x000fe40000000000 */
[----:B------:R-:W-:Y:S01]  /*721e0*/  FADD R17, R17, R29 ;  /* 0x0000001d11117221 */ /* 0x000fe20000000000 */
[----:B------:R-:W-:Y:S04]  /*721f0*/  @!P0 STS [R2+0x20080], R5 ;  /* 0x0200800502008388 */ /* 0x000fe80000000800 */
[----:B--2---:R0:W-:Y:S04]  /*72200*/  STL [R1+0x385c], R0 ;  /* 0x00385c0001007387 */ /* 0x0041e80000100800 */
[----:B0-----:R-:W2:Y:S01]  /*72210*/  LDL.LU R0, [R1+0x260] ;  /* 0x0002600001007983 */ /* 0x001ea20000300800 */
[----:B------:R-:W3:Y:S02]  /*72220*/  LDL.LU R19, [R1+0x1f0] ;  /* 0x0001f00001137983 */ /* 0x000ee40000300800 */
[----:B------:R-:W3:Y:S02]  /*72230*/  LDL.LU R20, [R1+0x1fc] ;  /* 0x0001fc0001147983 */ /* 0x000ee40000300800 */
[----:B------:R-:W3:Y:S01]  /*72240*/  LDL.LU R21, [R1+0x1f8] ;  /* 0x0001f80001157983 */ /* 0x000ee20000300800 */
        /* <DEDUP_REMOVED lines=9> */
[----:B------:R-:W2:Y:S03]  /*722e0*/  LDL R5, [R1+0xe0c] ;  /* 0x000e0c0001057983 */ /* 0x000ea60000100800 */
[----:B------:R-:W0:Y:S02]  /*722f0*/  S2R R2, SR_TID.X ;  /* 0x0000000000027919 */ /* 0x000e240000002100 */
[----:B0-----:R-:W-:-:S02]  /*72300*/  LOP3.LUT R2, R2, 0x7f, RZ, 0xc0, !PT ;  /* 0x0000007f02027812 */ /* 0x001fc400078ec0ff */
[----:B--2---:R-:W-:Y:S01]  /*72310*/  @!P0 STS [R5+0x20100], R6 ;  /* 0x0201000605008388 */ /* 0x004fe20000000800 */
[----:B------:R-:W-:Y:S02]  /*72320*/  @!P0 STS [R5+0x20180], R7 ;  /* 0x0201800705008388 */ /* 0x000fe40000000800 */
[----:B------:R0:W-:Y:S02]  /*72330*/  @!P0 STS [R5+0x20200], R8 ;  /* 0x0202000805008388 */ /* 0x0001e40000000800 */
[----:B------:R-:W-:Y:S01]  /*72340*/  @!P0 STS [R5+0x20280], R9 ;  /* 0x0202800905008388 */ /* 0x000fe20000000800 */
[----:B------:R1:W-:Y:S01]  /*72350*/  @!P0 STS [R5+0x20300], R10 ;  /* 0x0203000a05008388 */ /* 0x0003e20000000800 */
[----:B------:R2:W-:Y:S02]  /*72360*/  @!P0 STS [R5+0x20380], R11 ;  /* 0x0203800b05008388 */ /* 0x0005e40000000800 */
[----:B------:R1:W-:Y:S02]  /*72370*/  @!P0 STS [R5+0x20400], R12 ;  /* 0x0204000c05008388 */ /* 0x0003e40000000800 */
[----:B------:R2:W-:Y:S01]  /*72380*/  @!P0 STS [R5+0x20480], R13 ;  /* 0x0204800d05008388 */ /* 0x0005e20000000800 */
[----:B------:R3:W-:Y:S01]  /*72390*/  @!P0 STS [R5+0x20500], R14 ;  /* 0x0205000e05008388 */ /* 0x0007e20000000800 */
[----:B------:R3:W-:Y:S02]  /*723a0*/  @!P0 STS [R5+0x20580], R15 ;  /* 0x0205800f05008388 */ /* 0x0007e40000000800 */
[----:B------:R3:W-:Y:S02]  /*723b0*/  @!P0 STS [R5+0x20600], R16 ;  /* 0x0206001005008388 */ /* 0x0007e40000000800 */
[----:B------:R3:W-:Y:S01]  /*723c0*/  @!P0 STS [R5+0x20680], R3 ;  /* 0x0206800305008388 */ /* 0x0007e20000000800 */
[----:B------:R3:W-:Y:S01]  /*723d0*/  @!P0 STS [R5+0x20700], R18 ;  /* 0x0207001205008388 */ /* 0x0007e20000000800 */
[----:B------:R3:W-:Y:S02]  /*723e0*/  @!P0 STS [R5+0x20780], R17 ;  /* 0x0207801105008388 */ /* 0x0007e40000000800 */
[----:B------:R-:W-:Y:S06]  /*723f0*/  BAR.SYNC.DEFER_BLOCKING 0x0 ;  /* 0x0000000000007b1d */ /* 0x000fec0000010000 */
[----:B0-----:R-:W4:Y:S01]  /*72400*/  LDL.LU R8, [R1+0x220] ;  /* 0x0002200001087983 */ /* 0x001f220000300800 */
[----:B-1----:R-:W4:Y:S02]  /*72410*/  LDL.LU R10, [R1+0x22c] ;  /* 0x00022c00010a7983 */ /* 0x002f240000300800 */
[----:B--2---:R-:W2:Y:S02]  /*72420*/  LDL.LU R11, [R1+0x228] ;  /* 0x00022800010b7983 */ /* 0x004ea40000300800 */
[----:B------:R-:W2:Y:S01]  /*72430*/  LDL.LU R12, [R1+0x234] ;  /* 0x00023400010c7983 */ /* 0x000ea20000300800 */
[----:B------:R-:W2:Y:S01]  /*72440*/  LDL.LU R13, [R1+0x230] ;  /* 0x00023000010d7983 */ /* 0x000ea20000300800 */
[----:B---3--:R-:W3:Y:S03]  /*72450*/  LDL.LU R14, [R1+0x23c] ;  /* 0x00023c00010e7983 */ /* 0x008ee60000300800 */
[----:B------:R-:W3:Y:S01]  /*72460*/  LDL.LU R15, [R1+0x238] ;  /* 0x00023800010f7983 */ /* 0x000ee20000300800 */
[----:B------:R-:W2:Y:S03]  /*72470*/  LDL.LU R16, [R1+0x244] ;  /* 0x0002440001107983 */ /* 0x000ea60000300800 */
[----:B------:R-:W2:Y:S01]  /*72480*/  LDL.LU R3, [R1+0x240] ;  /* 0x0002400001037983 */ /* 0x000ea20000300800 */
[----:B------:R-:W2:Y:S02]  /*72490*/  LDL.LU R18, [R1+0x24c] ;  /* 0x00024c0001127983 */ /* 0x000ea40000300800 */
[----:B------:R-:W2:Y:S01]  /*724a0*/  LDL.LU R17, [R1+0x248] ;  /* 0x0002480001117983 */ /* 0x000ea20000300800 */
[----:B------:R-:W0:Y:S04]  /*724b0*/  LDS R9, [R2.X4+0x20000] ;  /* 0x0200000002097984 */ /* 0x000e280000004800 */
[----:B------:R-:W1:Y:S04]  /*724c0*/  LDS R7, [R2.X4+0x20200] ;  /* 0x0202000002077984 */ /* 0x000e680000004800 */
[----:B------:R-:W1:Y:S04]  /*724d0*/  LDS R6, [R2.X4+0x20400] ;  /* 0x0204000002067984 */ /* 0x000e680000004800 */
[----:B------:R-:W1:Y:S04]  /*724e0*/  LDS R5, [R2.X4+0x20600] ;  /* 0x0206000002057984 */ /* 0x000e680000004800 */
[----:B0-----:R0:W-:Y:S04]  /*724f0*/  STL [R1+0x3834], R9 ;  /* 0x0038340901007387 */ /* 0x0011e80000100800 */
[----:B0-----:R-:W2:Y:S01]  /*72500*/  LDL.LU R9, [R1+0x254] ;  /* 0x0002540001097983 */ /* 0x001ea20000300800 */
[----:B-1----:R0:W-:Y:S03]  /*72510*/  STL [R1+0x3838], R7 ;  /* 0x0038380701007387 */ /* 0x0021e60000100800 */
[----:B0-----:R-:W2:Y:S01]  /*72520*/  LDL.LU R7, [R1+0x250] ;  /* 0x0002500001077983 */ /* 0x001ea20000300800 */
[----:B------:R0:W-:Y:S03]  /*72530*/  STL [R1+0x383c], R6 ;  /* 0x00383c0601007387 */ /* 0x0001e60000100800 */
[----:B0-----:R-:W2:Y:S01]  /*72540*/  LDL.LU R6, [R1+0x25c] ;  /* 0x00025c0001067983 */ /* 0x001ea20000300800 */
[----:B------:R0:W-:Y:S03]  /*72550*/  STL [R1+0x3840], R5 ;  /* 0x0038400501007387 */ /* 0x0001e60000100800 */
[----:B0-----:R-:W2:Y:S01]  /*72560*/  LDL.LU R5, [R1+0x258] ;  /* 0x0002580001057983 */ /* 0x001ea20000300800 */
[----:B------:R0:W-:Y:S03]  /*72570*/  STL [R1+0x3794], R2 ;  /* 0x0037940201007387 */ /* 0x0001e60000100800 */
[----:B0-----:R-:W2:Y:S01]  /*72580*/  LDL.LU R2, [R1+0x264] ;  /* 0x0002640001027983 */ /* 0x001ea20000300800 */
[----:B----4-:R-:W-:-:S02]  /*72590*/  F2FP.BF16.PACK_AB R4, R8, R4 ;  /* 0x000000040804723e */ /* 0x010fc400000010ff */
[----:B--2---:R-:W-:Y:S02]  /*725a0*/  F2FP.BF16.PACK_AB R2, R0, R2 ;  /* 0x000000020002723e */ /* 0x004fe400000010ff */
[----:B------:R-:W2:Y:S03]  /*725b0*/  LDL.LU R0, [R1+0x385c] ;  /* 0x00385c0001007983 */ /* 0x000ea60000300800 */
[----:B------:R0:W-:Y:S02]  /*725c0*/  STL [R1+0xab4], R2 ;  /* 0x000ab40201007387 */ /* 0x0001e40000100800 */
[----:B0-----:R-:W-:Y:S01]  /*725d0*/  F2FP.BF16.PACK_AB R2, R5, R6 ;  /* 0x000000060502723e */ /* 0x001fe200000010ff */
[----:B------:R-:W-:Y:S01]  /*725e0*/  F2FP.BF16.PACK_AB R5, R7, R9 ;  /* 0x000000090705723e */ /* 0x000fe200000010ff */
[----:B------:R-:W-:-:S03]  /*725f0*/  F2FP.BF16.PACK_AB R6, R17, R18 ;  /* 0x000000121106723e */ /* 0x000fc600000010ff */
[----:B------:R0:W-:Y:S01]  /*72600*/  STL [R1+0xab0], R2 ;  /* 0x000ab00201007387 */ /* 0x0001e20000100800 */
[----:B------:R3:W-:Y:S02]  /*72610*/  STL [R1+0xaa8], R5 ;  /* 0x000aa80501007387 */ /* 0x0007e40000100800 */
[----:B------:R-:W-:Y:S01]  /*72620*/  STL [R1+0xaa4], R6 ;  /* 0x000aa40601007387 */ /* 0x000fe20000100800 */
[----:B0-----:R-:W-:Y:S02]  /*72630*/  F2FP.BF16.PACK_AB R2, R3, R16 ;  /* 0x000000100302723e */ /* 0x001fe400000010ff */
[----:B---3--:R-:W-:Y:S01]  /*72640*/  F2FP.BF16.PACK_AB R5, R15, R14 ;  /* 0x0000000e0f05723e */ /* 0x008fe200000010ff */
[----:B------:R-:W-:Y:S02]  /*72650*/  F2FP.BF16.PACK_AB R3, R13, R12 ;  /* 0x0000000c0d03723e */ /* 0x000fe400000010ff */
[----:B------:R0:W-:Y:S02]  /*72660*/  STL [R1+0xaa0], R2 ;  /* 0x000aa00201007387 */ /* 0x0001e40000100800 */
[----:B------:R-:W-:Y:S02]  /*72670*/  STL [R1+0xa98], R5 ;  /* 0x000a980501007387 */ /* 0x000fe40000100800 */
[----:B------:R1:W-:Y:S01]  /*72680*/  STL [R1+0xa94], R3 ;  /* 0x000a940301007387 */ /* 0x0003e20000100800 */
[----:B0-----:R-:W-:-:S02]  /*72690*/  F2FP.BF16.PACK_AB R2, R11, R10 ;  /* 0x0000000a0b02723e */ /* 0x001fc400000010ff */
[----:B-1----:R-:W-:-:S03]  /*726a0*/  F2FP.BF16.PACK_AB R3, R29, R28 ;  /* 0x0000001c1d03723e */ /* 0x002fc600000010ff */
[----:B------:R0:W-:Y:S01]  /*726b0*/  STL [R1+0xa8c], R2 ;  /* 0x000a8c0201007387 */ /* 0x0001e20000100800 */
[----:B------:R1:W-:Y:S02]  /*726c0*/  STL [R1+0xa88], R4 ;  /* 0x000a880401007387 */ /* 0x0003e40000100800 */
[----:B------:R3:W-:Y:S01]  /*726d0*/  STL [R1+0xa84], R3 ;  /* 0x000a840301007387 */ /* 0x0007e20000100800 */
[----:B0-----:R-:W-:Y:S02]  /*726e0*/  F2FP.BF16.PACK_AB R2, R27, R26 ;  /* 0x0000001a1b02723e */ /* 0x001fe400000010ff */
[----:B-1----:R-:W-:Y:S02]  /*726f0*/  F2FP.BF16.PACK_AB R4, R25, R24 ;  /* 0x000000181904723e */ /* 0x002fe400000010ff */
[----:B---3--:R-:W-:Y:S01]  /*72700*/  F2FP.BF16.PACK_AB R3, R23, R22 ;  /* 0x000000161703723e */ /* 0x008fe200000010ff */
[----:B------:R0:W-:Y:S02]  /*72710*/  STL [R1+0xa7c], R2 ;  /* 0x000a7c0201007387 */ /* 0x0001e40000100800 */
[----:B------:R-:W-:Y:S02]  /*72720*/  STL [R1+0xa78], R4 ;  /* 0x000a780401007387 */ /* 0x000fe40000100800 */
[----:B------:R-:W-:Y:S02]  /*72730*/  STL [R1+0xa70], R3 ;  /* 0x000a700301007387 */ /* 0x000fe40000100800 */
[----:B------:R-:W3:Y:S01]  /*72740*/  LDL.LU R5, [R1+0x1d0] ;  /* 0x0001d00001057983 */ /* 0x000ee20000300800 */
[----:B0-----:R-:W-:-:S05]  /*72750*/  F2FP.BF16.PACK_AB R2, R21, R20 ;  /* 0x000000141502723e */ /* 0x001fca00000010ff */
[----:B------:R-:W-:Y:S01]  /*72760*/  STL [R1+0xa6c], R2 ;  /* 0x000a6c0201007387 */ /* 0x000fe20000100800 */
[----:B--2---:R-:W-:-:S03]  /*72770*/  F2FP.BF16.PACK_AB R0, R19, R0 ;  /* 0x000000001300723e */ /* 0x004fc600000010ff */
[----:B---3--:R0:W-:Y:S02]  /*72780*/  STL [R1+0x3844], R5 ;  /* 0x0038440501007387 */ /* 0x0081e40000100800 */
[----:B------:R-:W-:Y:S02]  /*72790*/  STL [R1+0xa64], R0 ;  /* 0x000a640001007387 */ /* 0x000fe40000100800 */
[----:B0-----:R-:W2:Y:S04]  /*727a0*/  LDL.LU R5, [R1+0x1dc] ;  /* 0x0001dc0001057983 */ /* 0x001ea80000300800 */
[----:B--2---:R0:W-:Y:S04]  /*727b0*/  STL [R1+0x384c], R5 ;  /* 0x00384c0501007387 */ /* 0x0041e80000100800 */
[----:B0-----:R-:W2:Y:S04]  /*727c0*/  LDL.LU R5, [R1+0x1e4] ;  /* 0x0001e40001057983 */ /* 0x001ea80000300800 */
[----:B--2---:R0:W-:Y:S04]  /*727d0*/  STL [R1+0x3854], R5 ;  /* 0x0038540501007387 */ /* 0x0041e80000100800 */
[----:B0-----:R-:W2:Y:S01]  /*727e0*/  LDL.LU R5, [R1+0x1ec] ;  /* 0x0001ec0001057983 */ /* 0x001ea20000300800 */
[----:B------:R-:W3:Y:S03]  /*727f0*/  LDL.LU R6, [R1+0x1d4] ;  /* 0x0001d40001067983 */ /* 0x000ee60000300800 */
[----:B---3--:R0:W-:Y:S04]  /*72800*/  STL [R1+0x3848], R6 ;  /* 0x0038480601007387 */ /* 0x0081e80000100800 */
[----:B0-----:R-:W3:Y:S04]  /*72810*/  LDL.LU R6, [R1+0x1d8] ;  /* 0x0001d80001067983 */ /* 0x001ee80000300800 */
[----:B---3--:R0:W-:Y:S04]  /*72820*/  STL [R1+0x3850], R6 ;  /* 0x0038500601007387 */ /* 0x0081e80000100800 */
[----:B0-----:R-:W3:Y:S04]  /*72830*/  LDL.LU R6, [R1+0x1e0] ;  /* 0x0001e00001067983 */ /* 0x001ee80000300800 */
[----:B---3--:R0:W-:Y:S04]  /*72840*/  STL [R1+0x3858], R6 ;  /* 0x0038580601007387 */ /* 0x0081e80000100800 */
[----:B0-----:R-:W2:Y:S01]  /*72850*/  LDL.LU R6, [R1+0x1e8] ;  /* 0x0001e80001067983 */ /* 0x001ea20000300800 */
[----:B------:R-:W3:Y:S02]  /*72860*/  LDL.LU R7, [R1+0x1c8] ;  /* 0x0001c80001077983 */ /* 0x000ee40000300800 */
[----:B------:R-:W3:Y:S02]  /*72870*/  LDL.LU R9, [R1+0x1cc] ;  /* 0x0001cc0001097983 */ /* 0x000ee40000300800 */
[----:B------:R-:W4:Y:S01]  /*72880*/  LDL.LU R3, [R1+0x1c0] ;  /* 0x0001c00001037983 */ /* 0x000f220000300800 */
[----:B------:R-:W4:Y:S01]  /*72890*/  LDL.LU R10, [R1+0x1c4] ;  /* 0x0001c400010a7983 */ /* 0x000f220000300800 */
[----:B------:R-:W2:Y:S02]  /*728a0*/  LDL.LU R8, [R1+0x1b4] ;  /* 0x0001b40001087983 */ /* 0x000ea40000300800 */
[----:B------:R-:W2:Y:S02]  /*728b0*/  LDL.LU R4, [R1+0x1bc] ;  /* 0x0001bc0001047983 */ /* 0x000ea40000300800 */
[----:B------:R-:W2:Y:S02]  /*728c0*/  LDL.LU R2, [R1+0x13c] ;  /* 0x00013c0001027983 */ /* 0x000ea40000300800 */
[----:B--2---:R0:W-:Y:S04]  /*728d0*/  STL [R1+0x37ec], R2 ;  /* 0x0037ec0201007387 */ /* 0x0041e80000100800 */
[----:B0-----:R-:W2:Y:S04]  /*728e0*/  LDL.LU R2, [R1+0x174] ;  /* 0x0001740001027983 */ /* 0x001ea80000300800 */
        /* <DEDUP_REMOVED lines=15> */
[----:B0-----:R-:W2:Y:S01]  /*729e0*/  LDL.LU R2, [R1+0x1b8] ;  /* 0x0001b80001027983 */ /* 0x001ea20000300800 */
[----:B------:R-:W2:Y:S03]  /*729f0*/  LDL.LU R17, [R1+0x130] ;  /* 0x0001300001117983 */ /* 0x000ea60000300800 */
        /* <DEDUP_REMOVED lines=18> */
[----:B------:R-:W-:-:S03]  /*72b20*/  F2FP.BF16.PACK_AB R5, R6, R5 ;  /* 0x000000050605723e */ /* 0x000fc600000010ff */
[----:B--2---:R0:W-:Y:S04]  /*72b30*/  STL [R1+0x3830], R17 ;  /* 0x0038301101007387 */ /* 0x0041e80000100800 */
        /* <DEDUP_REMOVED lines=21> */
[----:B------:R0:W-:Y:S03]  /*72c90*/  STL [R1+0xa60], R5 ;  /* 0x000a600501007387 */ /* 0x0001e60000100800 */
[----:B0-----:R-:W2:Y:S02]  /*72ca0*/  LDL.LU R5, [R1+0x3854] ;  /* 0x0038540001057983 */ /* 0x001ea40000300800 */
[----:B--2---:R-:W-:-:S02]  /*72cb0*/  F2FP.BF16.PACK_AB R5, R6, R5 ;  /* 0x000000050605723e */ /* 0x004fc400000010ff */
[----:B------:R-:W2:Y:S03]  /*72cc0*/  LDL.LU R6, [R1+0x3850] ;  /* 0x0038500001067983 */ /* 0x000ea60000300800 */
[----:B------:R0:W-:Y:S02]  /*72cd0*/  STL [R1+0xa5c], R5 ;  /* 0x000a5c0501007387 */ /* 0x0001e40000100800 */
[----:B0-----:R-:W2:Y:S02]  /*72ce0*/  LDL.LU R5, [R1+0x384c] ;  /* 0x00384c0001057983 */ /* 0x001ea40000300800 */
[----:B--2---:R-:W-:Y:S02]  /*72cf0*/  F2FP.BF16.PACK_AB R5, R6, R5 ;  /* 0x000000050605723e */ /* 0x004fe400000010ff */
[----:B------:R-:W2:Y:S03]  /*72d00*/  LDL.LU R6, [R1+0x3848] ;  /* 0x0038480001067983 */ /* 0x000ea60000300800 */
[----:B------:R0:W-:Y:S02]  /*72d10*/  STL [R1+0xa54], R5 ;  /* 0x000a540501007387 */ /* 0x0001e40000100800 */
[----:B0-----:R-:W2:Y:S01]  /*72d20*/  LDL.LU R5, [R1+0x3844] ;  /* 0x0038440001057983 */ /* 0x001ea20000300800 */
[----:B---3--:R-:W-:-:S02]  /*72d30*/  F2FP.BF16.PACK_AB R9, R7, R9 ;  /* 0x000000090709723e */ /* 0x008fc400000010ff */
[----:B----4-:R-:W-:Y:S01]  /*72d40*/  F2FP.BF16.PACK_AB R10, R3, R10 ;  /* 0x0000000a030a723e */ /* 0x010fe200000010ff */
[----:B------:R-:W-:Y:S01]  /*72d50*/  F2FP.BF16.PACK_AB R3, R8, R4 ;  /* 0x000000040803723e */ /* 0x000fe200000010ff */
[----:B------:R-:W-:Y:S02]  /*72d60*/  F2FP.BF16.PACK_AB R2, R17, R2 ;  /* 0x000000021102723e */ /* 0x000fe400000010ff */
[----:B--2---:R-:W-:Y:S02]  /*72d70*/  F2FP.BF16.PACK_AB R6, R5, R6 ;  /* 0x000000060506723e */ /* 0x004fe400000010ff */
[----:B------:R-:W2:Y:S03]  /*72d80*/  LDL.LU R5, [R1+0x3840] ;  /* 0x0038400001057983 */ /* 0x000ea60000300800 */
[----:B------:R0:W-:Y:S02]  /*72d90*/  STL [R1+0xa50], R6 ;  /* 0x000a500601007387 */ /* 0x0001e40000100800 */
[----:B0-----:R-:W3:Y:S01]  /*72da0*/  LDL.LU R6, [R1+0x383c] ;  /* 0x00383c0001067983 */ /* 0x001ee20000300800 */
[----:B------:R-:W4:Y:S02]  /*72db0*/  LDL.LU R7, [R1+0x3838] ;  /* 0x0038380001077983 */ /* 0x000f240000300800 */
[----:B------:R0:W-:Y:S02]  /*72dc0*/  STL [R1+0xa48], R9 ;  /* 0x000a480901007387 */ /* 0x0001e40000100800 */
[----:B0-----:R-:W2:Y:S01]  /*72dd0*/  LDL.LU R9, [R1+0x3834] ;  /* 0x0038340001097983 */ /* 0x001ea20000300800 */
[----:B------:R-:W-:Y:S02]  /*72de0*/  STL [R1+0xa44], R10 ;  /* 0x000a440a01007387 */ /* 0x000fe40000100800 */
[----:B------:R-:W-:Y:S02]  /*72df0*/  STL [R1+0xa3c], R3 ;  /* 0x000a3c0301007387 */ /* 0x000fe40000100800 */
[----:B------:R-:W2:Y:S01]  /*72e00*/  LDL.LU R17, [R1+0x3830] ;  /* 0x0038300001117983 */ /* 0x000ea20000300800 */
[----:B------:R0:W-:Y:S04]  /*72e10*/  STL [R1+0xa38], R2 ;  /* 0x000a380201007387 */ /* 0x0001e80000100800 */
        /* <DEDUP_REMOVED lines=34> */
[----:B------:R-:W2:Y:S01]  /*73040*/  LDL.LU R17, [R1+0x37e8] ;  /* 0x0037e80001117983 */ /* 0x000ea20000300800 */
[----:B------:R-:W-:Y:S02]  /*73050*/  F2FP.BF16.PACK_AB R15, R16, R15 ;  /* 0x0000000f100f723e */ /* 0x000fe400000010ff */
[----:B------:R0:W-:Y:S01]  /*73060*/  STL [R1+0xa04], R2 ;  /* 0x000a040201007387 */ /* 0x0001e20000100800 */
[----:B------:R-:W-:Y:S01]  /*73070*/  F2FP.BF16.PACK_AB R12, R12, R11 ;  /* 0x0000000b0c0c723e */ /* 0x000fe200000010ff */
[----:B------:R-:W-:Y:S01]  /*73080*/  F2FP.BF16.PACK_AB R11, R29, R28 ;  /* 0x0000001c1d0b723e */ /* 0x000fe200000010ff */
[----:B0-----:R-:W-:Y:S02]  /*73090*/  F2FP.BF16.PACK_AB R2, R14, R13 ;  /* 0x0000000d0e02723e */ /* 0x001fe400000010ff */
[----:B------:R-:W-:Y:S02]  /*730a0*/  F2FP.BF16.PACK_AB R0, R19, R0 ;  /* 0x000000001300723e */ /* 0x000fe400000010ff */
[----:B--2---:R-:W-:-:S05]  /*730b0*/  F2FP.BF16.PACK_AB R17, R17, R18 ;  /* 0x000000121111723e */ /* 0x004fca00000010ff */
[----:B------:R-:W-:Y:S01]  /*730c0*/  STL [R1+0xa00], R17 ;  /* 0x000a001101007387 */ /* 0x000fe20000100800 */
[----:B------:R-:W-:Y:S02]  /*730d0*/  STL [R1+0x9f8], R15 ;  /* 0x0009f80f01007387 */ /* 0x000fe40000100800 */
[----:B------:R0:W-:Y:S02]  /*730e0*/  STL [R1+0x9f4], R2 ;  /* 0x0009f40201007387 */ /* 0x0001e40000100800 */
[----:B------:R1:W-:Y:S01]  /*730f0*/  STL [R1+0x9ec], R12 ;  /* 0x0009ec0c01007387 */ /* 0x0003e20000100800 */
[----:B------:R2:W-:Y:S01]  /*73100*/  STL [R1+0x9e8], R11 ;  /* 0x0009e80b01007387 */ /* 0x0005e20000100800 */
[----:B0-----:R-:W-:Y:S02]  /*73110*/  F2FP.BF16.PACK_AB R2, R27, R26 ;  /* 0x0000001a1b02723e */ /* 0x001fe400000010ff */
[----:B-1----:R-:W-:Y:S02]  /*73120*/  F2FP.BF16.PACK_AB R12, R25, R24 ;  /* 0x00000018190c723e */ /* 0x002fe400000010ff */
[----:B--2---:R-:W-:Y:S01]  /*73130*/  F2FP.BF16.PACK_AB R11, R23, R22 ;  /* 0x00000016170b723e */ /* 0x004fe200000010ff */
[----:B------:R0:W-:Y:S02]  /*73140*/  STL [R1+0x9e4], R2 ;  /* 0x0009e40201007387 */ /* 0x0001e40000100800 */
[----:B------:R-:W-:Y:S02]  /*73150*/  STL [R1+0x9dc], R12 ;  /* 0x0009dc0c01007387 */ /* 0x000fe40000100800 */
[----:B------:R-:W-:Y:S02]  /*73160*/  STL [R1+0x9d8], R11 ;  /* 0x0009d80b01007387 */ /* 0x000fe40000100800 */
[----:B------:R-:W2:Y:S01]  /*73170*/  LDL.LU R23, [R1+0xbc] ;  /* 0x0000bc0001177983 */ /* 0x000ea20000300800 */
[----:B0-----:R-:W-:-:S05]  /*73180*/  F2FP.BF16.PACK_AB R2, R21, R20 ;  /* 0x000000141502723e */ /* 0x001fca00000010ff */
[----:B------:R0:W-:Y:S01]  /*73190*/  STL [R1+0x9d0], R2 ;  /* 0x0009d00201007387 */ /* 0x0001e20000100800 */
[----:B------:R-:W2:Y:S02]  /*731a0*/  LDL.LU R22, [R1+0xc4] ;  /* 0x0000c40001167983 */ /* 0x000ea40000300800 */
[----:B------:R-:W-:Y:S01]  /*731b0*/  STL [R1+0x9cc], R0 ;  /* 0x0009cc0001007387 */ /* 0x000fe20000100800 */
        /* <DEDUP_REMOVED lines=40> */
[----:B------:R-:W0:Y:S04]  /*73440*/  SHFL.BFLY PT, R3, R5, 0x2, 0x1f ;  /* 0x0c401f0005037f89 */ /* 0x000e2800000e0000 */
[----:B--2---:R1:W-:Y:S04]  /*73450*/  STL [R1+0x37e4], R0 ;  /* 0x0037e40001007387 */ /* 0x0043e80000100800 */
[----:B-1----:R-:W2:Y:S01]  /*73460*/  LDL.LU R0, [R1+0xb4] ;  /* 0x0000b40001007983 */ /* 0x002ea20000300800 */
        /* <DEDUP_REMOVED lines=14> */
[----:B0-----:R-:W-:Y:S01]  /*73550*/  FADD R3, R5, R3 ;  /* 0x0000000305037221 */ /* 0x001fe20000000000 */
[----:B------:R-:W3:Y:S01]  /*73560*/  LDL.LU R26, [R1+0x24] ;  /* 0x00002400011a7983 */ /* 0x000ee20000300800 */
[----:B------:R-:W-:Y:S01]  /*73570*/  F2FP.BF16.PACK_AB R5, R23, R22 ;  /* 0x000000161705723e */ /* 0x000fe200000010ff */
[----:B------:R-:W3:Y:S02]  /*73580*/  LDL.LU R25, [R1+0x28] ;  /* 0x0000280001197983 */ /* 0x000ee40000300800 */
[----:B------:R-:W3:Y:S01]  /*73590*/  LDL.LU R24, [R1+0x1c] ;  /* 0x00001c0001187983 */ /* 0x000ee20000300800 */
[----:B------:R-:W3:Y:S01]  /*735a0*/  LDL.LU R23, [R1+0x14] ;  /* 0x0000140001177983 */ /* 0x000ee20000300800 */
[----:B------:R-:W3:Y:S02]  /*735b0*/  LDL.LU R22, [R1+0x18] ;  /* 0x0000180001167983 */ /* 0x000ee40000300800 */
[----:B------:R-:W-:Y:S01]  /*735c0*/  STL [R1+0x9bc], R5 ;  /* 0x0009bc0501007387 */ /* 0x000fe20000100800 */
        /* <DEDUP_REMOVED lines=41> */
[----:B------:R-:W-:Y:S02]  /*73860*/  F2FP.BF16.PACK_AB R15, R16, R15 ;  /* 0x0000000f100f723e */ /* 0x000fe400000010ff */
[----:B------:R-:W-:Y:S02]  /*73870*/  F2FP.BF16.PACK_AB R14, R14, R13 ;  /* 0x0000000d0e0e723e */ /* 0x000fe400000010ff */
[----:B------:R-:W-:Y:S02]  /*73880*/  F2FP.BF16.PACK_AB R11, R12, R11 ;  /* 0x0000000b0c0b723e */ /* 0x000fe400000010ff */
[----:B--2---:R-:W-:Y:S02]  /*73890*/  F2FP.BF16.PACK_AB R0, R2, R0 ;  /* 0x000000000200723e */ /* 0x004fe400000010ff */
[----:B------:R-:W2:Y:S03]  /*738a0*/  LDL.LU R2, [R1+0x3794] ;  /* 0x0037940001027983 */ /* 0x000ea60000300800 */
[----:B------:R0:W-:Y:S02]  /*738b0*/  STL [R1+0x97c], R0 ;  /* 0x00097c0001007387 */ /* 0x0001e40000100800 */
[----:B0-----:R-:W3:Y:S01]  /*738c0*/  LDL.LU R0, [R1+0x3790] ;  /* 0x0037900001007983 */ /* 0x001ee20000300800 */
[----:B------:R-:W-:Y:S01]  /*738d0*/  STL [R1+0x978], R17 ;  /* 0x0009781101007387 */ /* 0x000fe20000100800 */
[----:B------:R-:W-:Y:S01]  /*738e0*/  F2FP.BF16.PACK_AB R13, R29, R28 ;  /* 0x0000001c1d0d723e */ /* 0x000fe200000010ff */
[----:B------:R-:W-:Y:S01]  /*738f0*/  STL [R1+0x974], R15 ;  /* 0x0009740f01007387 */ /* 0x000fe20000100800 */
[----:B------:R-:W-:Y:S01]  /*73900*/  STL [R1+0x96c], R14 ;  /* 0x00096c0e01007387 */ /* 0x000fe20000100800 */
[----:B------:R-:W-:Y:S01]  /*73910*/  F2FP.BF16.PACK_AB R12, R27, R21 ;  /* 0x000000151b0c723e */ /* 0x000fe200000010ff */
[----:B------:R0:W-:Y:S02]  /*73920*/  STL [R1+0x968], R11 ;  /* 0x0009680b01007387 */ /* 0x0001e40000100800 */
[----:B------:R-:W-:Y:S01]  /*73930*/  STL [R1+0x960], R13 ;  /* 0x0009600d01007387 */ /* 0x000fe20000100800 */
[----:B0-----:R-:W-:-:S02]  /*73940*/  F2FP.BF16.PACK_AB R11, R20, R19 ;  /* 0x00000013140b723e */ /* 0x001fc400000010ff */
[----:B------:R-:W2:Y:S01]  /*73950*/  LDL.64 R20, [R1+0xca8] ;  /* 0x000ca80001147983 */ /* 0x000ea20000100a00 */
[----:B------:R-:W-:Y:S02]  /*73960*/  STL [R1+0x95c], R12 ;  /* 0x00095c0c01007387 */ /* 0x000fe40000100800 */
[----:B------:R-:W2:Y:S02]  /*73970*/  LDL.64 R18, [R1+0x2770] ;  /* 0x0027700001127983 */ /* 0x000ea40000100a00 */
[----:B------:R-:W-:Y:S01]  /*73980*/  STL [R1+0x954], R11 ;  /* 0x0009540b01007387 */ /* 0x000fe20000100800 */
[----:B------:R-:W0:Y:S04]  /*73990*/  SHFL.BFLY PT, R10, R9, 0x2, 0x1f ;  /* 0x0c401f00090a7f89 */ /* 0x000e2800000e0000 */
[----:B----4-:R-:W1:Y:S04]  /*739a0*/  SHFL.BFLY PT, R8, R7, 0x2, 0x1f ;  /* 0x0c401f0007087f89 */ /* 0x010e6800000e0000 */
[----:B------:R-:W4:Y:S01]  /*739b0*/  SHFL.BFLY PT, R4, R6, 0x2, 0x1f ;  /* 0x0c401f0006047f89 */ /* 0x000f2200000e0000 */
[----:B0-----:R-:W-:-:S02]  /*739c0*/  FADD R10, R9, R10 ;  /* 0x0000000a090a7221 */ /* 0x001fc40000000000 */
[----:B-1----:R-:W-:Y:S02]  /*739d0*/  FADD R7, R7, R8 ;  /* 0x0000000807077221 */ /* 0x002fe40000000000 */
[----:B----4-:R-:W-:Y:S01]  /*739e0*/  FADD R4, R6, R4 ;  /* 0x0000000406047221 */ /* 0x010fe20000000000 */
[----:B------:R-:W0:Y:S01]  /*739f0*/  SHFL.BFLY PT, R5, R10, 0x1, 0x1f ;  /* 0x0c201f000a057f89 */ /* 0x000e2200000e0000 */
[----:B---3--:R-:W-:-:S03]  /*73a00*/  F2FP.BF16.PACK_AB R11, R24, R0 ;  /* 0x00000000180b723e */ /* 0x008fc600000010ff */
[----:B------:R-:W3:Y:S04]  /*73a10*/  LDL.LU R0, [R1+0x378c] ;  /* 0x00378c0001007983 */ /* 0x000ee80000300800 */
[----:B------:R-:W1:Y:S04]  /*73a20*/  SHFL.BFLY PT, R6, R7, 0x1, 0x1f ;  /* 0x0c201f0007067f89 */ /* 0x000e6800000e0000 */
[----:B------:R-:W4:Y:S04]  /*73a30*/  SHFL.BFLY PT, R8, R4, 0x1, 0x1f ;  /* 0x0c201f0004087f89 */ /* 0x000f2800000e0000 */
[----:B------:R-:W4:Y:S01]  /*73a40*/  SHFL.BFLY PT, R9, R3, 0x1, 0x1f ;  /* 0x0c201f0003097f89 */ /* 0x000f2200000e0000 */
[----:B0-----:R-:W-:-:S05]  /*73a50*/  FADD R5, R10, R5 ;  /* 0x000000050a057221 */ /* 0x001fca0000000000 */
[----:B--2---:R-:W-:Y:S01]  /*73a60*/  @!P0 STS [R2.X4+0x20000], R5 ;  /* 0x0200000502008388 */ /* 0x004fe20000004800 */
[----:B-1----:R-:W-:Y:S02]  /*73a70*/  FADD R6, R7, R6 ;  /* 0x0000000607067221 */ /* 0x002fe40000000000 */
[----:B----4-:R-:W-:Y:S02]  /*73a80*/  FADD R4, R4, R8 ;  /* 0x0000000804047221 */ /* 0x010fe40000000000 */
[----:B------:R-:W-:Y:S01]  /*73a90*/  FADD R3, R3, R9 ;  /* 0x0000000903037221 */ /* 0x000fe20000000000 */
[----:B------:R-:W-:Y:S02]  /*73aa0*/  @!P0 STS [R2.X4+0x20200], R6 ;  /* 0x0202000602008388 */ /* 0x000fe40000004800 */
[----:B------:R-:W-:Y:S02]  /*73ab0*/  @!P0 STS [R2.X4+0x20400], R4 ;  /* 0x0204000402008388 */ /* 0x000fe40000004800 */
[----:B------:R-:W-:Y:S02]  /*73ac0*/  @!P0 STS [R2.X4+0x20600], R3 ;  /* 0x0206000302008388 */ /* 0x000fe40000004800 */
[----:B------:R-:W-:Y:S01]  /*73ad0*/  BAR.SYNC.DEFER_BLOCKING 0x0 ;  /* 0x0000000000007b1d */ /* 0x000fe20000010000 */
[----:B------:R-:W-:-:S02]  /*73ae0*/  F2FP.BF16.PACK_AB R12, R26, R25 ;  /* 0x000000191a0c723e */ /* 0x000fc400000010ff */
[----:B------:R-:W-:-:S03]  /*73af0*/  F2FP.BF16.PACK_AB R7, R23, R22 ;  /* 0x000000161707723e */ /* 0x000fc600000010ff */
[----:B------:R0:W-:Y:S01]  /*73b00*/  STL [R1+0x94c], R12 ;  /* 0x00094c0c01007387 */ /* 0x0001e20000100800 */
[----:B------:R-:W2:Y:S02]  /*73b10*/  LDL.64 R16, [R1+0x2768] ;  /* 0x0027680001107983 */ /* 0x000ea40000100a00 */
[----:B------:R-:W4:Y:S02]  /*73b20*/  LDL.64 R14, [R1+0x2760] ;  /* 0x00276000010e7983 */ /* 0x000f240000100a00 */
[----:B------:R-:W-:Y:S01]  /*73b30*/  STL [R1+0x948], R11 ;  /* 0x0009480b01007387 */ /* 0x000fe20000100800 */
[----:B0-----:R-:W4:Y:S01]  /*73b40*/  LDL.64 R12, [R1+0x2758] ;  /* 0x00275800010c7983 */ /* 0x001f220000100a00 */
[----:B------:R0:W-:Y:S02]  /*73b50*/  STL [R1+0x938], R7 ;  /* 0x0009380701007387 */ /* 0x0001e40000100800 */
[----:B------:R-:W4:Y:S02]  /*73b60*/  LDL.64 R22, [R1+0x2750] ;  /* 0x0027500001167983 */ /* 0x000f240000100a00 */
[----:B------:R-:W4:Y:S02]  /*73b70*/  LDL.64 R24, [R1+0x2738] ;  /* 0x0027380001187983 */ /* 0x000f240000100a00 */
[----:B---3--:R-:W-:-:S02]  /*73b80*/  IMAD.WIDE R4, R0, 0x2, R20 ;  /* 0x0000000200047825 */ /* 0x008fc400078e0214 */
[----:B------:R-:W3:Y:S04]  /*73b90*/  LDL.64 R20, [R1+0x2748] ;  /* 0x0027480001147983 */ /* 0x000ee80000100a00 */
[----:B------:R1:W3:Y:S01]  /*73ba0*/  LDG.E.U16 R3, [R4.64] ;  /* 0x0000000404037981 */ /* 0x0002e2000c1e1500 */
[----:B0-----:R-:W-:-:S04]  /*73bb0*/  IMAD.WIDE R6, R0, 0x2, R18 ;  /* 0x0000000200067825 */ /* 0x001fc800078e0212 */
[----:B------:R-:W3:Y:S01]  /*73bc0*/  LDL.64 R18, [R1+0x2740] ;  /* 0x0027400001127983 */ /* 0x000ee20000100a00 */
[----:B------:R3:W3:Y:S01]  /*73bd0*/  LDG.E.U16 R28, [R6.64] ;  /* 0x00000004061c7981 */ /* 0x0006e2000c1e1500 */
[----:B--2---:R-:W-:-:S04]  /*73be0*/  IMAD.WIDE R8, R0, 0x2, R16 ;  /* 0x0000000200087825 */ /* 0x004fc800078e0210 */
[C---:B----4-:R-:W-:Y:S01]  /*73bf0*/  IMAD.WIDE R10, R0.reuse, 0x2, R14 ;  /* 0x00000002000a7825 */ /* 0x050fe200078e020e */
[----:B------:R-:W2:Y:S04]  /*73c00*/  LDL.64 R16, [R1+0x2728] ;  /* 0x0027280001107983 */ /* 0x000ea80000100a00 */
[----:B------:R-:W4:Y:S04]  /*73c10*/  LDL.64 R14, [R1+0x2730] ;  /* 0x00273000010e7983 */ /* 0x000f280000100a00 */
[----:B------:R0:W4:Y:S04]  /*73c20*/  LDG.E.U16 R29, [R8.64] ;  /* 0x00000004081d7981 */ /* 0x000128000c1e1500 */
[----:B------:R0:W4:Y:S01]  /*73c30*/  LDG.E.U16 R26, [R10.64] ;  /* 0x000000040a1a7981 */ /* 0x000122000c1e1500 */
[----:B------:R-:W-:-:S04]  /*73c40*/  IMAD.WIDE R12, R0, 0x2, R12 ;  /* 0x00000002000c7825 */ /* 0x000fc800078e020c */
[C---:B-1----:R-:W-:Y:S02]  /*73c50*/  IMAD.WIDE R4, R0.reuse, 0x2, R22 ;  /* 0x0000000200047825 */ /* 0x042fe400078e0216 */
[----:B------:R-:W4:Y:S04]  /*73c60*/  LDL.64 R22, [R1+0x2720] ;  /* 0x0027200001167983 */ /* 0x000f280000100a00 */
[----:B------:R4:W4:Y:S01]  /*73c70*/  LDG.E.U16 R27, [R12.64] ;  /* 0x000000040c1b7981 */ /* 0x000922000c1e1500 */
[----:B0-----:R-:W-:-:S03]  /*73c80*/  IMAD.WIDE R10, R0, 0x2, R24 ;  /* 0x00000002000a7825 */ /* 0x001fc600078e0218 */
[----:B------:R2:W4:Y:S01]  /*73c90*/  LDG.E.U16 R25, [R4.64] ;  /* 0x0000000404197981 */ /* 0x000522000c1e1500 */
[----:B---3--:R-:W-:-:S03]  /*73ca0*/  IMAD.WIDE R6, R0, 0x2, R20 ;  /* 0x0000000200067825 */ /* 0x008fc600078e0214 */
[----:B------:R0:W-:Y:S01]  /*73cb0*/  STL [R1+0x16d8], R3 ;  /* 0x0016d80301007387 */ /* 0x0001e20000100800 */
[----:B------:R-:W3:Y:S02]  /*73cc0*/  LDL.64 R20, [R1+0x2710] ;  /* 0x0027100001147983 */ /* 0x000ee40000100a00 */
[C---:B------:R-:W-:Y:S02]  /*73cd0*/  IMAD.WIDE R8, R0.reuse, 0x2, R18 ;  /* 0x0000000200087825 */ /* 0x040fe400078e0212 */
[----:B------:R-:W3:Y:S04]  /*73ce0*/  LDL.64 R18, [R1+0x2708] ;  /* 0x0027080001127983 */ /* 0x000ee80000100a00 */
[----:B0-----:R-:W3:Y:S01]  /*73cf0*/  LDL.64 R2, [R1+0x2718] ;  /* 0x0027180001027983 */ /* 0x001ee20000100a00 */
[----:B------:R0:W-:Y:S03]  /*73d00*/  STL [R1+0x16d4], R28 ;  /* 0x0016d41c01007387 */ /* 0x0001e60000100800 */
[----:B0-----:R0:W3:Y:S01]  /*73d10*/  LDG.E.U16 R28, [R6.64] ;  /* 0x00000004061c7981 */ /* 0x0010e2000c1e1500 */
[----:B--2---:R-:W-:-:S04]  /*73d20*/  IMAD.WIDE R4, R0, 0x2, R16 ;  /* 0x0000000200047825 */ /* 0x004fc800078e0210 */
[C---:B----4-:R-:W-:Y:S01]  /*73d30*/  IMAD.WIDE R12, R0.reuse, 0x2, R14 ;  /* 0x00000002000c7825 */ /* 0x050fe200078e020e */
[----:B------:R1:W-:Y:S03]  /*73d40*/  STL [R1+0x16d0], R29 ;  /* 0x0016d01d01007387 */ /* 0x0003e60000100800 */
[----:B------:R2:W-:Y:S02]  /*73d50*/  STL [R1+0x16cc], R26 ;  /* 0x0016cc1a01007387 */ /* 0x0005e40000100800 */
[----:B------:R-:W4:Y:S01]  /*73d60*/  LDL.64 R14, [R1+0x2700] ;  /* 0x00270000010e7983 */ /* 0x000f220000100a00 */
[----:B-1----:R1:W4:Y:S04]  /*73d70*/  LDG.E.U16 R29, [R8.64] ;  /* 0x00000004081d7981 */ /* 0x002328000c1e1500 */
[----:B--2---:R3:W2:Y:S04]  /*73d80*/  LDG.E.U16 R26, [R10.64] ;  /* 0x000000040a1a7981 */ /* 0x0046a8000c1e1500 */
[----:B------:R1:W-:Y:S01]  /*73d90*/  STL [R1+0x16c8], R27 ;  /* 0x0016c81b01007387 */ /* 0x0003e20000100800 */
[----:B------:R1:W-:Y:S02]  /*73da0*/  STL [R1+0x16c4], R25 ;  /* 0x0016c41901007387 */ /* 0x0003e40000100800 */
[----:B0-----:R-:W-:-:S04]  /*73db0*/  IMAD.WIDE R6, R0, 0x2, R22 ;  /* 0x0000000200067825 */ /* 0x001fc800078e0216 */
[----:B------:R-:W2:Y:S01]  /*73dc0*/  LDL.64 R16, [R1+0x26f0] ;  /* 0x0026f00001107983 */ /* 0x000ea20000100a00 */
[----:B------:R-:W2:Y:S04]  /*73dd0*/  LDL.64 R22, [R1+0x26e8] ;  /* 0x0026e80001167983 */ /* 0x000ea80000100a00 */
[----:B-1----:R0:W2:Y:S04]  /*73de0*/  LDG.E.U16 R27, [R12.64] ;  /* 0x000000040c1b7981 */ /* 0x0020a8000c1e1500 */
[----:B------:R-:W2:Y:S01]  /*73df0*/  LDL.64 R24, [R1+0x26f8] ;  /* 0x0026f80001187983 */ /* 0x000ea20000100a00 */
[----:B---3--:R-:W-:-:S03]  /*73e00*/  IMAD.WIDE R10, R0, 0x2, R20 ;  /* 0x00000002000a7825 */ /* 0x008fc600078e0214 */
[----:B------:R4:W3:Y:S01]  /*73e10*/  LDG.E.U16 R21, [R4.64] ;  /* 0x0000000404157981 */ /* 0x0008e2000c1e1500 */
[----:B0-----:R-:W-:-:S04]  /*73e20*/  IMAD.WIDE R12, R0, 0x2, R18 ;  /* 0x00000002000c7825 */ /* 0x001fc800078e0212 */
[C---:B------:R-:W-:Y:S02]  /*73e30*/  IMAD.WIDE R8, R0.reuse, 0x2, R2 ;  /* 0x0000000200087825 */ /* 0x040fe400078e0202 */
[----:B------:R-:W3:Y:S04]  /*73e40*/  LDL.64 R2, [R1+0x26e0] ;  /* 0x0026e00001027983 */ /* 0x000ee80000100a00 */
[----:B------:R0:W-:Y:S04]  /*73e50*/  STL [R1+0x16c0], R28 ;  /* 0x0016c01c01007387 */ /* 0x0001e80000100800 */
[----:B0-----:R0:W3:Y:S01]  /*73e60*/  LDG.E.U16 R28, [R6.64] ;  /* 0x00000004061c7981 */ /* 0x0010e2000c1e1500 */
[----:B----4-:R-:W-:-:S03]  /*73e70*/  IMAD.WIDE R4, R0, 0x2, R14 ;  /* 0x0000000200047825 */ /* 0x010fc600078e020e */
[----:B------:R1:W-:Y:S01]  /*73e80*/  STL [R1+0x16bc], R29 ;  /* 0x0016bc1d01007387 */ /* 0x0003e20000100800 */
[----:B--2---:R2:W-:Y:S03]  /*73e90*/  STL [R1+0x16b8], R26 ;  /* 0x0016b81a01007387 */ /* 0x0045e60000100800 */
[----:B------:R-:W4:Y:S04]  /*73ea0*/  LDL.64 R18, [R1+0x26d8] ;  /* 0x0026d80001127983 */ /* 0x000f280000100a00 */
[----:B-1----:R1:W4:Y:S04]  /*73eb0*/  LDG.E.U16 R29, [R8.64] ;  /* 0x00000004081d7981 */ /* 0x002328000c1e1500 */
[----:B--2---:R2:W4:Y:S04]  /*73ec0*/  LDG.E.U16 R26, [R10.64] ;  /* 0x000000040a1a7981 */ /* 0x004528000c1e1500 */
[----:B------:R1:W-:Y:S01]  /*73ed0*/  STL [R1+0x16b4], R27 ;  /* 0x0016b41b01007387 */ /* 0x0003e20000100800 */
[----:B0-----:R-:W-:-:S04]  /*73ee0*/  IMAD.WIDE R6, R0, 0x2, R24 ;  /* 0x0000000200067825 */ /* 0x001fc800078e0218 */
[C---:B--2---:R-:W-:Y:S01]  /*73ef0*/  IMAD.WIDE R10, R0.reuse, 0x2, R22 ;  /* 0x00000002000a7825 */ /* 0x044fe200078e0216 */
[----:B-1----:R0:W2:Y:S04]  /*73f00*/  LDG.E.U16 R27, [R12.64] ;  /* 0x000000040c1b7981 */ /* 0x0020a8000c1e1500 */
[----:B------:R4:W2:Y:S04]  /*73f10*/  LDG.E.U16 R23, [R4.64] ;  /* 0x0000000404177981 */ /* 0x0008a8000c1e1500 */
[----:B---3--:R1:W-:Y:S01]  /*73f20*/  STL [R1+0x16b0], R21 ;  /* 0x0016b01501007387 */ /* 0x0083e20000100800 */
[----:B------:R-:W3:Y:S02]  /*73f30*/  LDL.64 R24, [R1+0x26c0] ;  /* 0x0026c00001187983 */ /* 0x000ee40000100a00 */
[----:B------:R-:W-:-:S04]  /*73f40*/  IMAD.WIDE R8, R0, 0x2, R16 ;  /* 0x0000000200087825 */ /* 0x000fc800078e0210 */
[----:B------:R-:W3:Y:S01]  /*73f50*/  LDL.64 R14, [R1+0x26c8] ;  /* 0x0026c800010e7983 */ /* 0x000ee20000100a00 */
[----:B------:R-:W3:Y:S04]  /*73f60*/  LDL.64 R16, [R1+0x26b8] ;  /* 0x0026b80001107983 */ /* 0x000ee80000100a00 */
[----:B-1----:R-:W3:Y:S01]  /*73f70*/  LDL.64 R20, [R1+0x26d0] ;  /* 0x0026d00001147983 */ /* 0x002ee20000100a00 */
[----:B0-----:R-:W-:-:S03]  /*73f80*/  IMAD.WIDE R12, R0, 0x2, R2 ;  /* 0x00000002000c7825 */ /* 0x001fc600078e0202 */
[----:B------:R0:W-:Y:S04]  /*73f90*/  STL [R1+0x16ac], R28 ;  /* 0x0016ac1c01007387 */ /* 0x0001e80000100800 */
[----:B0-----:R0:W3:Y:S01]  /*73fa0*/  LDG.E.U16 R28, [R6.64] ;  /* 0x00000004061c7981 */ /* 0x0010e2000c1e1500 */
[----:B----4-:R-:W-:-:S03]  /*73fb0*/  IMAD.WIDE R4, R0, 0x2, R18 ;  /* 0x0000000200047825 */ /* 0x010fc600078e0212 */
[----:B------:R1:W-:Y:S01]  /*73fc0*/  STL [R1+0x16a8], R29 ;  /* 0x0016a81d01007387 */ /* 0x0003e20000100800 */
[----:B------:R4:W-:Y:S02]  /*73fd0*/  STL [R1+0x16a4], R26 ;  /* 0x0016a41a01007387 */ /* 0x0009e40000100800 */
[----:B------:R-:W3:Y:S01]  /*73fe0*/  LDL.64 R2, [R1+0x26b0] ;  /* 0x0026b00001027983 */ /* 0x000ee20000100a00 */
[----:B-1----:R1:W3:Y:S04]  /*73ff0*/  LDG.E.U16 R29, [R8.64] ;  /* 0x00000004081d7981 */ /* 0x0022e8000c1e1500 */
[----:B----4-:R3:W4:Y:S04]  /*74000*/  LDG.E.U16 R26, [R10.64] ;  /* 0x000000040a1a7981 */ /* 0x010728000c1e1500 */
[----:B--2---:R2:W-:Y:S01]  /*74010*/  STL [R1+0x16a0], R27 ;  /* 0x0016a01b01007387 */ /* 0x0045e20000100800 */
[----:B------:R0:W-:Y:S02]  /*74020*/  STL [R1+0x169c], R23 ;  /* 0x00169c1701007387 */ /* 0x0001e40000100800 */
[----:B------:R-:W4:Y:S01]  /*74030*/  LDL.64 R18, [R1+0x26a0] ;  /* 0x0026a00001127983 */ /* 0x000f220000100a00 */
[----:B--2---:R2:W4:Y:S04]  /*74040*/  LDG.E.U16 R27, [R12.64] ;  /* 0x000000040c1b7981 */ /* 0x004528000c1e1500 */
[----:B0-----:R-:W4:Y:S01]  /*74050*/  LDL.64 R22, [R1+0x26a8] ;  /* 0x0026a80001167983 */ /* 0x001f220000100a00 */
[----:B---3--:R-:W-:-:S03]  /*74060*/  IMAD.WIDE R10, R0, 0x2, R24 ;  /* 0x00000002000a7825 */ /* 0x008fc600078e0218 */
[----:B------:R0:W3:Y:S01]  /*74070*/  LDG.E.U16 R25, [R4.64] ;  /* 0x0000000404197981 */ /* 0x0000e2000c1e1500 */
[----:B------:R-:W-:-:S03]  /*74080*/  IMAD.WIDE R6, R0, 0x2, R20 ;  /* 0x0000000200067825 */ /* 0x000fc600078e0214 */
[----:B------:R-:W3:Y:S01]  /*74090*/  LDL.64 R20, [R1+0x2698] ;  /* 0x0026980001147983 */ /* 0x000ee20000100a00 */
[----:B-1----:R-:W-:-:S04]  /*740a0*/  IMAD.WIDE R8, R0, 0x2, R14 ;  /* 0x0000000200087825 */ /* 0x002fc800078e020e */
[----:B------:R-:W3:Y:S02]  /*740b0*/  LDL.64 R14, [R1+0x2690] ;  /* 0x00269000010e7983 */ /* 0x000ee40000100a00 */
[C---:B--2---:R-:W-:Y:S01]  /*740c0*/  IMAD.WIDE R12, R0.reuse, 0x2, R16 ;  /* 0x00000002000c7825 */ /* 0x044fe200078e0210 */
[----:B------:R1:W-:Y:S04]  /*740d0*/  STL [R1+0x1698], R28 ;  /* 0x0016981c01007387 */ /* 0x0003e80000100800 */
[----:B-1----:R1:W2:Y:S01]  /*740e0*/  LDG.E.U16 R28, [R6.64] ;  /* 0x00000004061c7981 */ /* 0x0022a2000c1e1500 */
[----:B0-----:R-:W-:-:S03]  /*740f0*/  IMAD.WIDE R4, R0, 0x2, R2 ;  /* 0x0000000200047825 */ /* 0x001fc600078e0202 */
[----:B------:R0:W-:Y:S01]  /*74100*/  STL [R1+0x1694], R29 ;  /* 0x0016941d01007387 */ /* 0x0001e20000100800 */
[----:B----4-:R4:W-:Y:S02]  /*74110*/  STL [R1+0x1690], R26 ;  /* 0x0016901a01007387 */ /* 0x0109e40000100800 */
[----:B------:R-:W2:Y:S01]  /*74120*/  LDL.64 R16, [R1+0x2688] ;  /* 0x0026880001107983 */ /* 0x000ea20000100a00 */
[----:B0-----:R0:W2:Y:S04]  /*74130*/  LDG.E.U16 R29, [R8.64] ;  /* 0x00000004081d7981 */ /* 0x0010a8000c1e1500 */
[----:B----4-:R4:W2:Y:S04]  /*74140*/  LDG.E.U16 R26, [R10.64] ;  /* 0x000000040a1a7981 */ /* 0x0108a8000c1e1500 */
[----:B------:R0:W-:Y:S01]  /*74150*/  STL [R1+0x168c], R27 ;  /* 0x00168c1b01007387 */ /* 0x0001e20000100800 */
[----:B-1----:R-:W-:-:S03]  /*74160*/  IMAD.WIDE R6, R0, 0x2, R22 ;  /* 0x0000000200067825 */ /* 0x002fc600078e0216 */
[----:B0-----:R0:W2:Y:S04]  /*74170*/  LDG.E.U16 R27, [R12.64] ;  /* 0x000000040c1b7981 */ /* 0x0010a8000c1e1500 */
[----:B---3--:R1:W-:Y:S01]  /*74180*/  STL [R1+0x1688], R25 ;  /* 0x0016881901007387 */ /* 0x0083e20000100800 */
[----:B------:R-:W3:Y:S02]  /*74190*/  LDL.64 R22, [R1+0x2670] ;  /* 0x0026700001167983 */ /* 0x000ee40000100a00 */
[----:B------:R-:W-:-:S04]  /*741a0*/  IMAD.WIDE R8, R0, 0x2, R18 ;  /* 0x0000000200087825 */ /* 0x000fc800078e0212 */
[----:B------:R-:W3:Y:S01]  /*741b0*/  LDL.64 R2, [R1+0x2678] ;  /* 0x0026780001027983 */ /* 0x000ee20000100a00 */
[----:B------:R-:W3:Y:S01]  /*741c0*/  LDL.64 R18, [R1+0x2668] ;  /* 0x0026680001127983 */ /* 0x000ee20000100a00 */
[----:B----4-:R-:W-:-:S03]  /*741d0*/  IMAD.WIDE R10, R0, 0x2, R20 ;  /* 0x00000002000a7825 */ /* 0x010fc600078e0214 */
[----:B-1----:R-:W4:Y:S04]  /*741e0*/  LDL.64 R24, [R1+0x2680] ;  /* 0x0026800001187983 */ /* 0x002f280000100a00 */
[----:B------:R1:W4:Y:S01]  /*741f0*/  LDG.E.U16 R21, [R4.64] ;  /* 0x0000000404157981 */ /* 0x000322000c1e1500 */
[----:B0-----:R-:W-:-:S03]  /*74200*/  IMAD.WIDE R12, R0, 0x2, R14 ;  /* 0x00000002000c7825 */ /* 0x001fc600078e020e */
[----:B--2---:R0:W-:Y:S04]  /*74210*/  STL [R1+0x1684], R28 ;  /* 0x0016841c01007387 */ /* 0x0041e80000100800 */
[----:B0-----:R4:W3:Y:S01]  /*74220*/  LDG.E.U16 R28, [R6.64] ;  /* 0x00000004061c7981 */ /* 0x0018e2000c1e1500 */
[----:B-1----:R-:W-:-:S03]  /*74230*/  IMAD.WIDE R4, R0, 0x2, R16 ;  /* 0x0000000200047825 */ /* 0x002fc600078e0210 */
[----:B------:R0:W-:Y:S01]  /*74240*/  STL [R1+0x1680], R29 ;  /* 0x0016801d01007387 */ /* 0x0001e20000100800 */
[----:B------:R1:W-:Y:S02]  /*74250*/  STL [R1+0x167c], R26 ;  /* 0x00167c1a01007387 */ /* 0x0003e40000100800 */
[----:B------:R-:W3:Y:S01]  /*74260*/  LDL.64 R14, [R1+0x2660] ;  /* 0x00266000010e7983 */ /* 0x000ee20000100a00 */
[----:B0-----:R0:W3:Y:S04]  /*74270*/  LDG.E.U16 R29, [R8.64] ;  /* 0x00000004081d7981 */ /* 0x0010e8000c1e1500 */
[----:B-1----:R3:W3:Y:S04]  /*74280*/  LDG.E.U16 R26, [R10.64] ;  /* 0x000000040a1a7981 */ /* 0x0026e8000c1e1500 */
[----:B------:R1:W-:Y:S04]  /*74290*/  STL [R1+0x1678], R27 ;  /* 0x0016781b01007387 */ /* 0x0003e80000100800 */
[----:B-1----:R1:W3:Y:S02]  /*742a0*/  LDG.E.U16 R27, [R12.64] ;  /* 0x000000040c1b7981 */ /* 0x0022e4000c1e1500 */
[----:B---3--:R-:W-:-:S02]  /*742b0*/  IMAD.WIDE R10, R0, 0x2, R22 ;  /* 0x00000002000a7825 */ /* 0x008fc400078e0216 */
[----:B------:R3:W2:Y:S02]  /*742c0*/  LDG.E.U16 R23, [R4.64] ;  /* 0x0000000404177981 */ /* 0x0006a4000c1e1500 */
[C---:B----4-:R-:W-:Y:S02]  /*742d0*/  IMAD.WIDE R6, R0.reuse, 0x2, R24 ;  /* 0x0000000200067825 */ /* 0x050fe400078e0218 */
[----:B------:R4:W-:Y:S02]  /*742e0*/  STL [R1+0x1674], R21 ;  /* 0x0016741501007387 */ /* 0x0009e40000100800 */
[----:B------:R-:W2:Y:S02]  /*742f0*/  LDL.64 R24, [R1+0x2648] ;  /* 0x0026480001187983 */ /* 0x000ea40000100a00 */
[----:B0-----:R-:W-:-:S04]  /*74300*/  IMAD.WIDE R8, R0, 0x2, R2 ;  /* 0x0000000200087825 */ /* 0x001fc800078e0202 */
[----:B------:R-:W2:Y:S01]  /*74310*/  LDL.64 R16, [R1+0x2650] ;  /* 0x0026500001107983 */ /* 0x000ea20000100a00 */
[----:B------:R-:W2:Y:S04]  /*74320*/  LDL.64 R2, [R1+0x2640] ;  /* 0x0026400001027983 */ /* 0x000ea80000100a00 */
[----:B----4-:R-:W4:Y:S01]  /*74330*/  LDL.64 R20, [R1+0x2658] ;  /* 0x0026580001147983 */ /* 0x010f220000100a00 */
[----:B-1----:R-:W-:-:S03]  /*74340*/  IMAD.WIDE R12, R0, 0x2, R18 ;  /* 0x00000002000c7825 */ /* 0x002fc600078e0212 */
[----:B---3--:R0:W-:Y:S04]  /*74350*/  STL [R1+0x1670], R28 ;  /* 0x0016701c01007387 */ /* 0x0081e80000100800 */
[----:B0-----:R4:W4:Y:S01]  /*74360*/  LDG.E.U16 R28, [R6.64] ;  /* 0x00000004061c7981 */ /* 0x001922000c1e1500 */
[----:B------:R-:W-:-:S03]  /*74370*/  IMAD.WIDE R4, R0, 0x2, R14 ;  /* 0x0000000200047825 */ /* 0x000fc600078e020e */
[----:B------:R0:W-:Y:S01]  /*74380*/  STL [R1+0x166c], R29 ;  /* 0x00166c1d01007387 */ /* 0x0001e20000100800 */
[----:B------:R1:W-:Y:S02]  /*74390*/  STL [R1+0x1668], R26 ;  /* 0x0016681a01007387 */ /* 0x0003e40000100800 */
[----:B------:R-:W4:Y:S01]  /*743a0*/  LDL.64 R18, [R1+0x2638] ;  /* 0x0026380001127983 */ /* 0x000f220000100a00 */
[----:B0-----:R0:W4:Y:S04]  /*743b0*/  LDG.E.U16 R29, [R8.64] ;  /* 0x00000004081d7981 */ /* 0x001128000c1e1500 */
[----:B-1----:R1:W4:Y:S04]  /*743c0*/  LDG.E.U16 R26, [R10.64] ;  /* 0x000000040a1a7981 */ /* 0x002328000c1e1500 */
[----:B------:R0:W-:Y:S04]  /*743d0*/  STL [R1+0x1664], R27 ;  /* 0x0016641b01007387 */ /* 0x0001e80000100800 */
[----:B0-----:R0:W4:Y:S04]  /*743e0*/  LDG.E.U16 R27, [R12.64] ;  /* 0x000000040c1b7981 */ /* 0x001128000c1e1500 */
[----:B--2---:R2:W-:Y:S01]  /*743f0*/  STL [R1+0x1660], R23 ;  /* 0x0016601701007387 */ /* 0x0045e20000100800 */
[----:B------:R-:W3:Y:S02]  /*74400*/  LDL.64 R14, [R1+0x2628] ;  /* 0x00262800010e7983 */ /* 0x000ee40000100a00 */
[C---:B-1----:R-:W-:Y:S01]  /*74410*/  IMAD.WIDE R10, R0.reuse, 0x2, R24 ;  /* 0x00000002000a7825 */ /* 0x042fe200078e0218 */
[----:B--2---:R-:W2:Y:S04]  /*74420*/  LDL.64 R22, [R1+0x2630] ;  /* 0x0026300001167983 */ /* 0x004ea80000100a00 */
[----:B------:R1:W3:Y:S01]  /*74430*/  LDG.E.U16 R25, [R4.64] ;  /* 0x0000000404197981 */ /* 0x0002e2000c1e1500 */
[----:B----4-:R-:W-:-:S03]  /*74440*/  IMAD.WIDE R6, R0, 0x2, R20 ;  /* 0x0000000200067825 */ /* 0x010fc600078e0214 */
[----:B------:R-:W4:Y:S01]  /*74450*/  LDL.64 R20, [R1+0x2620] ;  /* 0x0026200001147983 */ /* 0x000f220000100a00 */
[----:B------:R-:W-:-:S04]  /*74460*/  IMAD.WIDE R8, R0, 0x2, R16 ;  /* 0x0000000200087825 */ /* 0x000fc800078e0210 */
[----:B------:R-:W4:Y:S02]  /*74470*/  LDL.64 R16, [R1+0x2618] ;  /* 0x0026180001107983 */ /* 0x000f240000100a00 */
[C---:B0-----:R-:W-:Y:S01]  /*74480*/  IMAD.WIDE R12, R0.reuse, 0x2, R2 ;  /* 0x00000002000c7825 */ /* 0x041fe200078e0202 */
[----:B------:R0:W-:Y:S04]  /*74490*/  STL [R1+0x165c], R28 ;  /* 0x00165c1c01007387 */ /* 0x0001e80000100800 */
[----:B0-----:R2:W4:Y:S01]  /*744a0*/  LDG.E.U16 R28, [R6.64] ;  /* 0x00000004061c7981 */ /* 0x001522000c1e1500 */
[----:B-1----:R-:W-:-:S03]  /*744b0*/  IMAD.WIDE R4, R0, 0x2, R18 ;  /* 0x0000000200047825 */ /* 0x002fc600078e0212 */
[----:B------:R0:W-:Y:S01]  /*744c0*/  STL [R1+0x1658], R29 ;  /* 0x0016581d01007387 */ /* 0x0001e20000100800 */
[----:B------:R1:W-:Y:S02]  /*744d0*/  STL [R1+0x1654], R26 ;  /* 0x0016541a01007387 */ /* 0x0003e40000100800 */
[----:B------:R-:W4:Y:S01]  /*744e0*/  LDL.64 R2, [R1+0x2610] ;  /* 0x0026100001027983 */ /* 0x000f220000100a00 */
[----:B0-----:R0:W4:Y:S04]  /*744f0*/  LDG.E.U16 R29, [R8.64] ;  /* 0x00000004081d7981 */ /* 0x001128000c1e1500 */
[----:B-1----:R4:W4:Y:S04]  /*74500*/  LDG.E.U16 R26, [R10.64] ;  /* 0x000000040a1a7981 */ /* 0x002928000c1e1500 */
[----:B------:R1:W-:Y:S04]  /*74510*/  STL [R1+0x1650], R27 ;  /* 0x0016501b01007387 */ /* 0x0003e80000100800 */
[----:B-1----:R1:W4:Y:S01]  /*74520*/  LDG.E.U16 R27, [R12.64] ;  /* 0x000000040c1b7981 */ /* 0x002322000c1e1500 */
[----:B--2---:R-:W-:-:S03]  /*74530*/  IMAD.WIDE R6, R0, 0x2, R22 ;  /* 0x0000000200067825 */ /* 0x004fc600078e0216 */
[----:B---3--:R2:W-:Y:S01]  /*74540*/  STL [R1+0x164c], R25 ;  /* 0x00164c1901007387 */ /* 0x0085e20000100800 */
[----:B------:R-:W3:Y:S02]  /*74550*/  LDL.64 R22, [R1+0x25f8] ;  /* 0x0025f80001167983 */ /* 0x000ee40000100a00 */
[----:B0-----:R-:W-:-:S04]  /*74560*/  IMAD.WIDE R8, R0, 0x2, R14 ;  /* 0x0000000200087825 */ /* 0x001fc800078e020e */
[----:B------:R-:W3:Y:S01]  /*74570*/  LDL.64 R18, [R1+0x2600] ;  /* 0x0026000001127983 */ /* 0x000ee20000100a00 */
[----:B------:R-:W3:Y:S01]  /*74580*/  LDL.64 R14, [R1+0x25f0] ;  /* 0x0025f000010e7983 */ /* 0x000ee20000100a00 */
[----:B----4-:R-:W-:-:S03]  /*74590*/  IMAD.WIDE R10, R0, 0x2, R20 ;  /* 0x00000002000a7825 */ /* 0x010fc600078e0214 */
[----:B--2---:R-:W2:Y:S04]  /*745a0*/  LDL.64 R24, [R1+0x2608] ;  /* 0x0026080001187983 */ /* 0x004ea80000100a00 */
[----:B------:R0:W2:Y:S01]  /*745b0*/  LDG.E.U16 R21, [R4.64] ;  /* 0x0000000404157981 */ /* 0x0000a2000c1e1500 */
[----:B-1----:R-:W-:-:S03]  /*745c0*/  IMAD.WIDE R12, R0, 0x2, R16 ;  /* 0x00000002000c7825 */ /* 0x002fc600078e0210 */
[----:B------:R1:W-:Y:S04]  /*745d0*/  STL [R1+0x1648], R28 ;  /* 0x0016481c01007387 */ /* 0x0003e80000100800 */
[----:B-1----:R2:W2:Y:S01]  /*745e0*/  LDG.E.U16 R28, [R6.64] ;  /* 0x00000004061c7981 */ /* 0x0024a2000c1e1500 */
[----:B0-----:R-:W-:-:S03]  /*745f0*/  IMAD.WIDE R4, R0, 0x2, R2 ;  /* 0x0000000200047825 */ /* 0x001fc600078e0202 */
[----:B------:R0:W-:Y:S01]  /*74600*/  STL [R1+0x1644], R29 ;  /* 0x0016441d01007387 */ /* 0x0001e20000100800 */
[----:B------:R1:W-:Y:S02]  /*74610*/  STL [R1+0x1640], R26 ;  /* 0x0016401a01007387 */ /* 0x0003e40000100800 */
[----:B------:R-:W2:Y:S01]  /*74620*/  LDL.64 R16, [R1+0x25e8] ;  /* 0x0025e80001107983 */ /* 0x000ea20000100a00 */
[----:B0-----:R0:W2:Y:S04]  /*74630*/  LDG.E.U16 R29, [R8.64] ;  /* 0x00000004081d7981 */ /* 0x0010a8000c1e1500 */
[----:B-1----:R3:W2:Y:S04]  /*74640*/  LDG.E.U16 R26, [R10.64] ;  /* 0x000000040a1a7981 */ /* 0x0026a8000c1e1500 */
[----:B------:R1:W-:Y:S04]  /*74650*/  STL [R1+0x163c], R27 ;  /* 0x00163c1b01007387 */ /* 0x0003e80000100800 */
[----:B-1----:R1:W2:Y:S01]  /*74660*/  LDG.E.U16 R27, [R12.64] ;  /* 0x000000040c1b7981 */ /* 0x0022a2000c1e1500 */
[----:B---3--:R-:W-:-:S03]  /*74670*/  IMAD.WIDE R10, R0, 0x2, R22 ;  /* 0x00000002000a7825 */ /* 0x008fc600078e0216 */
[----:B------:R3:W4:Y:S01]  /*74680*/  LDG.E.U16 R23, [R4.64] ;  /* 0x0000000404177981 */ /* 0x000722000c1e1500 */
[----:B--2---:R-:W-:-:S03]  /*74690*/  IMAD.WIDE R6, R0, 0x2, R24 ;  /* 0x0000000200067825 */ /* 0x004fc600078e0218 */
[----:B------:R2:W-:Y:S01]  /*746a0*/  STL [R1+0x1638], R21 ;  /* 0x0016381501007387 */ /* 0x0005e20000100800 */
[----:B------:R-:W4:Y:S02]  /*746b0*/  LDL.64 R24, [R1+0x25d0] ;  /* 0x0025d00001187983 */ /* 0x000f240000100a00 */
[----:B0-----:R-:W-:-:S04]  /*746c0*/  IMAD.WIDE R8, R0, 0x2, R18 ;  /* 0x0000000200087825 */ /* 0x001fc800078e0212 */
[----:B------:R-:W4:Y:S01]  /*746d0*/  LDL.64 R2, [R1+0x25d8] ;  /* 0x0025d80001027983 */ /* 0x000f220000100a00 */
[----:B------:R-:W4:Y:S04]  /*746e0*/  LDL.64 R18, [R1+0x25c8] ;  /* 0x0025c80001127983 */ /* 0x000f280000100a00 */
[----:B--2---:R-:W2:Y:S01]  /*746f0*/  LDL.64 R20, [R1+0x25e0] ;  /* 0x0025e00001147983 */ /* 0x004ea20000100a00 */
[----:B-1----:R-:W-:-:S03]  /*74700*/  IMAD.WIDE R12, R0, 0x2, R14 ;  /* 0x00000002000c7825 */ /* 0x002fc600078e020e */
[----:B------:R0:W-:Y:S04]  /*74710*/  STL [R1+0x1634], R28 ;  /* 0x0016341c01007387 */ /* 0x0001e80000100800 */
[----:B0-----:R2:W2:Y:S01]  /*74720*/  LDG.E.U16 R28, [R6.64] ;  /* 0x00000004061c7981 */ /* 0x0014a2000c1e1500 */
[----:B---3--:R-:W-:-:S03]  /*74730*/  IMAD.WIDE R4, R0, 0x2, R16 ;  /* 0x0000000200047825 */ /* 0x008fc600078e0210 */
[----:B------:R0:W-:Y:S01]  /*74740*/  STL [R1+0x1630], R29 ;  /* 0x0016301d01007387 */ /* 0x0001e20000100800 */
[----:B------:R1:W-:Y:S02]  /*74750*/  STL [R1+0x162c], R26 ;  /* 0x00162c1a01007387 */ /* 0x0003e40000100800 */
[----:B------:R-:W2:Y:S01]  /*74760*/  LDL.64 R14, [R1+0x25c0] ;  /* 0x0025c000010e7983 */ /* 0x000ea20000100a00 */
[----:B0-----:R0:W2:Y:S04]  /*74770*/  LDG.E.U16 R29, [R8.64] ;  /* 0x00000004081d7981 */ /* 0x0010a8000c1e1500 */
[----:B-1----:R1:W2:Y:S04]  /*74780*/  LDG.E.U16 R26, [R10.64] ;  /* 0x000000040a1a7981 */ /* 0x0022a8000c1e1500 */
[----:B------:R0:W-:Y:S04]  /*74790*/  STL [R1+0x1628], R27 ;  /* 0x0016281b01007387 */ /* 0x0001e80000100800 */
[----:B0-----:R0:W2:Y:S04]  /*747a0*/  LDG.E.U16 R27, [R12.64] ;  /* 0x000000040c1b7981 */ /* 0x0010a8000c1e1500 */
[----:B----4-:R4:W-:Y:S01]  /*747b0*/  STL [R1+0x1624], R23 ;  /* 0x0016241701007387 */ /* 0x0109e20000100800 */
[----:B------:R-:W3:Y:S02]  /*747c0*/  LDL.64 R16, [R1+0x25b0] ;  /* 0x0025b00001107983 */ /* 0x000ee40000100a00 */
[C---:B-1----:R-:W-:Y:S01]  /*747d0*/  IMAD.WIDE R10, R0.reuse, 0x2, R24 ;  /* 0x00000002000a7825 */ /* 0x042fe200078e0218 */
[----:B----4-:R-:W4:Y:S04]  /*747e0*/  LDL.64 R22, [R1+0x25b8] ;  /* 0x0025b80001167983 */ /* 0x010f280000100a00 */
[----:B------:R1:W3:Y:S01]  /*747f0*/  LDG.E.U16 R25, [R4.64] ;  /* 0x0000000404197981 */ /* 0x0002e2000c1e1500 */
[----:B--2---:R-:W-:-:S03]  /*74800*/  IMAD.WIDE R6, R0, 0x2, R20 ;  /* 0x0000000200067825 */ /* 0x004fc600078e0214 */
[----:B------:R-:W2:Y:S01]  /*74810*/  LDL.64 R20, [R1+0x25a8] ;  /* 0x0025a80001147983 */ /* 0x000ea20000100a00 */
[----:B------:R-:W-:-:S04]  /*74820*/  IMAD.WIDE R8, R0, 0x2, R2 ;  /* 0x0000000200087825 */ /* 0x000fc800078e0202 */
[----:B------:R-:W2:Y:S02]  /*74830*/  LDL.64 R2, [R1+0x17a0] ;  /* 0x0017a00001027983 */ /* 0x000ea40000100a00 */
[C---:B0-----:R-:W-:Y:S01]  /*74840*/  IMAD.WIDE R12, R0.reuse, 0x2, R18 ;  /* 0x00000002000c7825 */ /* 0x041fe200078e0212 */
[----:B------:R0:W-:Y:S04]  /*74850*/  STL [R1+0x1620], R28 ;  /* 0x0016201c01007387 */ /* 0x0001e80000100800 */
[----:B0-----:R4:W2:Y:S01]  /*74860*/  LDG.E.U16 R28, [R6.64] ;  /* 0x00000004061c7981 */ /* 0x0018a2000c1e1500 */
[----:B-1----:R-:W-:-:S03]  /*74870*/  IMAD.WIDE R4, R0, 0x2, R14 ;  /* 0x0000000200047825 */ /* 0x002fc600078e020e */
[----:B------:R0:W-:Y:S01]  /*74880*/  STL [R1+0x161c], R29 ;  /* 0x00161c1d01007387 */ /* 0x0001e20000100800 */
[----:B------:R1:W-:Y:S02]  /*74890*/  STL [R1+0x1618], R26 ;  /* 0x0016181a01007387 */ /* 0x0003e40000100800 */
[----:B------:R-:W2:Y:S01]  /*748a0*/  LDL.64 R18, [R1+0x25a0] ;  /* 0x0025a00001127983 */ /* 0x000ea20000100a00 */
[----:B0-----:R0:W2:Y:S04]  /*748b0*/  LDG.E.U16 R29, [R8.64] ;  /* 0x00000004081d7981 */ /* 0x0010a8000c1e1500 */
[----:B-1----:R2:W2:Y:S04]  /*748c0*/  LDG.E.U16 R26, [R10.64] ;  /* 0x000000040a1a7981 */ /* 0x0024a8000c1e1500 */
[----:B------:R1:W-:Y:S04]  /*748d0*/  STL [R1+0x1614], R27 ;  /* 0x0016141b01007387 */ /* 0x0003e80000100800 */
[----:B-1----:R1:W2:Y:S01]  /*748e0*/  LDG.E.U16 R27, [R12.64] ;  /* 0x000000040c1b7981 */ /* 0x0022a2000c1e1500 */
[----:B----4-:R-:W-:-:S03]  /*748f0*/  IMAD.WIDE R6, R0, 0x2, R22 ;  /* 0x0000000200067825 */ /* 0x010fc600078e0216 */
[----:B---3--:R3:W-:Y:S01]  /*74900*/  STL [R1+0x1610], R25 ;  /* 0x0016101901007387 */ /* 0x0087e20000100800 */
[----:B------:R-:W4:Y:S02]  /*74910*/  LDL.64 R22, [R1+0x2588] ;  /* 0x0025880001167983 */ /* 0x000f240000100a00 */
[----:B0-----:R-:W-:-:S04]  /*74920*/  IMAD.WIDE R8, R0, 0x2, R16 ;  /* 0x0000000200087825 */ /* 0x001fc800078e0210 */
[----:B------:R-:W4:Y:S01]  /*74930*/  LDL.64 R14, [R1+0x2590] ;  /* 0x00259000010e7983 */ /* 0x000f220000100a00 */
[----:B------:R-:W4:Y:S01]  /*74940*/  LDL.64 R16, [R1+0x2580] ;  /* 0x0025800001107983 */ /* 0x000f220000100a00 */
[----:B--2---:R-:W-:-:S03]  /*74950*/  IMAD.WIDE R10, R0, 0x2, R20 ;  /* 0x00000002000a7825 */ /* 0x004fc600078e0214 */
[----:B---3--:R-:W2:Y:S04]  /*74960*/  LDL.64 R24, [R1+0x2598] ;  /* 0x0025980001187983 */ /* 0x008ea80000100a00 */
        /* <DEDUP_REMOVED lines=13> */
[----:B------:R4:W3:Y:S01]  /*74a40*/  LDG.E.U16 R23, [R4.64] ;  /* 0x0000000404177981 */ /* 0x0008e2000c1e1500 */
[----:B--2---:R-:W-:-:S03]  /*74a50*/  IMAD.WIDE R6, R0, 0x2, R24 ;  /* 0x0000000200067825 */ /* 0x004fc600078e0218 */
[----:B------:R2:W-:Y:S01]  /*74a60*/  STL [R1+0x15fc], R21 ;  /* 0x0015fc1501007387 */ /* 0x0005e20000100800 */
[----:B------:R-:W3:Y:S02]  /*74a70*/  LDL.64 R24, [R1+0x2560] ;  /* 0x0025600001187983 */ /* 0x000ee40000100a00 */
[----:B0-----:R-:W-:-:S04]  /*74a80*/  IMAD.WIDE R8, R0, 0x2, R14 ;  /* 0x0000000200087825 */ /* 0x001fc800078e020e */
[----:B------:R-:W3:Y:S01]  /*74a90*/  LDL.64 R18, [R1+0x2568] ;  /* 0x0025680001127983 */ /* 0x000ee20000100a00 */
[----:B------:R-:W3:Y:S04]  /*74aa0*/  LDL.64 R14, [R1+0x2558] ;  /* 0x00255800010e7983 */ /* 0x000ee80000100a00 */
[----:B--2---:R-:W2:Y:S01]  /*74ab0*/  LDL.64 R20, [R1+0x2570] ;  /* 0x0025700001147983 */ /* 0x004ea20000100a00 */
[----:B-1----:R-:W-:-:S03]  /*74ac0*/  IMAD.WIDE R12, R0, 0x2, R16 ;  /* 0x00000002000c7825 */ /* 0x002fc600078e0210 */
[----:B------:R0:W-:Y:S04]  /*74ad0*/  STL [R1+0x15f8], R28 ;  /* 0x0015f81c01007387 */ /* 0x0001e80000100800 */
[----:B0-----:R2:W2:Y:S01]  /*74ae0*/  LDG.E.U16 R28, [R6.64] ;  /* 0x00000004061c7981 */ /* 0x0014a2000c1e1500 */
[----:B----4-:R-:W-:-:S03]  /*74af0*/  IMAD.WIDE R4, R0, 0x2, R2 ;  /* 0x0000000200047825 */ /* 0x010fc600078e0202 */
[----:B------:R0:W-:Y:S01]  /*74b00*/  STL [R1+0x15f4], R29 ;  /* 0x0015f41d01007387 */ /* 0x0001e20000100800 */
[----:B------:R1:W-:Y:S02]  /*74b10*/  STL [R1+0x15f0], R26 ;  /* 0x0015f01a01007387 */ /* 0x0003e40000100800 */
[----:B------:R-:W2:Y:S01]  /*74b20*/  LDL.64 R16, [R1+0x2550] ;  /* 0x0025500001107983 */ /* 0x000ea20000100a00 */
[----:B0-----:R0:W2:Y:S04]  /*74b30*/  LDG.E.U16 R29, [R8.64] ;  /* 0x00000004081d7981 */ /* 0x0010a8000c1e1500 */
[----:B-1----:R1:W2:Y:S04]  /*74b40*/  LDG.E.U16 R26, [R10.64] ;  /* 0x000000040a1a7981 */ /* 0x0022a8000c1e1500 */
[----:B------:R0:W-:Y:S04]  /*74b50*/  STL [R1+0x15ec], R27 ;  /* 0x0015ec1b01007387 */ /* 0x0001e80000100800 */
[----:B0-----:R0:W2:Y:S04]  /*74b60*/  LDG.E.U16 R27, [R12.64] ;  /* 0x000000040c1b7981 */ /* 0x0010a8000c1e1500 */
[----:B---3--:R3:W-:Y:S01]  /*74b70*/  STL [R1+0x15e8], R23 ;  /* 0x0015e81701007387 */ /* 0x0087e20000100800 */
[----:B------:R-:W4:Y:S02]  /*74b80*/  LDL.64 R2, [R1+0x2540] ;  /* 0x0025400001027983 */ /* 0x000f240000100a00 */
[C---:B-1----:R-:W-:Y:S01]  /*74b90*/  IMAD.WIDE R10, R0.reuse, 0x2, R24 ;  /* 0x00000002000a7825 */ /* 0x042fe200078e0218 */
[----:B---3--:R-:W3:Y:S04]  /*74ba0*/  LDL.64 R22, [R1+0x2548] ;  /* 0x0025480001167983 */ /* 0x008ee80000100a00 */
[----:B------:R1:W4:Y:S01]  /*74bb0*/  LDG.E.U16 R25, [R4.64] ;  /* 0x0000000404197981 */ /* 0x000322000c1e1500 */
        /* <DEDUP_REMOVED lines=16> */
[----:B----4-:R3:W-:Y:S01]  /*74cc0*/  STL [R1+0x15d4], R25 ;  /* 0x0015d41901007387 */ /* 0x0107e20000100800 */
        /* <DEDUP_REMOVED lines=69> */
[----:B-1----:R2:W3:Y:S01]  /*75120*/  LDG.E.U16 R28, [R6.64] ;  /* 0x00000004061c7981 */ /* 0x0024e2000c1e1500 */
[----:B0-----:R-:W-:-:S03]  /*75130*/  IMAD.WIDE R4, R0, 0x2, R16 ;  /* 0x0000000200047825 */ /* 0x001fc600078e0210 */
[----:B------:R0:W-:Y:S01]  /*75140*/  STL [R1+0x1590], R29 ;  /* 0x0015901d01007387 */ /* 0x0001e20000100800 */
[----:B------:R1:W-:Y:S02]  /*75150*/  STL [R1+0x158c], R26 ;  /* 0x00158c1a01007387 */ /* 0x0003e40000100800 */
[----:B------:R-:W3:Y:S01]  /*75160*/  LDL.64 R14, [R1+0x2488] ;  /* 0x00248800010e7983 */ /* 0x000ee20000100a00 */
[----:B0-----:R0:W3:Y:S04]  /*75170*/  LDG.E.U16 R29, [R8.64] ;  /* 0x00000004081d7981 */ /* 0x0010e8000c1e1500 */
[----:B-1----:R4:W3:Y:S04]  /*75180*/  LDG.E.U16 R26, [R10.64] ;  /* 0x000000040a1a7981 */ /* 0x0028e8000c1e1500 */
[----:B------:R1:W-:Y:S04]  /*75190*/  STL [R1+0x1588], R27 ;  /* 0x0015881b01007387 */ /* 0x0003e80000100800 */
[----:B-1----:R1:W3:Y:S01]  /*751a0*/  LDG.E.U16 R27, [R12.64] ;  /* 0x000000040c1b7981 */ /* 0x0022e2000c1e1500 */
        /* <DEDUP_REMOVED lines=10> */
[----:B---3--:R0:W-:Y:S04]  /*75250*/  STL [R1+0x1580], R28 ;  /* 0x0015801c01007387 */ /* 0x0081e80000100800 */
[----:B0-----:R2:W3:Y:S01]  /*75260*/  LDG.E.U16 R28, [R6.64] ;  /* 0x00000004061c7981 */ /* 0x0014e2000c1e1500 */
[----:B----4-:R-:W-:-:S03]  /*75270*/  IMAD.WIDE R4, R0, 0x2, R14 ;  /* 0x0000000200047825 */ /* 0x010fc600078e020e */
[----:B------:R0:W-:Y:S01]  /*75280*/  STL [R1+0x157c], R29 ;  /* 0x00157c1d01007387 */ /* 0x0001e20000100800 */
[----:B------:R1:W-:Y:S02]  /*75290*/  STL [R1+0x1578], R26 ;  /* 0x0015781a01007387 */ /* 0x0003e40000100800 */
[----:B------:R-:W3:Y:S01]  /*752a0*/  LDL.64 R18, [R1+0x2460] ;  /* 0x0024600001127983 */ /* 0x000ee20000100a00 */
[----:B0-----:R0:W3:Y:S04]  /*752b0*/  LDG.E.U16 R29, [R8.64] ;  /* 0x00000004081d7981 */ /* 0x0010e8000c1e1500 */
[----:B-1----:R1:W3:Y:S04]  /*752c0*/  LDG.E.U16 R26, [R10.64] ;  /* 0x000000040a1a7981 */ /* 0x0022e8000c1e1500 */
[----:B------:R0:W-:Y:S04]  /*752d0*/  STL [R1+0x1574], R27 ;  /* 0x0015741b01007387 */ /* 0x0001e80000100800 */
[----:B0-----:R0:W3:Y:S04]  /*752e0*/  LDG.E.U16 R27, [R12.64] ;  /* 0x000000040c1b7981 */ /* 0x0010e8000c1e1500 */
[----:B------:R0:W-:Y:S01]  /*752f0*/  STL [R1+0x1570], R23 ;  /* 0x0015701701007387 */ /* 0x0001e20000100800 */
[----:B------:R-:W4:Y:S02]  /*75300*/  LDL.64 R14, [R1+0x2450] ;  /* 0x00245000010e7983 */ /* 0x000f240000100a00 */
[C---:B-1----:R-:W-:Y:S01]  /*75310*/  IMAD.WIDE R10, R0.reuse, 0x2, R24 ;  /* 0x00000002000a7825 */ /* 0x042fe200078e0218 */
[----:B0-----:R-:W4:Y:S04]  /*75320*/  LDL.64 R22, [R1+0x2458] ;  /* 0x0024580001167983 */ /* 0x001f280000100a00 */
[----:B------:R0:W4:Y:S01]  /*75330*/  LDG.E.U16 R25, [R4.64] ;  /* 0x0000000404197981 */ /* 0x000122000c1e1500 */
[----:B--2---:R-:W-:-:S03]  /*75340*/  IMAD.WIDE R6, R0, 0x2, R20 ;  /* 0x0000000200067825 */ /* 0x004fc600078e0214 */
[----:B------:R-:W2:Y:S01]  /*75350*/  LDL.64 R20, [R1+0x2448] ;  /* 0x0024480001147983 */ /* 0x000ea20000100a00 */
[----:B------:R-:W-:-:S04]  /*75360*/  IMAD.WIDE R8, R0, 0x2, R16 ;  /* 0x0000000200087825 */ /* 0x000fc800078e0210 */
[----:B------:R-:W2:Y:S02]  /*75370*/  LDL.64 R16, [R1+0x2440] ;  /* 0x0024400001107983 */ /* 0x000ea40000100a00 */
[C---:B------:R-:W-:Y:S01]  /*75380*/  IMAD.WIDE R12, R0.reuse, 0x2, R2 ;  /* 0x00000002000c7825 */ /* 0x040fe200078e0202 */
[----:B---3--:R1:W-:Y:S04]  /*75390*/  STL [R1+0x156c], R28 ;  /* 0x00156c1c01007387 */ /* 0x0083e80000100800 */
        /* <DEDUP_REMOVED lines=10> */
[----:B------:R4:W-:Y:S01]  /*75440*/  STL [R1+0x155c], R25 ;  /* 0x00155c1901007387 */ /* 0x0009e20000100800 */
[----:B------:R-:W3:Y:S02]  /*75450*/  LDL.64 R22, [R1+0x2420] ;  /* 0x0024200001167983 */ /* 0x000ee40000100a00 */
[----:B0-----:R-:W-:-:S04]  /*75460*/  IMAD.WIDE R8, R0, 0x2, R14 ;  /* 0x0000000200087825 */ /* 0x001fc800078e020e */
[----:B------:R-:W3:Y:S01]  /*75470*/  LDL.64 R18, [R1+0x2428] ;  /* 0x0024280001127983 */ /* 0x000ee20000100a00 */
[----:B------:R-:W3:Y:S01]  /*75480*/  LDL.64 R14, [R1+0x2418] ;  /* 0x00241800010e7983 */ /* 0x000ee20000100a00 */
[----:B--2---:R-:W-:-:S03]  /*75490*/  IMAD.WIDE R10, R0, 0x2, R20 ;  /* 0x00000002000a7825 */ /* 0x004fc600078e0214 */
[----:B----4-:R-:W2:Y:S04]  /*754a0*/  LDL.64 R24, [R1+0x2430] ;  /* 0x0024300001187983 */ /* 0x010ea80000100a00 */
[----:B------:R0:W4:Y:S01]  /*754b0*/  LDG.E.U16 R21, [R4.64] ;  /* 0x0000000404157981 */ /* 0x000122000c1e1500 */
[----:B-1----:R-:W-:-:S03]  /*754c0*/  IMAD.WIDE R12, R0, 0x2, R16 ;  /* 0x00000002000c7825 */ /* 0x002fc600078e0210 */
        /* <DEDUP_REMOVED lines=9> */
[----:B0-----:R0:W3:Y:S01]  /*75560*/  LDG.E.U16 R27, [R12.64] ;  /* 0x000000040c1b7981 */ /* 0x0010e2000c1e1500 */
[----:B-1----:R-:W-:-:S03]  /*75570*/  IMAD.WIDE R10, R0, 0x2, R22 ;  /* 0x00000002000a7825 */ /* 0x002fc600078e0216 */
[----:B------:R1:W3:Y:S01]  /*75580*/  LDG.E.U16 R23, [R4.64] ;  /* 0x0000000404177981 */ /* 0x0002e2000c1e1500 */
[----:B--2---:R-:W-:-:S03]  /*75590*/  IMAD.WIDE R6, R0, 0x2, R24 ;  /* 0x0000000200067825 */ /* 0x004fc600078e0218 */
[----:B----4-:R2:W-:Y:S01]  /*755a0*/  STL [R1+0x1548], R21 ;  /* 0x0015481501007387 */ /* 0x0105e20000100800 */
[----:B------:R-:W4:Y:S02]  /*755b0*/  LDL.64 R24, [R1+0x23f8] ;  /* 0x0023f80001187983 */ /* 0x000f240000100a00 */
[----:B------:R-:W-:-:S04]  /*755c0*/  IMAD.WIDE R8, R0, 0x2, R18 ;  /* 0x0000000200087825 */ /* 0x000fc800078e0212 */
[----:B------:R-:W4:Y:S01]  /*755d0*/  LDL.64 R2, [R1+0x2400] ;  /* 0x0024000001027983 */ /* 0x000f220000100a00 */
[----:B------:R-:W4:Y:S04]  /*755e0*/  LDL.64 R18, [R1+0x23f0] ;  /* 0x0023f00001127983 */ /* 0x000f280000100a00 */
[----:B--2---:R-:W2:Y:S01]  /*755f0*/  LDL.64 R20, [R1+0x2408] ;  /* 0x0024080001147983 */ /* 0x004ea20000100a00 */
[----:B0-----:R-:W-:-:S03]  /*75600*/  IMAD.WIDE R12, R0, 0x2, R14 ;  /* 0x00000002000c7825 */ /* 0x001fc600078e020e */
[----:B---3--:R0:W-:Y:S04]  /*75610*/  STL [R1+0x1544], R28 ;  /* 0x0015441c01007387 */ /* 0x0081e80000100800 */
        /* <DEDUP_REMOVED lines=8> */
[----:B-1----:R1:W3:Y:S04]  /*756a0*/  LDG.E.U16 R27, [R12.64] ;  /* 0x000000040c1b7981 */ /* 0x0022e8000c1e1500 */
[----:B------:R0:W-:Y:S01]  /*756b0*/  STL [R1+0x1334], R23 ;  /* 0x0013341701007387 */ /* 0x0001e20000100800 */
[----:B------:R-:W3:Y:S02]  /*756c0*/  LDL.64 R16, [R1+0x23d8] ;  /* 0x0023d80001107983 */ /* 0x000ee40000100a00 */
[C---:B----4-:R-:W-:Y:S01]  /*756d0*/  IMAD.WIDE R10, R0.reuse, 0x2, R24 ;  /* 0x00000002000a7825 */ /* 0x050fe200078e0218 */
[----:B0-----:R-:W4:Y:S04]  /*756e0*/  LDL.64 R22, [R1+0x23e0] ;  /* 0x0023e00001167983 */ /* 0x001f280000100a00 */
[----:B------:R0:W4:Y:S01]  /*756f0*/  LDG.E.U16 R25, [R4.64] ;  /* 0x0000000404197981 */ /* 0x000122000c1e1500 */
[----:B--2---:R-:W-:-:S03]  /*75700*/  IMAD.WIDE R6, R0, 0x2, R20 ;  /* 0x0000000200067825 */ /* 0x004fc600078e0214 */
[----:B------:R-:W2:Y:S01]  /*75710*/  LDL.64 R20, [R1+0x1798] ;  /* 0x0017980001147983 */ /* 0x000ea20000100a00 */
[----:B------:R-:W-:-:S04]  /*75720*/  IMAD.WIDE R8, R0, 0x2, R2 ;  /* 0x0000000200087825 */ /* 0x000fc800078e0202 */
[----:B------:R-:W2:Y:S02]  /*75730*/  LDL.64 R2, [R1+0x23d0] ;  /* 0x0023d00001027983 */ /* 0x000ea40000100a00 */
[C---:B-1----:R-:W-:Y:S01]  /*75740*/  IMAD.WIDE R12, R0.reuse, 0x2, R18 ;  /* 0x00000002000c7825 */ /* 0x042fe200078e0212 */
        /* <DEDUP_REMOVED lines=448> */
[----:B------:R0:W-:Y:S01]  /*77350*/  STL [R1+0xb38], R27 ;  /* 0x000b381b01007387 */ /* 0x0001e20000100800 */
[----:B-1----:R-:W-:-:S03]  /*77360*/  IMAD.WIDE R10, R0, 0x2, R22 ;  /* 0x00000002000a7825 */ /* 0x002fc600078e0216 */
[----:B0-----:R0:W3:Y:S04]  /*77370*/  LDG.E.U16 R27, [R12.64] ;  /* 0x000000040c1b7981 */ /* 0x0010e8000c1e1500 */
        /* <DEDUP_REMOVED lines=17> */
[----:B------:R1:W-:Y:S01]  /*77490*/  STL [R1+0xb24], R27 ;  /* 0x000b241b01007387 */ /* 0x0003e20000100800 */
[----:B------:R0:W-:Y:S02]  /*774a0*/  STL [R1+0xb20], R23 ;  /* 0x000b201701007387 */ /* 0x0001e40000100800 */
[----:B------:R-:W3:Y:S02]  /*774b0*/  LDL.64 R16, [R1+0x2028] ;  /* 0x0020280001107983 */ /* 0x000ee40000100a00 */
[C---:B----4-:R-:W-:Y:S01]  /*774c0*/  IMAD.WIDE R10, R0.reuse, 0x2, R24 ;  /* 0x00000002000a7825 */ /* 0x050fe200078e0218 */
[----:B-1----:R1:W4:Y:S04]  /*774d0*/  LDG.E.U16 R27, [R12.64] ;  /* 0x000000040c1b7981 */ /* 0x002328000c1e1500 */
        /* <DEDUP_REMOVED lines=15> */
[----:B----4-:R1:W-:Y:S01]  /*775d0*/  STL [R1+0xb10], R27 ;  /* 0x000b101b01007387 */ /* 0x0103e20000100800 */
[----:B------:R4:W-:Y:S02]  /*775e0*/  STL [R1+0xb0c], R25 ;  /* 0x000b0c1901007387 */ /* 0x0009e40000100800 */
[----:B------:R-:W-:-:S04]  /*775f0*/  IMAD.WIDE R6, R0, 0x2, R22 ;  /* 0x0000000200067825 */ /* 0x000fc800078e0216 */
[----:B------:R-:W3:Y:S01]  /*77600*/  LDL.64 R14, [R1+0x2000] ;  /* 0x00200000010e7983 */ /* 0x000ee20000100a00 */
[----:B------:R-:W3:Y:S01]  /*77610*/  LDL.64 R22, [R1+0x1ff8] ;  /* 0x001ff80001167983 */ /* 0x000ee20000100a00 */
[----:B--2---:R-:W-:-:S03]  /*77620*/  IMAD.WIDE R10, R0, 0x2, R20 ;  /* 0x00000002000a7825 */ /* 0x004fc600078e0214 */
[----:B-1----:R1:W2:Y:S04]  /*77630*/  LDG.E.U16 R27, [R12.64] ;  /* 0x000000040c1b7981 */ /* 0x0022a8000c1e1500 */
[----:B----4-:R-:W4:Y:S04]  /*77640*/  LDL.64 R24, [R1+0x2008] ;  /* 0x0020080001187983 */ /* 0x010f280000100a00 */
[----:B------:R3:W4:Y:S01]  /*77650*/  LDG.E.U16 R21, [R4.64] ;  /* 0x0000000404157981 */ /* 0x000722000c1e1500 */
[----:B0-----:R-:W-:-:S04]  /*77660*/  IMAD.WIDE R8, R0, 0x2, R16 ;  /* 0x0000000200087825 */ /* 0x001fc800078e0210 */
[----:B------:R-:W4:Y:S02]  /*77670*/  LDL.64 R16, [R1+0x1ff0] ;  /* 0x001ff00001107983 */ /* 0x000f240000100a00 */
[C---:B-1----:R-:W-:Y:S01]  /*77680*/  IMAD.WIDE R12, R0.reuse, 0x2, R2 ;  /* 0x00000002000c7825 */ /* 0x042fe200078e0202 */
[----:B---3--:R0:W-:Y:S04]  /*77690*/  STL [R1+0xb08], R28 ;  /* 0x000b081c01007387 */ /* 0x0081e80000100800 */
[----:B0-----:R0:W3:Y:S01]  /*776a0*/  LDG.E.U16 R28, [R6.64] ;  /* 0x00000004061c7981 */ /* 0x0010e2000c1e1500 */
[----:B------:R-:W-:-:S03]  /*776b0*/  IMAD.WIDE R4, R0, 0x2, R18 ;  /* 0x0000000200047825 */ /* 0x000fc600078e0212 */
[----:B------:R1:W-:Y:S01]  /*776c0*/  STL [R1+0xb04], R29 ;  /* 0x000b041d01007387 */ /* 0x0003e20000100800 */
[----:B------:R0:W-:Y:S02]  /*776d0*/  STL [R1+0xb00], R26 ;  /* 0x000b001a01007387 */ /* 0x0001e40000100800 */
[----:B------:R-:W3:Y:S01]  /*776e0*/  LDL.64 R2, [R1+0x1fe8] ;  /* 0x001fe80001027983 */ /* 0x000ee20000100a00 */
[----:B-1----:R1:W3:Y:S04]  /*776f0*/  LDG.E.U16 R29, [R8.64] ;  /* 0x00000004081d7981 */ /* 0x0022e8000c1e1500 */
[----:B0-----:R0:W3:Y:S04]  /*77700*/  LDG.E.U16 R26, [R10.64] ;  /* 0x000000040a1a7981 */ /* 0x0010e8000c1e1500 */
[----:B--2---:R2:W-:Y:S01]  /*77710*/  STL [R1+0xafc], R27 ;  /* 0x000afc1b01007387 */ /* 0x0045e20000100800 */
[----:B----4-:R4:W-:Y:S02]  /*77720*/  STL [R1+0xaf8], R21 ;  /* 0x000af81501007387 */ /* 0x0109e40000100800 */
[----:B------:R-:W-:-:S04]  /*77730*/  IMAD.WIDE R6, R0, 0x2, R24 ;  /* 0x0000000200067825 */ /* 0x000fc800078e0218 */
[----:B------:R-:W3:Y:S01]  /*77740*/  LDL.64 R18, [R1+0x1fd8] ;  /* 0x001fd80001127983 */ /* 0x000ee20000100a00 */
[----:B------:R-:W3:Y:S01]  /*77750*/  LDL.64 R24, [R1+0x1fd0] ;  /* 0x001fd00001187983 */ /* 0x000ee20000100a00 */
[----:B0-----:R-:W-:-:S03]  /*77760*/  IMAD.WIDE R10, R0, 0x2, R22 ;  /* 0x00000002000a7825 */ /* 0x001fc600078e0216 */
[----:B--2---:R0:W2:Y:S04]  /*77770*/  LDG.E.U16 R27, [R12.64] ;  /* 0x000000040c1b7981 */ /* 0x0040a8000c1e1500 */
[----:B----4-:R-:W4:Y:S04]  /*77780*/  LDL.64 R20, [R1+0x1fe0] ;  /* 0x001fe00001147983 */ /* 0x010f280000100a00 */
[----:B------:R3:W4:Y:S01]  /*77790*/  LDG.E.U16 R23, [R4.64] ;  /* 0x0000000404177981 */ /* 0x000722000c1e1500 */
[----:B-1----:R-:W-:-:S04]  /*777a0*/  IMAD.WIDE R8, R0, 0x2, R14 ;  /* 0x0000000200087825 */ /* 0x002fc800078e020e */
[----:B------:R-:W4:Y:S02]  /*777b0*/  LDL.64 R14, [R1+0x1fc8] ;  /* 0x001fc800010e7983 */ /* 0x000f240000100a00 */
[C---:B0-----:R-:W-:Y:S01]  /*777c0*/  IMAD.WIDE R12, R0.reuse, 0x2, R16 ;  /* 0x00000002000c7825 */ /* 0x041fe200078e0210 */
        /* <DEDUP_REMOVED lines=235> */
[----:B------:R3:W2:Y:S01]  /*78680*/  LDG.E.U16 R23, [R4.64] ;  /* 0x0000000404177981 */ /* 0x0006a2000c1e1500 */
[----:B-1----:R-:W-:-:S03]  /*78690*/  IMAD.WIDE R8, R0, 0x2, R14 ;  /* 0x0000000200087825 */ /* 0x002fc600078e020e */
[----:B----4-:R-:W4:Y:S01]  /*786a0*/  LDL.64 R20, [R1+0x1e08] ;  /* 0x001e080001147983 */ /* 0x010f220000100a00 */
        /* <DEDUP_REMOVED lines=8> */
[----:B0-----:R0:W3:Y:S04]  /*78730*/  LDG.E.U16 R29, [R8.64] ;  /* 0x00000004081d7981 */ /* 0x0010e8000c1e1500 */
[----:B-1----:R1:W3:Y:S04]  /*78740*/  LDG.E.U16 R26, [R10.64] ;  /* 0x000000040a1a7981 */ /* 0x0022e8000c1e1500 */
[----:B--2---:R2:W-:Y:S01]  /*78750*/  STL [R1+0x8f8], R27 ;  /* 0x0008f81b01007387 */ /* 0x0045e20000100800 */
[----:B------:R0:W-:Y:S02]  /*78760*/  STL [R1+0x8f4], R23 ;  /* 0x0008f41701007387 */ /* 0x0001e40000100800 */
[----:B------:R-:W3:Y:S02]  /*78770*/  LDL.64 R2, [R1+0x1dd8] ;  /* 0x001dd80001027983 */ /* 0x000ee40000100a00 */
[C---:B-1----:R-:W-:Y:S01]  /*78780*/  IMAD.WIDE R10, R0.reuse, 0x2, R24 ;  /* 0x00000002000a7825 */ /* 0x042fe200078e0218 */
[----:B--2---:R1:W2:Y:S04]  /*78790*/  LDG.E.U16 R27, [R12.64] ;  /* 0x000000040c1b7981 */ /* 0x0042a8000c1e1500 */
[----:B0-----:R-:W2:Y:S04]  /*787a0*/  LDL.64 R22, [R1+0x1de0] ;  /* 0x001de00001167983 */ /* 0x001ea80000100a00 */
[----:B------:R0:W2:Y:S01]  /*787b0*/  LDG.E.U16 R25, [R4.64] ;  /* 0x0000000404197981 */ /* 0x0000a2000c1e1500 */
[----:B------:R-:W-:-:S04]  /*787c0*/  IMAD.WIDE R8, R0, 0x2, R18 ;  /* 0x0000000200087825 */ /* 0x000fc800078e0212 */
[----:B------:R-:W2:Y:S02]  /*787d0*/  LDL.64 R18, [R1+0x1dc8] ;  /* 0x001dc80001127983 */ /* 0x000ea40000100a00 */
[C---:B----4-:R-:W-:Y:S02]  /*787e0*/  IMAD.WIDE R6, R0.reuse, 0x2, R20 ;  /* 0x0000000200067825 */ /* 0x050fe400078e0214 */
[----:B------:R-:W4:Y:S02]  /*787f0*/  LDL.64 R20, [R1+0x1dd0] ;  /* 0x001dd00001147983 */ /* 0x000f240000100a00 */
[C---:B-1----:R-:W-:Y:S02]  /*78800*/  IMAD.WIDE R12, R0.reuse, 0x2, R14 ;  /* 0x00000002000c7825 */ /* 0x042fe400078e020e */
        /* <DEDUP_REMOVED lines=8> */
[----:B--2---:R1:W-:Y:S01]  /*78890*/  STL [R1+0x8e4], R27 ;  /* 0x0008e41b01007387 */ /* 0x0043e20000100800 */
[----:B------:R2:W-:Y:S02]  /*788a0*/  STL [R1+0x8e0], R25 ;  /* 0x0008e01901007387 */ /* 0x0005e40000100800 */
[----:B------:R-:W-:-:S04]  /*788b0*/  IMAD.WIDE R6, R0, 0x2, R22 ;  /* 0x0000000200067825 */ /* 0x000fc800078e0216 */
[----:B------:R-:W3:Y:S01]  /*788c0*/  LDL.64 R16, [R1+0x1db0] ;  /* 0x001db00001107983 */ /* 0x000ee20000100a00 */
[----:B------:R-:W3:Y:S04]  /*788d0*/  LDL.64 R22, [R1+0x1da8] ;  /* 0x001da80001167983 */ /* 0x000ee80000100a00 */
[----:B-1----:R1:W3:Y:S04]  /*788e0*/  LDG.E.U16 R27, [R12.64] ;  /* 0x000000040c1b7981 */ /* 0x0022e8000c1e1500 */
[----:B--2---:R-:W2:Y:S01]  /*788f0*/  LDL.64 R24, [R1+0x1db8] ;  /* 0x001db80001187983 */ /* 0x004ea20000100a00 */
[----:B-1----:R-:W-:-:S03]  /*78900*/  IMAD.WIDE R12, R0, 0x2, R18 ;  /* 0x00000002000c7825 */ /* 0x002fc600078e0212 */
[----:B------:R1:W2:Y:S01]  /*78910*/  LDG.E.U16 R19, [R4.64] ;  /* 0x0000000404137981 */ /* 0x0002a2000c1e1500 */
[----:B0-----:R-:W-:-:S04]  /*78920*/  IMAD.WIDE R8, R0, 0x2, R2 ;  /* 0x0000000200087825 */ /* 0x001fc800078e0202 */
[----:B------:R-:W2:Y:S02]  /*78930*/  LDL.64 R2, [R1+0x1da0] ;  /* 0x001da00001027983 */ /* 0x000ea40000100a00 */
[C---:B----4-:R-:W-:Y:S01]  /*78940*/  IMAD.WIDE R10, R0.reuse, 0x2, R20 ;  /* 0x00000002000a7825 */ /* 0x050fe200078e0214 */
[----:B---3--:R0:W-:Y:S04]  /*78950*/  STL [R1+0x8dc], R28 ;  /* 0x0008dc1c01007387 */ /* 0x0081e80000100800 */
[----:B0-----:R2:W3:Y:S01]  /*78960*/  LDG.E.U16 R28, [R6.64] ;  /* 0x00000004061c7981 */ /* 0x0014e2000c1e1500 */
[----:B-1----:R-:W-:-:S03]  /*78970*/  IMAD.WIDE R4, R0, 0x2, R14 ;  /* 0x0000000200047825 */ /* 0x002fc600078e020e */
[----:B------:R0:W-:Y:S01]  /*78980*/  STL [R1+0x8d8], R29 ;  /* 0x0008d81d01007387 */ /* 0x0001e20000100800 */
[----:B------:R1:W-:Y:S02]  /*78990*/  STL [R1+0x8d4], R26 ;  /* 0x0008d41a01007387 */ /* 0x0003e40000100800 */
[----:B------:R-:W4:Y:S01]  /*789a0*/  LDL.64 R20, [R1+0x1d98] ;  /* 0x001d980001147983 */ /* 0x000f220000100a00 */
[----:B0-----:R0:W4:Y:S04]  /*789b0*/  LDG.E.U16 R29, [R8.64] ;  /* 0x00000004081d7981 */ /* 0x001128000c1e1500 */
[----:B-1----:R1:W4:Y:S04]  /*789c0*/  LDG.E.U16 R26, [R10.64] ;  /* 0x000000040a1a7981 */ /* 0x002328000c1e1500 */
[----:B------:R0:W-:Y:S01]  /*789d0*/  STL [R1+0x8d0], R27 ;  /* 0x0008d01b01007387 */ /* 0x0001e20000100800 */
[----:B--2---:R-:W-:-:S04]  /*789e0*/  IMAD.WIDE R6, R0, 0x2, R24 ;  /* 0x0000000200067825 */ /* 0x004fc800078e0218 */
[C---:B-1----:R-:W-:Y:S01]  /*789f0*/  IMAD.WIDE R10, R0.reuse, 0x2, R22 ;  /* 0x00000002000a7825 */ /* 0x042fe200078e0216 */
[----:B0-----:R0:W2:Y:S04]  /*78a00*/  LDG.E.U16 R27, [R12.64] ;  /* 0x000000040c1b7981 */ /* 0x0010a8000c1e1500 */
[----:B------:R4:W2:Y:S04]  /*78a10*/  LDG.E.U16 R23, [R4.64] ;  /* 0x0000000404177981 */ /* 0x0008a8000c1e1500 */
[----:B------:R1:W-:Y:S01]  /*78a20*/  STL [R1+0x8cc], R19 ;  /* 0x0008cc1301007387 */ /* 0x0003e20000100800 */
[----:B------:R-:W2:Y:S02]  /*78a30*/  LDL.64 R14, [R1+0x1d88] ;  /* 0x001d8800010e7983 */ /* 0x000ea40000100a00 */
[----:B------:R-:W-:-:S04]  /*78a40*/  IMAD.WIDE R8, R0, 0x2, R16 ;  /* 0x0000000200087825 */ /* 0x000fc800078e0210 */
[----:B------:R-:W2:Y:S01]  /*78a50*/  LDL.64 R24, [R1+0x1d80] ;  /* 0x001d800001187983 */ /* 0x000ea20000100a00 */
[----:B------:R-:W2:Y:S04]  /*78a60*/  LDL.64 R16, [R1+0x1d78] ;  /* 0x001d780001107983 */ /* 0x000ea80000100a00 */
[----:B-1----:R-:W2:Y:S01]  /*78a70*/  LDL.64 R18, [R1+0x1d90] ;  /* 0x001d900001127983 */ /* 0x002ea20000100a00 */
[----:B0-----:R-:W-:-:S03]  /*78a80*/  IMAD.WIDE R12, R0, 0x2, R2 ;  /* 0x00000002000c7825 */ /* 0x001fc600078e0202 */
[----:B---3--:R0:W-:Y:S04]  /*78a90*/  STL [R1+0x8c8], R28 ;  /* 0x0008c81c01007387 */ /* 0x0081e80000100800 */
[----:B0-----:R0:W3:Y:S01]  /*78aa0*/  LDG.E.U16 R28, [R6.64] ;  /* 0x00000004061c7981 */ /* 0x0010e2000c1e1500 */
[----:B----4-:R-:W-:-:S03]  /*78ab0*/  IMAD.WIDE R4, R0, 0x2, R20 ;  /* 0x0000000200047825 */ /* 0x010fc600078e0214 */
[----:B------:R1:W-:Y:S01]  /*78ac0*/  STL [R1+0x8c4], R29 ;  /* 0x0008c41d01007387 */ /* 0x0003e20000100800 */
[----:B------:R-:W4:Y:S02]  /*78ad0*/  LDL.64 R2, [R1+0x1d70] ;  /* 0x001d700001027983 */ /* 0x000f240000100a00 */
[----:B------:R0:W-:Y:S01]  /*78ae0*/  STL [R1+0x8c0], R26 ;  /* 0x0008c01a01007387 */ /* 0x0001e20000100800 */
[----:B-1----:R1:W4:Y:S04]  /*78af0*/  LDG.E.U16 R29, [R8.64] ;  /* 0x00000004081d7981 */ /* 0x002328000c1e1500 */
[----:B--2---:R2:W-:Y:S01]  /*78b00*/  STL [R1+0x8bc], R27 ;  /* 0x0008bc1b01007387 */ /* 0x0045e20000100800 */
[----:B------:R2:W-:Y:S02]  /*78b10*/  STL [R1+0x8b8], R23 ;  /* 0x0008b81701007387 */ /* 0x0005e40000100800 */
[----:B------:R-:W4:Y:S01]  /*78b20*/  LDL.64 R20, [R1+0x1d60] ;  /* 0x001d600001147983 */ /* 0x000f220000100a00 */
[----:B0-----:R0:W4:Y:S01]  /*78b30*/  LDG.E.U16 R26, [R10.64] ;  /* 0x000000040a1a7981 */ /* 0x001122000c1e1500 */
[----:B-1----:R-:W-:-:S03]  /*78b40*/  IMAD.WIDE R8, R0, 0x2, R14 ;  /* 0x0000000200087825 */ /* 0x002fc600078e020e */
[----:B--2---:R1:W2:Y:S04]  /*78b50*/  LDG.E.U16 R27, [R12.64] ;  /* 0x000000040c1b7981 */ /* 0x0042a8000c1e1500 */
[----:B------:R-:W2:Y:S04]  /*78b60*/  LDL.64 R22, [R1+0x1d68] ;  /* 0x001d680001167983 */ /* 0x000ea80000100a00 */
[----:B------:R-:W2:Y:S01]  /*78b70*/  LDL.64 R14, [R1+0x1d50] ;  /* 0x001d5000010e7983 */ /* 0x000ea20000100a00 */
[----:B------:R-:W-:-:S04]  /*78b80*/  IMAD.WIDE R6, R0, 0x2, R18 ;  /* 0x0000000200067825 */ /* 0x000fc800078e0212 */
[----:B0-----:R-:W-:-:S04]  /*78b90*/  IMAD.WIDE R10, R0, 0x2, R24 ;  /* 0x00000002000a7825 */ /* 0x001fc800078e0218 */
[----:B------:R-:W2:Y:S01]  /*78ba0*/  LDL.64 R18, [R1+0x1d58] ;  /* 0x001d580001127983 */ /* 0x000ea20000100a00 */
[----:B------:R0:W2:Y:S04]  /*78bb0*/  LDG.E.U16 R25, [R8.64] ;  /* 0x0000000408197981 */ /* 0x0000a8000c1e1500 */
[----:B------:R0:W2:Y:S01]  /*78bc0*/  LDG.E.U16 R24, [R6.64] ;  /* 0x0000000406187981 */ /* 0x0000a2000c1e1500 */
[----:B-1----:R-:W-:-:S03]  /*78bd0*/  IMAD.WIDE R12, R0, 0x2, R16 ;  /* 0x00000002000c7825 */ /* 0x002fc600078e0210 */
[----:B------:R4:W2:Y:S04]  /*78be0*/  LDG.E.U16 R17, [R4.64] ;  /* 0x0000000404117981 */ /* 0x0008a8000c1e1500 */
[----:B---3--:R1:W-:Y:S04]  /*78bf0*/  STL [R1+0x8b4], R28 ;  /* 0x0008b41c01007387 */ /* 0x0083e80000100800 */
[----:B-1----:R1:W3:Y:S01]  /*78c00*/  LDG.E.U16 R28, [R10.64] ;  /* 0x000000040a1c7981 */ /* 0x0022e2000c1e1500 */
[----:B----4-:R-:W-:-:S06]  /*78c10*/  IMAD.WIDE R4, R0, 0x2, R2 ;  /* 0x0000000200047825 */ /* 0x010fcc00078e0202 */
[----:B------:R-:W4:Y:S04]  /*78c20*/  LDG.E.U16 R5, [R4.64] ;  /* 0x0000000404057981 */ /* 0x000f28000c1e1500 */
[----:B------:R1:W-:Y:S01]  /*78c30*/  STL [R1+0x8b0], R29 ;  /* 0x0008b01d01007387 */ /* 0x0003e20000100800 */
[----:B0-----:R-:W-:-:S03]  /*78c40*/  IMAD.WIDE R8, R0, 0x2, R20 ;  /* 0x0000000200087825 */ /* 0x001fc600078e0214 */
[----:B-1----:R0:W4:Y:S04]  /*78c50*/  LDG.E.U16 R29, [R12.64] ;  /* 0x000000040c1d7981 */ /* 0x002128000c1e1500 */
[----:B--2---:R-:W-:Y:S01]  /*78c60*/  STL [R1+0x8a8], R27 ;  /* 0x0008a81b01007387 */ /* 0x004fe20000100800 */
[----:B------:R-:W-:-:S03]  /*78c70*/  IMAD.WIDE R6, R0, 0x2, R22 ;  /* 0x0000000200067825 */ /* 0x000fc600078e0216 */
[----:B------:R1:W-:Y:S04]  /*78c80*/  STL [R1+0x8ac], R26 ;  /* 0x0008ac1a01007387 */ /* 0x0003e80000100800 */
[----:B------:R-:W2:Y:S04]  /*78c90*/  LDG.E.U16 R9, [R8.64] ;  /* 0x0000000408097981 */ /* 0x000ea8000c1e1500 */
[----:B------:R-:W2:Y:S04]  /*78ca0*/  LDG.E.U16 R7, [R6.64] ;  /* 0x0000000406077981 */ /* 0x000ea8000c1e1500 */
[----:B-1----:R-:W2:Y:S01]  /*78cb0*/  LDL.64 R26, [R1+0x1d48] ;  /* 0x001d4800011a7983 */ /* 0x002ea20000100a00 */
[----:B------:R1:W-:Y:S02]  /*78cc0*/  STL [R1+0x8a4], R17 ;  /* 0x0008a41101007387 */ /* 0x0003e40000100800 */
[----:B------:R-:W2:Y:S01]  /*78cd0*/  LDL.64 R2, [R1+0x1d38] ;  /* 0x001d380001027983 */ /* 0x000ea20000100a00 */
[----:B-1----:R-:W2:Y:S01]  /*78ce0*/  LDL.64 R16, [R1+0x1d40] ;  /* 0x001d400001107983 */ /* 0x002ea20000100a00 */
[----:B------:R-:W-:Y:S02]  /*78cf0*/  STL [R1+0x89c], R25 ;  /* 0x00089c1901007387 */ /* 0x000fe40000100800 */
[----:B------:R1:W-:Y:S02]  /*78d00*/  STL [R1+0x8a0], R24 ;  /* 0x0008a01801007387 */ /* 0x0003e40000100800 */
[----:B------:R-:W2:Y:S01]  /*78d10*/  LDL.64 R22, [R1+0x1d28] ;  /* 0x001d280001167983 */ /* 0x000ea20000100a00 */
[----:B------:R-:W2:Y:S04]  /*78d20*/  LDL.64 R20, [R1+0x1d20] ;  /* 0x001d200001147983 */ /* 0x000ea80000100a00 */
[----:B-1----:R-:W2:Y:S01]  /*78d30*/  LDL.64 R24, [R1+0x1d30] ;  /* 0x001d300001187983 */ /* 0x002ea20000100a00 */
[----:B0-----:R-:W-:-:S04]  /*78d40*/  IMAD.WIDE R12, R0, 0x2, R14 ;  /* 0x00000002000c7825 */ /* 0x001fc800078e020e */
[----:B------:R-:W2:Y:S02]  /*78d50*/  LDL.64 R14, [R1+0x1d18] ;  /* 0x001d1800010e7983 */ /* 0x000ea40000100a00 */
[C---:B------:R-:W-:Y:S01]  /*78d60*/  IMAD.WIDE R10, R0.reuse, 0x2, R18 ;  /* 0x00000002000a7825 */ /* 0x040fe200078e0212 */
[----:B---3--:R0:W-:Y:S03]  /*78d70*/  STL [R1+0x898], R28 ;  /* 0x0008981c01007387 */ /* 0x0081e60000100800 */
[----:B------:R-:W3:Y:S01]  /*78d80*/  LDL.64 R18, [R1+0x1d10] ;  /* 0x001d100001127983 */ /* 0x000ee20000100a00 */
[----:B0-----:R0:W3:Y:S04]  /*78d90*/  LDG.E.U16 R28, [R10.64] ;  /* 0x000000040a1c7981 */ /* 0x0010e8000c1e1500 */
[----:B----4-:R1:W-:Y:S01]  /*78da0*/  STL [R1+0x894], R29 ;  /* 0x0008941d01007387 */ /* 0x0103e20000100800 */
[----:B------:R4:W-:Y:S03]  /*78db0*/  STL [R1+0x890], R5 ;  /* 0x0008900501007387 */ /* 0x0009e60000100800 */
[----:B--2---:R-:W-:Y:S01]  /*78dc0*/  STL [R1+0x88c], R7 ;  /* 0x00088c0701007387 */ /* 0x004fe20000100800 */
[----:B------:R2:W-:Y:S03]  /*78dd0*/  STL [R1+0x888], R9 ;  /* 0x0008880901007387 */ /* 0x0005e60000100800 */
[----:B-1----:R1:W3:Y:S01]  /*78de0*/  LDG.E.U16 R29, [R12.64] ;  /* 0x000000040c1d7981 */ /* 0x0022e2000c1e1500 */
[----:B----4-:R-:W-:-:S04]  /*78df0*/  IMAD.WIDE R4, R0, 0x2, R26 ;  /* 0x0000000200047825 */ /* 0x010fc800078e021a */
[C---:B--2---:R-:W-:Y:S02]  /*78e00*/  IMAD.WIDE R8, R0.reuse, 0x2, R2 ;  /* 0x0000000200087825 */ /* 0x044fe400078e0202 */
[----:B------:R-:W2:Y:S02]  /*78e10*/  LDL.64 R2, [R1+0x1d00] ;  /* 0x001d000001027983 */ /* 0x000ea40000100a00 */
[----:B------:R-:W-:-:S04]  /*78e20*/  IMAD.WIDE R6, R0, 0x2, R16 ;  /* 0x0000000200067825 */ /* 0x000fc800078e0210 */
[C---:B-1----:R-:W-:Y:S01]  /*78e30*/  IMAD.WIDE R12, R0.reuse, 0x2, R22 ;  /* 0x00000002000c7825 */ /* 0x042fe200078e0216 */
[----:B------:R-:W4:Y:S04]  /*78e40*/  LDL.64 R16, [R1+0x1d08] ;  /* 0x001d080001107983 */ /* 0x000f280000100a00 */
[----:B------:R3:W2:Y:S04]  /*78e50*/  LDG.E.U16 R23, [R8.64] ;  /* 0x0000000408177981 */ /* 0x0006a8000c1e1500 */
[----:B------:R1:W2:Y:S04]  /*78e60*/  LDG.E.U16 R22, [R6.64] ;  /* 0x0000000406167981 */ /* 0x0002a8000c1e1500 */
[----:B------:R-:W2:Y:S01]  /*78e70*/  LDG.E.U16 R13, [R12.64] ;  /* 0x000000040c0d7981 */ /* 0x000ea2000c1e1500 */
[----:B0-----:R-:W-:-:S03]  /*78e80*/  IMAD.WIDE R10, R0, 0x2, R24 ;  /* 0x00000002000a7825 */ /* 0x001fc600078e0218 */
[----:B------:R0:W2:Y:S04]  /*78e90*/  LDG.E.U16 R25, [R4.64] ;  /* 0x0000000404197981 */ /* 0x0000a8000c1e1500 */
[----:B------:R-:W4:Y:S01]  /*78ea0*/  LDG.E.U16 R11, [R10.64] ;  /* 0x000000040a0b7981 */ /* 0x000f22000c1e1500 */
[----:B0-----:R-:W-:-:S04]  /*78eb0*/  IMAD.WIDE R4, R0, 0x2, R20 ;  /* 0x0000000200047825 */ /* 0x001fc800078e0214 */
[C---:B-1----:R-:W-:Y:S02]  /*78ec0*/  IMAD.WIDE R6, R0.reuse, 0x2, R14 ;  /* 0x0000000200067825 */ /* 0x042fe400078e020e */
[----:B------:R-:W4:Y:S04]  /*78ed0*/  LDL.64 R14, [R1+0x1cf8] ;  /* 0x001cf800010e7983 */ /* 0x000f280000100a00 */
[----:B------:R-:W4:Y:S04]  /*78ee0*/  LDG.E.U16 R5, [R4.64] ;  /* 0x0000000404057981 */ /* 0x000f28000c1e1500 */
[----:B------:R-:W4:Y:S01]  /*78ef0*/  LDG.E.U16 R7, [R6.64] ;  /* 0x0000000406077981 */ /* 0x000f22000c1e1500 */
[----:B---3--:R-:W-:-:S06]  /*78f00*/  IMAD.WIDE R8, R0, 0x2, R18 ;  /* 0x0000000200087825 */ /* 0x008fcc00078e0212 */
[----:B------:R-:W3:Y:S04]  /*78f10*/  LDG.E.U16 R9, [R8.64] ;  /* 0x0000000408097981 */ /* 0x000ee8000c1e1500 */
[----:B------:R-:W-:Y:S01]  /*78f20*/  STL [R1+0x880], R29 ;  /* 0x0008801d01007387 */ /* 0x000fe20000100800 */
[----:B------:R0:W-:Y:S02]  /*78f30*/  STL [R1+0x884], R28 ;  /* 0x0008841c01007387 */ /* 0x0001e40000100800 */
[----:B------:R-:W3:Y:S01]  /*78f40*/  LDL.64 R26, [R1+0x1ce8] ;  /* 0x001ce800011a7983 */ /* 0x000ee20000100a00 */
[----:B0-----:R-:W3:Y:S04]  /*78f50*/  LDL.64 R28, [R1+0x1cf0] ;  /* 0x001cf000011c7983 */ /* 0x001ee80000100a00 */
[----:B--2---:R0:W-:Y:S04]  /*78f60*/  STL [R1+0x87c], R25 ;  /* 0x00087c1901007387 */ /* 0x0041e80000100800 */
[----:B0-----:R-:W2:Y:S01]  /*78f70*/  LDL.64 R24, [R1+0x1ce0] ;  /* 0x001ce00001187983 */ /* 0x001ea20000100a00 */
[----:B------:R-:W-:Y:S02]  /*78f80*/  STL [R1+0x874], R23 ;  /* 0x0008741701007387 */ /* 0x000fe40000100800 */
[----:B------:R0:W-:Y:S02]  /*78f90*/  STL [R1+0x878], R22 ;  /* 0x0008781601007387 */ /* 0x0001e40000100800 */
[----:B0-----:R-:W2:Y:S01]  /*78fa0*/  LDL.64 R22, [R1+0x1cd8] ;  /* 0x001cd80001167983 */ /* 0x001ea20000100a00 */
[----:B----4-:R0:W-:Y:S02]  /*78fb0*/  STL [R1+0x870], R11 ;  /* 0x0008700b01007387 */ /* 0x0101e40000100800 */
[C---:B0-----:R-:W-:Y:S01]  /*78fc0*/  IMAD.WIDE R10, R0.reuse, 0x2, R16 ;  /* 0x00000002000a7825 */ /* 0x041fe200078e0210 */
[----:B------:R0:W-:Y:S03]  /*78fd0*/  STL [R1+0x86c], R13 ;  /* 0x00086c0d01007387 */ /* 0x0001e60000100800 */
[----:B------:R-:W4:Y:S02]  /*78fe0*/  LDL.64 R20, [R1+0x1cd0] ;  /* 0x001cd00001147983 */ /* 0x000f240000100a00 */
[----:B------:R-:W2:Y:S02]  /*78ff0*/  LDL.64 R18, [R1+0x1cc8] ;  /* 0x001cc80001127983 */ /* 0x000ea40000100a00 */
[----:B------:R-:W2:Y:S01]  /*79000*/  LDL.64 R16, [R1+0x1cc0] ;  /* 0x001cc00001107983 */ /* 0x000ea20000100a00 */
[----:B------:R-:W2:Y:S01]  /*79010*/  LDG.E.U16 R11, [R10.64] ;  /* 0x000000040a0b7981 */ /* 0x000ea2000c1e1500 */
[----:B0-----:R-:W-:-:S03]  /*79020*/  IMAD.WIDE R12, R0, 0x2, R2 ;  /* 0x00000002000c7825 */ /* 0x001fc600078e0202 */
[----:B------:R-:W4:Y:S04]  /*79030*/  LDL.64 R2, [R1+0x1cb8] ;  /* 0x001cb80001027983 */ /* 0x000f280000100a00 */
[----:B------:R-:W4:Y:S01]  /*79040*/  LDG.E.U16 R13, [R12.64] ;  /* 0x000000040c0d7981 */ /* 0x000f22000c1e1500 */
[----:B------:R0:W-:Y:S02]  /*79050*/  STL [R1+0x868], R5 ;  /* 0x0008680501007387 */ /* 0x0001e40000100800 */
[C---:B0-----:R-:W-:Y:S02]  /*79060*/  IMAD.WIDE R4, R0.reuse, 0x2, R14 ;  /* 0x0000000200047825 */ /* 0x041fe400078e020e */
[----:B------:R-:W4:Y:S02]  /*79070*/  LDL.64 R14, [R1+0x1cb0] ;  /* 0x001cb000010e7983 */ /* 0x000f240000100a00 */
[----:B------:R0:W-:Y:S02]  /*79080*/  STL [R1+0x864], R7 ;  /* 0x0008640701007387 */ /* 0x0001e40000100800 */
[----:B---3--:R1:W-:Y:S01]  /*79090*/  STL [R1+0x860], R9 ;  /* 0x0008600901007387 */ /* 0x0083e20000100800 */
[----:B0-----:R-:W-:-:S04]  /*790a0*/  IMAD.WIDE R6, R0, 0x2, R28 ;  /* 0x0000000200067825 */ /* 0x001fc800078e021c */
[----:B-1----:R-:W-:-:S05]  /*790b0*/  IMAD.WIDE R8, R0, 0x2, R26 ;  /* 0x0000000200087825 */ /* 0x002fca00078e021a */
[----:B------:R0:W3:Y:S04]  /*790c0*/  LDG.E.U16 R28, [R8.64] ;  /* 0x00000004081c7981 */ /* 0x0000e8000c1e1500 */
[----:B--2---:R1:W-:Y:S02]  /*790d0*/  STL [R1+0x85c], R11 ;  /* 0x00085c0b01007387 */ /* 0x0043e40000100800 */
[----:B-1----:R-:W-:-:S05]  /*790e0*/  IMAD.WIDE R10, R0, 0x2, R24 ;  /* 0x00000002000a7825 */ /* 0x002fca00078e0218 */
[----:B------:R1:W2:Y:S04]  /*790f0*/  LDG.E.U16 R29, [R10.64] ;  /* 0x000000040a1d7981 */ /* 0x0002a8000c1e1500 */
[----:B----4-:R4:W-:Y:S01]  /*79100*/  STL [R1+0x858], R13 ;  /* 0x0008580d01007387 */ /* 0x0109e20000100800 */
[----:B0-----:R-:W-:-:S04]  /*79110*/  IMAD.WIDE R8, R0, 0x2, R16 ;  /* 0x0000000200087825 */ /* 0x001fc800078e0210 */
[----:B------:R-:W2:Y:S02]  /*79120*/  LDL.64 R24, [R1+0x1ca8] ;  /* 0x001ca80001187983 */ /* 0x000ea40000100a00 */
[----:B------:R-:W3:Y:S02]  /*79130*/  LDL.64 R16, [R1+0x1c90] ;  /* 0x001c900001107983 */ /* 0x000ee40000100a00 */
[C---:B-1----:R-:W-:Y:S02]  /*79140*/  IMAD.WIDE R10, R0.reuse, 0x2, R2 ;  /* 0x00000002000a7825 */ /* 0x042fe400078e0202 */
[----:B------:R-:W0:Y:S02]  /*79150*/  S2R R2, SR_TID.X ;  /* 0x0000000000027919 */ /* 0x000e240000002100 */
[C---:B----4-:R-:W-:Y:S02]  /*79160*/  IMAD.WIDE R12, R0.reuse, 0x2, R22 ;  /* 0x00000002000c7825 */ /* 0x050fe400078e0216 */
[----:B------:R1:W4:Y:S02]  /*79170*/  LDG.E.U16 R23, [R4.64] ;  /* 0x0000000404177981 */ /* 0x000324000c1e1500 */
[----:B------:R1:W3:Y:S02]  /*79180*/  LDG.E.U16 R22, [R6.64] ;  /* 0x0000000406167981 */ /* 0x0002e4000c1e1500 */
[----:B------:R-:W3:Y:S04]  /*79190*/  LDG.E.U16 R11, [R10.64] ;  /* 0x000000040a0b7981 */ /* 0x000ee8000c1e1500 */
[----:B------:R1:W3:Y:S02]  /*791a0*/  LDG.E.U16 R26, [R12.64] ;  /* 0x000000040c1a7981 */ /* 0x0002e4000c1e1500 */
[----:B-1----:R-:W-:-:S04]  /*791b0*/  IMAD.WIDE R4, R0, 0x2, R20 ;  /* 0x0000000200047825 */ /* 0x002fc800078e0214 */
[----:B------:R-:W-:-:S04]  /*791c0*/  IMAD.WIDE R6, R0, 0x2, R18 ;  /* 0x0000000200067825 */ /* 0x000fc800078e0212 */
[----:B------:R-:W-:Y:S01]  /*791d0*/  IMAD.WIDE R12, R0, 0x2, R14 ;  /* 0x00000002000c7825 */ /* 0x000fe200078e020e */
[----:B------:R-:W3:Y:S04]  /*791e0*/  LDL.64 R18, [R1+0x1ca0] ;  /* 0x001ca00001127983 */ /* 0x000ee80000100a00 */
[----:B------:R2:W3:Y:S04]  /*791f0*/  LDG.E.U16 R27, [R4.64] ;  /* 0x00000004041b7981 */ /* 0x0004e8000c1e1500 */
[----:B------:R1:W3:Y:S04]  /*79200*/  LDG.E.U16 R20, [R6.64] ;  /* 0x0000000406147981 */ /* 0x0002e8000c1e1500 */
[----:B------:R-:W3:Y:S04]  /*79210*/  LDG.E.U16 R13, [R12.64] ;  /* 0x000000040c0d7981 */ /* 0x000ee8000c1e1500 */
[----:B------:R-:W3:Y:S01]  /*79220*/  LDL.64 R14, [R1+0x1c88] ;  /* 0x001c8800010e7983 */ /* 0x000ee20000100a00 */
[----:B0-----:R-:W-:-:S03]  /*79230*/  LOP3.LUT R21, R2, 0x1c, RZ, 0xc0, !PT ;  /* 0x0000001c02157812 */ /* 0x001fc600078ec0ff */
[----:B------:R0:W3:Y:S04]  /*79240*/  LDG.E.U16 R2, [R8.64] ;  /* 0x0000000408027981 */ /* 0x0000e8000c1e1500 */
[----:B------:R-:W0:Y:S01]  /*79250*/  LDS R3, [R21.X4+0x20000] ;  /* 0x0200000015037984 */ /* 0x000e220000004800 */
[----:B--2---:R-:W-:-:S03]  /*79260*/  IMAD.WIDE R4, R0, 0x2, R24 ;  /* 0x0000000200047825 */ /* 0x004fc600078e0218 */
[----:B----4-:R2:W-:Y:S04]  /*79270*/  STL [R1+0x854], R23 ;  /* 0x0008541701007387 */ /* 0x0105e80000100800 */
[----:B--2---:R-:W2:Y:S01]  /*79280*/  LDL.LU R23, [R1+0x79c] ;  /* 0x00079c0001177983 */ /* 0x004ea20000300800 */
[----:B---3--:R3:W-:Y:S03]  /*79290*/  STL [R1+0x850], R22 ;  /* 0x0008501601007387 */ /* 0x0087e60000100800 */
[----:B0-----:R-:W4:Y:S01]  /*792a0*/  LDL.64 R8, [R1+0x1c98] ;  /* 0x001c980001087983 */ /* 0x001f220000100a00 */
[----:B-1----:R-:W-:-:S06]  /*792b0*/  IMAD.WIDE R6, R0, 0x2, R18 ;  /* 0x0000000200067825 */ /* 0x002fcc00078e0212 */
[----:B------:R-:W2:Y:S04]  /*792c0*/  LDG.E.U16 R7, [R6.64] ;  /* 0x0000000406077981 */ /* 0x000ea8000c1e1500 */
[----:B---3--:R-:W3:Y:S01]  /*792d0*/  LDL R22, [R1+0xe50] ;  /* 0x000e500001167983 */ /* 0x008ee20000100800 */
[----:B------:R-:W-:Y:S02]  /*792e0*/  STL [R1+0x848], R29 ;  /* 0x0008481d01007387 */ /* 0x000fe40000100800 */
[----:B------:R0:W-:Y:S02]  /*792f0*/  STL [R1+0x84c], R28 ;  /* 0x00084c1c01007387 */ /* 0x0001e40000100800 */
[----:B0-----:R-:W2:Y:S01]  /*79300*/  LDL.64 R28, [R1+0x1c80] ;  /* 0x001c8000011c7983 */ /* 0x001ea20000100a00 */
[----:B------:R-:W-:Y:S02]  /*79310*/  STL [R1+0x840], R27 ;  /* 0x0008401b01007387 */ /* 0x000fe40000100800 */
[----:B------:R0:W-:Y:S02]  /*79320*/  STL [R1+0x844], R26 ;  /* 0x0008441a01007387 */ /* 0x0001e40000100800 */
[----:B------:R-:W2:Y:S01]  /*79330*/  LDL.64 R24, [R1+0x1c70] ;  /* 0x001c700001187983 */ /* 0x000ea20000100a00 */
[----:B------:R-:W2:Y:S04]  /*79340*/  LDL.64 R18, [R1+0x1c68] ;  /* 0x001c680001127983 */ /* 0x000ea80000100a00 */
[----:B0-----:R-:W2:Y:S01]  /*79350*/  LDL.64 R26, [R1+0x1c78] ;  /* 0x001c7800011a7983 */ /* 0x001ea20000100a00 */
[----:B------:R0:W-:Y:S03]  /*79360*/  STL [R1+0x83c], R20 ;  /* 0x00083c1401007387 */ /* 0x0001e60000100800 */
[----:B0-----:R-:W2:Y:S01]  /*79370*/  LDL.LU R20, [R1+0x7f0] ;  /* 0x0007f00001147983 */ /* 0x001ea20000300800 */
[----:B------:R0:W-:Y:S03]  /*79380*/  STL [R1+0x838], R2 ;  /* 0x0008380201007387 */ /* 0x0001e60000100800 */
[----:B0-----:R-:W2:Y:S01]  /*79390*/  LDL R2, [R1+0xe4c] ;  /* 0x000e4c0001027983 */ /* 0x001ea20000100800 */
[----:B------:R-:W-:Y:S02]  /*793a0*/  STL [R1+0x834], R11 ;  /* 0x0008340b01007387 */ /* 0x000fe40000100800 */
[----:B------:R0:W-:Y:S02]  /*793b0*/  STL [R1+0x830], R13 ;  /* 0x0008300d01007387 */ /* 0x0001e40000100800 */
[----:B0-----:R-:W-:-:S02]  /*793c0*/  IMAD.WIDE R12, R0, 0x2, R14 ;  /* 0x00000002000c7825 */ /* 0x001fc400078e020e */
[----:B------:R0:W2:Y:S02]  /*793d0*/  LDG.E.U16 R15, [R4.64] ;  /* 0x00000004040f7981 */ /* 0x0000a4000c1e1500 */
[C---:B------:R-:W-:Y:S02]  /*793e0*/  IMAD.WIDE R10, R0.reuse, 0x2, R16 ;  /* 0x00000002000a7825 */ /* 0x040fe400078e0210 */
[----:B------:R-:W3:Y:S04]  /*793f0*/  LDG.E.U16 R13, [R12.64] ;  /* 0x000000040c0d7981 */ /* 0x000ee8000c1e1500 */
[----:B------:R-:W3:Y:S04]  /*79400*/  LDG.E.U16 R11, [R10.64] ;  /* 0x000000040a0b7981 */ /* 0x000ee8000c1e1500 */
[----:B0-----:R-:W3:Y:S01]  /*79410*/  LDL.LU R4, [R1+0x798] ;  /* 0x0007980001047983 */ /* 0x001ee20000300800 */
[----:B------:R-:W3:Y:S02]  /*79420*/  LDL.64 R16, [R1+0x1c60] ;  /* 0x001c600001107983 */ /* 0x000ee40000100a00 */
[----:B------:R-:W3:Y:S02]  /*79430*/  LDL R5, [R1+0xe54] ;  /* 0x000e540001057983 */ /* 0x000ee40000100800 */
[----:B----4-:R-:W-:-:S06]  /*79440*/  IMAD.WIDE R8, R0, 0x2, R8 ;  /* 0x0000000200087825 */ /* 0x010fcc00078e0208 */
[----:B------:R-:W4:Y:S04]  /*79450*/  LDG.E.U16 R9, [R8.64] ;  /* 0x0000000408097981 */ /* 0x000f28000c1e1500 */
[----:B--2---:R0:W-:Y:S04]  /*79460*/  STL [R1+0x82c], R15 ;  /* 0x00082c0f01007387 */ /* 0x0041e80000100800 */
[----:B0-----:R-:W2:Y:S01]  /*79470*/  LDL.64 R14, [R1+0x1c58] ;  /* 0x001c5800010e7983 */ /* 0x001ea20000100a00 */
[----:B------:R0:W-:Y:S02]  /*79480*/  STL [R1+0x828], R7 ;  /* 0x0008280701007387 */ /* 0x0001e40000100800 */
[----:B0-----:R-:W-:-:S04]  /*79490*/  IMAD.WIDE R6, R0, 0x2, R28 ;  /* 0x0000000200067825 */ /* 0x001fc800078e021c */
[----:B---3--:R-:W-:Y:S02]  /*794a0*/  FADD R4, -R5, R4 ;  /* 0x0000000405047221 */ /* 0x008fe40000000100 */
[----:B------:R-:W-:Y:S01]  /*794b0*/  FADD R5, -R22, R23 ;  /* 0x0000001716057221 */ /* 0x000fe20000000100 */
[----:B----4-:R0:W-:Y:S01]  /*794c0*/  STL [R1+0x824], R9 ;  /* 0x0008240901007387 */ /* 0x0101e20000100800 */
[----:B------:R-:W-:Y:S02]  /*794d0*/  STL [R1+0x820], R11 ;  /* 0x0008200b01007387 */ /* 0x000fe40000100800 */
[----:B------:R1:W-:Y:S02]  /*794e0*/  STL [R1+0x81c], R13 ;  /* 0x00081c0d01007387 */ /* 0x0003e40000100800 */
[----:B0-----:R-:W-:-:S04]  /*794f0*/  IMAD.WIDE R8, R0, 0x2, R26 ;  /* 0x0000000200087825 */ /* 0x001fc800078e021a */
[C---:B-1----:R-:W-:Y:S01]  /*79500*/  IMAD.WIDE R12, R0.reuse, 0x2, R18 ;  /* 0x00000002000c7825 */ /* 0x042fe200078e0212 */
[----:B------:R0:W3:Y:S04]  /*79510*/  LDG.E.U16 R27, [R6.64] ;  /* 0x00000004061b7981 */ /* 0x0000e8000c1e1500 */
[----:B------:R-:W4:Y:S01]  /*79520*/  LDL.LU R19, [R1+0x173c] ;  /* 0x00173c0001137983 */ /* 0x000f220000300800 */
[----:B------:R-:W3:Y:S02]  /*79530*/  LDL.LU R18, [R1+0xc40] ;  /* 0x000c400001127983 */ /* 0x000ee40000300800 */
[C---:B------:R-:W-:Y:S01]  /*79540*/  IMAD.WIDE R10, R0.reuse, 0x2, R24 ;  /* 0x00000002000a7825 */ /* 0x040fe200078e0218 */
[----:B------:R2:W3:Y:S04]  /*79550*/  LDG.E.U16 R26, [R8.64] ;  /* 0x00000004081a7981 */ /* 0x0004e8000c1e1500 */
[----:B------:R1:W3:Y:S04]  /*79560*/  LDG.E.U16 R24, [R12.64] ;  /* 0x000000040c187981 */ /* 0x0002e8000c1e1500 */
[----:B------:R1:W3:Y:S01]  /*79570*/  LDG.E.U16 R25, [R10.64] ;  /* 0x000000040a197981 */ /* 0x0002e2000c1e1500 */
[----:B0-----:R-:W-:-:S03]  /*79580*/  IMAD.WIDE R6, R0, 0x2, R16 ;  /* 0x0000000200067825 */ /* 0x001fc600078e0210 */
[----:B------:R-:W3:Y:S01]  /*79590*/  LDL.LU R17, [R1+0xc44] ;  /* 0x000c440001117983 */ /* 0x000ee20000300800 */
[----:B------:R-:W3:Y:S03]  /*795a0*/  LDL.LU R16, [R1+0xc30] ;  /* 0x000c300001107983 */ /* 0x000ee60000300800 */
[----:B------:R0:W3:Y:S02]  /*795b0*/  LDG.E.U16 R22, [R6.64] ;  /* 0x0000000406167981 */ /* 0x0000e4000c1e1500 */
[----:B0-----:R-:W-:Y:S02]  /*795c0*/  FADD R6, -R2, R20 ;  /* 0x0000001402067221 */ /* 0x001fe40000000100 */
[----:B--2---:R-:W-:Y:S02]  /*795d0*/  IMAD.WIDE R8, R0, 0x2, R14 ;  /* 0x0000000200087825 */ /* 0x004fe400078e020e */
[----:B------:R-:W2:Y:S02]  /*795e0*/  LDL.LU R15, [R1+0xc34] ;  /* 0x000c3400010f7983 */ /* 0x000ea40000300800 */
[----:B------:R-:W2:Y:S02]  /*795f0*/  LDL.LU R14, [R1+0xd20] ;  /* 0x000d2000010e7983 */ /* 0x000ea40000300800 */
[----:B-1----:R-:W2:Y:S02]  /*79600*/  LDL.LU R10, [R1+0xd24] ;  /* 0x000d2400010a7983 */ /* 0x002ea40000300800 */
[----:B------:R-:W2:Y:S01]  /*79610*/  LDL.LU R13, [R1+0xd10] ;  /* 0x000d1000010d7983 */ /* 0x000ea20000300800 */
[----:B------:R-:W2:Y:S01]  /*79620*/  LDL.LU R12, [R1+0xd14] ;  /* 0x000d1400010c7983 */ /* 0x000ea20000300800 */
[----:B------:R-:W2:Y:S03]  /*79630*/  LDL.LU R11, [R1+0xd00] ;  /* 0x000d0000010b7983 */ /* 0x000ea60000300800 */
[----:B------:R0:W2:Y:S01]  /*79640*/  LDG.E.U16 R20, [R8.64] ;  /* 0x0000000408147981 */ /* 0x0000a2000c1e1500 */
[----:B------:R-:W2:Y:S02]  /*79650*/  LDL.LU R2, [R1+0xd04] ;  /* 0x000d040001027983 */ /* 0x000ea40000300800 */
[----:B------:R-:W-:-:S06]  /*79660*/  FMUL R4, R4, 1.4426950216293334961 ;  /* 0x3fb8aa3b04047820 */ /* 0x000fcc0000400000 */
[----:B------:R-:W4:Y:S01]  /*79670*/  MUFU.EX2 R4, R4 ;  /* 0x0000000400047308 */ /* 0x000f220000000800 */
[----:B------:R-:W-:Y:S02]  /*79680*/  FMUL R7, R5, 1.4426950216293334961 ;  /* 0x3fb8aa3b05077820 */ /* 0x000fe40000400000 */
[----:B------:R-:W-:Y:S02]  /*79690*/  FMUL R5, R6, 1.4426950216293334961 ;  /* 0x3fb8aa3b06057820 */ /* 0x000fe40000400000 */
[C---:B----4-:R-:W-:Y:S02]  /*796a0*/  FFMA R19, R4.reuse, R19, R3 ;  /* 0x0000001304137223 */ /* 0x050fe40000000003 */
[C---:B---3--:R-:W-:Y:S01]  /*796b0*/  FMUL R6, R4.reuse, R18 ;  /* 0x0000001204067220 */ /* 0x048fe20000400000 */
[----:B------:R1:W3:Y:S02]  /*796c0*/  MUFU.EX2 R3, R7 ;  /* 0x0000000700037308 */ /* 0x0002e40000000800 */
[----:B------:R-:W-:Y:S02]  /*796d0*/  STL [R1+0x173c], R19 ;  /* 0x00173c1301007387 */ /* 0x000fe40000100800 */
[----:B------:R2:W-:Y:S02]  /*796e0*/  STL [R1+0x580], R6 ;  /* 0x0005800601007387 */ /* 0x0005e40000100800 */
[----:B------:R-:W-:Y:S02]  /*796f0*/  STL [R1+0x818], R27 ;  /* 0x0008181b01007387 */ /* 0x000fe40000100800 */
[----:B0-----:R-:W-:-:S02]  /*79700*/  FMUL R8, R4, R17 ;  /* 0x0000001104087220 */ /* 0x001fc40000400000 */
[----:B-1----:R-:W-:-:S03]  /*79710*/  FMUL R7, R4, R16 ;  /* 0x0000001004077220 */ /* 0x002fc60000400000 */
[----:B------:R-:W-:Y:S01]  /*79720*/  STL [R1+0x584], R8 ;  /* 0x0005840801007387 */ /* 0x000fe20000100800 */
[----:B------:R-:W-:Y:S02]  /*79730*/  STL [R1+0x814], R26 ;  /* 0x0008141a01007387 */ /* 0x000fe40000100800 */
[----:B------:R-:W4:Y:S02]  /*79740*/  LDL.LU R16, [R1+0xcf0] ;  /* 0x000cf00001107983 */ /* 0x000f240000300800 */
[----:B------:R-:W-:Y:S01]  /*79750*/  STL [R1+0x810], R25 ;  /* 0x0008101901007387 */ /* 0x000fe20000100800 */
[----:B------:R0:W-:Y:S01]  /*79760*/  STL [R1+0x570], R7 ;  /* 0x0005700701007387 */ /* 0x0001e20000100800 */
[----:B------:R-:W-:Y:S02]  /*79770*/  STL [R1+0x80c], R24 ;  /* 0x00080c1801007387 */ /* 0x000fe40000100800 */
[C---:B--2---:R-:W-:Y:S02]  /*79780*/  FMUL R6, R4.reuse, R15 ;  /* 0x0000000f04067220 */ /* 0x044fe40000400000 */
[----:B0-----:R-:W-:-:S03]  /*79790*/  FMUL R7, R4, R14 ;  /* 0x0000000e04077220 */ /* 0x001fc60000400000 */
[----:B------:R0:W-:Y:S01]  /*797a0*/  STL [R1+0x574], R6 ;  /* 0x0005740601007387 */ /* 0x0001e20000100800 */
[----:B------:R-:W2:Y:S02]  /*797b0*/  LDL.LU R15, [R1+0xcf4] ;  /* 0x000cf400010f7983 */ /* 0x000ea40000300800 */
[----:B------:R1:W-:Y:S02]  /*797c0*/  STL [R1+0xf0], R7 ;  /* 0x0000f00701007387 */ /* 0x0003e40000100800 */
[----:B------:R-:W3:Y:S02]  /*797d0*/  LDL.LU R14, [R1+0xce0] ;  /* 0x000ce000010e7983 */ /* 0x000ee40000300800 */
[----:B0-----:R-:W-:-:S05]  /*797e0*/  FMUL R6, R4, R10 ;  /* 0x0000000a04067220 */ /* 0x001fca0000400000 */
[----:B------:R0:W-:Y:S01]  /*797f0*/  STL [R1+0xf4], R6 ;  /* 0x0000f40601007387 */ /* 0x0001e20000100800 */
[----:B------:R-:W3:Y:S02]  /*79800*/  LDL.LU R10, [R1+0xce4] ;  /* 0x000ce400010a7983 */ /* 0x000ee40000300800 */
[----:B------:R-:W3:Y:S02]  /*79810*/  LDL.LU R9, [R1+0xcd0] ;  /* 0x000cd00001097983 */ /* 0x000ee40000300800 */
[----:B------:R-:W3:Y:S02]  /*79820*/  LDL.LU R8, [R1+0xcd4] ;  /* 0x000cd40001087983 */ /* 0x000ee40000300800 */
[C---:B------:R-:W-:Y:S02]  /*79830*/  FMUL R13, R4.reuse, R13 ;  /* 0x0000000d040d7220 */ /* 0x040fe40000400000 */
[C---:B-1----:R-:W-:Y:S01]  /*79840*/  FMUL R7, R4.reuse, R12 ;  /* 0x0000000c04077220 */ /* 0x042fe20000400000 */
[----:B------:R-:W-:Y:S02]  /*79850*/  STL [R1+0x808], R22 ;  /* 0x0008081601007387 */ /* 0x000fe40000100800 */
[----:B------:R1:W-:Y:S02]  /*79860*/  STL [R1+0xe0], R13 ;  /* 0x0000e00d01007387 */ /* 0x0003e40000100800 */
[C---:B0-----:R-:W-:Y:S01]  /*79870*/  FMUL R6, R4.reuse, R11 ;  /* 0x0000000b04067220 */ /* 0x041fe20000400000 */
[----:B------:R-:W-:Y:S01]  /*79880*/  STL [R1+0xe4], R7 ;  /* 0x0000e40701007387 */ /* 0x000fe20000100800 */
[----:B------:R-:W-:-:S03]  /*79890*/  FMUL R2, R4, R2 ;  /* 0x0000000204027220 */ /* 0x000fc60000400000 */
[----:B-1----:R-:W3:Y:S01]  /*798a0*/  LDL.LU R13, [R1+0xcc0] ;  /* 0x000cc000010d7983 */ /* 0x002ee20000300800 */
[----:B------:R0:W-:Y:S02]  /*798b0*/  STL [R1+0xd0], R6 ;  /* 0x0000d00601007387 */ /* 0x0001e40000100800 */
[----:B------:R-:W-:Y:S01]  /*798c0*/  STL [R1+0x804], R20 ;  /* 0x0008041401007387 */ /* 0x000fe20000100800 */
[----:B0-----:R-:W3:Y:S01]  /*798d0*/  LDL.LU R6, [R1+0xcc4] ;  /* 0x000cc40001067983 */ /* 0x001ee20000300800 */
[----:B------:R0:W-:Y:S02]  /*798e0*/  STL [R1+0xd4], R2 ;  /* 0x0000d40201007387 */ /* 0x0001e40000100800 */
[----:B------:R-:W3:Y:S02]  /*798f0*/  LDL.LU R12, [R1+0xcb0] ;  /* 0x000cb000010c7983 */ /* 0x000ee40000300800 */
[----:B------:R-:W3:Y:S01]  /*79900*/  LDL.LU R7, [R1+0xcb4] ;  /* 0x000cb40001077983 */ /* 0x000ee20000300800 */
[----:B------:R-:W3:Y:S04]  /*79910*/  LDL.LU R11, [R1+0xc90] ;  /* 0x000c9000010b7983 */ /* 0x000ee80000300800 */
[----:B0-----:R-:W3:Y:S01]  /*79920*/  LDL.LU R2, [R1+0xc94] ;  /* 0x000c940001027983 */ /* 0x001ee20000300800 */
[----:B----4-:R-:W-:-:S05]  /*79930*/  FMUL R16, R4, R16 ;  /* 0x0000001004107220 */ /* 0x010fca0000400000 */
[----:B------:R0:W-:Y:S01]  /*79940*/  STL [R1+0x377c], R16 ;  /* 0x00377c1001007387 */ /* 0x0001e20000100800 */
[C---:B--2---:R-:W-:Y:S02]  /*79950*/  FMUL R17, R4.reuse, R15 ;  /* 0x0000000f04117220 */ /* 0x044fe40000400000 */
[----:B---3--:R-:W-:-:S03]  /*79960*/  FMUL R14, R4, R14 ;  /* 0x0000000e040e7220 */ /* 0x008fc60000400000 */
[----:B------:R-:W-:Y:S04]  /*79970*/  STL [R1+0x3780], R17 ;  /* 0x0037801101007387 */ /* 0x000fe80000100800 */
[----:B------:R-:W-:Y:S01]  /*79980*/  STL [R1+0x620], R14 ;  /* 0x0006200e01007387 */ /* 0x000fe20000100800 */
[C---:B------:R-:W-:Y:S02]  /*79990*/  FMUL R10, R4.reuse, R10 ;  /* 0x0000000a040a7220 */ /* 0x040fe40000400000 */
[C---:B------:R-:W-:Y:S02]  /*799a0*/  FMUL R9, R4.reuse, R9 ;  /* 0x0000000904097220 */ /* 0x040fe40000400000 */
[C---:B------:R-:W-:Y:S01]  /*799b0*/  FMUL R8, R4.reuse, R8 ;  /* 0x0000000804087220 */ /* 0x040fe20000400000 */
[----:B------:R1:W-:Y:S01]  /*799c0*/  STL [R1+0x624], R10 ;  /* 0x0006240a01007387 */ /* 0x0003e20000100800 */
[----:B0-----:R-:W2:Y:S02]  /*799d0*/  LDL.LU R16, [R1+0xc80] ;  /* 0x000c800001107983 */ /* 0x001ea40000300800 */
[----:B------:R0:W-:Y:S01]  /*799e0*/  STL [R1+0x610], R9 ;  /* 0x0006100901007387 */ /* 0x0001e20000100800 */
[----:B-1----:R-:W3:Y:S01]  /*799f0*/  LDL.LU R10, [R1+0xc84] ;  /* 0x000c8400010a7983 */ /* 0x002ee20000300800 */
[----:B------:R1:W-:Y:S02]  /*79a00*/  STL [R1+0x614], R8 ;  /* 0x0006140801007387 */ /* 0x0003e40000100800 */
[----:B0-----:R-:W4:Y:S02]  /*79a10*/  LDL.LU R9, [R1+0xc70] ;  /* 0x000c700001097983 */ /* 0x001f240000300800 */
[C---:B------:R-:W-:Y:S01]  /*79a20*/  FMUL R13, R4.reuse, R13 ;  /* 0x0000000d040d7220 */ /* 0x040fe20000400000 */
[----:B-1----:R-:W4:Y:S01]  /*79a30*/  LDL.LU R8, [R1+0xc74] ;  /* 0x000c740001087983 */ /* 0x002f220000300800 */
[----:B------:R-:W-:-:S02]  /*79a40*/  FMUL R14, R4, R6 ;  /* 0x00000006040e7220 */ /* 0x000fc40000400000 */
[----:B------:R-:W4:Y:S02]  /*79a50*/  LDL.LU R6, [R1+0xc60] ;  /* 0x000c600001067983 */ /* 0x000f240000300800 */
[----:B------:R0:W-:Y:S01]  /*79a60*/  STL [R1+0x600], R13 ;  /* 0x0006000d01007387 */ /* 0x0001e20000100800 */
[----:B------:R1:W-:Y:S01]  /*79a70*/  STL [R1+0x604], R14 ;  /* 0x0006040e01007387 */ /* 0x0003e20000100800 */
[C---:B0-----:R-:W-:Y:S02]  /*79a80*/  FMUL R13, R4.reuse, R12 ;  /* 0x0000000c040d7220 */ /* 0x041fe40000400000 */
[C---:B------:R-:W-:Y:S02]  /*79a90*/  FMUL R12, R4.reuse, R7 ;  /* 0x00000007040c7220 */ /* 0x040fe40000400000 */
[----:B------:R-:W4:Y:S01]  /*79aa0*/  LDL.LU R7, [R1+0xc64] ;  /* 0x000c640001077983 */ /* 0x000f220000300800 */
[C---:B------:R-:W-:Y:S02]  /*79ab0*/  FMUL R11, R4.reuse, R11 ;  /* 0x0000000b040b7220 */ /* 0x040fe40000400000 */
[----:B------:R0:W-:Y:S02]  /*79ac0*/  STL [R1+0x5f0], R13 ;  /* 0x0005f00d01007387 */ /* 0x0001e40000100800 */
[C---:B------:R-:W-:Y:S01]  /*79ad0*/  FMUL R2, R4.reuse, R2 ;  /* 0x0000000204027220 */ /* 0x040fe20000400000 */
[----:B------:R0:W-:Y:S01]  /*79ae0*/  STL [R1+0x5f4], R12 ;  /* 0x0005f40c01007387 */ /* 0x0001e20000100800 */
[----:B------:R-:W4:Y:S02]  /*79af0*/  LDL.LU R15, [R1+0xc50] ;  /* 0x000c5000010f7983 */ /* 0x000f240000300800 */
[----:B------:R0:W-:Y:S02]  /*79b00*/  STL [R1+0x5e0], R11 ;  /* 0x0005e00b01007387 */ /* 0x0001e40000100800 */
[----:B-1----:R-:W4:Y:S01]  /*79b10*/  LDL.LU R14, [R1+0xc54] ;  /* 0x000c5400010e7983 */ /* 0x002f220000300800 */
[----:B------:R1:W-:Y:S04]  /*79b20*/  STL [R1+0x5e4], R2 ;  /* 0x0005e40201007387 */ /* 0x0003e80000100800 */
[----:B0-----:R-:W4:Y:S01]  /*79b30*/  LDL.LU R13, [R1+0xc20] ;  /* 0x000c2000010d7983 */ /* 0x001f220000300800 */
[----:B------:R-:W4:Y:S03]  /*79b40*/  LDL.LU R12, [R1+0xc24] ;  /* 0x000c2400010c7983 */ /* 0x000f260000300800 */
[----:B------:R-:W4:Y:S01]  /*79b50*/  LDL.LU R11, [R1+0xc48] ;  /* 0x000c4800010b7983 */ /* 0x000f220000300800 */
[----:B-1----:R-:W4:Y:S02]  /*79b60*/  LDL.LU R2, [R1+0xc4c] ;  /* 0x000c4c0001027983 */ /* 0x002f240000300800 */
[----:B--2---:R-:W-:-:S05]  /*79b70*/  FMUL R16, R4, R16 ;  /* 0x0000001004107220 */ /* 0x004fca0000400000 */
[----:B------:R-:W-:Y:S01]  /*79b80*/  STL [R1+0x5d0], R16 ;  /* 0x0005d01001007387 */ /* 0x000fe20000100800 */
[C---:B---3--:R-:W-:Y:S02]  /*79b90*/  FMUL R10, R4.reuse, R10 ;  /* 0x0000000a040a7220 */ /* 0x048fe40000400000 */
[----:B----4-:R-:W-:-:S03]  /*79ba0*/  FMUL R9, R4, R9 ;  /* 0x0000000904097220 */ /* 0x010fc60000400000 */
[----:B------:R0:W-:Y:S01]  /*79bb0*/  STL [R1+0x5d4], R10 ;  /* 0x0005d40a01007387 */ /* 0x0001e20000100800 */
[----:B------:R-:W-:-:S03]  /*79bc0*/  FMUL R8, R4, R8 ;  /* 0x0000000804087220 */ /* 0x000fc60000400000 */
[----:B0-----:R-:W2:Y:S01]  /*79bd0*/  LDL.LU R10, [R1+0xc38] ;  /* 0x000c3800010a7983 */ /* 0x001ea20000300800 */
[----:B------:R0:W-:Y:S03]  /*79be0*/  STL [R1+0x5c0], R9 ;  /* 0x0005c00901007387 */ /* 0x0001e60000100800 */
[----:B0-----:R-:W3:Y:S01]  /*79bf0*/  LDL.LU R9, [R1+0xc3c] ;  /* 0x000c3c0001097983 */ /* 0x001ee20000300800 */
[----:B------:R0:W-:Y:S02]  /*79c00*/  STL [R1+0x5c4], R8 ;  /* 0x0005c40801007387 */ /* 0x0001e40000100800 */
[C---:B------:R-:W-:Y:S02]  /*79c10*/  FMUL R16, R4.reuse, R7 ;  /* 0x0000000704107220 */ /* 0x040fe40000400000 */
[C---:B0-----:R-:W-:Y:S02]  /*79c20*/  FMUL R8, R4.reuse, R6 ;  /* 0x0000000604087220 */ /* 0x041fe40000400000 */
[----:B------:R-:W-:-:S02]  /*79c30*/  FMUL R15, R4, R15 ;  /* 0x0000000f040f7220 */ /* 0x000fc40000400000 */
[C---:B------:R-:W-:Y:S02]  /*79c40*/  FMUL R14, R4.reuse, R14 ;  /* 0x0000000e040e7220 */ /* 0x040fe40000400000 */
[C---:B------:R-:W-:Y:S02]  /*79c50*/  FMUL R13, R4.reuse, R13 ;  /* 0x0000000d040d7220 */ /* 0x040fe40000400000 */
[----:B------:R-:W-:Y:S01]  /*79c60*/  FMUL R12, R4, R12 ;  /* 0x0000000c040c7220 */ /* 0x000fe20000400000 */
[----:B------:R0:W-:Y:S04]  /*79c70*/  STL [R1+0x5b0], R8 ;  /* 0x0005b00801007387 */ /* 0x0001e80000100800 */
[----:B------:R-:W1:Y:S04]  /*79c80*/  LDS R6, [R21.X4+0x20080] ;  /* 0x0200800015067984 */ /* 0x000e680000004800 */
[----:B0-----:R-:W4:Y:S01]  /*79c90*/  LDL.LU R8, [R1+0xd28] ;  /* 0x000d280001087983 */ /* 0x001f220000300800 */
[----:B------:R-:W4:Y:S02]  /*79ca0*/  LDL.LU R7, [R1+0xd2c] ;  /* 0x000d2c0001077983 */ /* 0x000f240000300800 */
[----:B------:R0:W-:Y:S01]  /*79cb0*/  STL [R1+0x5b4], R16 ;  /* 0x0005b41001007387 */ /* 0x0001e20000100800 */
[----:B------:R0:W1:Y:S01]  /*79cc0*/  MUFU.EX2 R4, R5 ;  /* 0x0000000500047308 */ /* 0x0000620000000800 */
[----:B------:R0:W-:Y:S01]  /*79cd0*/  STL [R1+0x5a0], R15 ;  /* 0x0005a00f01007387 */ /* 0x0001e20000100800 */
[----:B------:R-:W-:Y:S02]  /*79ce0*/  STL [R1+0x5a4], R14 ;  /* 0x0005a40e01007387 */ /* 0x000fe40000100800 */
[----:B------:R-:W-:Y:S02]  /*79cf0*/  STL [R1+0x590], R13 ;  /* 0x0005900d01007387 */ /* 0x000fe40000100800 */
[C---:B------:R-:W-:Y:S01]  /*79d00*/  FMUL R2, R3.reuse, R2 ;  /* 0x0000000203027220 */ /* 0x040fe20000400000 */
[----:B------:R-:W-:Y:S01]  /*79d10*/  STL [R1+0x594], R12 ;  /* 0x0005940c01007387 */ /* 0x000fe20000100800 */
[----:B------:R-:W4:Y:S02]  /*79d20*/  LDL.LU R17, [R1+0xd18] ;  /* 0x000d180001117983 */ /* 0x000f240000300800 */
[----:B0-----:R-:W-:-:S05]  /*79d30*/  FMUL R5, R3, R11 ;  /* 0x0000000b03057220 */ /* 0x001fca0000400000 */
[----:B------:R-:W-:Y:S01]  /*79d40*/  STL [R1+0x588], R5 ;  /* 0x0005880501007387 */ /* 0x000fe20000100800 */
[----:B------:R-:W4:Y:S02]  /*79d50*/  LDL.LU R16, [R1+0xd1c] ;  /* 0x000d1c0001107983 */ /* 0x000f240000300800 */
[----:B------:R0:W-:Y:S02]  /*79d60*/  STL [R1+0x58c], R2 ;  /* 0x00058c0201007387 */ /* 0x0001e40000100800 */
[----:B------:R-:W4:Y:S01]  /*79d70*/  LDL.LU R15, [R1+0xd08] ;  /* 0x000d0800010f7983 */ /* 0x000f220000300800 */
[----:B0-----:R-:W4:Y:S01]  /*79d80*/  LDL.LU R2, [R1+0xd0c] ;  /* 0x000d0c0001027983 */ /* 0x001f220000300800 */
[----:B------:R-:W4:Y:S02]  /*79d90*/  LDL.LU R14, [R1+0xcf8] ;  /* 0x000cf800010e7983 */ /* 0x000f240000300800 */
[----:B--2---:R-:W-:-:S05]  /*79da0*/  FMUL R10, R3, R10 ;  /* 0x0000000a030a7220 */ /* 0x004fca0000400000 */
[----:B------:R-:W-:Y:S02]  /*79db0*/  STL [R1+0x578], R10 ;  /* 0x0005780a01007387 */ /* 0x000fe40000100800 */
[----:B------:R-:W0:Y:S04]  /*79dc0*/  LDS R10, [R21.X4+0x20100] ;  /* 0x02010000150a7984 */ /* 0x000e280000004800 */
[----:B---3--:R-:W-:-:S05]  /*79dd0*/  FMUL R5, R3, R9 ;  /* 0x0000000903057220 */ /* 0x008fca0000400000 */
[----:B------:R2:W-:Y:S01]  /*79de0*/  STL [R1+0x57c], R5 ;  /* 0x00057c0501007387 */ /* 0x0005e20000100800 */
[----:B------:R-:W3:Y:S02]  /*79df0*/  LDL.LU R13, [R1+0xcfc] ;  /* 0x000cfc00010d7983 */ /* 0x000ee40000300800 */
[C---:B----4-:R-:W-:Y:S02]  /*79e00*/  FMUL R8, R3.reuse, R8 ;  /* 0x0000000803087220 */ /* 0x050fe40000400000 */
[----:B--2---:R-:W-:-:S03]  /*79e10*/  FMUL R5, R3, R7 ;  /* 0x0000000703057220 */ /* 0x004fc60000400000 */
[----:B------:R2:W-:Y:S01]  /*79e20*/  STL [R1+0xf8], R8 ;  /* 0x0000f80801007387 */ /* 0x0005e20000100800 */
[----:B------:R-:W4:Y:S02]  /*79e30*/  LDL.LU R12, [R1+0xce8] ;  /* 0x000ce800010c7983 */ /* 0x000f240000300800 */
[----:B------:R0:W-:Y:S02]  /*79e40*/  STL [R1+0xfc], R5 ;  /* 0x0000fc0501007387 */ /* 0x0001e40000100800 */
[----:B------:R-:W4:Y:S01]  /*79e50*/  LDL.LU R11, [R1+0xcec] ;  /* 0x000cec00010b7983 */ /* 0x000f220000300800 */
[----:B------:R-:W4:Y:S04]  /*79e60*/  LDL.LU R9, [R1+0xcd8] ;  /* 0x000cd80001097983 */ /* 0x000f280000300800 */
[----:B--2---:R-:W2:Y:S01]  /*79e70*/  LDL.LU R8, [R1+0xcdc] ;  /* 0x000cdc0001087983 */ /* 0x004ea20000300800 */
[----:B------:R-:W2:Y:S02]  /*79e80*/  LDL.LU R7, [R1+0xcc8] ;  /* 0x000cc80001077983 */ /* 0x000ea40000300800 */
[----:B0-----:R-:W2:Y:S02]  /*79e90*/  LDL.LU R5, [R1+0xccc] ;  /* 0x000ccc0001057983 */ /* 0x001ea40000300800 */
[----:B------:R-:W-:-:S02]  /*79ea0*/  FMUL R17, R3, R17 ;  /* 0x0000001103117220 */ /* 0x000fc40000400000 */
[C---:B------:R-:W-:Y:S02]  /*79eb0*/  FMUL R16, R3.reuse, R16 ;  /* 0x0000001003107220 */ /* 0x040fe40000400000 */
[C---:B------:R-:W-:Y:S01]  /*79ec0*/  FMUL R15, R3.reuse, R15 ;  /* 0x0000000f030f7220 */ /* 0x040fe20000400000 */
[----:B------:R-:W-:Y:S02]  /*79ed0*/  STL [R1+0xe8], R17 ;  /* 0x0000e81101007387 */ /* 0x000fe40000100800 */
[----:B------:R-:W-:Y:S02]  /*79ee0*/  STL [R1+0xec], R16 ;  /* 0x0000ec1001007387 */ /* 0x000fe40000100800 */
[----:B------:R-:W2:Y:S02]  /*79ef0*/  LDL.LU R23, [R1+0x7f4] ;  /* 0x0007f40001177983 */ /* 0x000ea40000300800 */
[----:B------:R-:W-:Y:S01]  /*79f00*/  STL [R1+0xd8], R15 ;  /* 0x0000d80f01007387 */ /* 0x000fe20000100800 */
[----:B------:R-:W2:Y:S01]  /*79f10*/  LDL R22, [R1+0xe48] ;  /* 0x000e480001167983 */ /* 0x000ea20000100800 */
[----:B------:R-:W-:-:S02]  /*79f20*/  FMUL R2, R3, R2 ;  /* 0x0000000203027220 */ /* 0x000fc40000400000 */
[----:B------:R-:W-:-:S03]  /*79f30*/  FMUL R18, R3, R14 ;  /* 0x0000000e03127220 */ /* 0x000fc60000400000 */
[----:B------:R0:W-:Y:S01]  /*79f40*/  STL [R1+0xdc], R2 ;  /* 0x0000dc0201007387 */ /* 0x0001e20000100800 */
[----:B------:R-:W2:Y:S03]  /*79f50*/  LDL.LU R20, [R1+0x7f8] ;  /* 0x0007f80001147983 */ /* 0x000ea60000300800 */
[----:B0-----:R-:W2:Y:S01]  /*79f60*/  LDL R2, [R1+0xe44] ;  /* 0x000e440001027983 */ /* 0x001ea20000100800 */
[----:B------:R-:W-:Y:S02]  /*79f70*/  STL [R1+0x3784], R18 ;  /* 0x0037841201007387 */ /* 0x000fe40000100800 */
[----:B---3--:R-:W-:-:S05]  /*79f80*/  FMUL R19, R3, R13 ;  /* 0x0000000d03137220 */ /* 0x008fca0000400000 */
[----:B------:R0:W-:Y:S01]  /*79f90*/  STL [R1+0x3788], R19 ;  /* 0x0037881301007387 */ /* 0x0001e20000100800 */
[C---:B----4-:R-:W-:Y:S02]  /*79fa0*/  FMUL R12, R3.reuse, R12 ;  /* 0x0000000c030c7220 */ /* 0x050fe40000400000 */
[C---:B------:R-:W-:Y:S02]  /*79fb0*/  FMUL R11, R3.reuse, R11 ;  /* 0x0000000b030b7220 */ /* 0x040fe40000400000 */
[C---:B------:R-:W-:Y:S01]  /*79fc0*/  FMUL R9, R3.reuse, R9 ;  /* 0x0000000903097220 */ /* 0x040fe20000400000 */
[----:B------:R-:W-:Y:S02]  /*79fd0*/  STL [R1+0x628], R12 ;  /* 0x0006280c01007387 */ /* 0x000fe40000100800 */
[----:B------:R3:W-:Y:S02]  /*79fe0*/  STL [R1+0x62c], R11 ;  /* 0x00062c0b01007387 */ /* 0x0007e40000100800 */
[C---:B--2---:R-:W-:Y:S01]  /*79ff0*/  FMUL R8, R3.reuse, R8 ;  /* 0x0000000803087220 */ /* 0x044fe20000400000 */
[----:B------:R-:W-:Y:S01]  /*7a000*/  STL [R1+0x618], R9 ;  /* 0x0006180901007387 */ /* 0x000fe20000100800 */
[----:B------:R-:W-:-:S02]  /*7a010*/  FMUL R7, R3, R7 ;  /* 0x0000000703077220 */ /* 0x000fc40000400000 */
[C---:B------:R-:W-:Y:S01]  /*7a020*/  FMUL R5, R3.reuse, R5 ;  /* 0x0000000503057220 */ /* 0x040fe20000400000 */
[----:B------:R-:W-:Y:S01]  /*7a030*/  STL [R1+0x61c], R8 ;  /* 0x00061c0801007387 */ /* 0x000fe20000100800 */
[----:B------:R-:W2:Y:S02]  /*7a040*/  LDL.LU R29, [R1+0xcb8] ;  /* 0x000cb800011d7983 */ /* 0x000ea40000300800 */
[----:B------:R4:W-:Y:S02]  /*7a050*/  STL [R1+0x608], R7 ;  /* 0x0006080701007387 */ /* 0x0009e40000100800 */
[----:B------:R-:W2:Y:S01]  /*7a060*/  LDL.LU R28, [R1+0xcbc] ;  /* 0x000cbc00011c7983 */ /* 0x000ea20000300800 */
[----:B------:R1:W-:Y:S01]  /*7a070*/  STL [R1+0x60c], R5 ;  /* 0x00060c0501007387 */ /* 0x0003e20000100800 */
[----:B------:R-:W2:Y:S02]  /*7a080*/  LDL.LU R27, [R1+0xc98] ;  /* 0x000c9800011b7983 */ /* 0x000ea40000300800 */
[----:B------:R-:W2:Y:S02]  /*7a090*/  LDL.LU R26, [R1+0xc9c] ;  /* 0x000c9c00011a7983 */ /* 0x000ea40000300800 */
[----:B------:R-:W2:Y:S01]  /*7a0a0*/  LDL.LU R25, [R1+0xc88] ;  /* 0x000c880001197983 */ /* 0x000ea20000300800 */
[----:B------:R-:W2:Y:S01]  /*7a0b0*/  LDL.LU R24, [R1+0xc8c] ;  /* 0x000c8c0001187983 */ /* 0x000ea20000300800 */
[----:B0-----:R-:W2:Y:S02]  /*7a0c0*/  LDL.LU R19, [R1+0xc78] ;  /* 0x000c780001137983 */ /* 0x001ea40000300800 */
[----:B------:R-:W2:Y:S02]  /*7a0d0*/  LDL.LU R18, [R1+0xc7c] ;  /* 0x000c7c0001127983 */ /* 0x000ea40000300800 */
[----:B------:R-:W2:Y:S01]  /*7a0e0*/  LDL.LU R17, [R1+0xc68] ;  /* 0x000c680001117983 */ /* 0x000ea20000300800 */
[----:B------:R-:W2:Y:S01]  /*7a0f0*/  LDL.LU R16, [R1+0xc6c] ;  /* 0x000c6c0001107983 */ /* 0x000ea20000300800 */
[----:B------:R-:W2:Y:S02]  /*7a100*/  LDL.LU R15, [R1+0xc58] ;  /* 0x000c5800010f7983 */ /* 0x000ea40000300800 */
[----:B------:R-:W2:Y:S02]  /*7a110*/  LDL.LU R14, [R1+0xc5c] ;  /* 0x000c5c00010e7983 */ /* 0x000ea40000300800 */
[----:B---3--:R-:W3:Y:S01]  /*7a120*/  LDL.LU R11, [R1+0xc28] ;  /* 0x000c2800010b7983 */ /* 0x008ee20000300800 */
[----:B----4-:R-:W4:Y:S01]  /*7a130*/  LDL.LU R7, [R1+0xc2c] ;  /* 0x000c2c0001077983 */ /* 0x010f220000300800 */
[----:B-1----:R-:W3:Y:S02]  /*7a140*/  LDL.LU R5, [R1+0x1740] ;  /* 0x0017400001057983 */ /* 0x002ee40000300800 */
[----:B------:R-:W3:Y:S02]  /*7a150*/  LDL.64 R12, [R1+0x1c50] ;  /* 0x001c5000010c7983 */ /* 0x000ee40000100a00 */
[----:B------:R-:W3:Y:S02]  /*7a160*/  LDL.64 R8, [R1+0x1c48] ;  /* 0x001c480001087983 */ /* 0x000ee40000100a00 */
[----:B--2---:R-:W-:-:S05]  /*7a170*/  FMUL R29, R3, R29 ;  /* 0x0000001d031d7220 */ /* 0x004fca0000400000 */
[----:B------:R0:W-:Y:S02]  /*7a180*/  STL [R1+0x5f8], R29 ;  /* 0x0005f81d01007387 */ /* 0x0001e40000100800 */
[C---:B0-----:R-:W-:Y:S02]  /*7a190*/  FMUL R29, R3.reuse, R28 ;  /* 0x0000001c031d7220 */ /* 0x041fe40000400000 */
[C---:B------:R-:W-:Y:S02]  /*7a1a0*/  FMUL R28, R3.reuse, R27 ;  /* 0x0000001b031c7220 */ /* 0x040fe40000400000 */
[C---:B------:R-:W-:Y:S02]  /*7a1b0*/  FMUL R27, R3.reuse, R26 ;  /* 0x0000001a031b7220 */ /* 0x040fe40000400000 */
[C---:B------:R-:W-:Y:S02]  /*7a1c0*/  FMUL R26, R3.reuse, R25 ;  /* 0x00000019031a7220 */ /* 0x040fe40000400000 */
[C---:B------:R-:W-:Y:S01]  /*7a1d0*/  FMUL R25, R3.reuse, R24 ;  /* 0x0000001803197220 */ /* 0x040fe20000400000 */
[----:B------:R-:W-:Y:S01]  /*7a1e0*/  STL [R1+0x5fc], R29 ;  /* 0x0005fc1d01007387 */ /* 0x000fe20000100800 */
[----:B------:R-:W-:-:S02]  /*7a1f0*/  FMUL R24, R3, R19 ;  /* 0x0000001303187220 */ /* 0x000fc40000400000 */
[----:B------:R-:W-:Y:S02]  /*7a200*/  STL [R1+0x5e8], R28 ;  /* 0x0005e81c01007387 */ /* 0x000fe40000100800 */
[C---:B------:R-:W-:Y:S01]  /*7a210*/  FMUL R19, R3.reuse, R18 ;  /* 0x0000001203137220 */ /* 0x040fe20000400000 */
[----:B------:R-:W-:Y:S01]  /*7a220*/  STL [R1+0x5ec], R27 ;  /* 0x0005ec1b01007387 */ /* 0x000fe20000100800 */
[C---:B------:R-:W-:Y:S02]  /*7a230*/  FMUL R18, R3.reuse, R17 ;  /* 0x0000001103127220 */ /* 0x040fe40000400000 */
[----:B------:R-:W-:Y:S02]  /*7a240*/  STL [R1+0x5d8], R26 ;  /* 0x0005d81a01007387 */ /* 0x000fe40000100800 */
[C---:B------:R-:W-:Y:S01]  /*7a250*/  FMUL R17, R3.reuse, R16 ;  /* 0x0000001003117220 */ /* 0x040fe20000400000 */
[----:B------:R-:W-:Y:S01]  /*7a260*/  STL [R1+0x5dc], R25 ;  /* 0x0005dc1901007387 */ /* 0x000fe20000100800 */
[----:B------:R-:W-:-:S02]  /*7a270*/  FMUL R16, R3, R15 ;  /* 0x0000000f03107220 */ /* 0x000fc40000400000 */
[----:B------:R-:W-:Y:S02]  /*7a280*/  STL [R1+0x5c8], R24 ;  /* 0x0005c81801007387 */ /* 0x000fe40000100800 */
[C---:B------:R-:W-:Y:S01]  /*7a290*/  FMUL R15, R3.reuse, R14 ;  /* 0x0000000e030f7220 */ /* 0x040fe20000400000 */
[----:B------:R0:W-:Y:S01]  /*7a2a0*/  STL [R1+0x5cc], R19 ;  /* 0x0005cc1301007387 */ /* 0x0001e20000100800 */
[C---:B---3--:R-:W-:Y:S02]  /*7a2b0*/  FMUL R14, R3.reuse, R11 ;  /* 0x0000000b030e7220 */ /* 0x048fe40000400000 */
[----:B------:R-:W-:Y:S02]  /*7a2c0*/  STL [R1+0x5b8], R18 ;  /* 0x0005b81201007387 */ /* 0x000fe40000100800 */
[C---:B----4-:R-:W-:Y:S01]  /*7a2d0*/  FMUL R11, R3.reuse, R7 ;  /* 0x00000007030b7220 */ /* 0x050fe20000400000 */
[----:B------:R-:W-:Y:S01]  /*7a2e0*/  STL [R1+0x5bc], R17 ;  /* 0x0005bc1101007387 */ /* 0x000fe20000100800 */
[----:B------:R-:W-:Y:S02]  /*7a2f0*/  STL [R1+0x5a8], R16 ;  /* 0x0005a81001007387 */ /* 0x000fe40000100800 */
[----:B------:R-:W-:-:S02]  /*7a300*/  FFMA R5, R3, R5, R6 ;  /* 0x0000000503057223 */ /* 0x000fc40000000006 */
[----:B------:R-:W-:Y:S01]  /*7a310*/  STL [R1+0x5ac], R15 ;  /* 0x0005ac0f01007387 */ /* 0x000fe20000100800 */
[----:B------:R1:W-:Y:S01]  /*7a320*/  STL [R1+0x598], R14 ;  /* 0x0005980e01007387 */ /* 0x0003e20000100800 */
[----:B------:R-:W-:Y:S02]  /*7a330*/  STL [R1+0x59c], R11 ;  /* 0x00059c0b01007387 */ /* 0x000fe40000100800 */
[----:B0-----:R-:W2:Y:S02]  /*7a340*/  LDL.LU R19, [R1+0x1744] ;  /* 0x0017440001137983 */ /* 0x001ea40000300800 */
[----:B------:R0:W-:Y:S02]  /*7a350*/  STL [R1+0x1740], R5 ;  /* 0x0017400501007387 */ /* 0x0001e40000100800 */
[----:B------:R-:W-:Y:S01]  /*7a360*/  IMAD.WIDE R6, R0, 0x2, R12 ;  /* 0x0000000200067825 */ /* 0x000fe200078e020c */
[----:B-1----:R-:W3:Y:S03]  /*7a370*/  LDL.LU R14, [R1+0xd40] ;  /* 0x000d4000010e7983 */ /* 0x002ee60000300800 */
[----:B------:R-:W4:Y:S02]  /*7a380*/  LDL.LU R13, [R1+0xd44] ;  /* 0x000d4400010d7983 */ /* 0x000f240000300800 */
[----:B0-----:R-:W-:-:S02]  /*7a390*/  FADD R5, -R22, R23 ;  /* 0x0000001716057221 */ /* 0x001fc40000000100 */
[----:B------:R0:W4:Y:S01]  /*7a3a0*/  LDG.E.U16 R22, [R6.64] ;  /* 0x0000000406167981 */ /* 0x000122000c1e1500 */
[----:B------:R-:W-:-:S03]  /*7a3b0*/  FADD R3, -R2, R20 ;  /* 0x0000001402037221 */ /* 0x000fc60000000100 */
[----:B0-----:R-:W4:Y:S01]  /*7a3c0*/  LDL.LU R7, [R1+0xd30] ;  /* 0x000d300001077983 */ /* 0x001f220000300800 */
[----:B------:R-:W4:Y:S02]  /*7a3d0*/  LDL.LU R2, [R1+0xd34] ;  /* 0x000d340001027983 */ /* 0x000f240000300800 */
[----:B------:R-:W4:Y:S02]  /*7a3e0*/  LDL.LU R18, [R1+0xe80] ;  /* 0x000e800001127983 */ /* 0x000f240000300800 */
[----:B------:R-:W4:Y:S02]  /*7a3f0*/  LDL.LU R12, [R1+0xe84] ;  /* 0x000e8400010c7983 */ /* 0x000f240000300800 */
[----:B------:R-:W-:Y:S01]  /*7a400*/  IMAD.WIDE R8, R0, 0x2, R8 ;  /* 0x0000000200087825 */ /* 0x000fe200078e0208 */
[----:B------:R-:W4:Y:S03]  /*7a410*/  LDL.LU R17, [R1+0xe70] ;  /* 0x000e700001117983 */ /* 0x000f260000300800 */
[----:B------:R-:W4:Y:S02]  /*7a420*/  LDL.LU R16, [R1+0xe74] ;  /* 0x000e740001107983 */ /* 0x000f240000300800 */
[----:B------:R-:W4:Y:S02]  /*7a430*/  LDL.LU R15, [R1+0xe60] ;  /* 0x000e6000010f7983 */ /* 0x000f240000300800 */
[----:B------:R-:W4:Y:S01]  /*7a440*/  LDL.LU R11, [R1+0xe64] ;  /* 0x000e6400010b7983 */ /* 0x000f220000300800 */
[----:B------:R3:W4:Y:S01]  /*7a450*/  LDG.E.U16 R20, [R8.64] ;  /* 0x0000000408147981 */ /* 0x000722000c1e1500 */
[----:B------:R-:W-:-:S02]  /*7a460*/  FMUL R5, R5, 1.4426950216293334961 ;  /* 0x3fb8aa3b05057820 */ /* 0x000fc40000400000 */
[----:B------:R-:W-:Y:S02]  /*7a470*/  FMUL R6, R3, 1.4426950216293334961 ;  /* 0x3fb8aa3b03067820 */ /* 0x000fe40000400000 */
[----:B------:R4:W0:Y:S01]  /*7a480*/  MUFU.EX2 R3, R5 ;  /* 0x0000000500037308 */ /* 0x0008220000000800 */
[----:B--2---:R-:W-:-:S05]  /*7a490*/  FFMA R19, R4, R19, R10 ;  /* 0x0000001304137223 */ /* 0x004fca000000000a */
[----:B------:R-:W-:Y:S01]  /*7a4a0*/  STL [R1+0x1744], R19 ;  /* 0x0017441301007387 */ /* 0x000fe20000100800 */
[C---:B---3--:R-:W-:Y:S02]  /*7a4b0*/  FMUL R8, R4.reuse, R14 ;  /* 0x0000000e04087220 */ /* 0x048fe40000400000 */
[C---:B----4-:R-:W-:Y:S01]  /*7a4c0*/  FMUL R5, R4.reuse, R13 ;  /* 0x0000000d04057220 */ /* 0x050fe20000400000 */
[----:B------:R-:W2:Y:S02]  /*7a4d0*/  LDL.LU R14, [R1+0xdd0] ;  /* 0x000dd000010e7983 */ /* 0x000ea40000300800 */
[----:B------:R1:W-:Y:S02]  /*7a4e0*/  STL [R1+0x540], R8 ;  /* 0x0005400801007387 */ /* 0x0003e40000100800 */
[----:B------:R-:W3:Y:S01]  /*7a4f0*/  LDL.LU R13, [R1+0xdd4] ;  /* 0x000dd400010d7983 */ /* 0x000ee20000300800 */
[----:B------:R4:W-:Y:S01]  /*7a500*/  STL [R1+0x544], R5 ;  /* 0x0005440501007387 */ /* 0x0009e20000100800 */
[----:B------:R-:W3:Y:S03]  /*7a510*/  LDL.LU R9, [R1+0xdc0] ;  /* 0x000dc00001097983 */ /* 0x000ee60000300800 */
[----:B-1----:R-:W3:Y:S01]  /*7a520*/  LDL.LU R8, [R1+0xdc4] ;  /* 0x000dc40001087983 */ /* 0x002ee20000300800 */
[----:B------:R-:W-:-:S03]  /*7a530*/  FMUL R10, R4, R7 ;  /* 0x00000007040a7220 */ /* 0x000fc60000400000 */
[----:B------:R-:W3:Y:S01]  /*7a540*/  LDL.LU R7, [R1+0xdb0] ;  /* 0x000db00001077983 */ /* 0x000ee20000300800 */
[----:B----4-:R-:W-:-:S03]  /*7a550*/  FMUL R5, R4, R2 ;  /* 0x0000000204057220 */ /* 0x010fc60000400000 */
[----:B------:R1:W-:Y:S01]  /*7a560*/  STL [R1+0x530], R10 ;  /* 0x0005300a01007387 */ /* 0x0003e20000100800 */
[----:B------:R-:W4:Y:S03]  /*7a570*/  LDL.LU R2, [R1+0xdb4] ;  /* 0x000db40001027983 */ /* 0x000f260000300800 */
[----:B------:R0:W-:Y:S01]  /*7a580*/  STL [R1+0x534], R5 ;  /* 0x0005340501007387 */ /* 0x0001e20000100800 */
[----:B------:R-:W-:Y:S02]  /*7a590*/  STL [R1+0x800], R22 ;  /* 0x0008001601007387 */ /* 0x000fe40000100800 */
[C---:B------:R-:W-:Y:S02]  /*7a5a0*/  FMUL R17, R4.reuse, R17 ;  /* 0x0000001104117220 */ /* 0x040fe40000400000 */
[C---:B------:R-:W-:Y:S02]  /*7a5b0*/  FMUL R16, R4.reuse, R16 ;  /* 0x0000001004107220 */ /* 0x040fe40000400000 */
[----:B-1----:R-:W-:-:S02]  /*7a5c0*/  FMUL R10, R4, R12 ;  /* 0x0000000c040a7220 */ /* 0x002fc40000400000 */
[----:B------:R-:W4:Y:S01]  /*7a5d0*/  LDL.LU R12, [R1+0xda0] ;  /* 0x000da000010c7983 */ /* 0x000f220000300800 */
[----:B0-----:R-:W-:-:S05]  /*7a5e0*/  FMUL R5, R4, R18 ;  /* 0x0000001204057220 */ /* 0x001fca0000400000 */
[----:B------:R0:W-:Y:S04]  /*7a5f0*/  STL [R1+0x520], R5 ;  /* 0x0005200501007387 */ /* 0x0001e80000100800 */
[----:B0-----:R-:W4:Y:S01]  /*7a600*/  LDL.LU R5, [R1+0xda4] ;  /* 0x000da40001057983 */ /* 0x001f220000300800 */
[----:B------:R0:W-:Y:S02]  /*7a610*/  STL [R1+0x524], R10 ;  /* 0x0005240a01007387 */ /* 0x0001e40000100800 */
[----:B------:R-:W-:Y:S02]  /*7a620*/  STL [R1+0x510], R17 ;  /* 0x0005101101007387 */ /* 0x000fe40000100800 */
[----:B------:R-:W-:Y:S01]  /*7a630*/  STL [R1+0x514], R16 ;  /* 0x0005141001007387 */ /* 0x000fe20000100800 */
[----:B------:R-:W-:Y:S01]  /*7a640*/  STL [R1+0x7fc], R20 ;  /* 0x0007fc1401007387 */ /* 0x000fe20000100800 */
[----:B0-----:R-:W-:-:S02]  /*7a650*/  FMUL R10, R4, R15 ;  /* 0x0000000f040a7220 */ /* 0x001fc40000400000 */
[C---:B------:R-:W-:Y:S02]  /*7a660*/  FMUL R15, R4.reuse, R11 ;  /* 0x0000000b040f7220 */ /* 0x040fe40000400000 */
[----:B------:R-:W4:Y:S01]  /*7a670*/  LDL.LU R11, [R1+0xd90] ;  /* 0x000d9000010b7983 */ /* 0x000f220000300800 */
[----:B------:R0:W-:Y:S03]  /*7a680*/  STL [R1+0x500], R10 ;  /* 0x0005000a01007387 */ /* 0x0001e60000100800 */
[----:B0-----:R-:W4:Y:S01]  /*7a690*/  LDL.LU R10, [R1+0xd94] ;  /* 0x000d9400010a7983 */ /* 0x001f220000300800 */
[----:B------:R3:W-:Y:S02]  /*7a6a0*/  STL [R1+0x504], R15 ;  /* 0x0005040f01007387 */ /* 0x0007e40000100800 */
[C---:B--2---:R-:W-:Y:S02]  /*7a6b0*/  FMUL R16, R4.reuse, R14 ;  /* 0x0000000e04107220 */ /* 0x044fe40000400000 */
[----:B---3--:R-:W-:-:S03]  /*7a6c0*/  FMUL R15, R4, R13 ;  /* 0x0000000d040f7220 */ /* 0x008fc60000400000 */
[----:B------:R-:W-:Y:S01]  /*7a6d0*/  STL [R1+0x4f0], R16 ;  /* 0x0004f01001007387 */ /* 0x000fe20000100800 */
[----:B------:R-:W-:-:S03]  /*7a6e0*/  FMUL R14, R4, R9 ;  /* 0x00000009040e7220 */ /* 0x000fc60000400000 */
[----:B------:R-:W-:Y:S01]  /*7a6f0*/  STL [R1+0x4f4], R15 ;  /* 0x0004f40f01007387 */ /* 0x000fe20000100800 */
[----:B------:R-:W2:Y:S02]  /*7a700*/  LDL.LU R9, [R1+0xd80] ;  /* 0x000d800001097983 */ /* 0x000ea40000300800 */
[C---:B------:R-:W-:Y:S01]  /*7a710*/  FMUL R13, R4.reuse, R8 ;  /* 0x00000008040d7220 */ /* 0x040fe20000400000 */
[----:B------:R0:W-:Y:S01]  /*7a720*/  STL [R1+0x4e0], R14 ;  /* 0x0004e00e01007387 */ /* 0x0001e20000100800 */
[----:B------:R-:W3:Y:S03]  /*7a730*/  LDL.LU R8, [R1+0xd84] ;  /* 0x000d840001087983 */ /* 0x000ee60000300800 */
[----:B------:R4:W-:Y:S01]  /*7a740*/  STL [R1+0x4e4], R13 ;  /* 0x0004e40d01007387 */ /* 0x0009e20000100800 */
[----:B0-----:R-:W-:-:S03]  /*7a750*/  FMUL R14, R4, R7 ;  /* 0x00000007040e7220 */ /* 0x001fc60000400000 */
[----:B------:R-:W3:Y:S02]  /*7a760*/  LDL.LU R7, [R1+0xd70] ;  /* 0x000d700001077983 */ /* 0x000ee40000300800 */
[----:B------:R-:W-:Y:S02]  /*7a770*/  STL [R1+0x4d0], R14 ;  /* 0x0004d00e01007387 */ /* 0x000fe40000100800 */
[C---:B----4-:R-:W-:Y:S02]  /*7a780*/  FMUL R13, R4.reuse, R2 ;  /* 0x00000002040d7220 */ /* 0x050fe40000400000 */
[----:B------:R-:W4:Y:S01]  /*7a790*/  LDL.LU R2, [R1+0xd74] ;  /* 0x000d740001027983 */ /* 0x000f220000300800 */
[C---:B------:R-:W-:Y:S02]  /*7a7a0*/  FMUL R12, R4.reuse, R12 ;  /* 0x0000000c040c7220 */ /* 0x040fe40000400000 */
[----:B------:R-:W-:Y:S02]  /*7a7b0*/  STL [R1+0x4d4], R13 ;  /* 0x0004d40d01007387 */ /* 0x000fe40000100800 */
[----:B------:R-:W4:Y:S01]  /*7a7c0*/  LDL.LU R16, [R1+0xd60] ;  /* 0x000d600001107983 */ /* 0x000f220000300800 */
[----:B------:R-:W-:Y:S01]  /*7a7d0*/  STL [R1+0x4c0], R12 ;  /* 0x0004c00c01007387 */ /* 0x000fe20000100800 */
[----:B------:R-:W4:Y:S02]  /*7a7e0*/  LDL.LU R15, [R1+0xd64] ;  /* 0x000d6400010f7983 */ /* 0x000f240000300800 */
[----:B------:R-:W-:-:S05]  /*7a7f0*/  FMUL R5, R4, R5 ;  /* 0x0000000504057220 */ /* 0x000fca0000400000 */
[----:B------:R0:W-:Y:S01]  /*7a800*/  STL [R1+0x4c4], R5 ;  /* 0x0004c40501007387 */ /* 0x0001e20000100800 */
[----:B------:R-:W-:-:S03]  /*7a810*/  FMUL R11, R4, R11 ;  /* 0x0000000b040b7220 */ /* 0x000fc60000400000 */
[----:B0-----:R-:W4:Y:S01]  /*7a820*/  LDL.LU R5, [R1+0xd50] ;  /* 0x000d500001057983 */ /* 0x001f220000300800 */
[----:B------:R-:W4:Y:S03]  /*7a830*/  LDL.LU R14, [R1+0xd54] ;  /* 0x000d5400010e7983 */ /* 0x000f260000300800 */
[----:B------:R0:W-:Y:S01]  /*7a840*/  STL [R1+0x4b0], R11 ;  /* 0x0004b00b01007387 */ /* 0x0001e20000100800 */
[----:B------:R-:W4:Y:S02]  /*7a850*/  LDL.LU R13, [R1+0x7e0] ;  /* 0x0007e000010d7983 */ /* 0x000f240000300800 */
[----:B------:R-:W-:-:S05]  /*7a860*/  FMUL R10, R4, R10 ;  /* 0x0000000a040a7220 */ /* 0x000fca0000400000 */
[----:B------:R1:W-:Y:S01]  /*7a870*/  STL [R1+0x4b4], R10 ;  /* 0x0004b40a01007387 */ /* 0x0003e20000100800 */
[----:B------:R-:W4:Y:S02]  /*7a880*/  LDL.LU R12, [R1+0x7e4] ;  /* 0x0007e400010c7983 */ /* 0x000f240000300800 */
[----:B0-----:R-:W4:Y:S01]  /*7a890*/  LDL.LU R11, [R1+0x7d0] ;  /* 0x0007d000010b7983 */ /* 0x001f220000300800 */
[----:B-1----:R-:W4:Y:S01]  /*7a8a0*/  LDL.LU R10, [R1+0x7d4] ;  /* 0x0007d400010a7983 */ /* 0x002f220000300800 */
[----:B--2---:R-:W-:-:S03]  /*7a8b0*/  FMUL R18, R4, R9 ;  /* 0x0000000904127220 */ /* 0x004fc60000400000 */
[----:B------:R-:W2:Y:S02]  /*7a8c0*/  LDL.LU R9, [R1+0xd48] ;  /* 0x000d480001097983 */ /* 0x000ea40000300800 */
[----:B------:R0:W-:Y:S02]  /*7a8d0*/  STL [R1+0x410], R18 ;  /* 0x0004101201007387 */ /* 0x0001e40000100800 */
[C---:B---3--:R-:W-:Y:S02]  /*7a8e0*/  FMUL R17, R4.reuse, R8 ;  /* 0x0000000804117220 */ /* 0x048fe40000400000 */
[----:B------:R-:W3:Y:S03]  /*7a8f0*/  LDL.LU R8, [R1+0xd4c] ;  /* 0x000d4c0001087983 */ /* 0x000ee60000300800 */
[----:B------:R4:W-:Y:S02]  /*7a900*/  STL [R1+0x414], R17 ;  /* 0x0004141101007387 */ /* 0x0009e40000100800 */
[----:B0-----:R-:W-:-:S02]  /*7a910*/  FMUL R18, R4, R7 ;  /* 0x0000000704127220 */ /* 0x001fc40000400000 */
[----:B------:R-:W3:Y:S03]  /*7a920*/  LDL.LU R7, [R1+0xd38] ;  /* 0x000d380001077983 */ /* 0x000ee60000300800 */
[----:B------:R-:W-:Y:S02]  /*7a930*/  STL [R1+0x400], R18 ;  /* 0x0004001201007387 */ /* 0x000fe40000100800 */
[C---:B----4-:R-:W-:Y:S02]  /*7a940*/  FMUL R17, R4.reuse, R2 ;  /* 0x0000000204117220 */ /* 0x050fe40000400000 */
[----:B------:R-:W4:Y:S03]  /*7a950*/  LDL.LU R2, [R1+0xd3c] ;  /* 0x000d3c0001027983 */ /* 0x000f260000300800 */
[----:B------:R0:W-:Y:S02]  /*7a960*/  STL [R1+0x404], R17 ;  /* 0x0004041101007387 */ /* 0x0001e40000100800 */
[----:B0-----:R-:W-:-:S02]  /*7a970*/  FMUL R17, R4, R16 ;  /* 0x0000001004117220 */ /* 0x001fc40000400000 */
[----:B------:R-:W-:-:S03]  /*7a980*/  FMUL R16, R4, R15 ;  /* 0x0000000f04107220 */ /* 0x000fc60000400000 */
[----:B------:R0:W-:Y:S02]  /*7a990*/  STL [R1+0x110], R17 ;  /* 0x0001101101007387 */ /* 0x0001e40000100800 */
[----:B------:R1:W-:Y:S02]  /*7a9a0*/  STL [R1+0x114], R16 ;  /* 0x0001141001007387 */ /* 0x0003e40000100800 */
[C---:B------:R-:W-:Y:S02]  /*7a9b0*/  FMUL R15, R4.reuse, R5 ;  /* 0x00000005040f7220 */ /* 0x040fe40000400000 */
[C---:B------:R-:W-:Y:S01]  /*7a9c0*/  FMUL R14, R4.reuse, R14 ;  /* 0x0000000e040e7220 */ /* 0x040fe20000400000 */
[----:B------:R-:W0:Y:S01]  /*7a9d0*/  LDS R5, [R21.X4+0x20180] ;  /* 0x0201800015057984 */ /* 0x000e220000004800 */
[----:B------:R-:W-:-:S03]  /*7a9e0*/  FMUL R13, R4, R13 ;  /* 0x0000000d040d7220 */ /* 0x000fc60000400000 */
[----:B------:R0:W-:Y:S01]  /*7a9f0*/  STL [R1+0x100], R15 ;  /* 0x0001000f01007387 */ /* 0x0001e20000100800 */
[----:B------:R-:W-:Y:S03]  /*7aa00*/  STL [R1+0x104], R14 ;  /* 0x0001040e01007387 */ /* 0x000fe60000100800 */
[----:B------:R-:W-:Y:S01]  /*7aa10*/  STL [R1+0x560], R13 ;  /* 0x0005600d01007387 */ /* 0x000fe20000100800 */
[C---:B------:R-:W-:Y:S02]  /*7aa20*/  FMUL R12, R4.reuse, R12 ;  /* 0x0000000c040c7220 */ /* 0x040fe40000400000 */
[----:B------:R-:W-:-:S03]  /*7aa30*/  FMUL R11, R4, R11 ;  /* 0x0000000b040b7220 */ /* 0x000fc60000400000 */
[----:B------:R-:W-:Y:S01]  /*7aa40*/  STL [R1+0x564], R12 ;  /* 0x0005640c01007387 */ /* 0x000fe20000100800 */
[----:B------:R-:W4:Y:S02]  /*7aa50*/  LDL.LU R19, [R1+0xe88] ;  /* 0x000e880001137983 */ /* 0x000f240000300800 */
[----:B------:R-:W-:Y:S01]  /*7aa60*/  FMUL R10, R4, R10 ;  /* 0x0000000a040a7220 */ /* 0x000fe20000400000 */
[----:B------:R-:W-:Y:S01]  /*7aa70*/  STL [R1+0x550], R11 ;  /* 0x0005500b01007387 */ /* 0x000fe20000100800 */
[----:B------:R3:W0:Y:S03]  /*7aa80*/  MUFU.EX2 R4, R6 ;  /* 0x0000000600047308 */ /* 0x0006260000000800 */
[----:B------:R-:W-:Y:S01]  /*7aa90*/  STL [R1+0x554], R10 ;  /* 0x0005540a01007387 */ /* 0x000fe20000100800 */
[----:B------:R-:W4:Y:S02]  /*7aaa0*/  LDL.LU R18, [R1+0xe8c] ;  /* 0x000e8c0001127983 */ /* 0x000f240000300800 */
[----:B------:R-:W0:Y:S04]  /*7aab0*/  LDS R10, [R21.X4+0x20200] ;  /* 0x02020000150a7984 */ /* 0x000e280000004800 */
[----:B--2---:R-:W-:-:S02]  /*7aac0*/  FMUL R9, R3, R9 ;  /* 0x0000000903097220 */ /* 0x004fc40000400000 */
[----:B---3--:R-:W-:-:S03]  /*7aad0*/  FMUL R6, R3, R8 ;  /* 0x0000000803067220 */ /* 0x008fc60000400000 */
[----:B------:R-:W-:Y:S01]  /*7aae0*/  STL [R1+0x548], R9 ;  /* 0x0005480901007387 */ /* 0x000fe20000100800 */
[----:B0-----:R-:W2:Y:S03]  /*7aaf0*/  LDL.LU R17, [R1+0xe78] ;  /* 0x000e780001117983 */ /* 0x001ea60000300800 */
[----:B------:R4:W-:Y:S01]  /*7ab00*/  STL [R1+0x54c], R6 ;  /* 0x00054c0601007387 */ /* 0x0009e20000100800 */
[----:B-1----:R-:W3:Y:S02]  /*7ab10*/  LDL.LU R16, [R1+0xe7c] ;  /* 0x000e7c0001107983 */ /* 0x002ee40000300800 */
[----:B------:R-:W3:Y:S02]  /*7ab20*/  LDL.LU R15, [R1+0xe68] ;  /* 0x000e6800010f7983 */ /* 0x000ee40000300800 */
[C---:B------:R-:W-:Y:S02]  /*7ab30*/  FMUL R7, R3.reuse, R7 ;  /* 0x0000000703077220 */ /* 0x040fe40000400000 */
[----:B----4-:R-:W-:-:S03]  /*7ab40*/  FMUL R6, R3, R2 ;  /* 0x0000000203067220 */ /* 0x010fc60000400000 */
[----:B------:R0:W-:Y:S01]  /*7ab50*/  STL [R1+0x538], R7 ;  /* 0x0005380701007387 */ /* 0x0001e20000100800 */
[----:B------:R-:W4:Y:S03]  /*7ab60*/  LDL.LU R2, [R1+0xe6c] ;  /* 0x000e6c0001027983 */ /* 0x000f260000300800 */
[----:B------:R1:W-:Y:S01]  /*7ab70*/  STL [R1+0x53c], R6 ;  /* 0x00053c0601007387 */ /* 0x0003e20000100800 */
[----:B------:R-:W4:Y:S02]  /*7ab80*/  LDL.LU R14, [R1+0xdd8] ;  /* 0x000dd800010e7983 */ /* 0x000f240000300800 */
[----:B------:R-:W4:Y:S02]  /*7ab90*/  LDL.LU R13, [R1+0xddc] ;  /* 0x000ddc00010d7983 */ /* 0x000f240000300800 */
[----:B------:R-:W4:Y:S01]  /*7aba0*/  LDL.LU R12, [R1+0xdc8] ;  /* 0x000dc800010c7983 */ /* 0x000f220000300800 */
[----:B------:R-:W4:Y:S01]  /*7abb0*/  LDL.LU R11, [R1+0xdcc] ;  /* 0x000dcc00010b7983 */ /* 0x000f220000300800 */
[----:B------:R-:W4:Y:S02]  /*7abc0*/  LDL.LU R9, [R1+0xdb8] ;  /* 0x000db80001097983 */ /* 0x000f240000300800 */
[----:B------:R-:W4:Y:S02]  /*7abd0*/  LDL.LU R8, [R1+0xdbc] ;  /* 0x000dbc0001087983 */ /* 0x000f240000300800 */
[----:B0-----:R-:W4:Y:S01]  /*7abe0*/  LDL.LU R7, [R1+0xda8] ;  /* 0x000da80001077983 */ /* 0x001f220000300800 */
[----:B-1----:R-:W4:Y:S01]  /*7abf0*/  LDL.LU R6, [R1+0xdac] ;  /* 0x000dac0001067983 */ /* 0x002f220000300800 */
[----:B------:R-:W-:-:S05]  /*7ac00*/  FMUL R19, R3, R19 ;  /* 0x0000001303137220 */ /* 0x000fca0000400000 */
[----:B------:R-:W-:Y:S01]  /*7ac10*/  STL [R1+0x528], R19 ;  /* 0x0005281301007387 */ /* 0x000fe20000100800 */
[----:B------:R-:W-:-:S05]  /*7ac20*/  FMUL R18, R3, R18 ;  /* 0x0000001203127220 */ /* 0x000fca0000400000 */
[----:B------:R-:W-:Y:S01]  /*7ac30*/  STL [R1+0x52c], R18 ;  /* 0x00052c1201007387 */ /* 0x000fe20000100800 */
[----:B------:R-:W4:Y:S02]  /*7ac40*/  LDL.LU R24, [R1+0x16e4] ;  /* 0x0016e40001187983 */ /* 0x000f240000300800 */
[C---:B--2---:R-:W-:Y:S02]  /*7ac50*/  FMUL R17, R3.reuse, R17 ;  /* 0x0000001103117220 */ /* 0x044fe40000400000 */
[----:B---3--:R-:W-:-:S03]  /*7ac60*/  FMUL R16, R3, R16 ;  /* 0x0000001003107220 */ /* 0x008fc60000400000 */
[----:B------:R-:W-:Y:S01]  /*7ac70*/  STL [R1+0x518], R17 ;  /* 0x0005181101007387 */ /* 0x000fe20000100800 */
[----:B------:R-:W2:Y:S03]  /*7ac80*/  LDL R23, [R1+0xe40] ;  /* 0x000e400001177983 */ /* 0x000ea60000100800 */
[----:B------:R0:W-:Y:S01]  /*7ac90*/  STL [R1+0x51c], R16 ;  /* 0x00051c1001007387 */ /* 0x0001e20000100800 */
[----:B------:R-:W3:Y:S02]  /*7aca0*/  LDL.LU R22, [R1+0x16e8] ;  /* 0x0016e80001167983 */ /* 0x000ee40000300800 */
[C---:B0-----:R-:W-:Y:S02]  /*7acb0*/  FMUL R16, R3.reuse, R15 ;  /* 0x0000000f03107220 */ /* 0x041fe40000400000 */
[C---:B----4-:R-:W-:Y:S02]  /*7acc0*/  FMUL R15, R3.reuse, R2 ;  /* 0x00000002030f7220 */ /* 0x050fe40000400000 */
[----:B------:R-:W-:-:S02]  /*7acd0*/  FMUL R14, R3, R14 ;  /* 0x0000000e030e7220 */ /* 0x000fc40000400000 */
[C---:B------:R-:W-:Y:S02]  /*7ace0*/  FMUL R13, R3.reuse, R13 ;  /* 0x0000000d030d7220 */ /* 0x040fe40000400000 */
[C---:B------:R-:W-:Y:S01]  /*7acf0*/  FMUL R12, R3.reuse, R12 ;  /* 0x0000000c030c7220 */ /* 0x040fe20000400000 */
[----:B------:R0:W-:Y:S01]  /*7ad00*/  STL [R1+0x508], R16 ;  /* 0x0005081001007387 */ /* 0x0001e20000100800 */
[----:B------:R-:W3:Y:S02]  /*7ad10*/  LDL R2, [R1+0xe38] ;  /* 0x000e380001027983 */ /* 0x000ee40000100800 */
[C---:B------:R-:W-:Y:S02]  /*7ad20*/  FMUL R11, R3.reuse, R11 ;  /* 0x0000000b030b7220 */ /* 0x040fe40000400000 */
[----:B------:R1:W-:Y:S02]  /*7ad30*/  STL [R1+0x50c], R15 ;  /* 0x00050c0f01007387 */ /* 0x0003e40000100800 */
[C---:B------:R-:W-:Y:S01]  /*7ad40*/  FMUL R9, R3.reuse, R9 ;  /* 0x0000000903097220 */ /* 0x040fe20000400000 */
[----:B------:R4:W-:Y:S01]  /*7ad50*/  STL [R1+0x4f8], R14 ;  /* 0x0004f80e01007387 */ /* 0x0009e20000100800 */
[----:B------:R-:W-:-:S02]  /*7ad60*/  FMUL R8, R3, R8 ;  /* 0x0000000803087220 */ /* 0x000fc40000400000 */
[----:B------:R0:W-:Y:S02]  /*7ad70*/  STL [R1+0x4fc], R13 ;  /* 0x0004fc0d01007387 */ /* 0x0001e40000100800 */
[----:B------:R0:W-:Y:S02]  /*7ad80*/  STL [R1+0x4e8], R12 ;  /* 0x0004e80c01007387 */ /* 0x0001e40000100800 */
[C---:B------:R-:W-:Y:S01]  /*7ad90*/  FMUL R7, R3.reuse, R7 ;  /* 0x0000000703077220 */ /* 0x040fe20000400000 */
[----:B------:R0:W-:Y:S01]  /*7ada0*/  STL [R1+0x4ec], R11 ;  /* 0x0004ec0b01007387 */ /* 0x0001e20000100800 */
[----:B------:R-:W-:Y:S02]  /*7adb0*/  STL [R1+0x4d8], R9 ;  /* 0x0004d80901007387 */ /* 0x000fe40000100800 */
[C---:B------:R-:W-:Y:S02]  /*7adc0*/  FMUL R6, R3.reuse, R6 ;  /* 0x0000000603067220 */ /* 0x040fe40000400000 */
[----:B------:R0:W-:Y:S01]  /*7add0*/  STL [R1+0x4dc], R8 ;  /* 0x0004dc0801007387 */ /* 0x0001e20000100800 */
[----:B------:R-:W2:Y:S01]  /*7ade0*/  LDL.LU R29, [R1+0xd98] ;  /* 0x000d9800011d7983 */ /* 0x000ea20000300800 */
[----:B------:R-:W-:Y:S02]  /*7adf0*/  STL [R1+0x4c8], R7 ;  /* 0x0004c80701007387 */ /* 0x000fe40000100800 */
[----:B------:R-:W3:Y:S02]  /*7ae00*/  LDL.LU R28, [R1+0xd9c] ;  /* 0x000d9c00011c7983 */ /* 0x000ee40000300800 */
[----:B------:R4:W-:Y:S01]  /*7ae10*/  STL [R1+0x4cc], R6 ;  /* 0x0004cc0601007387 */ /* 0x0009e20000100800 */
[----:B------:R-:W3:Y:S01]  /*7ae20*/  LDL.LU R27, [R1+0xd88] ;  /* 0x000d8800011b7983 */ /* 0x000ee20000300800 */
[----:B------:R-:W3:Y:S02]  /*7ae30*/  LDL.LU R26, [R1+0xd8c] ;  /* 0x000d8c00011a7983 */ /* 0x000ee40000300800 */
[----:B------:R-:W3:Y:S02]  /*7ae40*/  LDL.LU R25, [R1+0xd78] ;  /* 0x000d780001197983 */ /* 0x000ee40000300800 */
[----:B------:R-:W3:Y:S01]  /*7ae50*/  LDL.LU R20, [R1+0xd7c] ;  /* 0x000d7c0001147983 */ /* 0x000ee20000300800 */
[----:B------:R-:W3:Y:S01]  /*7ae60*/  LDL.LU R19, [R1+0xd68] ;  /* 0x000d680001137983 */ /* 0x000ee20000300800 */
[----:B------:R-:W3:Y:S02]  /*7ae70*/  LDL.LU R18, [R1+0xd6c] ;  /* 0x000d6c0001127983 */ /* 0x000ee40000300800 */
[----:B------:R-:W3:Y:S02]  /*7ae80*/  LDL.LU R17, [R1+0xd58] ;  /* 0x000d580001117983 */ /* 0x000ee40000300800 */
[----:B0-----:R-:W3:Y:S01]  /*7ae90*/  LDL.LU R16, [R1+0xd5c] ;  /* 0x000d5c0001107983 */ /* 0x001ee20000300800 */
[----:B-1----:R-:W3:Y:S01]  /*7aea0*/  LDL.LU R15, [R1+0x7e8] ;  /* 0x0007e800010f7983 */ /* 0x002ee20000300800 */
[----:B----4-:R-:W4:Y:S02]  /*7aeb0*/  LDL.LU R14, [R1+0x7ec] ;  /* 0x0007ec00010e7983 */ /* 0x010f240000300800 */
[----:B------:R-:W4:Y:S02]  /*7aec0*/  LDL.LU R13, [R1+0x7d8] ;  /* 0x0007d800010d7983 */ /* 0x000f240000300800 */
[----:B------:R-:W4:Y:S01]  /*7aed0*/  LDL.LU R12, [R1+0x7dc] ;  /* 0x0007dc00010c7983 */ /* 0x000f220000300800 */
[----:B------:R-:W4:Y:S01]  /*7aee0*/  LDL.LU R11, [R1+0x1748] ;  /* 0x00174800010b7983 */ /* 0x000f220000300800 */
[----:B------:R-:W4:Y:S02]  /*7aef0*/  LDL.64 R8, [R1+0x1c40] ;  /* 0x001c400001087983 */ /* 0x000f240000100a00 */
[----:B------:R-:W4:Y:S02]  /*7af00*/  LDL.64 R6, [R1+0x1c38] ;  /* 0x001c380001067983 */ /* 0x000f240000100a00 */
[----:B--2---:R-:W-:-:S02]  /*7af10*/  FMUL R29, R3, R29 ;  /* 0x0000001d031d7220 */ /* 0x004fc40000400000 */
[C---:B---3--:R-:W-:Y:S02]  /*7af20*/  FMUL R28, R3.reuse, R28 ;  /* 0x0000001c031c7220 */ /* 0x048fe40000400000 */
[C---:B------:R-:W-:Y:S02]  /*7af30*/  FMUL R27, R3.reuse, R27 ;  /* 0x0000001b031b7220 */ /* 0x040fe40000400000 */
[C---:B------:R-:W-:Y:S02]  /*7af40*/  FMUL R26, R3.reuse, R26 ;  /* 0x0000001a031a7220 */ /* 0x040fe40000400000 */
        /* <DEDUP_REMOVED lines=9> */
[----:B------:R-:W-:Y:S01]  /*7afe0*/  STL [R1+0x408], R25 ;  /* 0x0004081901007387 */ /* 0x000fe20000100800 */
[C---:B------:R-:W-:Y:S02]  /*7aff0*/  FMUL R16, R3.reuse, R16 ;  /* 0x0000001003107220 */ /* 0x040fe40000400000 */
[----:B------:R0:W-:Y:S02]  /*7b000*/  STL [R1+0x40c], R20 ;  /* 0x00040c1401007387 */ /* 0x0001e40000100800 */
[C---:B------:R-:W-:Y:S01]  /*7b010*/  FMUL R15, R3.reuse, R15 ;  /* 0x0000000f030f7220 */ /* 0x040fe20000400000 */
[----:B------:R-:W-:Y:S01]  /*7b020*/  STL [R1+0x118], R19 ;  /* 0x0001181301007387 */ /* 0x000fe20000100800 */
[----:B----4-:R-:W-:-:S02]  /*7b030*/  FMUL R14, R3, R14 ;  /* 0x0000000e030e7220 */ /* 0x010fc40000400000 */
[----:B------:R-:W-:Y:S02]  /*7b040*/  STL [R1+0x11c], R18 ;  /* 0x00011c1201007387 */ /* 0x000fe40000100800 */
[C---:B------:R-:W-:Y:S01]  /*7b050*/  FMUL R13, R3.reuse, R13 ;  /* 0x0000000d030d7220 */ /* 0x040fe20000400000 */
[----:B------:R-:W-:Y:S01]  /*7b060*/  STL [R1+0x108], R17 ;  /* 0x0001081101007387 */ /* 0x000fe20000100800 */
[C---:B------:R-:W-:Y:S02]  /*7b070*/  FMUL R12, R3.reuse, R12 ;  /* 0x0000000c030c7220 */ /* 0x040fe40000400000 */
[----:B------:R-:W-:Y:S02]  /*7b080*/  STL [R1+0x10c], R16 ;  /* 0x00010c1001007387 */ /* 0x000fe40000100800 */
[----:B------:R-:W-:Y:S02]  /*7b090*/  STL [R1+0x568], R15 ;  /* 0x0005680f01007387 */ /* 0x000fe40000100800 */
[----:B------:R-:W-:Y:S01]  /*7b0a0*/  FFMA R11, R3, R11, R5 ;  /* 0x0000000b030b7223 */ /* 0x000fe20000000005 */
[----:B------:R1:W-:Y:S01]  /*7b0b0*/  STL [R1+0x56c], R14 ;  /* 0x00056c0e01007387 */ /* 0x0003e20000100800 */
[----:B------:R2:W-:Y:S02]  /*7b0c0*/  STL [R1+0x558], R13 ;  /* 0x0005580d01007387 */ /* 0x0005e40000100800 */
[----:B------:R3:W-:Y:S02]  /*7b0d0*/  STL [R1+0x55c], R12 ;  /* 0x00055c0c01007387 */ /* 0x0007e40000100800 */
[----:B0-----:R-:W4:Y:S01]  /*7b0e0*/  LDL.LU R20, [R1+0x174c] ;  /* 0x00174c0001147983 */ /* 0x001f220000300800 */
[----:B------:R0:W-:Y:S04]  /*7b0f0*/  STL [R1+0x1748], R11 ;  /* 0x0017480b01007387 */ /* 0x0001e80000100800 */
[----:B-1----:R-:W4:Y:S01]  /*7b100*/  LDL.LU R14, [R1+0xea0] ;  /* 0x000ea000010e7983 */ /* 0x002f220000300800 */
[----:B--2---:R-:W2:Y:S02]  /*7b110*/  LDL.LU R13, [R1+0xea4] ;  /* 0x000ea400010d7983 */ /* 0x004ea40000300800 */
[----:B------:R-:W2:Y:S02]  /*7b120*/  LDL.LU R19, [R1+0xe90] ;  /* 0x000e900001137983 */ /* 0x000ea40000300800 */
[----:B------:R-:W-:-:S02]  /*7b130*/  FADD R3, -R2, R22 ;  /* 0x0000001602037221 */ /* 0x000fc40000000100 */
[----:B------:R-:W2:Y:S01]  /*7b140*/  LDL.LU R2, [R1+0xe94] ;  /* 0x000e940001027983 */ /* 0x000ea20000300800 */
[----:B------:R-:W-:-:S04]  /*7b150*/  IMAD.WIDE R8, R0, 0x2, R8 ;  /* 0x0000000200087825 */ /* 0x000fc800078e0208 */
[----:B------:R-:W2:Y:S02]  /*7b160*/  LDL.LU R18, [R1+0xf50] ;  /* 0x000f500001127983 */ /* 0x000ea40000300800 */
[----:B------:R-:W-:Y:S01]  /*7b170*/  FADD R5, -R23, R24 ;  /* 0x0000001817057221 */ /* 0x000fe20000000100 */
[----:B---3--:R-:W3:Y:S04]  /*7b180*/  LDL.LU R12, [R1+0xf54] ;  /* 0x000f5400010c7983 */ /* 0x008ee80000300800 */
[----:B------:R1:W3:Y:S01]  /*7b190*/  LDG.E.U16 R23, [R8.64] ;  /* 0x0000000408177981 */ /* 0x0002e2000c1e1500 */
[----:B------:R-:W-:-:S04]  /*7b1a0*/  IMAD.WIDE R6, R0, 0x2, R6 ;  /* 0x0000000200067825 */ /* 0x000fc800078e0206 */
[----:B------:R-:W3:Y:S02]  /*7b1b0*/  LDL.LU R17, [R1+0xf40] ;  /* 0x000f400001117983 */ /* 0x000ee40000300800 */
[----:B------:R-:W3:Y:S01]  /*7b1c0*/  LDL.LU R16, [R1+0xf44] ;  /* 0x000f440001107983 */ /* 0x000ee20000300800 */
[----:B------:R-:W3:Y:S04]  /*7b1d0*/  LDL.LU R15, [R1+0xf30] ;  /* 0x000f3000010f7983 */ /* 0x000ee80000300800 */
[----:B------:R1:W3:Y:S01]  /*7b1e0*/  LDG.E.U16 R22, [R6.64] ;  /* 0x0000000406167981 */ /* 0x0002e2000c1e1500 */
[----:B0-----:R-:W3:Y:S02]  /*7b1f0*/  LDL.LU R11, [R1+0xf34] ;  /* 0x000f3400010b7983 */ /* 0x001ee40000300800 */
[----:B------:R-:W-:-:S02]  /*7b200*/  FMUL R5, R5, 1.4426950216293334961 ;  /* 0x3fb8aa3b05057820 */ /* 0x000fc40000400000 */
[----:B-1----:R-:W-:Y:S02]  /*7b210*/  FMUL R6, R3, 1.4426950216293334961 ;  /* 0x3fb8aa3b03067820 */ /* 0x002fe40000400000 */
[----:B------:R2:W0:Y:S01]  /*7b220*/  MUFU.EX2 R3, R5 ;  /* 0x0000000500037308 */ /* 0x0004220000000800 */
[C---:B----4-:R-:W-:Y:S02]  /*7b230*/  FFMA R20, R4.reuse, R20, R10 ;  /* 0x0000001404147223 */ /* 0x050fe4000000000a */
[----:B------:R-:W-:-:S03]  /*7b240*/  FMUL R7, R4, R14 ;  /* 0x0000000e04077220 */ /* 0x000fc60000400000 */
[----:B------:R-:W-:Y:S01]  /*7b250*/  STL [R1+0x174c], R20 ;  /* 0x00174c1401007387 */ /* 0x000fe20000100800 */
[----:B------:R-:W4:Y:S02]  /*7b260*/  LDL.LU R14, [R1+0xf20] ;  /* 0x000f2000010e7983 */ /* 0x000f240000300800 */
[C---:B--2---:R-:W-:Y:S01]  /*7b270*/  FMUL R5, R4.reuse, R13 ;  /* 0x0000000d04057220 */ /* 0x044fe20000400000 */
[----:B------:R1:W-:Y:S01]  /*7b280*/  STL [R1+0x3f0], R7 ;  /* 0x0003f00701007387 */ /* 0x0003e20000100800 */
[----:B------:R-:W2:Y:S03]  /*7b290*/  LDL.LU R13, [R1+0xf24] ;  /* 0x000f2400010d7983 */ /* 0x000ea60000300800 */
[----:B------:R0:W-:Y:S01]  /*7b2a0*/  STL [R1+0x3f4], R5 ;  /* 0x0003f40501007387 */ /* 0x0001e20000100800 */
[----:B------:R-:W2:Y:S03]  /*7b2b0*/  LDL.LU R9, [R1+0xf10] ;  /* 0x000f100001097983 */ /* 0x000ea60000300800 */
[----:B------:R-:W2:Y:S01]  /*7b2c0*/  LDL.LU R8, [R1+0xf14] ;  /* 0x000f140001087983 */ /* 0x000ea20000300800 */
[----:B------:R-:W-:-:S03]  /*7b2d0*/  FMUL R10, R4, R19 ;  /* 0x00000013040a7220 */ /* 0x000fc60000400000 */
[----:B-1----:R-:W2:Y:S02]  /*7b2e0*/  LDL.LU R7, [R1+0xf00] ;  /* 0x000f000001077983 */ /* 0x002ea40000300800 */
[----:B------:R1:W-:Y:S02]  /*7b2f0*/  STL [R1+0x3e0], R10 ;  /* 0x0003e00a01007387 */ /* 0x0003e40000100800 */
[C---:B0-----:R-:W-:Y:S02]  /*7b300*/  FMUL R5, R4.reuse, R2 ;  /* 0x0000000204057220 */ /* 0x041fe40000400000 */
[----:B------:R-:W2:Y:S03]  /*7b310*/  LDL.LU R2, [R1+0xf04] ;  /* 0x000f040001027983 */ /* 0x000ea60000300800 */
[----:B------:R0:W-:Y:S02]  /*7b320*/  STL [R1+0x3e4], R5 ;  /* 0x0003e40501007387 */ /* 0x0001e40000100800 */
[----:B---3--:R-:W-:Y:S02]  /*7b330*/  STL [R1+0x7f8], R23 ;  /* 0x0007f81701007387 */ /* 0x008fe40000100800 */
[----:B------:R-:W-:-:S02]  /*7b340*/  FMUL R17, R4, R17 ;  /* 0x0000001104117220 */ /* 0x000fc40000400000 */
[C---:B------:R-:W-:Y:S02]  /*7b350*/  FMUL R16, R4.reuse, R16 ;  /* 0x0000001004107220 */ /* 0x040fe40000400000 */
[C---:B-1----:R-:W-:Y:S02]  /*7b360*/  FMUL R10, R4.reuse, R12 ;  /* 0x0000000c040a7220 */ /* 0x042fe40000400000 */
[----:B------:R-:W3:Y:S01]  /*7b370*/  LDL.LU R12, [R1+0xef0] ;  /* 0x000ef000010c7983 */ /* 0x000ee20000300800 */
[----:B0-----:R-:W-:-:S05]  /*7b380*/  FMUL R5, R4, R18 ;  /* 0x0000001204057220 */ /* 0x001fca0000400000 */
[----:B------:R0:W-:Y:S04]  /*7b390*/  STL [R1+0x3d0], R5 ;  /* 0x0003d00501007387 */ /* 0x0001e80000100800 */
[----:B0-----:R-:W3:Y:S01]  /*7b3a0*/  LDL.LU R5, [R1+0xef4] ;  /* 0x000ef40001057983 */ /* 0x001ee20000300800 */
[----:B------:R0:W-:Y:S02]  /*7b3b0*/  STL [R1+0x3d4], R10 ;  /* 0x0003d40a01007387 */ /* 0x0001e40000100800 */
[----:B------:R-:W-:Y:S02]  /*7b3c0*/  STL [R1+0x3c0], R17 ;  /* 0x0003c01101007387 */ /* 0x000fe40000100800 */
[----:B------:R-:W-:Y:S01]  /*7b3d0*/  STL [R1+0x3c4], R16 ;  /* 0x0003c41001007387 */ /* 0x000fe20000100800 */
[----:B------:R-:W-:Y:S01]  /*7b3e0*/  STL [R1+0x7f4], R22 ;  /* 0x0007f41601007387 */ /* 0x000fe20000100800 */
[----:B0-----:R-:W-:-:S02]  /*7b3f0*/  FMUL R10, R4, R15 ;  /* 0x0000000f040a7220 */ /* 0x001fc40000400000 */
[C---:B------:R-:W-:Y:S02]  /*7b400*/  FMUL R15, R4.reuse, R11 ;  /* 0x0000000b040f7220 */ /* 0x040fe40000400000 */
[----:B------:R-:W3:Y:S01]  /*7b410*/  LDL.LU R11, [R1+0xee0] ;  /* 0x000ee000010b7983 */ /* 0x000ee20000300800 */
[----:B------:R0:W-:Y:S03]  /*7b420*/  STL [R1+0x3b0], R10 ;  /* 0x0003b00a01007387 */ /* 0x0001e60000100800 */
[----:B0-----:R-:W3:Y:S01]  /*7b430*/  LDL.LU R10, [R1+0xee4] ;  /* 0x000ee400010a7983 */ /* 0x001ee20000300800 */
[----:B------:R2:W-:Y:S02]  /*7b440*/  STL [R1+0x3b4], R15 ;  /* 0x0003b40f01007387 */ /* 0x0005e40000100800 */
[C---:B----4-:R-:W-:Y:S02]  /*7b450*/  FMUL R16, R4.reuse, R14 ;  /* 0x0000000e04107220 */ /* 0x050fe40000400000 */
[----:B--2---:R-:W-:-:S03]  /*7b460*/  FMUL R15, R4, R13 ;  /* 0x0000000d040f7220 */ /* 0x004fc60000400000 */
[----:B------:R-:W-:Y:S01]  /*7b470*/  STL [R1+0x3a0], R16 ;  /* 0x0003a01001007387 */ /* 0x000fe20000100800 */
[----:B------:R-:W-:-:S03]  /*7b480*/  FMUL R14, R4, R9 ;  /* 0x00000009040e7220 */ /* 0x000fc60000400000 */
[----:B------:R-:W-:Y:S01]  /*7b490*/  STL [R1+0x3a4], R15 ;  /* 0x0003a40f01007387 */ /* 0x000fe20000100800 */
[----:B------:R-:W2:Y:S02]  /*7b4a0*/  LDL.LU R9, [R1+0xed0] ;  /* 0x000ed00001097983 */ /* 0x000ea40000300800 */
[C---:B------:R-:W-:Y:S02]  /*7b4b0*/  FMUL R13, R4.reuse, R8 ;  /* 0x00000008040d7220 */ /* 0x040fe40000400000 */
[----:B------:R0:W-:Y:S01]  /*7b4c0*/  STL [R1+0x390], R14 ;  /* 0x0003900e01007387 */ /* 0x0001e20000100800 */
[----:B------:R-:W4:Y:S02]  /*7b4d0*/  LDL.LU R8, [R1+0xed4] ;  /* 0x000ed40001087983 */ /* 0x000f240000300800 */
[----:B------:R1:W-:Y:S02]  /*7b4e0*/  STL [R1+0x394], R13 ;  /* 0x0003940d01007387 */ /* 0x0003e40000100800 */
[----:B0-----:R-:W-:-:S02]  /*7b4f0*/  FMUL R14, R4, R7 ;  /* 0x00000007040e7220 */ /* 0x001fc40000400000 */
[----:B------:R-:W4:Y:S01]  /*7b500*/  LDL.LU R7, [R1+0xec0] ;  /* 0x000ec00001077983 */ /* 0x000f220000300800 */
[C---:B-1----:R-:W-:Y:S02]  /*7b510*/  FMUL R13, R4.reuse, R2 ;  /* 0x00000002040d7220 */ /* 0x042fe40000400000 */
[----:B------:R-:W-:Y:S02]  /*7b520*/  STL [R1+0x4a0], R14 ;  /* 0x0004a00e01007387 */ /* 0x000fe40000100800 */
[----:B------:R-:W4:Y:S02]  /*7b530*/  LDL.LU R2, [R1+0xec4] ;  /* 0x000ec40001027983 */ /* 0x000f240000300800 */
[C---:B---3--:R-:W-:Y:S01]  /*7b540*/  FMUL R12, R4.reuse, R12 ;  /* 0x0000000c040c7220 */ /* 0x048fe20000400000 */
[----:B------:R-:W-:Y:S01]  /*7b550*/  STL [R1+0x4a4], R13 ;  /* 0x0004a40d01007387 */ /* 0x000fe20000100800 */
[----:B------:R-:W3:Y:S03]  /*7b560*/  LDL.LU R16, [R1+0xeb0] ;  /* 0x000eb00001107983 */ /* 0x000ee60000300800 */
[----:B------:R-:W-:Y:S01]  /*7b570*/  STL [R1+0x490], R12 ;  /* 0x0004900c01007387 */ /* 0x000fe20000100800 */
[----:B------:R-:W3:Y:S02]  /*7b580*/  LDL.LU R15, [R1+0xeb4] ;  /* 0x000eb400010f7983 */ /* 0x000ee40000300800 */
[----:B------:R-:W-:-:S05]  /*7b590*/  FMUL R5, R4, R5 ;  /* 0x0000000504057220 */ /* 0x000fca0000400000 */
[----:B------:R0:W-:Y:S01]  /*7b5a0*/  STL [R1+0x494], R5 ;  /* 0x0004940501007387 */ /* 0x0001e20000100800 */
[----:B------:R-:W-:-:S03]  /*7b5b0*/  FMUL R11, R4, R11 ;  /* 0x0000000b040b7220 */ /* 0x000fc60000400000 */
[----:B0-----:R-:W3:Y:S01]  /*7b5c0*/  LDL.LU R5, [R1+0x7c0] ;  /* 0x0007c00001057983 */ /* 0x001ee20000300800 */
[----:B------:R-:W3:Y:S03]  /*7b5d0*/  LDL.LU R14, [R1+0x7c4] ;  /* 0x0007c400010e7983 */ /* 0x000ee60000300800 */
[----:B------:R0:W-:Y:S01]  /*7b5e0*/  STL [R1+0x480], R11 ;  /* 0x0004800b01007387 */ /* 0x0001e20000100800 */
[----:B------:R-:W3:Y:S02]  /*7b5f0*/  LDL.LU R13, [R1+0x7b0] ;  /* 0x0007b000010d7983 */ /* 0x000ee40000300800 */
[----:B------:R-:W-:-:S05]  /*7b600*/  FMUL R10, R4, R10 ;  /* 0x0000000a040a7220 */ /* 0x000fca0000400000 */
[----:B------:R1:W-:Y:S01]  /*7b610*/  STL [R1+0x484], R10 ;  /* 0x0004840a01007387 */ /* 0x0003e20000100800 */
[----:B------:R-:W3:Y:S02]  /*7b620*/  LDL.LU R12, [R1+0x7b4] ;  /* 0x0007b400010c7983 */ /* 0x000ee40000300800 */
[----:B0-----:R-:W3:Y:S01]  /*7b630*/  LDL.LU R11, [R1+0x7a0] ;  /* 0x0007a000010b7983 */ /* 0x001ee20000300800 */
[----:B-1----:R-:W3:Y:S01]  /*7b640*/  LDL.LU R10, [R1+0x7a4] ;  /* 0x0007a400010a7983 */ /* 0x002ee20000300800 */
[----:B--2---:R-:W-:-:S03]  /*7b650*/  FMUL R18, R4, R9 ;  /* 0x0000000904127220 */ /* 0x004fc60000400000 */
[----:B------:R-:W2:Y:S01]  /*7b660*/  LDL.LU R9, [R1+0xea8] ;  /* 0x000ea80001097983 */ /* 0x000ea20000300800 */
[----:B----4-:R-:W-:-:S03]  /*7b670*/  FMUL R17, R4, R8 ;  /* 0x0000000804117220 */ /* 0x010fc60000400000 */
[----:B------:R0:W-:Y:S01]  /*7b680*/  STL [R1+0x470], R18 ;  /* 0x0004701201007387 */ /* 0x0001e20000100800 */
[----:B------:R-:W4:Y:S03]  /*7b690*/  LDL.LU R8, [R1+0xeac] ;  /* 0x000eac0001087983 */ /* 0x000f260000300800 */
[----:B------:R1:W-:Y:S01]  /*7b6a0*/  STL [R1+0x474], R17 ;  /* 0x0004741101007387 */ /* 0x0003e20000100800 */
[----:B0-----:R-:W-:-:S03]  /*7b6b0*/  FMUL R18, R4, R7 ;  /* 0x0000000704127220 */ /* 0x001fc60000400000 */
[----:B------:R-:W4:Y:S02]  /*7b6c0*/  LDL.LU R7, [R1+0xe98] ;  /* 0x000e980001077983 */ /* 0x000f240000300800 */
[----:B------:R-:W-:Y:S02]  /*7b6d0*/  STL [R1+0x460], R18 ;  /* 0x0004601201007387 */ /* 0x000fe40000100800 */
[C---:B-1----:R-:W-:Y:S02]  /*7b6e0*/  FMUL R17, R4.reuse, R2 ;  /* 0x0000000204117220 */ /* 0x042fe40000400000 */
[----:B------:R-:W4:Y:S03]  /*7b6f0*/  LDL.LU R2, [R1+0xe9c] ;  /* 0x000e9c0001027983 */ /* 0x000f260000300800 */
[----:B------:R3:W-:Y:S02]  /*7b700*/  STL [R1+0x464], R17 ;  /* 0x0004641101007387 */ /* 0x0007e40000100800 */
[----:B---3--:R-:W-:-:S02]  /*7b710*/  FMUL R17, R4, R16 ;  /* 0x0000001004117220 */ /* 0x008fc40000400000 */
[----:B------:R-:W-:-:S03]  /*7b720*/  FMUL R16, R4, R15 ;  /* 0x0000000f04107220 */ /* 0x000fc60000400000 */
[----:B------:R0:W-:Y:S02]  /*7b730*/  STL [R1+0x450], R17 ;  /* 0x0004501101007387 */ /* 0x0001e40000100800 */
[----:B------:R1:W-:Y:S02]  /*7b740*/  STL [R1+0x454], R16 ;  /* 0x0004541001007387 */ /* 0x0003e40000100800 */
[C---:B------:R-:W-:Y:S02]  /*7b750*/  FMUL R15, R4.reuse, R5 ;  /* 0x00000005040f7220 */ /* 0x040fe40000400000 */
[C---:B------:R-:W-:Y:S01]  /*7b760*/  FMUL R14, R4.reuse, R14 ;  /* 0x0000000e040e7220 */ /* 0x040fe20000400000 */
[----:B------:R-:W3:Y:S01]  /*7b770*/  LDS R5, [R21.X4+0x20280] ;  /* 0x0202800015057984 */ /* 0x000ee20000004800 */
[----:B------:R-:W-:-:S03]  /*7b780*/  FMUL R13, R4, R13 ;  /* 0x0000000d040d7220 */ /* 0x000fc60000400000 */
[----:B------:R0:W-:Y:S01]  /*7b790*/  STL [R1+0x440], R15 ;  /* 0x0004400f01007387 */ /* 0x0001e20000100800 */
[----:B------:R-:W-:Y:S03]  /*7b7a0*/  STL [R1+0x444], R14 ;  /* 0x0004440e01007387 */ /* 0x000fe60000100800 */
[----:B------:R-:W-:Y:S01]  /*7b7b0*/  STL [R1+0x430], R13 ;  /* 0x0004300d01007387 */ /* 0x000fe20000100800 */
[C---:B------:R-:W-:Y:S02]  /*7b7c0*/  FMUL R12, R4.reuse, R12 ;  /* 0x0000000c040c7220 */ /* 0x040fe40000400000 */
[----:B------:R-:W-:-:S03]  /*7b7d0*/  FMUL R11, R4, R11 ;  /* 0x0000000b040b7220 */ /* 0x000fc60000400000 */
[----:B------:R-:W-:Y:S01]  /*7b7e0*/  STL [R1+0x434], R12 ;  /* 0x0004340c01007387 */ /* 0x000fe20000100800 */
[----:B------:R-:W3:Y:S02]  /*7b7f0*/  LDL.LU R19, [R1+0xf58] ;  /* 0x000f580001137983 */ /* 0x000ee40000300800 */
[----:B------:R-:W-:Y:S01]  /*7b800*/  FMUL R10, R4, R10 ;  /* 0x0000000a040a7220 */ /* 0x000fe20000400000 */
[----:B------:R-:W-:Y:S01]  /*7b810*/  STL [R1+0x420], R11 ;  /* 0x0004200b01007387 */ /* 0x000fe20000100800 */
[----:B------:R4:W0:Y:S03]  /*7b820*/  MUFU.EX2 R4, R6 ;  /* 0x0000000600047308 */ /* 0x0008260000000800 */
[----:B------:R-:W-:Y:S01]  /*7b830*/  STL [R1+0x424], R10 ;  /* 0x0004240a01007387 */ /* 0x000fe20000100800 */
[----:B------:R-:W3:Y:S02]  /*7b840*/  LDL.LU R18, [R1+0xf5c] ;  /* 0x000f5c0001127983 */ /* 0x000ee40000300800 */
[----:B------:R-:W0:Y:S04]  /*7b850*/  LDS R10, [R21.X4+0x20300] ;  /* 0x02030000150a7984 */ /* 0x000e280000004800 */
[----:B--2---:R-:W-:-:S02]  /*7b860*/  FMUL R9, R3, R9 ;  /* 0x0000000903097220 */ /* 0x004fc40000400000 */
[----:B----4-:R-:W-:-:S03]  /*7b870*/  FMUL R6, R3, R8 ;  /* 0x0000000803067220 */ /* 0x010fc60000400000 */
[----:B------:R-:W-:Y:S01]  /*7b880*/  STL [R1+0x3f8], R9 ;  /* 0x0003f80901007387 */ /* 0x000fe20000100800 */
[----:B0-----:R-:W2:Y:S03]  /*7b890*/  LDL.LU R17, [R1+0xf48] ;  /* 0x000f480001117983 */ /* 0x001ea60000300800 */
[----:B------:R0:W-:Y:S01]  /*7b8a0*/  STL [R1+0x3fc], R6 ;  /* 0x0003fc0601007387 */ /* 0x0001e20000100800 */
[----:B-1----:R-:W4:Y:S03]  /*7b8b0*/  LDL.LU R16, [R1+0xf4c] ;  /* 0x000f4c0001107983 */ /* 0x002f260000300800 */
[----:B------:R-:W4:Y:S01]  /*7b8c0*/  LDL.LU R15, [R1+0xf38] ;  /* 0x000f3800010f7983 */ /* 0x000f220000300800 */
[C---:B------:R-:W-:Y:S02]  /*7b8d0*/  FMUL R7, R3.reuse, R7 ;  /* 0x0000000703077220 */ /* 0x040fe40000400000 */
[----:B0-----:R-:W-:-:S03]  /*7b8e0*/  FMUL R6, R3, R2 ;  /* 0x0000000203067220 */ /* 0x001fc60000400000 */
        /* <DEDUP_REMOVED lines=11> */
[----:B---3--:R-:W-:-:S05]  /*7b9a0*/  FMUL R19, R3, R19 ;  /* 0x0000001303137220 */ /* 0x008fca0000400000 */
[----:B------:R-:W-:Y:S01]  /*7b9b0*/  STL [R1+0x3d8], R19 ;  /* 0x0003d81301007387 */ /* 0x000fe20000100800 */
[----:B------:R-:W-:-:S05]  /*7b9c0*/  FMUL R18, R3, R18 ;  /* 0x0000001203127220 */ /* 0x000fca0000400000 */
[----:B------:R-:W-:Y:S01]  /*7b9d0*/  STL [R1+0x3dc], R18 ;  /* 0x0003dc1201007387 */ /* 0x000fe20000100800 */
[----:B------:R-:W3:Y:S02]  /*7b9e0*/  LDL.LU R24, [R1+0x16ec] ;  /* 0x0016ec0001187983 */ /* 0x000ee40000300800 */
[C---:B--2---:R-:W-:Y:S02]  /*7b9f0*/  FMUL R17, R3.reuse, R17 ;  /* 0x0000001103117220 */ /* 0x044fe40000400000 */
[----:B----4-:R-:W-:-:S03]  /*7ba00*/  FMUL R16, R3, R16 ;  /* 0x0000001003107220 */ /* 0x010fc60000400000 */
[----:B------:R-:W-:Y:S01]  /*7ba10*/  STL [R1+0x3c8], R17 ;  /* 0x0003c81101007387 */ /* 0x000fe20000100800 */
[----:B------:R-:W3:Y:S03]  /*7ba20*/  LDL R23, [R1+0xe34] ;  /* 0x000e340001177983 */ /* 0x000ee60000100800 */
[----:B------:R0:W-:Y:S01]  /*7ba30*/  STL [R1+0x3cc], R16 ;  /* 0x0003cc1001007387 */ /* 0x0001e20000100800 */
[----:B------:R-:W2:Y:S02]  /*7ba40*/  LDL.LU R22, [R1+0x16f4] ;  /* 0x0016f40001167983 */ /* 0x000ea40000300800 */
[C---:B0-----:R-:W-:Y:S02]  /*7ba50*/  FMUL R16, R3.reuse, R15 ;  /* 0x0000000f03107220 */ /* 0x041fe40000400000 */
[C---:B------:R-:W-:Y:S02]  /*7ba60*/  FMUL R15, R3.reuse, R2 ;  /* 0x00000002030f7220 */ /* 0x040fe40000400000 */
[----:B------:R-:W-:-:S02]  /*7ba70*/  FMUL R14, R3, R14 ;  /* 0x0000000e030e7220 */ /* 0x000fc40000400000 */
[C---:B------:R-:W-:Y:S02]  /*7ba80*/  FMUL R13, R3.reuse, R13 ;  /* 0x0000000d030d7220 */ /* 0x040fe40000400000 */
[C---:B------:R-:W-:Y:S01]  /*7ba90*/  FMUL R12, R3.reuse, R12 ;  /* 0x0000000c030c7220 */ /* 0x040fe20000400000 */
[----:B------:R0:W-:Y:S01]  /*7baa0*/  STL [R1+0x3b8], R16 ;  /* 0x0003b81001007387 */ /* 0x0001e20000100800 */
[----:B------:R-:W2:Y:S02]  /*7bab0*/  LDL R2, [R1+0xe2c] ;  /* 0x000e2c0001027983 */ /* 0x000ea40000100800 */
        /* <DEDUP_REMOVED lines=187> */
[C---:B0-----:R-:W-:Y:S02]  /*7c670*/  FMUL R6, R3.reuse, R7 ;  /* 0x0000000703067220 */ /* 0x041fe40000400000 */
[----:B------:R-:W-:-:S03]  /*7c680*/  FMUL R2, R3, R2 ;  /* 0x0000000203027220 */ /* 0x000fc60000400000 */
[----:B------:R0:W-:Y:S01]  /*7c690*/  STL [R1+0x378], R6 ;  /* 0x0003780601007387 */ /* 0x0001e20000100800 */
[----:B------:R-:W4:Y:S02]  /*7c6a0*/  LDL.LU R14, [R1+0x103c] ;  /* 0x00103c00010e7983 */ /* 0x000f240000300800 */
[----:B------:R1:W-:Y:S02]  /*7c6b0*/  STL [R1+0x37c], R2 ;  /* 0x00037c0201007387 */ /* 0x0003e40000100800 */
[----:B------:R-:W4:Y:S01]  /*7c6c0*/  LDL.LU R13, [R1+0x1028] ;  /* 0x00102800010d7983 */ /* 0x000f220000300800 */
[----:B------:R-:W4:Y:S01]  /*7c6d0*/  LDL.LU R12, [R1+0x102c] ;  /* 0x00102c00010c7983 */ /* 0x000f220000300800 */
[----:B------:R-:W4:Y:S02]  /*7c6e0*/  LDL.LU R11, [R1+0x1018] ;  /* 0x00101800010b7983 */ /* 0x000f240000300800 */
[----:B------:R-:W4:Y:S02]  /*7c6f0*/  LDL.LU R9, [R1+0x101c] ;  /* 0x00101c0001097983 */ /* 0x000f240000300800 */
[----:B------:R-:W4:Y:S01]  /*7c700*/  LDL.LU R8, [R1+0x1008] ;  /* 0x0010080001087983 */ /* 0x000f220000300800 */
[----:B------:R-:W4:Y:S01]  /*7c710*/  LDL.LU R7, [R1+0x100c] ;  /* 0x00100c0001077983 */ /* 0x000f220000300800 */
[----:B0-----:R-:W4:Y:S03]  /*7c720*/  LDL.LU R6, [R1+0xff8] ;  /* 0x000ff80001067983 */ /* 0x001f260000300800 */
[----:B-1----:R-:W4:Y:S01]  /*7c730*/  LDL.LU R2, [R1+0xffc] ;  /* 0x000ffc0001027983 */ /* 0x002f220000300800 */
[----:B---3--:R-:W-:-:S05]  /*7c740*/  FMUL R19, R3, R19 ;  /* 0x0000001303137220 */ /* 0x008fca0000400000 */
[----:B------:R0:W-:Y:S01]  /*7c750*/  STL [R1+0x368], R19 ;  /* 0x0003681301007387 */ /* 0x0001e20000100800 */
[----:B------:R-:W-:-:S05]  /*7c760*/  FMUL R18, R3, R18 ;  /* 0x0000001203127220 */ /* 0x000fca0000400000 */
[----:B------:R1:W-:Y:S01]  /*7c770*/  STL [R1+0x36c], R18 ;  /* 0x00036c1201007387 */ /* 0x0003e20000100800 */
[----:B------:R-:W3:Y:S02]  /*7c780*/  LDL.LU R24, [R1+0x16f8] ;  /* 0x0016f80001187983 */ /* 0x000ee40000300800 */
[C---:B--2---:R-:W-:Y:S02]  /*7c790*/  FMUL R17, R3.reuse, R17 ;  /* 0x0000001103117220 */ /* 0x044fe40000400000 */
[C---:B----4-:R-:W-:Y:S02]  /*7c7a0*/  FMUL R16, R3.reuse, R16 ;  /* 0x0000001003107220 */ /* 0x050fe40000400000 */
[C---:B------:R-:W-:Y:S01]  /*7c7b0*/  FMUL R15, R3.reuse, R15 ;  /* 0x0000000f030f7220 */ /* 0x040fe20000400000 */
[----:B------:R2:W-:Y:S01]  /*7c7c0*/  STL [R1+0x358], R17 ;  /* 0x0003581101007387 */ /* 0x0005e20000100800 */
[----:B------:R-:W3:Y:S02]  /*7c7d0*/  LDL R23, [R1+0xe3c] ;  /* 0x000e3c0001177983 */ /* 0x000ee40000100800 */
[----:B------:R4:W-:Y:S02]  /*7c7e0*/  STL [R1+0x35c], R16 ;  /* 0x00035c1001007387 */ /* 0x0009e40000100800 */
[----:B------:R-:W3:Y:S01]  /*7c7f0*/  LDL.LU R22, [R1+0x16fc] ;  /* 0x0016fc0001167983 */ /* 0x000ee20000300800 */
[----:B------:R-:W-:Y:S01]  /*7c800*/  STL [R1+0x348], R15 ;  /* 0x0003480f01007387 */ /* 0x000fe20000100800 */
[----:B------:R-:W3:Y:S02]  /*7c810*/  LDL R20, [R1+0xe30] ;  /* 0x000e300001147983 */ /* 0x000ee40000100800 */
[----:B------:R-:W-:-:S02]  /*7c820*/  FMUL R14, R3, R14 ;  /* 0x0000000e030e7220 */ /* 0x000fc40000400000 */
[C---:B------:R-:W-:Y:S02]  /*7c830*/  FMUL R13, R3.reuse, R13 ;  /* 0x0000000d030d7220 */ /* 0x040fe40000400000 */
        /* <DEDUP_REMOVED lines=8> */
[----:B------:R-:W-:Y:S02]  /*7c8c0*/  STL [R1+0x328], R11 ;  /* 0x0003280b01007387 */ /* 0x000fe40000100800 */
[----:B------:R-:W-:-:S02]  /*7c8d0*/  FMUL R6, R3, R6 ;  /* 0x0000000603067220 */ /* 0x000fc40000400000 */
[----:B------:R-:W-:Y:S01]  /*7c8e0*/  STL [R1+0x32c], R9 ;  /* 0x00032c0901007387 */ /* 0x000fe20000100800 */
[----:B------:R-:W-:Y:S01]  /*7c8f0*/  STL [R1+0x318], R8 ;  /* 0x0003180801007387 */ /* 0x000fe20000100800 */
[C---:B------:R-:W-:Y:S02]  /*7c900*/  FMUL R2, R3.reuse, R2 ;  /* 0x0000000203027220 */ /* 0x040fe40000400000 */
[----:B------:R-:W-:Y:S02]  /*7c910*/  STL [R1+0x31c], R7 ;  /* 0x00031c0701007387 */ /* 0x000fe40000100800 */
[----:B0-----:R-:W3:Y:S01]  /*7c920*/  LDL.LU R19, [R1+0xfe8] ;  /* 0x000fe80001137983 */ /* 0x001ee20000300800 */
[----:B------:R-:W-:Y:S01]  /*7c930*/  STL [R1+0x308], R6 ;  /* 0x0003080601007387 */ /* 0x000fe20000100800 */
[----:B-1----:R-:W3:Y:S02]  /*7c940*/  LDL.LU R18, [R1+0xfec] ;  /* 0x000fec0001127983 */ /* 0x002ee40000300800 */
[----:B------:R0:W-:Y:S02]  /*7c950*/  STL [R1+0x30c], R2 ;  /* 0x00030c0201007387 */ /* 0x0001e40000100800 */
[----:B--2---:R-:W2:Y:S01]  /*7c960*/  LDL.LU R17, [R1+0xfd8] ;  /* 0x000fd80001117983 */ /* 0x004ea20000300800 */
[----:B----4-:R-:W4:Y:S04]  /*7c970*/  LDL.LU R16, [R1+0xfdc] ;  /* 0x000fdc0001107983 */ /* 0x010f280000300800 */
        /* <DEDUP_REMOVED lines=11> */
[----:B------:R-:W4:Y:S01]  /*7ca30*/  LDL.64 R8, [R1+0x1c20] ;  /* 0x001c200001087983 */ /* 0x000f220000100a00 */
[----:B------:R-:W4:Y:S01]  /*7ca40*/  LDL.64 R6, [R1+0x1c18] ;  /* 0x001c180001067983 */ /* 0x000f220000100a00 */
[----:B---3--:R-:W-:-:S02]  /*7ca50*/  FMUL R19, R3, R19 ;  /* 0x0000001303137220 */ /* 0x008fc40000400000 */
[C---:B------:R-:W-:Y:S02]  /*7ca60*/  FMUL R18, R3.reuse, R18 ;  /* 0x0000001203127220 */ /* 0x040fe40000400000 */
[C---:B--2---:R-:W-:Y:S01]  /*7ca70*/  FMUL R17, R3.reuse, R17 ;  /* 0x0000001103117220 */ /* 0x044fe20000400000 */
[----:B------:R0:W-:Y:S01]  /*7ca80*/  STL [R1+0x2f8], R19 ;  /* 0x0002f81301007387 */ /* 0x0001e20000100800 */
[C---:B----4-:R-:W-:Y:S02]  /*7ca90*/  FMUL R16, R3.reuse, R16 ;  /* 0x0000001003107220 */ /* 0x050fe40000400000 */
[C---:B------:R-:W-:Y:S01]  /*7caa0*/  FMUL R2, R3.reuse, R2 ;  /* 0x0000000203027220 */ /* 0x040fe20000400000 */
[----:B0-----:R0:W5:Y:S01]  /*7cab0*/  LDL.LU R19, [R1+0x3788] ;  /* 0x0037880001137983 */ /* 0x0011620000300800 */
[----:B------:R1:W-:Y:S02]  /*7cac0*/  STL [R1+0x2fc], R18 ;  /* 0x0002fc1201007387 */ /* 0x0003e40000100800 */
[C---:B------:R-:W-:Y:S01]  /*7cad0*/  FMUL R29, R3.reuse, R29 ;  /* 0x0000001d031d7220 */ /* 0x040fe20000400000 */
[----:B-1----:R0:W5:Y:S01]  /*7cae0*/  LDL.LU R18, [R1+0x3784] ;  /* 0x0037840001127983 */ /* 0x0021620000300800 */
[----:B------:R1:W-:Y:S03]  /*7caf0*/  STL [R1+0x2e8], R17 ;  /* 0x0002e81101007387 */ /* 0x0003e60000100800 */
[----:B-1----:R0:W5:Y:S01]  /*7cb00*/  LDL.LU R17, [R1+0x3780] ;  /* 0x0037800001117983 */ /* 0x0021620000300800 */
[----:B------:R1:W-:Y:S03]  /*7cb10*/  STL [R1+0x2ec], R16 ;  /* 0x0002ec1001007387 */ /* 0x0003e60000100800 */
[----:B-1----:R0:W5:Y:S01]  /*7cb20*/  LDL.LU R16, [R1+0x377c] ;  /* 0x00377c0001107983 */ /* 0x0021620000300800 */
[----:B------:R1:W-:Y:S03]  /*7cb30*/  STL [R1+0x2d8], R2 ;  /* 0x0002d80201007387 */ /* 0x0003e60000100800 */
[----:B-1----:R-:W2:Y:S01]  /*7cb40*/  LDL.LU R2, [R1+0x3778] ;  /* 0x0037780001027983 */ /* 0x002ea20000300800 */
[----:B------:R1:W-:Y:S02]  /*7cb50*/  STL [R1+0x2dc], R29 ;  /* 0x0002dc1d01007387 */ /* 0x0003e40000100800 */
[----:B-1----:R-:W-:-:S02]  /*7cb60*/  FMUL R29, R3, R28 ;  /* 0x0000001c031d7220 */ /* 0x002fc40000400000 */
[C---:B------:R-:W-:Y:S02]  /*7cb70*/  FMUL R28, R3.reuse, R27 ;  /* 0x0000001b031c7220 */ /* 0x040fe40000400000 */
[C---:B------:R-:W-:Y:S02]  /*7cb80*/  FMUL R27, R3.reuse, R26 ;  /* 0x0000001a031b7220 */ /* 0x040fe40000400000 */
[C---:B------:R-:W-:Y:S02]  /*7cb90*/  FMUL R26, R3.reuse, R25 ;  /* 0x00000019031a7220 */ /* 0x040fe40000400000 */
[C---:B------:R-:W-:Y:S01]  /*7cba0*/  FMUL R25, R3.reuse, R15 ;  /* 0x0000000f03197220 */ /* 0x040fe20000400000 */
[----:B------:R-:W-:Y:S01]  /*7cbb0*/  STL [R1+0x2c8], R29 ;  /* 0x0002c81d01007387 */ /* 0x000fe20000100800 */
[C---:B------:R-:W-:Y:S02]  /*7cbc0*/  FMUL R15, R3.reuse, R14 ;  /* 0x0000000e030f7220 */ /* 0x040fe40000400000 */
[----:B------:R-:W-:Y:S02]  /*7cbd0*/  STL [R1+0x2cc], R28 ;  /* 0x0002cc1c01007387 */ /* 0x000fe40000100800 */
[----:B------:R-:W-:Y:S01]  /*7cbe0*/  STL [R1+0x2b8], R27 ;  /* 0x0002b81b01007387 */ /* 0x000fe20000100800 */
[----:B------:R-:W-:Y:S01]  /*7cbf0*/  STL [R1+0x2bc], R26 ;  /* 0x0002bc1a01007387 */ /* 0x000fe20000100800 */
[----:B------:R-:W-:-:S02]  /*7cc00*/  FMUL R14, R3, R13 ;  /* 0x0000000d030e7220 */ /* 0x000fc40000400000 */
[----:B------:R-:W-:Y:S02]  /*7cc10*/  STL [R1+0x2a8], R25 ;  /* 0x0002a81901007387 */ /* 0x000fe40000100800 */
[C---:B------:R-:W-:Y:S01]  /*7cc20*/  FMUL R13, R3.reuse, R11 ;  /* 0x0000000b030d7220 */ /* 0x040fe20000400000 */
[----:B------:R1:W-:Y:S01]  /*7cc30*/  STL [R1+0x2ac], R15 ;  /* 0x0002ac0f01007387 */ /* 0x0003e20000100800 */
[----:B------:R-:W3:Y:S02]  /*7cc40*/  LDL.LU R11, [R1+0x175c] ;  /* 0x00175c00010b7983 */ /* 0x000ee40000300800 */
[----:B------:R-:W-:Y:S02]  /*7cc50*/  FFMA R12, R3, R12, R5 ;  /* 0x0000000c030c7223 */ /* 0x000fe40000000005 */
[----:B------:R4:W-:Y:S01]  /*7cc60*/  STL [R1+0x298], R14 ;  /* 0x0002980e01007387 */ /* 0x0009e20000100800 */
[----:B------:R0:W-:Y:S02]  /*7cc70*/  STL [R1+0x29c], R13 ;  /* 0x00029c0d01007387 */ /* 0x0001e40000100800 */
[----:B------:R0:W-:Y:S02]  /*7cc80*/  STL [R1+0x1758], R12 ;  /* 0x0017580c01007387 */ /* 0x0001e40000100800 */
[----:B-1----:R-:W2:Y:S01]  /*7cc90*/  LDL.LU R15, [R1+0x1080] ;  /* 0x00108000010f7983 */ /* 0x002ea20000300800 */
[----:B----4-:R-:W4:Y:S02]  /*7cca0*/  LDL.LU R14, [R1+0x1084] ;  /* 0x00108400010e7983 */ /* 0x010f240000300800 */
[----:B------:R-:W-:-:S04]  /*7ccb0*/  IMAD.WIDE R8, R0, 0x2, R8 ;  /* 0x0000000200087825 */ /* 0x000fc800078e0208 */
[----:B------:R-:W-:Y:S02]  /*7ccc0*/  FADD R5, -R23, R24 ;  /* 0x0000001817057221 */ /* 0x000fe40000000100 */
[----:B------:R-:W2:Y:S04]  /*7ccd0*/  LDL.LU R24, [R1+0x1070] ;  /* 0x0010700001187983 */ /* 0x000ea80000300800 */
[----:B------:R1:W2:Y:S04]  /*7cce0*/  LDG.E.U16 R26, [R8.64] ;  /* 0x00000004081a7981 */ /* 0x0002a8000c1e1500 */
[----:B-1----:R-:W4:Y:S01]  /*7ccf0*/  LDL.LU R8, [R1+0x1074] ;  /* 0x0010740001087983 */ /* 0x002f220000300800 */
[----:B------:R-:W4:Y:S02]  /*7cd00*/  LDL.LU R23, [R1+0x1150] ;  /* 0x0011500001177983 */ /* 0x000f240000300800 */
[----:B0-----:R-:W4:Y:S02]  /*7cd10*/  LDL.LU R13, [R1+0x1154] ;  /* 0x00115400010d7983 */ /* 0x001f240000300800 */
[----:B------:R-:W-:-:S02]  /*7cd20*/  FADD R3, -R20, R22 ;  /* 0x0000001614037221 */ /* 0x000fc40000000100 */
[----:B------:R-:W-:Y:S01]  /*7cd30*/  IMAD.WIDE R6, R0, 0x2, R6 ;  /* 0x0000000200067825 */ /* 0x000fe200078e0206 */
[----:B------:R-:W4:Y:S03]  /*7cd40*/  LDL.LU R22, [R1+0x1140] ;  /* 0x0011400001167983 */ /* 0x000f260000300800 */
[----:B------:R-:W4:Y:S02]  /*7cd50*/  LDL.LU R12, [R1+0x1130] ;  /* 0x00113000010c7983 */ /* 0x000f240000300800 */
[----:B------:R-:W4:Y:S01]  /*7cd60*/  LDL.LU R20, [R1+0x1144] ;  /* 0x0011440001147983 */ /* 0x000f220000300800 */
[----:B------:R0:W4:Y:S01]  /*7cd70*/  LDG.E.U16 R25, [R6.64] ;  /* 0x0000000406197981 */ /* 0x000122000c1e1500 */
[----:B------:R-:W-:Y:S02]  /*7cd80*/  FMUL R5, R5, 1.4426950216293334961 ;  /* 0x3fb8aa3b05057820 */ /* 0x000fe40000400000 */
[----:B0-----:R-:W-:-:S02]  /*7cd90*/  FMUL R6, R3, 1.4426950216293334961 ;  /* 0x3fb8aa3b03067820 */ /* 0x001fc40000400000 */
[----:B------:R4:W0:Y:S01]  /*7cda0*/  MUFU.EX2 R3, R5 ;  /* 0x0000000500037308 */ /* 0x0008220000000800 */
[----:B---3--:R-:W-:-:S05]  /*7cdb0*/  FFMA R11, R4, R11, R10 ;  /* 0x0000000b040b7223 */ /* 0x008fca000000000a */
[----:B------:R1:W-:Y:S04]  /*7cdc0*/  STL [R1+0x175c], R11 ;  /* 0x00175c0b01007387 */ /* 0x0003e80000100800 */
[----:B-1----:R-:W3:Y:S01]  /*7cdd0*/  LDL.LU R11, [R1+0x1134] ;  /* 0x00113400010b7983 */ /* 0x002ee20000300800 */
[C---:B--2---:R-:W-:Y:S02]  /*7cde0*/  FMUL R7, R4.reuse, R15 ;  /* 0x0000000f04077220 */ /* 0x044fe40000400000 */
[C---:B----4-:R-:W-:Y:S01]  /*7cdf0*/  FMUL R5, R4.reuse, R14 ;  /* 0x0000000e04057220 */ /* 0x050fe20000400000 */
[----:B------:R-:W2:Y:S04]  /*7ce00*/  LDL.LU R15, [R1+0x1120] ;  /* 0x00112000010f7983 */ /* 0x000ea80000300800 */
[----:B------:R1:W-:Y:S01]  /*7ce10*/  STL [R1+0x280], R7 ;  /* 0x0002800701007387 */ /* 0x0003e20000100800 */
[----:B------:R-:W4:Y:S02]  /*7ce20*/  LDL.LU R14, [R1+0x1124] ;  /* 0x00112400010e7983 */ /* 0x000f240000300800 */
[----:B------:R0:W-:Y:S02]  /*7ce30*/  STL [R1+0x284], R5 ;  /* 0x0002840501007387 */ /* 0x0001e40000100800 */
[----:B------:R-:W4:Y:S01]  /*7ce40*/  LDL.LU R10, [R1+0x1110] ;  /* 0x00111000010a7983 */ /* 0x000f220000300800 */
[----:B------:R-:W4:Y:S01]  /*7ce50*/  LDL.LU R9, [R1+0x1114] ;  /* 0x0011140001097983 */ /* 0x000f220000300800 */
[----:B-1----:R-:W-:-:S02]  /*7ce60*/  FMUL R7, R4, R24 ;  /* 0x0000001804077220 */ /* 0x002fc40000400000 */
[C---:B0-----:R-:W-:Y:S02]  /*7ce70*/  FMUL R5, R4.reuse, R8 ;  /* 0x0000000804057220 */ /* 0x041fe40000400000 */
[----:B------:R-:W4:Y:S01]  /*7ce80*/  LDL.LU R8, [R1+0x1100] ;  /* 0x0011000001087983 */ /* 0x000f220000300800 */
[----:B------:R0:W-:Y:S03]  /*7ce90*/  STL [R1+0x270], R7 ;  /* 0x0002700701007387 */ /* 0x0001e60000100800 */
[----:B0-----:R-:W4:Y:S01]  /*7cea0*/  LDL.LU R7, [R1+0x1104] ;  /* 0x0011040001077983 */ /* 0x001f220000300800 */
[----:B------:R0:W-:Y:S02]  /*7ceb0*/  STL [R1+0x274], R5 ;  /* 0x0002740501007387 */ /* 0x0001e40000100800 */
[----:B------:R-:W-:Y:S02]  /*7cec0*/  STL [R1+0x7e8], R26 ;  /* 0x0007e81a01007387 */ /* 0x000fe40000100800 */
[----:B------:R-:W-:-:S02]  /*7ced0*/  FMUL R24, R4, R22 ;  /* 0x0000001604187220 */ /* 0x000fc40000400000 */
[C---:B0-----:R-:W-:Y:S02]  /*7cee0*/  FMUL R5, R4.reuse, R23 ;  /* 0x0000001704057220 */ /* 0x041fe40000400000 */
[C---:B------:R-:W-:Y:S02]  /*7cef0*/  FMUL R23, R4.reuse, R13 ;  /* 0x0000000d04177220 */ /* 0x040fe40000400000 */
[----:B------:R-:W4:Y:S01]  /*7cf00*/  LDL.LU R13, [R1+0x10f0] ;  /* 0x0010f000010d7983 */ /* 0x000f220000300800 */
[----:B------:R0:W-:Y:S02]  /*7cf10*/  STL [R1+0x260], R5 ;  /* 0x0002600501007387 */ /* 0x0001e40000100800 */
[C---:B------:R-:W-:Y:S01]  /*7cf20*/  FMUL R22, R4.reuse, R12 ;  /* 0x0000000c04167220 */ /* 0x040fe20000400000 */
[----:B0-----:R-:W4:Y:S01]  /*7cf30*/  LDL.LU R5, [R1+0x10f4] ;  /* 0x0010f40001057983 */ /* 0x001f220000300800 */
[----:B------:R0:W-:Y:S02]  /*7cf40*/  STL [R1+0x264], R23 ;  /* 0x0002641701007387 */ /* 0x0001e40000100800 */
[----:B------:R-:W-:Y:S02]  /*7cf50*/  STL [R1+0x7e4], R25 ;  /* 0x0007e41901007387 */ /* 0x000fe40000100800 */
[----:B------:R-:W-:Y:S02]  /*7cf60*/  STL [R1+0x250], R24 ;  /* 0x0002501801007387 */ /* 0x000fe40000100800 */
[----:B0-----:R-:W-:-:S05]  /*7cf70*/  FMUL R23, R4, R20 ;  /* 0x0000001404177220 */ /* 0x001fca0000400000 */
[----:B------:R-:W-:Y:S01]  /*7cf80*/  STL [R1+0x254], R23 ;  /* 0x0002541701007387 */ /* 0x000fe20000100800 */
[----:B------:R-:W4:Y:S02]  /*7cf90*/  LDL.LU R12, [R1+0x10e0] ;  /* 0x0010e000010c7983 */ /* 0x000f240000300800 */
[----:B------:R2:W-:Y:S02]  /*7cfa0*/  STL [R1+0x240], R22 ;  /* 0x0002401601007387 */ /* 0x0005e40000100800 */
[C---:B---3--:R-:W-:Y:S02]  /*7cfb0*/  FMUL R20, R4.reuse, R11 ;  /* 0x0000000b04147220 */ /* 0x048fe40000400000 */
[----:B------:R-:W3:Y:S03]  /*7cfc0*/  LDL.LU R11, [R1+0x10e4] ;  /* 0x0010e400010b7983 */ /* 0x000ee60000300800 */
[----:B------:R0:W-:Y:S02]  /*7cfd0*/  STL [R1+0x244], R20 ;  /* 0x0002441401007387 */ /* 0x0001e40000100800 */
[----:B--2---:R-:W-:-:S02]  /*7cfe0*/  FMUL R22, R4, R15 ;  /* 0x0000000f04167220 */ /* 0x004fc40000400000 */
[C---:B----4-:R-:W-:Y:S02]  /*7cff0*/  FMUL R15, R4.reuse, R10 ;  /* 0x0000000a040f7220 */ /* 0x050fe40000400000 */
[C---:B0-----:R-:W-:Y:S01]  /*7d000*/  FMUL R20, R4.reuse, R14 ;  /* 0x0000000e04147220 */ /* 0x041fe20000400000 */
[----:B------:R-:W-:Y:S01]  /*7d010*/  STL [R1+0x230], R22 ;  /* 0x0002301601007387 */ /* 0x000fe20000100800 */
[----:B------:R-:W-:-:S03]  /*7d020*/  FMUL R14, R4, R9 ;  /* 0x00000009040e7220 */ /* 0x000fc60000400000 */
[----:B------:R-:W-:Y:S01]  /*7d030*/  STL [R1+0x234], R20 ;  /* 0x0002341401007387 */ /* 0x000fe20000100800 */
[----:B------:R-:W2:Y:S02]  /*7d040*/  LDL.LU R10, [R1+0x10d0] ;  /* 0x0010d000010a7983 */ /* 0x000ea40000300800 */
[----:B------:R0:W-:Y:S02]  /*7d050*/  STL [R1+0x220], R15 ;  /* 0x0002200f01007387 */ /* 0x0001e40000100800 */
[----:B------:R-:W4:Y:S01]  /*7d060*/  LDL.LU R9, [R1+0x10d4] ;  /* 0x0010d40001097983 */ /* 0x000f220000300800 */
[----:B------:R1:W-:Y:S01]  /*7d070*/  STL [R1+0x224], R14 ;  /* 0x0002240e01007387 */ /* 0x0003e20000100800 */
[----:B0-----:R-:W-:-:S03]  /*7d080*/  FMUL R15, R4, R8 ;  /* 0x00000008040f7220 */ /* 0x001fc60000400000 */
[----:B------:R-:W4:Y:S01]  /*7d090*/  LDL.LU R8, [R1+0x10c0] ;  /* 0x0010c00001087983 */ /* 0x000f220000300800 */
[C---:B-1----:R-:W-:Y:S02]  /*7d0a0*/  FMUL R14, R4.reuse, R7 ;  /* 0x00000007040e7220 */ /* 0x042fe40000400000 */
[----:B------:R-:W-:Y:S02]  /*7d0b0*/  STL [R1+0x210], R15 ;  /* 0x0002100f01007387 */ /* 0x000fe40000100800 */
[----:B------:R-:W4:Y:S01]  /*7d0c0*/  LDL.LU R7, [R1+0x10c4] ;  /* 0x0010c40001077983 */ /* 0x000f220000300800 */
[----:B------:R-:W-:Y:S01]  /*7d0d0*/  STL [R1+0x214], R14 ;  /* 0x0002140e01007387 */ /* 0x000fe20000100800 */
[----:B------:R-:W4:Y:S02]  /*7d0e0*/  LDL.LU R22, [R1+0x10b0] ;  /* 0x0010b00001167983 */ /* 0x000f240000300800 */
[----:B------:R-:W-:-:S05]  /*7d0f0*/  FMUL R13, R4, R13 ;  /* 0x0000000d040d7220 */ /* 0x000fca0000400000 */
[----:B------:R-:W-:Y:S01]  /*7d100*/  STL [R1+0x200], R13 ;  /* 0x0002000d01007387 */ /* 0x000fe20000100800 */
[----:B------:R-:W4:Y:S02]  /*7d110*/  LDL.LU R20, [R1+0x10b4] ;  /* 0x0010b40001147983 */ /* 0x000f240000300800 */
[----:B------:R-:W-:-:S05]  /*7d120*/  FMUL R5, R4, R5 ;  /* 0x0000000504057220 */ /* 0x000fca0000400000 */
[----:B------:R0:W-:Y:S04]  /*7d130*/  STL [R1+0x204], R5 ;  /* 0x0002040501007387 */ /* 0x0001e80000100800 */
[----:B0-----:R-:W4:Y:S01]  /*7d140*/  LDL.LU R5, [R1+0x10a0] ;  /* 0x0010a00001057983 */ /* 0x001f220000300800 */
[----:B------:R-:W4:Y:S02]  /*7d150*/  LDL.LU R15, [R1+0x10a4] ;  /* 0x0010a400010f7983 */ /* 0x000f240000300800 */
[----:B------:R-:W-:-:S05]  /*7d160*/  FMUL R12, R4, R12 ;  /* 0x0000000c040c7220 */ /* 0x000fca0000400000 */
[----:B------:R0:W-:Y:S01]  /*7d170*/  STL [R1+0x1f0], R12 ;  /* 0x0001f00c01007387 */ /* 0x0001e20000100800 */
[----:B------:R-:W4:Y:S02]  /*7d180*/  LDL.LU R14, [R1+0x1090] ;  /* 0x00109000010e7983 */ /* 0x000f240000300800 */
[----:B---3--:R-:W-:-:S05]  /*7d190*/  FMUL R11, R4, R11 ;  /* 0x0000000b040b7220 */ /* 0x008fca0000400000 */
[----:B------:R1:W-:Y:S01]  /*7d1a0*/  STL [R1+0x1f4], R11 ;  /* 0x0001f40b01007387 */ /* 0x0003e20000100800 */
[----:B------:R-:W3:Y:S02]  /*7d1b0*/  LDL.LU R13, [R1+0x1094] ;  /* 0x00109400010d7983 */ /* 0x000ee40000300800 */
[----:B0-----:R-:W3:Y:S01]  /*7d1c0*/  LDL.LU R12, [R1+0x1060] ;  /* 0x00106000010c7983 */ /* 0x001ee20000300800 */
[----:B-1----:R-:W3:Y:S01]  /*7d1d0*/  LDL.LU R11, [R1+0x1064] ;  /* 0x00106400010b7983 */ /* 0x002ee20000300800 */
[C---:B--2---:R-:W-:Y:S02]  /*7d1e0*/  FMUL R24, R4.reuse, R10 ;  /* 0x0000000a04187220 */ /* 0x044fe40000400000 */
[C---:B----4-:R-:W-:Y:S01]  /*7d1f0*/  FMUL R23, R4.reuse, R9 ;  /* 0x0000000904177220 */ /* 0x050fe20000400000 */
        /* <DEDUP_REMOVED lines=9> */
[----:B------:R0:W-:Y:S02]  /*7d290*/  STL [R1+0x1d4], R23 ;  /* 0x0001d41701007387 */ /* 0x0001e40000100800 */
[C---:B0-----:R-:W-:Y:S02]  /*7d2a0*/  FMUL R23, R4.reuse, R22 ;  /* 0x0000001604177220 */ /* 0x041fe40000400000 */
[----:B------:R-:W-:-:S03]  /*7d2b0*/  FMUL R20, R4, R20 ;  /* 0x0000001404147220 */ /* 0x000fc60000400000 */
[----:B------:R-:W-:Y:S02]  /*7d2c0*/  STL [R1+0x1c0], R23 ;  /* 0x0001c01701007387 */ /* 0x000fe40000100800 */
[----:B------:R0:W-:Y:S02]  /*7d2d0*/  STL [R1+0x1c4], R20 ;  /* 0x0001c41401007387 */ /* 0x0001e40000100800 */
[C---:B------:R-:W-:Y:S02]  /*7d2e0*/  FMUL R22, R4.reuse, R5 ;  /* 0x0000000504167220 */ /* 0x040fe40000400000 */
[C---:B0-----:R-:W-:Y:S01]  /*7d2f0*/  FMUL R20, R4.reuse, R15 ;  /* 0x0000000f04147220 */ /* 0x041fe20000400000 */
[----:B------:R-:W0:Y:S04]  /*7d300*/  LDS R5, [R21.X4+0x20480] ;  /* 0x0204800015057984 */ /* 0x000e280000004800 */
[----:B------:R1:W-:Y:S01]  /*7d310*/  STL [R1+0x1b0], R22 ;  /* 0x0001b01601007387 */ /* 0x0003e20000100800 */
[----:B------:R-:W-:Y:S02]  /*7d320*/  STL [R1+0x1b4], R20 ;  /* 0x0001b41401007387 */ /* 0x000fe40000100800 */
[----:B------:R-:W-:-:S05]  /*7d330*/  FMUL R15, R4, R14 ;  /* 0x0000000e040f7220 */ /* 0x000fca0000400000 */
[----:B------:R-:W-:Y:S01]  /*7d340*/  STL [R1+0x1a0], R15 ;  /* 0x0001a00f01007387 */ /* 0x000fe20000100800 */
[C---:B---3--:R-:W-:Y:S02]  /*7d350*/  FMUL R14, R4.reuse, R13 ;  /* 0x0000000d040e7220 */ /* 0x048fe40000400000 */
[----:B------:R-:W-:-:S03]  /*7d360*/  FMUL R13, R4, R12 ;  /* 0x0000000c040d7220 */ /* 0x000fc60000400000 */
[----:B------:R-:W-:Y:S01]  /*7d370*/  STL [R1+0x1a4], R14 ;  /* 0x0001a40e01007387 */ /* 0x000fe20000100800 */
[----:B------:R-:W3:Y:S02]  /*7d380*/  LDL.LU R12, [R1+0x1158] ;  /* 0x00115800010c7983 */ /* 0x000ee40000300800 */
[----:B------:R-:W-:Y:S02]  /*7d390*/  STL [R1+0x190], R13 ;  /* 0x0001900d01007387 */ /* 0x000fe40000100800 */
[----:B------:R-:W-:Y:S02]  /*7d3a0*/  FMUL R4, R4, R11 ;  /* 0x0000000b04047220 */ /* 0x000fe40000400000 */
[----:B------:R-:W3:Y:S03]  /*7d3b0*/  LDL.LU R11, [R1+0x115c] ;  /* 0x00115c00010b7983 */ /* 0x000ee60000300800 */
[----:B------:R0:W-:Y:S02]  /*7d3c0*/  STL [R1+0x194], R4 ;  /* 0x0001940401007387 */ /* 0x0001e40000100800 */
[----:B-1----:R-:W3:Y:S02]  /*7d3d0*/  LDL.LU R22, [R1+0x1148] ;  /* 0x0011480001167983 */ /* 0x002ee40000300800 */
[C---:B--2---:R-:W-:Y:S01]  /*7d3e0*/  FMUL R10, R3.reuse, R10 ;  /* 0x0000000a030a7220 */ /* 0x044fe20000400000 */
[----:B0-----:R0:W1:Y:S04]  /*7d3f0*/  MUFU.EX2 R4, R6 ;  /* 0x0000000600047308 */ /* 0x0010680000000800 */
[----:B------:R-:W-:Y:S01]  /*7d400*/  STL [R1+0x288], R10 ;  /* 0x0002880a01007387 */ /* 0x000fe20000100800 */
[----:B------:R-:W2:Y:S02]  /*7d410*/  LDL.LU R20, [R1+0x114c] ;  /* 0x00114c0001147983 */ /* 0x000ea40000300800 */
[----:B------:R-:W1:Y:S04]  /*7d420*/  LDS R10, [R21.X4+0x20500] ;  /* 0x02050000150a7984 */ /* 0x000e680000004800 */
[----:B----4-:R-:W-:-:S02]  /*7d430*/  FMUL R8, R3, R8 ;  /* 0x0000000803087220 */ /* 0x010fc40000400000 */
[----:B0-----:R-:W-:-:S05]  /*7d440*/  FMUL R6, R3, R9 ;  /* 0x0000000903067220 */ /* 0x001fca0000400000 */
[----:B------:R0:W-:Y:S01]  /*7d450*/  STL [R1+0x28c], R6 ;  /* 0x00028c0601007387 */ /* 0x0001e20000100800 */
[----:B------:R-:W4:Y:S02]  /*7d460*/  LDL.LU R23, [R1+0x1138] ;  /* 0x0011380001177983 */ /* 0x000f240000300800 */
[----:B------:R0:W-:Y:S02]  /*7d470*/  STL [R1+0x278], R8 ;  /* 0x0002780801007387 */ /* 0x0001e40000100800 */
[----:B------:R-:W4:Y:S02]  /*7d480*/  LDL.LU R15, [R1+0x113c] ;  /* 0x00113c00010f7983 */ /* 0x000f240000300800 */
[----:B0-----:R-:W-:-:S05]  /*7d490*/  FMUL R6, R3, R7 ;  /* 0x0000000703067220 */ /* 0x001fca0000400000 */
[----:B------:R0:W-:Y:S01]  /*7d4a0*/  STL [R1+0x27c], R6 ;  /* 0x00027c0601007387 */ /* 0x0001e20000100800 */
[----:B------:R-:W4:Y:S02]  /*7d4b0*/  LDL.LU R14, [R1+0x1128] ;  /* 0x00112800010e7983 */ /* 0x000f240000300800 */
[----:B------:R-:W4:Y:S02]  /*7d4c0*/  LDL.LU R13, [R1+0x112c] ;  /* 0x00112c00010d7983 */ /* 0x000f240000300800 */
[----:B------:R-:W4:Y:S01]  /*7d4d0*/  LDL.LU R9, [R1+0x1118] ;  /* 0x0011180001097983 */ /* 0x000f220000300800 */
[----:B------:R-:W4:Y:S01]  /*7d4e0*/  LDL.LU R8, [R1+0x111c] ;  /* 0x00111c0001087983 */ /* 0x000f220000300800 */
[----:B------:R-:W4:Y:S03]  /*7d4f0*/  LDL.LU R7, [R1+0x1108] ;  /* 0x0011080001077983 */ /* 0x000f260000300800 */
[----:B0-----:R-:W4:Y:S01]  /*7d500*/  LDL.LU R6, [R1+0x110c] ;  /* 0x00110c0001067983 */ /* 0x001f220000300800 */
[----:B---3--:R-:W-:-:S03]  /*7d510*/  FMUL R25, R3, R12 ;  /* 0x0000000c03197220 */ /* 0x008fc60000400000 */
[----:B------:R-:W3:Y:S02]  /*7d520*/  LDL.LU R12, [R1+0x10f8] ;  /* 0x0010f800010c7983 */ /* 0x000ee40000300800 */
[----:B------:R0:W-:Y:S02]  /*7d530*/  STL [R1+0x268], R25 ;  /* 0x0002681901007387 */ /* 0x0001e40000100800 */
[C---:B------:R-:W-:Y:S02]  /*7d540*/  FMUL R24, R3.reuse, R11 ;  /* 0x0000000b03187220 */ /* 0x040fe40000400000 */
[----:B------:R-:W3:Y:S03]  /*7d550*/  LDL.LU R11, [R1+0x10fc] ;  /* 0x0010fc00010b7983 */ /* 0x000ee60000300800 */
[----:B------:R2:W-:Y:S02]  /*7d560*/  STL [R1+0x26c], R24 ;  /* 0x00026c1801007387 */ /* 0x0005e40000100800 */
[----:B0-----:R-:W-:-:S02]  /*7d570*/  FMUL R25, R3, R22 ;  /* 0x0000001603197220 */ /* 0x001fc40000400000 */
[----:B------:R-:W3:Y:S01]  /*7d580*/  LDL.LU R22, [R1+0x1700] ;  /* 0x0017000001167983 */ /* 0x000ee20000300800 */
[----:B--2---:R-:W-:-:S03]  /*7d590*/  FMUL R24, R3, R20 ;  /* 0x0000001403187220 */ /* 0x004fc60000400000 */
[----:B------:R4:W-:Y:S01]  /*7d5a0*/  STL [R1+0x258], R25 ;  /* 0x0002581901007387 */ /* 0x0009e20000100800 */
[----:B------:R-:W2:Y:S03]  /*7d5b0*/  LDL R20, [R1+0xe28] ;  /* 0x000e280001147983 */ /* 0x000ea60000100800 */
[----:B------:R0:W-:Y:S01]  /*7d5c0*/  STL [R1+0x25c], R24 ;  /* 0x00025c1801007387 */ /* 0x0001e20000100800 */
[C---:B----4-:R-:W-:Y:S02]  /*7d5d0*/  FMUL R25, R3.reuse, R23 ;  /* 0x0000001703197220 */ /* 0x050fe40000400000 */
[----:B0-----:R-:W-:-:S03]  /*7d5e0*/  FMUL R24, R3, R15 ;  /* 0x0000000f03187220 */ /* 0x001fc60000400000 */
[----:B------:R-:W-:Y:S02]  /*7d5f0*/  STL [R1+0x248], R25 ;  /* 0x0002481901007387 */ /* 0x000fe40000100800 */
[----:B------:R-:W-:Y:S02]  /*7d600*/  STL [R1+0x24c], R24 ;  /* 0x00024c1801007387 */ /* 0x000fe40000100800 */
[C---:B------:R-:W-:Y:S02]  /*7d610*/  FMUL R23, R3.reuse, R14 ;  /* 0x0000000e03177220 */ /* 0x040fe40000400000 */
[C---:B------:R-:W-:Y:S02]  /*7d620*/  FMUL R15, R3.reuse, R13 ;  /* 0x0000000d030f7220 */ /* 0x040fe40000400000 */
[C---:B------:R-:W-:Y:S01]  /*7d630*/  FMUL R14, R3.reuse, R9 ;  /* 0x00000009030e7220 */ /* 0x040fe20000400000 */
[----:B------:R-:W-:Y:S02]  /*7d640*/  STL [R1+0x238], R23 ;  /* 0x0002381701007387 */ /* 0x000fe40000100800 */
[----:B------:R-:W-:Y:S02]  /*7d650*/  STL [R1+0x23c], R15 ;  /* 0x00023c0f01007387 */ /* 0x000fe40000100800 */
[----:B------:R-:W4:Y:S02]  /*7d660*/  LDL.LU R9, [R1+0x10e8] ;  /* 0x0010e80001097983 */ /* 0x000f240000300800 */
[C---:B------:R-:W-:Y:S01]  /*7d670*/  FMUL R13, R3.reuse, R8 ;  /* 0x00000008030d7220 */ /* 0x040fe20000400000 */
[----:B------:R0:W-:Y:S01]  /*7d680*/  STL [R1+0x228], R14 ;  /* 0x0002280e01007387 */ /* 0x0001e20000100800 */
[----:B------:R-:W2:Y:S03]  /*7d690*/  LDL.LU R8, [R1+0x10ec] ;  /* 0x0010ec0001087983 */ /* 0x000ea60000300800 */
[----:B------:R1:W-:Y:S01]  /*7d6a0*/  STL [R1+0x22c], R13 ;  /* 0x00022c0d01007387 */ /* 0x0003e20000100800 */
[----:B0-----:R-:W-:-:S03]  /*7d6b0*/  FMUL R14, R3, R7 ;  /* 0x00000007030e7220 */ /* 0x001fc60000400000 */
[----:B------:R-:W2:Y:S02]  /*7d6c0*/  LDL.LU R7, [R1+0x10d8] ;  /* 0x0010d80001077983 */ /* 0x000ea40000300800 */
[----:B------:R0:W-:Y:S02]  /*7d6d0*/  STL [R1+0x218], R14 ;  /* 0x0002180e01007387 */ /* 0x0001e40000100800 */
[C---:B-1----:R-:W-:Y:S02]  /*7d6e0*/  FMUL R13, R3.reuse, R6 ;  /* 0x00000006030d7220 */ /* 0x042fe40000400000 */
[----:B------:R-:W2:Y:S03]  /*7d6f0*/  LDL.LU R6, [R1+0x10dc] ;  /* 0x0010dc0001067983 */ /* 0x000ea60000300800 */
[----:B------:R1:W-:Y:S02]  /*7d700*/  STL [R1+0x21c], R13 ;  /* 0x00021c0d01007387 */ /* 0x0003e40000100800 */
[----:B------:R-:W2:Y:S02]  /*7d710*/  LDL.LU R28, [R1+0x10c8] ;  /* 0x0010c800011c7983 */ /* 0x000ea40000300800 */
[----:B---3--:R-:W-:-:S02]  /*7d720*/  FMUL R12, R3, R12 ;  /* 0x0000000c030c7220 */ /* 0x008fc40000400000 */
[----:B------:R-:W-:-:S03]  /*7d730*/  FMUL R11, R3, R11 ;  /* 0x0000000b030b7220 */ /* 0x000fc60000400000 */
[----:B------:R-:W-:Y:S01]  /*7d740*/  STL [R1+0x208], R12 ;  /* 0x0002080c01007387 */ /* 0x000fe20000100800 */
[----:B------:R-:W3:Y:S03]  /*7d750*/  LDL.LU R27, [R1+0x10cc] ;  /* 0x0010cc00011b7983 */ /* 0x000ee60000300800 */
[----:B------:R1:W-:Y:S01]  /*7d760*/  STL [R1+0x20c], R11 ;  /* 0x00020c0b01007387 */ /* 0x0003e20000100800 */
[----:B------:R-:W3:Y:S02]  /*7d770*/  LDL.LU R26, [R1+0x10b8] ;  /* 0x0010b800011a7983 */ /* 0x000ee40000300800 */
[----:B------:R-:W3:Y:S02]  /*7d780*/  LDL.LU R25, [R1+0x10bc] ;  /* 0x0010bc0001197983 */ /* 0x000ee40000300800 */
[----:B------:R-:W3:Y:S01]  /*7d790*/  LDL.LU R24, [R1+0x10a8] ;  /* 0x0010a80001187983 */ /* 0x000ee20000300800 */
[----:B------:R-:W3:Y:S01]  /*7d7a0*/  LDL.LU R23, [R1+0x10ac] ;  /* 0x0010ac0001177983 */ /* 0x000ee20000300800 */
[----:B------:R-:W3:Y:S02]  /*7d7b0*/  LDL.LU R15, [R1+0x1098] ;  /* 0x00109800010f7983 */ /* 0x000ee40000300800 */
[----:B0-----:R-:W3:Y:S02]  /*7d7c0*/  LDL.LU R14, [R1+0x109c] ;  /* 0x00109c00010e7983 */ /* 0x001ee40000300800 */
[----:B-1----:R-:W3:Y:S01]  /*7d7d0*/  LDL.LU R13, [R1+0x1068] ;  /* 0x00106800010d7983 */ /* 0x002ee20000300800 */
[----:B------:R-:W3:Y:S01]  /*7d7e0*/  LDL.LU R11, [R1+0x106c] ;  /* 0x00106c00010b7983 */ /* 0x000ee20000300800 */
[----:B------:R-:W3:Y:S02]  /*7d7f0*/  LDL.LU R12, [R1+0x1760] ;  /* 0x00176000010c7983 */ /* 0x000ee40000300800 */
[----:B----4-:R-:W-:-:S02]  /*7d800*/  FMUL R9, R3, R9 ;  /* 0x0000000903097220 */ /* 0x010fc40000400000 */
[----:B--2---:R-:W-:-:S03]  /*7d810*/  FMUL R29, R3, R8 ;  /* 0x00000008031d7220 */ /* 0x004fc60000400000 */
[----:B------:R0:W-:Y:S04]  /*7d820*/  STL [R1+0x1f8], R9 ;  /* 0x0001f80901007387 */ /* 0x0001e80000100800 */
[----:B0-----:R-:W2:Y:S01]  /*7d830*/  LDL.64 R8, [R1+0x1c10] ;  /* 0x001c100001087983 */ /* 0x001ea20000100a00 */
[C---:B------:R-:W-:Y:S02]  /*7d840*/  FMUL R7, R3.reuse, R7 ;  /* 0x0000000703077220 */ /* 0x040fe40000400000 */
[----:B------:R0:W-:Y:S03]  /*7d850*/  STL [R1+0x1fc], R29 ;  /* 0x0001fc1d01007387 */ /* 0x0001e60000100800 */
[----:B------:R1:W-:Y:S01]  /*7d860*/  STL [R1+0x1e8], R7 ;  /* 0x0001e80701007387 */ /* 0x0003e20000100800 */
[----:B0-----:R-:W-:-:S03]  /*7d870*/  FMUL R29, R3, R6 ;  /* 0x00000006031d7220 */ /* 0x001fc60000400000 */
[----:B-1----:R-:W4:Y:S02]  /*7d880*/  LDL.64 R6, [R1+0x1c08] ;  /* 0x001c080001067983 */ /* 0x002f240000100a00 */
[----:B------:R0:W-:Y:S02]  /*7d890*/  STL [R1+0x1ec], R29 ;  /* 0x0001ec1d01007387 */ /* 0x0001e40000100800 */
[----:B0-----:R-:W-:-:S05]  /*7d8a0*/  FMUL R29, R3, R28 ;  /* 0x0000001c031d7220 */ /* 0x001fca0000400000 */
[----:B------:R-:W-:Y:S01]  /*7d8b0*/  STL [R1+0x1d8], R29 ;  /* 0x0001d81d01007387 */ /* 0x000fe20000100800 */
[C---:B---3--:R-:W-:Y:S02]  /*7d8c0*/  FMUL R28, R3.reuse, R27 ;  /* 0x0000001b031c7220 */ /* 0x048fe40000400000 */
[C---:B------:R-:W-:Y:S02]  /*7d8d0*/  FMUL R27, R3.reuse, R26 ;  /* 0x0000001a031b7220 */ /* 0x040fe40000400000 */
[C---:B------:R-:W-:Y:S02]  /*7d8e0*/  FMUL R26, R3.reuse, R25 ;  /* 0x00000019031a7220 */ /* 0x040fe40000400000 */
[C---:B------:R-:W-:Y:S02]  /*7d8f0*/  FMUL R25, R3.reuse, R24 ;  /* 0x0000001803197220 */ /* 0x040fe40000400000 */
[C---:B------:R-:W-:Y:S01]  /*7d900*/  FMUL R24, R3.reuse, R23 ;  /* 0x0000001703187220 */ /* 0x040fe20000400000 */
[----:B------:R-:W-:Y:S01]  /*7d910*/  STL [R1+0x1dc], R28 ;  /* 0x0001dc1c01007387 */ /* 0x000fe20000100800 */
[----:B------:R-:W-:Y:S02]  /*7d920*/  STL [R1+0x1c8], R27 ;  /* 0x0001c81b01007387 */ /* 0x000fe40000100800 */
[----:B------:R-:W-:-:S02]  /*7d930*/  FMUL R23, R3, R15 ;  /* 0x0000000f03177220 */ /* 0x000fc40000400000 */
[----:B------:R-:W-:Y:S01]  /*7d940*/  STL [R1+0x1cc], R26 ;  /* 0x0001cc1a01007387 */ /* 0x000fe20000100800 */
[----:B------:R-:W-:Y:S01]  /*7d950*/  STL [R1+0x1b8], R25 ;  /* 0x0001b81901007387 */ /* 0x000fe20000100800 */
[----:B------:R-:W-:Y:S02]  /*7d960*/  STL [R1+0x1bc], R24 ;  /* 0x0001bc1801007387 */ /* 0x000fe40000100800 */
[C---:B------:R-:W-:Y:S02]  /*7d970*/  FMUL R14, R3.reuse, R14 ;  /* 0x0000000e030e7220 */ /* 0x040fe40000400000 */
[----:B------:R-:W3:Y:S01]  /*7d980*/  LDL.LU R15, [R1+0x1764] ;  /* 0x00176400010f7983 */ /* 0x000ee20000300800 */
[----:B------:R0:W-:Y:S02]  /*7d990*/  STL [R1+0x1a8], R23 ;  /* 0x0001a81701007387 */ /* 0x0001e40000100800 */
[----:B------:R1:W-:Y:S02]  /*7d9a0*/  STL [R1+0x1ac], R14 ;  /* 0x0001ac0e01007387 */ /* 0x0003e40000100800 */
[C---:B0-----:R-:W-:Y:S01]  /*7d9b0*/  FMUL R23, R3.reuse, R13 ;  /* 0x0000000d03177220 */ /* 0x041fe20000400000 */
[----:B-1----:R-:W3:Y:S01]  /*7d9c0*/  LDL.LU R14, [R1+0x1190] ;  /* 0x00119000010e7983 */ /* 0x002ee20000300800 */
[----:B------:R-:W-:-:S03]  /*7d9d0*/  FMUL R13, R3, R11 ;  /* 0x0000000b030d7220 */ /* 0x000fc60000400000 */
[----:B------:R-:W-:Y:S01]  /*7d9e0*/  STL [R1+0x198], R23 ;  /* 0x0001981701007387 */ /* 0x000fe20000100800 */
[----:B------:R-:W3:Y:S02]  /*7d9f0*/  LDL.LU R11, [R1+0x1194] ;  /* 0x00119400010b7983 */ /* 0x000ee40000300800 */
[----:B------:R-:W-:Y:S02]  /*7da00*/  FFMA R12, R3, R12, R5 ;  /* 0x0000000c030c7223 */ /* 0x000fe40000000005 */
[----:B------:R0:W-:Y:S03]  /*7da10*/  STL [R1+0x19c], R13 ;  /* 0x00019c0d01007387 */ /* 0x0001e60000100800 */
[----:B------:R1:W-:Y:S01]  /*7da20*/  STL [R1+0x1760], R12 ;  /* 0x0017600c01007387 */ /* 0x0003e20000100800 */
[----:B------:R-:W3:Y:S03]  /*7da30*/  LDL.LU R24, [R1+0x1180] ;  /* 0x0011800001187983 */ /* 0x000ee60000300800 */
[----:B0-----:R-:W3:Y:S01]  /*7da40*/  LDL.LU R13, [R1+0x1170] ;  /* 0x00117000010d7983 */ /* 0x001ee20000300800 */
[----:B------:R-:W3:Y:S02]  /*7da50*/  LDL.LU R23, [R1+0x1184] ;  /* 0x0011840001177983 */ /* 0x000ee40000300800 */
[----:B------:R-:W3:Y:S02]  /*7da60*/  LDL.LU R5, [R1+0x1174] ;  /* 0x0011740001057983 */ /* 0x000ee40000300800 */
[----:B------:R-:W-:-:S02]  /*7da70*/  FADD R3, -R20, R22 ;  /* 0x0000001614037221 */ /* 0x000fc40000000100 */
[----:B------:R-:W3:Y:S01]  /*7da80*/  LDL.LU R22, [R1+0x1160] ;  /* 0x0011600001167983 */ /* 0x000ee20000300800 */
[----:B-1----:R-:W3:Y:S02]  /*7da90*/  LDL.LU R12, [R1+0x1164] ;  /* 0x00116400010c7983 */ /* 0x002ee40000300800 */
[----:B--2---:R-:W-:-:S05]  /*7daa0*/  IMAD.WIDE R8, R0, 0x2, R8 ;  /* 0x0000000200087825 */ /* 0x004fca00078e0208 */
[----:B------:R0:W2:Y:S01]  /*7dab0*/  LDG.E.U16 R26, [R8.64] ;  /* 0x00000004081a7981 */ /* 0x0000a2000c1e1500 */
[----:B----4-:R-:W-:-:S05]  /*7dac0*/  IMAD.WIDE R6, R0, 0x2, R6 ;  /* 0x0000000200067825 */ /* 0x010fca00078e0206 */
[----:B------:R1:W2:Y:S01]  /*7dad0*/  LDG.E.U16 R25, [R6.64] ;  /* 0x0000000406197981 */ /* 0x0002a2000c1e1500 */
[----:B---3--:R-:W-:-:S05]  /*7dae0*/  FFMA R15, R4, R15, R10 ;  /* 0x0000000f040f7223 */ /* 0x008fca000000000a */
[----:B------:R3:W-:Y:S01]  /*7daf0*/  STL [R1+0x1764], R15 ;  /* 0x0017640f01007387 */ /* 0x0007e20000100800 */
[----:B------:R-:W4:Y:S02]  /*7db00*/  LDL.LU R20, [R1+0x11a0] ;  /* 0x0011a00001147983 */ /* 0x000f240000300800 */
[C---:B-1----:R-:W-:Y:S02]  /*7db10*/  FMUL R7, R4.reuse, R14 ;  /* 0x0000000e04077220 */ /* 0x042fe40000400000 */
[----:B------:R-:W-:-:S03]  /*7db20*/  FMUL R6, R4, R11 ;  /* 0x0000000b04067220 */ /* 0x000fc60000400000 */
[----:B------:R1:W-:Y:S01]  /*7db30*/  STL [R1+0x180], R7 ;  /* 0x0001800701007387 */ /* 0x0003e20000100800 */
[----:B---3--:R-:W3:Y:S03]  /*7db40*/  LDL.LU R15, [R1+0x11a4] ;  /* 0x0011a400010f7983 */ /* 0x008ee60000300800 */
[----:B------:R0:W-:Y:S01]  /*7db50*/  STL [R1+0x184], R6 ;  /* 0x0001840601007387 */ /* 0x0001e20000100800 */
[----:B------:R-:W3:Y:S02]  /*7db60*/  LDL.LU R14, [R1+0x11b0] ;  /* 0x0011b000010e7983 */ /* 0x000ee40000300800 */
[----:B------:R-:W3:Y:S02]  /*7db70*/  LDL.LU R11, [R1+0x11b4] ;  /* 0x0011b400010b7983 */ /* 0x000ee40000300800 */
[----:B------:R-:W3:Y:S02]  /*7db80*/  LDL.LU R10, [R1+0x11c0] ;  /* 0x0011c000010a7983 */ /* 0x000ee40000300800 */
[C---:B-1----:R-:W-:Y:S01]  /*7db90*/  FMUL R7, R4.reuse, R24 ;  /* 0x0000001804077220 */ /* 0x042fe20000400000 */
[----:B0-----:R-:W3:Y:S01]  /*7dba0*/  LDL.LU R6, [R1+0x11c4] ;  /* 0x0011c40001067983 */ /* 0x001ee20000300800 */
[----:B------:R-:W-:-:S02]  /*7dbb0*/  FMUL R9, R4, R23 ;  /* 0x0000001704097220 */ /* 0x000fc40000400000 */
[C---:B------:R-:W-:Y:S02]  /*7dbc0*/  FMUL R8, R4.reuse, R13 ;  /* 0x0000000d04087220 */ /* 0x040fe40000400000 */
[----:B------:R0:W-:Y:S01]  /*7dbd0*/  STL [R1+0x170], R7 ;  /* 0x0001700701007387 */ /* 0x0001e20000100800 */
[----:B------:R-:W-:Y:S01]  /*7dbe0*/  STL [R1+0x174], R9 ;  /* 0x0001740901007387 */ /* 0x000fe20000100800 */
[----:B------:R-:W3:Y:S02]  /*7dbf0*/  LDL.LU R13, [R1+0x11d0] ;  /* 0x0011d000010d7983 */ /* 0x000ee40000300800 */
[----:B------:R1:W-:Y:S02]  /*7dc00*/  STL [R1+0x160], R8 ;  /* 0x0001600801007387 */ /* 0x0003e40000100800 */
[C---:B0-----:R-:W-:Y:S02]  /*7dc10*/  FMUL R7, R4.reuse, R5 ;  /* 0x0000000504077220 */ /* 0x041fe40000400000 */
[----:B------:R-:W3:Y:S03]  /*7dc20*/  LDL.LU R5, [R1+0x11d4] ;  /* 0x0011d40001057983 */ /* 0x000ee60000300800 */
[----:B------:R0:W-:Y:S02]  /*7dc30*/  STL [R1+0x164], R7 ;  /* 0x0001640701007387 */ /* 0x0001e40000100800 */
[C---:B-1----:R-:W-:Y:S01]  /*7dc40*/  FMUL R8, R4.reuse, R22 ;  /* 0x0000001604087220 */ /* 0x042fe20000400000 */
[----:B--2---:R-:W-:Y:S01]  /*7dc50*/  STL [R1+0x7e0], R26 ;  /* 0x0007e01a01007387 */ /* 0x004fe20000100800 */
[----:B0-----:R-:W-:-:S03]  /*7dc60*/  FMUL R7, R4, R12 ;  /* 0x0000000c04077220 */ /* 0x001fc60000400000 */
[----:B------:R-:W2:Y:S01]  /*7dc70*/  LDL.LU R12, [R1+0x11e0] ;  /* 0x0011e000010c7983 */ /* 0x000ea20000300800 */
[----:B------:R0:W-:Y:S02]  /*7dc80*/  STL [R1+0x150], R8 ;  /* 0x0001500801007387 */ /* 0x0001e40000100800 */
[----:B------:R-:W2:Y:S01]  /*7dc90*/  LDL.LU R9, [R1+0x11e4] ;  /* 0x0011e40001097983 */ /* 0x000ea20000300800 */
[----:B------:R1:W-:Y:S04]  /*7dca0*/  STL [R1+0x154], R7 ;  /* 0x0001540701007387 */ /* 0x0003e80000100800 */
[----:B0-----:R-:W2:Y:S01]  /*7dcb0*/  LDL.LU R8, [R1+0x11f0] ;  /* 0x0011f00001087983 */ /* 0x001ea20000300800 */
[----:B------:R-:W-:Y:S02]  /*7dcc0*/  STL [R1+0x7dc], R25 ;  /* 0x0007dc1901007387 */ /* 0x000fe40000100800 */
[----:B-1----:R-:W2:Y:S02]  /*7dcd0*/  LDL.LU R7, [R1+0x11f4] ;  /* 0x0011f40001077983 */ /* 0x002ea40000300800 */
[----:B----4-:R-:W-:-:S05]  /*7dce0*/  FMUL R20, R4, R20 ;  /* 0x0000001404147220 */ /* 0x010fca0000400000 */
[----:B------:R0:W-:Y:S01]  /*7dcf0*/  STL [R1+0x140], R20 ;  /* 0x0001401401007387 */ /* 0x0001e20000100800 */
[C---:B---3--:R-:W-:Y:S02]  /*7dd00*/  FMUL R15, R4.reuse, R15 ;  /* 0x0000000f040f7220 */ /* 0x048fe40000400000 */
[C---:B------:R-:W-:Y:S02]  /*7dd10*/  FMUL R14, R4.reuse, R14 ;  /* 0x0000000e040e7220 */ /* 0x040fe40000400000 */
[C---:B------:R-:W-:Y:S02]  /*7dd20*/  FMUL R11, R4.reuse, R11 ;  /* 0x0000000b040b7220 */ /* 0x040fe40000400000 */
[C---:B------:R-:W-:Y:S01]  /*7dd30*/  FMUL R10, R4.reuse, R10 ;  /* 0x0000000a040a7220 */ /* 0x040fe20000400000 */
[----:B------:R-:W-:Y:S01]  /*7dd40*/  STL [R1+0x144], R15 ;  /* 0x0001440f01007387 */ /* 0x000fe20000100800 */
[----:B------:R-:W-:Y:S02]  /*7dd50*/  STL [R1+0x130], R14 ;  /* 0x0001300e01007387 */ /* 0x000fe40000100800 */
[----:B------:R1:W-:Y:S02]  /*7dd60*/  STL [R1+0x134], R11 ;  /* 0x0001340b01007387 */ /* 0x0003e40000100800 */
[----:B0-----:R-:W3:Y:S02]  /*7dd70*/  LDL.LU R20, [R1+0x1200] ;  /* 0x0012000001147983 */ /* 0x001ee40000300800 */
[C---:B------:R-:W-:Y:S01]  /*7dd80*/  FMUL R6, R4.reuse, R6 ;  /* 0x0000000604067220 */ /* 0x040fe20000400000 */
[----:B------:R0:W-:Y:S04]  /*7dd90*/  STL [R1+0x120], R10 ;  /* 0x0001200a01007387 */ /* 0x0001e80000100800 */
[----:B-1----:R-:W4:Y:S01]  /*7dda0*/  LDL.LU R11, [R1+0x1204] ;  /* 0x00120400010b7983 */ /* 0x002f220000300800 */
[----:B------:R1:W-:Y:S03]  /*7ddb0*/  STL [R1+0x124], R6 ;  /* 0x0001240601007387 */ /* 0x0003e60000100800 */
[----:B0-----:R-:W4:Y:S01]  /*7ddc0*/  LDL.LU R10, [R1+0x1210] ;  /* 0x00121000010a7983 */ /* 0x001f220000300800 */
[----:B------:R-:W-:-:S03]  /*7ddd0*/  FMUL R13, R4, R13 ;  /* 0x0000000d040d7220 */ /* 0x000fc60000400000 */
[----:B-1----:R-:W4:Y:S01]  /*7dde0*/  LDL.LU R6, [R1+0x1214] ;  /* 0x0012140001067983 */ /* 0x002f220000300800 */
[C---:B------:R-:W-:Y:S02]  /*7ddf0*/  FMUL R14, R4.reuse, R5 ;  /* 0x00000005040e7220 */ /* 0x040fe40000400000 */
[----:B------:R-:W4:Y:S02]  /*7de00*/  LDL.LU R5, [R1+0x1220] ;  /* 0x0012200001057983 */ /* 0x000f240000300800 */
[----:B------:R2:W-:Y:S01]  /*7de10*/  STL [R1+0x630], R13 ;  /* 0x0006300d01007387 */ /* 0x0005e20000100800 */
[----:B------:R0:W-:Y:S01]  /*7de20*/  STL [R1+0x634], R14 ;  /* 0x0006340e01007387 */ /* 0x0001e20000100800 */
[C---:B--2---:R-:W-:Y:S02]  /*7de30*/  FMUL R13, R4.reuse, R12 ;  /* 0x0000000c040d7220 */ /* 0x044fe40000400000 */
[C---:B------:R-:W-:Y:S02]  /*7de40*/  FMUL R12, R4.reuse, R9 ;  /* 0x00000009040c7220 */ /* 0x040fe40000400000 */
[----:B------:R-:W2:Y:S01]  /*7de50*/  LDL.LU R9, [R1+0x1224] ;  /* 0x0012240001097983 */ /* 0x000ea20000300800 */
[----:B------:R1:W-:Y:S02]  /*7de60*/  STL [R1+0x640], R13 ;  /* 0x0006400d01007387 */ /* 0x0003e40000100800 */
[----:B------:R0:W-:Y:S02]  /*7de70*/  STL [R1+0x644], R12 ;  /* 0x0006440c01007387 */ /* 0x0001e40000100800 */
[----:B------:R-:W2:Y:S02]  /*7de80*/  LDL.LU R15, [R1+0x1230] ;  /* 0x00123000010f7983 */ /* 0x000ea40000300800 */
[----:B------:R-:W-:-:S02]  /*7de90*/  FMUL R8, R4, R8 ;  /* 0x0000000804087220 */ /* 0x000fc40000400000 */
[----:B------:R-:W-:-:S03]  /*7dea0*/  FMUL R7, R4, R7 ;  /* 0x0000000704077220 */ /* 0x000fc60000400000 */
[----:B------:R1:W-:Y:S01]  /*7deb0*/  STL [R1+0x650], R8 ;  /* 0x0006500801007387 */ /* 0x0003e20000100800 */
[----:B0-----:R-:W2:Y:S02]  /*7dec0*/  LDL.LU R14, [R1+0x1234] ;  /* 0x00123400010e7983 */ /* 0x001ea40000300800 */
[----:B------:R0:W-:Y:S02]  /*7ded0*/  STL [R1+0x654], R7 ;  /* 0x0006540701007387 */ /* 0x0001e40000100800 */
[----:B-1----:R-:W2:Y:S01]  /*7dee0*/  LDL.LU R13, [R1+0x1240] ;  /* 0x00124000010d7983 */ /* 0x002ea20000300800 */
[----:B------:R-:W2:Y:S04]  /*7def0*/  LDL.LU R12, [R1+0x1244] ;  /* 0x00124400010c7983 */ /* 0x000ea80000300800 */
[----:B------:R-:W2:Y:S01]  /*7df00*/  LDL.LU R8, [R1+0x1250] ;  /* 0x0012500001087983 */ /* 0x000ea20000300800 */
[----:B0-----:R-:W2:Y:S02]  /*7df10*/  LDL.LU R7, [R1+0x1254] ;  /* 0x0012540001077983 */ /* 0x001ea40000300800 */
[----:B---3--:R-:W-:-:S05]  /*7df20*/  FMUL R22, R4, R20 ;  /* 0x0000001404167220 */ /* 0x008fca0000400000 */
[----:B------:R-:W-:Y:S01]  /*7df30*/  STL [R1+0x660], R22 ;  /* 0x0006601601007387 */ /* 0x000fe20000100800 */
[C---:B----4-:R-:W-:Y:S02]  /*7df40*/  FMUL R11, R4.reuse, R11 ;  /* 0x0000000b040b7220 */ /* 0x050fe40000400000 */
[----:B------:R-:W-:-:S03]  /*7df50*/  FMUL R20, R4, R10 ;  /* 0x0000000a04147220 */ /* 0x000fc60000400000 */
[----:B------:R0:W-:Y:S01]  /*7df60*/  STL [R1+0x664], R11 ;  /* 0x0006640b01007387 */ /* 0x0001e20000100800 */
[----:B------:R-:W-:-:S03]  /*7df70*/  FMUL R10, R4, R6 ;  /* 0x00000006040a7220 */ /* 0x000fc60000400000 */
[----:B0-----:R-:W3:Y:S01]  /*7df80*/  LDL.LU R11, [R1+0x1198] ;  /* 0x00119800010b7983 */ /* 0x001ee20000300800 */
[----:B------:R-:W-:Y:S02]  /*7df90*/  STL [R1+0x670], R20 ;  /* 0x0006701401007387 */ /* 0x000fe40000100800 */
[----:B------:R-:W4:Y:S02]  /*7dfa0*/  LDL.LU R6, [R1+0x119c] ;  /* 0x00119c0001067983 */ /* 0x000f240000300800 */
[----:B------:R0:W-:Y:S02]  /*7dfb0*/  STL [R1+0x674], R10 ;  /* 0x0006740a01007387 */ /* 0x0001e40000100800 */
[C---:B0-----:R-:W-:Y:S02]  /*7dfc0*/  FMUL R10, R4.reuse, R5 ;  /* 0x00000005040a7220 */ /* 0x041fe40000400000 */
[----:B--2---:R-:W-:Y:S02]  /*7dfd0*/  FMUL R20, R4, R9 ;  /* 0x0000000904147220 */ /* 0x004fe40000400000 */
[----:B------:R-:W-:-:S02]  /*7dfe0*/  FMUL R3, R3, 1.4426950216293334961 ;  /* 0x3fb8aa3b03037820 */ /* 0x000fc40000400000 */
[C---:B------:R-:W-:Y:S01]  /*7dff0*/  FMUL R15, R4.reuse, R15 ;  /* 0x0000000f040f7220 */ /* 0x040fe20000400000 */
[----:B------:R-:W0:Y:S04]  /*7e000*/  LDS R5, [R21.X4+0x20580] ;  /* 0x0205800015057984 */ /* 0x000e280000004800 */
[----:B------:R1:W-:Y:S01]  /*7e010*/  STL [R1+0x680], R10 ;  /* 0x0006800a01007387 */ /* 0x0003e20000100800 */
[----:B------:R-:W2:Y:S03]  /*7e020*/  LDS R21, [R21.X4+0x20600] ;  /* 0x0206000015157984 */ /* 0x000ea60000004800 */
[----:B-1----:R-:W2:Y:S01]  /*7e030*/  LDL.LU R10, [R1+0x1188] ;  /* 0x00118800010a7983 */ /* 0x002ea20000300800 */
[----:B------:R-:W2:Y:S01]  /*7e040*/  LDL.LU R9, [R1+0x118c] ;  /* 0x00118c0001097983 */ /* 0x000ea20000300800 */
[----:B------:R-:W3:Y:S01]  /*7e050*/  MUFU.EX2 R3, R3 ;  /* 0x0000000300037308 */ /* 0x000ee20000000800 */
[----:B------:R-:W-:-:S02]  /*7e060*/  FMUL R14, R4, R14 ;  /* 0x0000000e040e7220 */ /* 0x000fc40000400000 */
[C---:B------:R-:W-:Y:S02]  /*7e070*/  FMUL R13, R4.reuse, R13 ;  /* 0x0000000d040d7220 */ /* 0x040fe40000400000 */
[C---:B------:R-:W-:Y:S01]  /*7e080*/  FMUL R12, R4.reuse, R12 ;  /* 0x0000000c040c7220 */ /* 0x040fe20000400000 */
[----:B------:R1:W-:Y:S01]  /*7e090*/  STL [R1+0x684], R20 ;  /* 0x0006841401007387 */ /* 0x0003e20000100800 */
[----:B------:R1:W-:Y:S02]  /*7e0a0*/  STL [R1+0x690], R15 ;  /* 0x0006900f01007387 */ /* 0x0003e40000100800 */
[C---:B------:R-:W-:Y:S02]  /*7e0b0*/  FMUL R8, R4.reuse, R8 ;  /* 0x0000000804087220 */ /* 0x040fe40000400000 */
[----:B------:R-:W-:Y:S01]  /*7e0c0*/  STL [R1+0x694], R14 ;  /* 0x0006940e01007387 */ /* 0x000fe20000100800 */
[----:B------:R-:W-:Y:S01]  /*7e0d0*/  STL [R1+0x6a0], R13 ;  /* 0x0006a00d01007387 */ /* 0x000fe20000100800 */
[----:B------:R-:W-:-:S02]  /*7e0e0*/  FMUL R4, R4, R7 ;  /* 0x0000000704047220 */ /* 0x000fc40000400000 */
[----:B------:R-:W-:Y:S02]  /*7e0f0*/  STL [R1+0x6a4], R12 ;  /* 0x0006a40c01007387 */ /* 0x000fe40000100800 */
[----:B------:R-:W2:Y:S01]  /*7e100*/  LDL.LU R23, [R1+0x1178] ;  /* 0x0011780001177983 */ /* 0x000ea20000300800 */
[----:B------:R0:W-:Y:S01]  /*7e110*/  STL [R1+0x6b0], R8 ;  /* 0x0006b00801007387 */ /* 0x0001e20000100800 */
[----:B------:R-:W2:Y:S02]  /*7e120*/  LDL.LU R22, [R1+0x117c] ;  /* 0x00117c0001167983 */ /* 0x000ea40000300800 */
[----:B------:R3:W-:Y:S02]  /*7e130*/  STL [R1+0x6b4], R4 ;  /* 0x0006b40401007387 */ /* 0x0007e40000100800 */
[----:B-1----:R-:W2:Y:S01]  /*7e140*/  LDL.LU R20, [R1+0x1168] ;  /* 0x0011680001147983 */ /* 0x002ea20000300800 */
[----:B------:R-:W2:Y:S04]  /*7e150*/  LDL.LU R15, [R1+0x116c] ;  /* 0x00116c00010f7983 */ /* 0x000ea80000300800 */
[----:B0-----:R-:W2:Y:S01]  /*7e160*/  LDL.LU R8, [R1+0x11a8] ;  /* 0x0011a80001087983 */ /* 0x001ea20000300800 */
[----:B------:R-:W2:Y:S02]  /*7e170*/  LDL.LU R7, [R1+0x11ac] ;  /* 0x0011ac0001077983 */ /* 0x000ea40000300800 */
[----:B---3--:R-:W-:-:S02]  /*7e180*/  FMUL R4, R3, R11 ;  /* 0x0000000b03047220 */ /* 0x008fc40000400000 */
[C---:B----4-:R-:W-:Y:S02]  /*7e190*/  FMUL R11, R3.reuse, R6 ;  /* 0x00000006030b7220 */ /* 0x050fe40000400000 */
[----:B------:R-:W3:Y:S01]  /*7e1a0*/  LDL.LU R6, [R1+0x11b8] ;  /* 0x0011b80001067983 */ /* 0x000ee20000300800 */
[----:B------:R0:W-:Y:S03]  /*7e1b0*/  STL [R1+0x188], R4 ;  /* 0x0001880401007387 */ /* 0x0001e60000100800 */
[----:B0-----:R-:W4:Y:S01]  /*7e1c0*/  LDL.LU R4, [R1+0x11bc] ;  /* 0x0011bc0001047983 */ /* 0x001f220000300800 */
[----:B------:R0:W-:Y:S02]  /*7e1d0*/  STL [R1+0x18c], R11 ;  /* 0x00018c0b01007387 */ /* 0x0001e40000100800 */
[----:B------:R-:W4:Y:S02]  /*7e1e0*/  LDL.LU R14, [R1+0x11c8] ;  /* 0x0011c800010e7983 */ /* 0x000f240000300800 */
[----:B--2---:R-:W-:-:S02]  /*7e1f0*/  FMUL R10, R3, R10 ;  /* 0x0000000a030a7220 */ /* 0x004fc40000400000 */
[----:B------:R-:W-:-:S03]  /*7e200*/  FMUL R9, R3, R9 ;  /* 0x0000000903097220 */ /* 0x000fc60000400000 */
[----:B------:R1:W-:Y:S01]  /*7e210*/  STL [R1+0x178], R10 ;  /* 0x0001780a01007387 */ /* 0x0003e20000100800 */
[----:B------:R-:W2:Y:S02]  /*7e220*/  LDL.LU R13, [R1+0x11cc] ;  /* 0x0011cc00010d7983 */ /* 0x000ea40000300800 */
[----:B------:R1:W-:Y:S02]  /*7e230*/  STL [R1+0x17c], R9 ;  /* 0x00017c0901007387 */ /* 0x0003e40000100800 */
[----:B------:R-:W2:Y:S01]  /*7e240*/  LDL.LU R12, [R1+0x11d8] ;  /* 0x0011d800010c7983 */ /* 0x000ea20000300800 */
[----:B0-----:R-:W2:Y:S04]  /*7e250*/  LDL.LU R11, [R1+0x11dc] ;  /* 0x0011dc00010b7983 */ /* 0x001ea80000300800 */
[----:B-1----:R-:W2:Y:S01]  /*7e260*/  LDL.LU R10, [R1+0x11e8] ;  /* 0x0011e800010a7983 */ /* 0x002ea20000300800 */
[----:B------:R-:W2:Y:S02]  /*7e270*/  LDL.LU R9, [R1+0x11ec] ;  /* 0x0011ec0001097983 */ /* 0x000ea40000300800 */
[----:B------:R-:W-:-:S02]  /*7e280*/  FMUL R25, R3, R23 ;  /* 0x0000001703197220 */ /* 0x000fc40000400000 */
[C---:B------:R-:W-:Y:S02]  /*7e290*/  FMUL R24, R3.reuse, R22 ;  /* 0x0000001603187220 */ /* 0x040fe40000400000 */
[C---:B------:R-:W-:Y:S02]  /*7e2a0*/  FMUL R23, R3.reuse, R20 ;  /* 0x0000001403177220 */ /* 0x040fe40000400000 */
[C---:B------:R-:W-:Y:S01]  /*7e2b0*/  FMUL R22, R3.reuse, R15 ;  /* 0x0000000f03167220 */ /* 0x040fe20000400000 */
[----:B------:R-:W-:Y:S01]  /*7e2c0*/  STL [R1+0x168], R25 ;  /* 0x0001681901007387 */ /* 0x000fe20000100800 */
[----:B------:R-:W-:Y:S02]  /*7e2d0*/  STL [R1+0x16c], R24 ;  /* 0x00016c1801007387 */ /* 0x000fe40000100800 */
[C---:B------:R-:W-:Y:S02]  /*7e2e0*/  FMUL R20, R3.reuse, R8 ;  /* 0x0000000803147220 */ /* 0x040fe40000400000 */
[----:B------:R-:W-:Y:S01]  /*7e2f0*/  STL [R1+0x158], R23 ;  /* 0x0001581701007387 */ /* 0x000fe20000100800 */
[----:B------:R-:W-:Y:S01]  /*7e300*/  STL [R1+0x15c], R22 ;  /* 0x00015c1601007387 */ /* 0x000fe20000100800 */
[----:B------:R-:W-:-:S02]  /*7e310*/  FMUL R15, R3, R7 ;  /* 0x00000007030f7220 */ /* 0x000fc40000400000 */
[----:B------:R-:W2:Y:S02]  /*7e320*/  LDL.LU R8, [R1+0x11f8] ;  /* 0x0011f80001087983 */ /* 0x000ea40000300800 */
[----:B------:R3:W-:Y:S01]  /*7e330*/  STL [R1+0x148], R20 ;  /* 0x0001481401007387 */ /* 0x0007e20000100800 */
[----:B------:R-:W2:Y:S01]  /*7e340*/  LDL.LU R7, [R1+0x11fc] ;  /* 0x0011fc0001077983 */ /* 0x000ea20000300800 */
[----:B------:R4:W-:Y:S02]  /*7e350*/  STL [R1+0x14c], R15 ;  /* 0x00014c0f01007387 */ /* 0x0009e40000100800 */
[C---:B---3--:R-:W-:Y:S02]  /*7e360*/  FMUL R20, R3.reuse, R6 ;  /* 0x0000000603147220 */ /* 0x048fe40000400000 */
[----:B------:R-:W3:Y:S03]  /*7e370*/  LDL.LU R6, [R1+0x1208] ;  /* 0x0012080001067983 */ /* 0x000ee60000300800 */
[----:B------:R0:W-:Y:S02]  /*7e380*/  STL [R1+0x138], R20 ;  /* 0x0001381401007387 */ /* 0x0001e40000100800 */
[----:B----4-:R-:W-:-:S02]  /*7e390*/  FMUL R15, R3, R4 ;  /* 0x00000004030f7220 */ /* 0x010fc40000400000 */
[C---:B------:R-:W-:Y:S01]  /*7e3a0*/  FMUL R14, R3.reuse, R14 ;  /* 0x0000000e030e7220 */ /* 0x040fe20000400000 */
[----:B------:R-:W4:Y:S02]  /*7e3b0*/  LDL.LU R4, [R1+0x120c] ;  /* 0x00120c0001047983 */ /* 0x000f240000300800 */
[----:B------:R1:W-:Y:S02]  /*7e3c0*/  STL [R1+0x13c], R15 ;  /* 0x00013c0f01007387 */ /* 0x0003e40000100800 */
[----:B------:R0:W-:Y:S01]  /*7e3d0*/  STL [R1+0x128], R14 ;  /* 0x0001280e01007387 */ /* 0x0001e20000100800 */
[C---:B--2---:R-:W-:Y:S02]  /*7e3e0*/  FMUL R13, R3.reuse, R13 ;  /* 0x0000000d030d7220 */ /* 0x044fe40000400000 */
[C---:B------:R-:W-:Y:S02]  /*7e3f0*/  FMUL R12, R3.reuse, R12 ;  /* 0x0000000c030c7220 */ /* 0x040fe40000400000 */
[C---:B------:R-:W-:Y:S01]  /*7e400*/  FMUL R11, R3.reuse, R11 ;  /* 0x0000000b030b7220 */ /* 0x040fe20000400000 */
[----:B------:R2:W-:Y:S02]  /*7e410*/  STL [R1+0x12c], R13 ;  /* 0x00012c0d01007387 */ /* 0x0005e40000100800 */
[----:B------:R0:W-:Y:S02]  /*7e420*/  STL [R1+0x638], R12 ;  /* 0x0006380c01007387 */ /* 0x0001e40000100800 */
[C---:B------:R-:W-:Y:S01]  /*7e430*/  FMUL R10, R3.reuse, R10 ;  /* 0x0000000a030a7220 */ /* 0x040fe20000400000 */
[----:B------:R2:W-:Y:S01]  /*7e440*/  STL [R1+0x63c], R11 ;  /* 0x00063c0b01007387 */ /* 0x0005e20000100800 */
[----:B------:R-:W4:Y:S02]  /*7e450*/  LDL.LU R24, [R1+0x1218] ;  /* 0x0012180001187983 */ /* 0x000f240000300800 */
[C---:B------:R-:W-:Y:S01]  /*7e460*/  FMUL R9, R3.reuse, R9 ;  /* 0x0000000903097220 */ /* 0x040fe20000400000 */
[----:B------:R2:W-:Y:S01]  /*7e470*/  STL [R1+0x648], R10 ;  /* 0x0006480a01007387 */ /* 0x0005e20000100800 */
[----:B------:R-:W4:Y:S03]  /*7e480*/  LDL.LU R23, [R1+0x121c] ;  /* 0x00121c0001177983 */ /* 0x000f260000300800 */
[----:B------:R-:W-:Y:S02]  /*7e490*/  STL [R1+0x64c], R9 ;  /* 0x00064c0901007387 */ /* 0x000fe40000100800 */
[----:B------:R-:W4:Y:S01]  /*7e4a0*/  LDL.LU R22, [R1+0x1228] ;  /* 0x0012280001167983 */ /* 0x000f220000300800 */
[----:B0-----:R-:W4:Y:S01]  /*7e4b0*/  LDL.LU R20, [R1+0x122c] ;  /* 0x00122c0001147983 */ /* 0x001f220000300800 */
[----:B-1----:R-:W4:Y:S02]  /*7e4c0*/  LDL.LU R15, [R1+0x1238] ;  /* 0x00123800010f7983 */ /* 0x002f240000300800 */
[----:B------:R-:W4:Y:S02]  /*7e4d0*/  LDL.LU R14, [R1+0x123c] ;  /* 0x00123c00010e7983 */ /* 0x000f240000300800 */
[----:B--2---:R-:W2:Y:S02]  /*7e4e0*/  LDL.LU R13, [R1+0x1248] ;  /* 0x00124800010d7983 */ /* 0x004ea40000300800 */
[----:B------:R-:W-:-:S02]  /*7e4f0*/  FMUL R8, R3, R8 ;  /* 0x0000000803087220 */ /* 0x000fc40000400000 */
[----:B------:R-:W-:-:S03]  /*7e500*/  FMUL R7, R3, R7 ;  /* 0x0000000703077220 */ /* 0x000fc60000400000 */
[----:B------:R-:W-:Y:S01]  /*7e510*/  STL [R1+0x658], R8 ;  /* 0x0006580801007387 */ /* 0x000fe20000100800 */
[----:B------:R-:W2:Y:S02]  /*7e520*/  LDL.LU R12, [R1+0x124c] ;  /* 0x00124c00010c7983 */ /* 0x000ea40000300800 */
[----:B------:R-:W-:Y:S02]  /*7e530*/  STL [R1+0x65c], R7 ;  /* 0x00065c0701007387 */ /* 0x000fe40000100800 */
[----:B------:R-:W2:Y:S02]  /*7e540*/  LDL.LU R11, [R1+0x1258] ;  /* 0x00125800010b7983 */ /* 0x000ea40000300800 */
[----:B---3--:R-:W-:-:S05]  /*7e550*/  FMUL R6, R3, R6 ;  /* 0x0000000603067220 */ /* 0x008fca0000400000 */
[----:B------:R-:W-:Y:S01]  /*7e560*/  STL [R1+0x668], R6 ;  /* 0x0006680601007387 */ /* 0x000fe20000100800 */
[----:B------:R-:W3:Y:S02]  /*7e570*/  LDL.LU R10, [R1+0x125c] ;  /* 0x00125c00010a7983 */ /* 0x000ee40000300800 */
[----:B----4-:R-:W-:-:S05]  /*7e580*/  FMUL R4, R3, R4 ;  /* 0x0000000403047220 */ /* 0x010fca0000400000 */
[----:B------:R0:W-:Y:S04]  /*7e590*/  STL [R1+0x66c], R4 ;  /* 0x00066c0401007387 */ /* 0x0001e80000100800 */
[----:B0-----:R-:W4:Y:S01]  /*7e5a0*/  LDL.LU R4, [R1+0x1768] ;  /* 0x0017680001047983 */ /* 0x001f220000300800 */
[----:B------:R-:W4:Y:S02]  /*7e5b0*/  LDL.64 R8, [R1+0x1c00] ;  /* 0x001c000001087983 */ /* 0x000f240000100a00 */
[----:B------:R-:W4:Y:S02]  /*7e5c0*/  LDL.64 R6, [R1+0x1bf8] ;  /* 0x001bf80001067983 */ /* 0x000f240000100a00 */
[C---:B------:R-:W-:Y:S02]  /*7e5d0*/  FMUL R26, R3.reuse, R24 ;  /* 0x00000018031a7220 */ /* 0x040fe40000400000 */
[----:B------:R-:W4:Y:S01]  /*7e5e0*/  LDL.64 R24, [R1+0x1bf0] ;  /* 0x001bf00001187983 */ /* 0x000f220000100a00 */
[----:B------:R-:W-:-:S02]  /*7e5f0*/  FMUL R23, R3, R23 ;  /* 0x0000001703177220 */ /* 0x000fc40000400000 */
[----:B------:R0:W-:Y:S03]  /*7e600*/  STL [R1+0x678], R26 ;  /* 0x0006781a01007387 */ /* 0x0001e60000100800 */
[----:B------:R1:W-:Y:S01]  /*7e610*/  STL [R1+0x67c], R23 ;  /* 0x00067c1701007387 */ /* 0x0003e20000100800 */
[C---:B0-----:R-:W-:Y:S02]  /*7e620*/  FMUL R26, R3.reuse, R22 ;  /* 0x00000016031a7220 */ /* 0x041fe40000400000 */
[----:B-1----:R-:W-:-:S03]  /*7e630*/  FMUL R23, R3, R20 ;  /* 0x0000001403177220 */ /* 0x002fc60000400000 */
[----:B------:R-:W-:Y:S01]  /*7e640*/  STL [R1+0x688], R26 ;  /* 0x0006881a01007387 */ /* 0x000fe20000100800 */
[C---:B------:R-:W-:Y:S02]  /*7e650*/  FMUL R22, R3.reuse, R15 ;  /* 0x0000000f03167220 */ /* 0x040fe40000400000 */
[C---:B------:R-:W-:Y:S01]  /*7e660*/  FMUL R20, R3.reuse, R14 ;  /* 0x0000000e03147220 */ /* 0x040fe20000400000 */
[----:B------:R-:W-:Y:S01]  /*7e670*/  STL [R1+0x68c], R23 ;  /* 0x00068c1701007387 */ /* 0x000fe20000100800 */
[----:B------:R-:W4:Y:S02]  /*7e680*/  LDL.64 R14, [R1+0x1be8] ;  /* 0x001be800010e7983 */ /* 0x000f240000100a00 */
[C---:B--2---:R-:W-:Y:S02]  /*7e690*/  FMUL R13, R3.reuse, R13 ;  /* 0x0000000d030d7220 */ /* 0x044fe40000400000 */
[----:B------:R0:W-:Y:S02]  /*7e6a0*/  STL [R1+0x698], R22 ;  /* 0x0006981601007387 */ /* 0x0001e40000100800 */
[----:B------:R-:W-:-:S02]  /*7e6b0*/  FMUL R12, R3, R12 ;  /* 0x0000000c030c7220 */ /* 0x000fc40000400000 */
[C---:B------:R-:W-:Y:S01]  /*7e6c0*/  FMUL R11, R3.reuse, R11 ;  /* 0x0000000b030b7220 */ /* 0x040fe20000400000 */
[----:B0-----:R-:W2:Y:S01]  /*7e6d0*/  LDL.64 R22, [R1+0x1be0] ;  /* 0x001be00001167983 */ /* 0x001ea20000100a00 */
[----:B------:R-:W-:Y:S02]  /*7e6e0*/  STL [R1+0x69c], R20 ;  /* 0x00069c1401007387 */ /* 0x000fe40000100800 */
[----:B------:R-:W2:Y:S02]  /*7e6f0*/  LDL.64 R26, [R1+0x1bd8] ;  /* 0x001bd800011a7983 */ /* 0x000ea40000100a00 */
[----:B------:R-:W-:Y:S01]  /*7e700*/  STL [R1+0x6a8], R13 ;  /* 0x0006a80d01007387 */ /* 0x000fe20000100800 */
[----:B------:R0:W-:Y:S01]  /*7e710*/  STL [R1+0x6ac], R12 ;  /* 0x0006ac0c01007387 */ /* 0x0001e20000100800 */
[----:B------:R-:W-:Y:S02]  /*7e720*/  STL [R1+0x6b8], R11 ;  /* 0x0006b80b01007387 */ /* 0x000fe40000100800 */
[----:B---3--:R-:W-:-:S05]  /*7e730*/  FMUL R10, R3, R10 ;  /* 0x0000000a030a7220 */ /* 0x008fca0000400000 */
[----:B------:R1:W-:Y:S01]  /*7e740*/  STL [R1+0x6bc], R10 ;  /* 0x0006bc0a01007387 */ /* 0x0003e20000100800 */
[----:B0-----:R-:W3:Y:S02]  /*7e750*/  LDL.64 R12, [R1+0x1bd0] ;  /* 0x001bd000010c7983 */ /* 0x001ee40000100a00 */
[----:B----4-:R-:W-:-:S04]  /*7e760*/  IMAD.WIDE R8, R0, 0x2, R8 ;  /* 0x0000000200087825 */ /* 0x010fc800078e0208 */
[----:B------:R-:W-:Y:S02]  /*7e770*/  FFMA R4, R3, R4, R5 ;  /* 0x0000000403047223 */ /* 0x000fe40000000005 */
[C---:B------:R-:W-:Y:S01]  /*7e780*/  IMAD.WIDE R6, R0.reuse, 0x2, R6 ;  /* 0x0000000200067825 */ /* 0x040fe200078e0206 */
[----:B------:R0:W4:Y:S04]  /*7e790*/  LDG.E.U16 R28, [R8.64] ;  /* 0x00000004081c7981 */ /* 0x000128000c1e1500 */
[----:B------:R0:W-:Y:S04]  /*7e7a0*/  STL [R1+0x1768], R4 ;  /* 0x0017680401007387 */ /* 0x0001e80000100800 */
[----:B------:R2:W4:Y:S01]  /*7e7b0*/  LDG.E.U16 R29, [R6.64] ;  /* 0x00000004061d7981 */ /* 0x000522000c1e1500 */
[----:B-1----:R-:W4:Y:S02]  /*7e7c0*/  LDL.64 R10, [R1+0x1bc8] ;  /* 0x001bc800010a7983 */ /* 0x002f240000100a00 */
[----:B0-----:R-:W-:-:S02]  /*7e7d0*/  IMAD.WIDE R4, R0, 0x2, R24 ;  /* 0x0000000200047825 */ /* 0x001fc400078e0218 */
[----:B------:R-:W4:Y:S04]  /*7e7e0*/  LDL.64 R24, [R1+0x1bc0] ;  /* 0x001bc00001187983 */ /* 0x000f280000100a00 */
[----:B------:R0:W4:Y:S01]  /*7e7f0*/  LDG.E.U16 R20, [R4.64] ;  /* 0x0000000404147981 */ /* 0x000122000c1e1500 */
[----:B------:R-:W-:-:S03]  /*7e800*/  IMAD.WIDE R8, R0, 0x2, R14 ;  /* 0x0000000200087825 */ /* 0x000fc600078e020e */
[----:B------:R-:W4:Y:S04]  /*7e810*/  LDL.64 R14, [R1+0x1bb8] ;  /* 0x001bb800010e7983 */ /* 0x000f280000100a00 */
[----:B------:R3:W4:Y:S01]  /*7e820*/  LDG.E.U16 R3, [R8.64] ;  /* 0x0000000408037981 */ /* 0x000722000c1e1500 */
[----:B--2---:R-:W-:-:S04]  /*7e830*/  IMAD.WIDE R6, R0, 0x2, R22 ;  /* 0x0000000200067825 */ /* 0x004fc800078e0216 */
[C---:B0-----:R-:W-:Y:S01]  /*7e840*/  IMAD.WIDE R4, R0.reuse, 0x2, R26 ;  /* 0x0000000200047825 */ /* 0x041fe200078e021a */
[----:B------:R-:W2:Y:S04]  /*7e850*/  LDL.64 R22, [R1+0x1bb0] ;  /* 0x001bb00001167983 */ /* 0x000ea80000100a00 */
[----:B------:R-:W2:Y:S01]  /*7e860*/  LDL.64 R26, [R1+0x1ba8] ;  /* 0x001ba800011a7983 */ /* 0x000ea20000100a00 */
[----:B---3--:R-:W-:-:S03]  /*7e870*/  IMAD.WIDE R8, R0, 0x2, R12 ;  /* 0x0000000200087825 */ /* 0x008fc600078e020c */
[----:B----4-:R0:W-:Y:S01]  /*7e880*/  STL [R1+0x7d8], R28 ;  /* 0x0007d81c01007387 */ /* 0x0101e20000100800 */
[----:B------:R1:W-:Y:S02]  /*7e890*/  STL [R1+0x7d4], R29 ;  /* 0x0007d41d01007387 */ /* 0x0003e40000100800 */
[----:B------:R-:W3:Y:S01]  /*7e8a0*/  LDL.64 R12, [R1+0x1ba0] ;  /* 0x001ba000010c7983 */ /* 0x000ee20000100a00 */
[----:B0-----:R0:W4:Y:S04]  /*7e8b0*/  LDG.E.U16 R28, [R6.64] ;  /* 0x00000004061c7981 */ /* 0x001128000c1e1500 */
[----:B-1----:R1:W3:Y:S01]  /*7e8c0*/  LDG.E.U16 R29, [R4.64] ;  /* 0x00000004041d7981 */ /* 0x0022e2000c1e1500 */
[----:B0-----:R-:W-:-:S04]  /*7e8d0*/  IMAD.WIDE R6, R0, 0x2, R10 ;  /* 0x0000000200067825 */ /* 0x001fc800078e020a */
[C---:B-1----:R-:W-:Y:S01]  /*7e8e0*/  IMAD.WIDE R4, R0.reuse, 0x2, R24 ;  /* 0x0000000200047825 */ /* 0x042fe200078e0218 */
[----:B------:R-:W3:Y:S04]  /*7e8f0*/  LDL.64 R10, [R1+0x1b98] ;  /* 0x001b9800010a7983 */ /* 0x000ee80000100a00 */
[----:B------:R-:W3:Y:S01]  /*7e900*/  LDL.64 R24, [R1+0x1b90] ;  /* 0x001b900001187983 */ /* 0x000ee20000100a00 */
[----:B------:R0:W-:Y:S03]  /*7e910*/  STL [R1+0x7d0], R20 ;  /* 0x0007d01401007387 */ /* 0x0001e60000100800 */
[----:B0-----:R0:W3:Y:S04]  /*7e920*/  LDG.E.U16 R20, [R8.64] ;  /* 0x0000000408147981 */ /* 0x0010e8000c1e1500 */
[----:B------:R1:W-:Y:S04]  /*7e930*/  STL [R1+0x7cc], R3 ;  /* 0x0007cc0301007387 */ /* 0x0003e80000100800 */
[----:B-1----:R2:W3:Y:S01]  /*7e940*/  LDG.E.U16 R3, [R6.64] ;  /* 0x0000000406037981 */ /* 0x0024e2000c1e1500 */
[----:B0-----:R-:W-:-:S04]  /*7e950*/  IMAD.WIDE R8, R0, 0x2, R14 ;  /* 0x0000000200087825 */ /* 0x001fc800078e020e */
[C---:B--2---:R-:W-:Y:S01]  /*7e960*/  IMAD.WIDE R6, R0.reuse, 0x2, R22 ;  /* 0x0000000200067825 */ /* 0x044fe200078e0216 */
[----:B----4-:R0:W-:Y:S03]  /*7e970*/  STL [R1+0x7c8], R28 ;  /* 0x0007c81c01007387 */ /* 0x0101e60000100800 */
[----:B------:R-:W2:Y:S02]  /*7e980*/  LDL.64 R14, [R1+0x1b88] ;  /* 0x001b8800010e7983 */ /* 0x000ea40000100a00 */
[----:B------:R-:W4:Y:S01]  /*7e990*/  LDL.64 R22, [R1+0x1b80] ;  /* 0x001b800001167983 */ /* 0x000f220000100a00 */
[----:B0-----:R0:W2:Y:S02]  /*7e9a0*/  LDG.E.U16 R28, [R4.64] ;  /* 0x00000004041c7981 */ /* 0x0010a4000c1e1500 */
[C---:B0-----:R-:W-:Y:S02]  /*7e9b0*/  IMAD.WIDE R4, R0.reuse, 0x2, R26 ;  /* 0x0000000200047825 */ /* 0x041fe400078e021a */
[----:B------:R-:W4:Y:S02]  /*7e9c0*/  LDL.64 R26, [R1+0x1b78] ;  /* 0x001b7800011a7983 */ /* 0x000f240000100a00 */
[----:B---3--:R0:W-:Y:S02]  /*7e9d0*/  STL [R1+0x7c4], R29 ;  /* 0x0007c41d01007387 */ /* 0x0081e40000100800 */
[----:B------:R1:W-:Y:S04]  /*7e9e0*/  STL [R1+0x7c0], R20 ;  /* 0x0007c01401007387 */ /* 0x0003e80000100800 */
[----:B0-----:R0:W3:Y:S04]  /*7e9f0*/  LDG.E.U16 R29, [R8.64] ;  /* 0x00000004081d7981 */ /* 0x0010e8000c1e1500 */
[----:B-1----:R1:W4:Y:S04]  /*7ea00*/  LDG.E.U16 R20, [R6.64] ;  /* 0x0000000406147981 */ /* 0x002328000c1e1500 */
[----:B------:R0:W-:Y:S04]  /*7ea10*/  STL [R1+0x7bc], R3 ;  /* 0x0007bc0301007387 */ /* 0x0001e80000100800 */
[----:B0-----:R0:W4:Y:S01]  /*7ea20*/  LDG.E.U16 R3, [R4.64] ;  /* 0x0000000404037981 */ /* 0x001122000c1e1500 */
[----:B------:R-:W-:-:S04]  /*7ea30*/  IMAD.WIDE R8, R0, 0x2, R12 ;  /* 0x0000000200087825 */ /* 0x000fc800078e020c */
[----:B-1----:R-:W-:-:S04]  /*7ea40*/  IMAD.WIDE R6, R0, 0x2, R10 ;  /* 0x0000000200067825 */ /* 0x002fc800078e020a */
[----:B------:R-:W4:Y:S01]  /*7ea50*/  LDL.64 R12, [R1+0x1b70] ;  /* 0x001b7000010c7983 */ /* 0x000f220000100a00 */
[----:B------:R-:W4:Y:S01]  /*7ea60*/  LDL.64 R10, [R1+0x1b68] ;  /* 0x001b6800010a7983 */ /* 0x000f220000100a00 */
[----:B0-----:R-:W-:-:S03]  /*7ea70*/  IMAD.WIDE R4, R0, 0x2, R24 ;  /* 0x0000000200047825 */ /* 0x001fc600078e0218 */
[----:B------:R-:W4:Y:S04]  /*7ea80*/  LDL.64 R24, [R1+0x1b60] ;  /* 0x001b600001187983 */ /* 0x000f280000100a00 */
[----:B--2---:R0:W-:Y:S04]  /*7ea90*/  STL [R1+0x7b8], R28 ;  /* 0x0007b81c01007387 */ /* 0x0041e80000100800 */
[----:B0-----:R0:W2:Y:S04]  /*7eaa0*/  LDG.E.U16 R28, [R8.64] ;  /* 0x00000004081c7981 */ /* 0x0010a8000c1e1500 */
[----:B---3--:R1:W-:Y:S01]  /*7eab0*/  STL [R1+0x7b4], R29 ;  /* 0x0007b41d01007387 */ /* 0x0083e20000100800 */
[----:B----4-:R3:W-:Y:S02]  /*7eac0*/  STL [R1+0x7b0], R20 ;  /* 0x0007b01401007387 */ /* 0x0107e40000100800 */
[----:B0-----:R-:W-:-:S02]  /*7ead0*/  IMAD.WIDE R8, R0, 0x2, R14 ;  /* 0x0000000200087825 */ /* 0x001fc400078e020e */
[----:B------:R-:W4:Y:S04]  /*7eae0*/  LDL.64 R14, [R1+0x1b58] ;  /* 0x001b5800010e7983 */ /* 0x000f280000100a00 */
[----:B-1----:R0:W4:Y:S04]  /*7eaf0*/  LDG.E.U16 R29, [R6.64] ;  /* 0x00000004061d7981 */ /* 0x002128000c1e1500 */
[----:B---3--:R1:W3:Y:S01]  /*7eb00*/  LDG.E.U16 R20, [R4.64] ;  /* 0x0000000404147981 */ /* 0x0082e2000c1e1500 */
[----:B0-----:R-:W-:-:S04]  /*7eb10*/  IMAD.WIDE R6, R0, 0x2, R22 ;  /* 0x0000000200067825 */ /* 0x001fc800078e0216 */
[C---:B-1----:R-:W-:Y:S01]  /*7eb20*/  IMAD.WIDE R4, R0.reuse, 0x2, R26 ;  /* 0x0000000200047825 */ /* 0x042fe200078e021a */
[----:B------:R-:W3:Y:S04]  /*7eb30*/  LDL.64 R22, [R1+0x1b50] ;  /* 0x001b500001167983 */ /* 0x000ee80000100a00 */
[----:B------:R-:W3:Y:S01]  /*7eb40*/  LDL.64 R26, [R1+0x1b48] ;  /* 0x001b4800011a7983 */ /* 0x000ee20000100a00 */
[----:B------:R0:W-:Y:S03]  /*7eb50*/  STL [R1+0x7ac], R3 ;  /* 0x0007ac0301007387 */ /* 0x0001e60000100800 */
[----:B0-----:R0:W3:Y:S02]  /*7eb60*/  LDG.E.U16 R3, [R8.64] ;  /* 0x0000000408037981 */ /* 0x0010e4000c1e1500 */
[----:B0-----:R-:W-:-:S02]  /*7eb70*/  IMAD.WIDE R8, R0, 0x2, R12 ;  /* 0x0000000200087825 */ /* 0x001fc400078e020c */
[----:B--2---:R0:W-:Y:S04]  /*7eb80*/  STL [R1+0x7a8], R28 ;  /* 0x0007a81c01007387 */ /* 0x0041e80000100800 */
[----:B0-----:R0:W2:Y:S02]  /*7eb90*/  LDG.E.U16 R28, [R6.64] ;  /* 0x00000004061c7981 */ /* 0x0010a4000c1e1500 */
[C---:B0-----:R-:W-:Y:S02]  /*7eba0*/  IMAD.WIDE R6, R0.reuse, 0x2, R10 ;  /* 0x0000000200067825 */ /* 0x041fe400078e020a */
[----:B----4-:R0:W-:Y:S02]  /*7ebb0*/  STL [R1+0x7a4], R29 ;  /* 0x0007a41d01007387 */ /* 0x0101e40000100800 */
[----:B------:R-:W4:Y:S02]  /*7ebc0*/  LDL.64 R12, [R1+0x1b40] ;  /* 0x001b4000010c7983 */ /* 0x000f240000100a00 */
[----:B------:R-:W4:Y:S01]  /*7ebd0*/  LDL.64 R10, [R1+0x1b38] ;  /* 0x001b3800010a7983 */ /* 0x000f220000100a00 */
[----:B0-----:R0:W4:Y:S02]  /*7ebe0*/  LDG.E.U16 R29, [R4.64] ;  /* 0x00000004041d7981 */ /* 0x001124000c1e1500 */
[----:B0-----:R-:W-:-:S02]  /*7ebf0*/  IMAD.WIDE R4, R0, 0x2, R24 ;  /* 0x0000000200047825 */ /* 0x001fc400078e0218 */
[----:B------:R-:W4:Y:S02]  /*7ec00*/  LDL.64 R24, [R1+0x1b30] ;  /* 0x001b300001187983 */ /* 0x000f240000100a00 */
[----:B---3--:R0:W-:Y:S02]  /*7ec10*/  STL [R1+0x7a0], R20 ;  /* 0x0007a01401007387 */ /* 0x0081e40000100800 */
[----:B------:R1:W-:Y:S04]  /*7ec20*/  STL [R1+0x79c], R3 ;  /* 0x00079c0301007387 */ /* 0x0003e80000100800 */
[----:B0-----:R0:W3:Y:S04]  /*7ec30*/  LDG.E.U16 R20, [R8.64] ;  /* 0x0000000408147981 */ /* 0x0010e8000c1e1500 */
[----:B-1----:R1:W3:Y:S01]  /*7ec40*/  LDG.E.U16 R3, [R6.64] ;  /* 0x0000000406037981 */ /* 0x0022e2000c1e1500 */
[----:B0-----:R-:W-:-:S04]  /*7ec50*/  IMAD.WIDE R8, R0, 0x2, R14 ;  /* 0x0000000200087825 */ /* 0x001fc800078e020e */
[C---:B-1----:R-:W-:Y:S01]  /*7ec60*/  IMAD.WIDE R6, R0.reuse, 0x2, R22 ;  /* 0x0000000200067825 */ /* 0x042fe200078e0216 */
[----:B--2---:R0:W-:Y:S03]  /*7ec70*/  STL [R1+0x798], R28 ;  /* 0x0007981c01007387 */ /* 0x0041e60000100800 */
[----:B------:R-:W2:Y:S02]  /*7ec80*/  LDL.64 R14, [R1+0x1b28] ;  /* 0x001b2800010e7983 */ /* 0x000ea40000100a00 */
[----:B------:R-:W2:Y:S01]  /*7ec90*/  LDL.64 R22, [R1+0x1b20] ;  /* 0x001b200001167983 */ /* 0x000ea20000100a00 */
[----:B0-----:R0:W2:Y:S02]  /*7eca0*/  LDG.E.U16 R28, [R4.64] ;  /* 0x00000004041c7981 */ /* 0x0010a4000c1e1500 */
[C---:B0-----:R-:W-:Y:S02]  /*7ecb0*/  IMAD.WIDE R4, R0.reuse, 0x2, R26 ;  /* 0x0000000200047825 */ /* 0x041fe400078e021a */
[----:B------:R-:W2:Y:S04]  /*7ecc0*/  LDL.64 R26, [R1+0x1b18] ;  /* 0x001b1800011a7983 */ /* 0x000ea80000100a00 */
[----:B----4-:R0:W-:Y:S04]  /*7ecd0*/  STL [R1+0x794], R29 ;  /* 0x0007941d01007387 */ /* 0x0101e80000100800 */
[----:B0-----:R0:W4:Y:S04]  /*7ece0*/  LDG.E.U16 R29, [R8.64] ;  /* 0x00000004081d7981 */ /* 0x001128000c1e1500 */
[----:B---3--:R1:W-:Y:S01]  /*7ecf0*/  STL [R1+0x790], R20 ;  /* 0x0007901401007387 */ /* 0x0083e20000100800 */
[----:B------:R3:W-:Y:S03]  /*7ed00*/  STL [R1+0x78c], R3 ;  /* 0x00078c0301007387 */ /* 0x0007e60000100800 */
[----:B-1----:R1:W4:Y:S04]  /*7ed10*/  LDG.E.U16 R20, [R6.64] ;  /* 0x0000000406147981 */ /* 0x002328000c1e1500 */
[----:B---3--:R3:W4:Y:S01]  /*7ed20*/  LDG.E.U16 R3, [R4.64] ;  /* 0x0000000404037981 */ /* 0x008722000c1e1500 */
[----:B0-----:R-:W-:-:S04]  /*7ed30*/  IMAD.WIDE R8, R0, 0x2, R12 ;  /* 0x0000000200087825 */ /* 0x001fc800078e020c */
[----:B------:R-:W4:Y:S02]  /*7ed40*/  LDL.64 R12, [R1+0x1b10] ;  /* 0x001b1000010c7983 */ /* 0x000f240000100a00 */
[----:B-1----:R-:W-:-:S04]  /*7ed50*/  IMAD.WIDE R6, R0, 0x2, R10 ;  /* 0x0000000200067825 */ /* 0x002fc800078e020a */
[C---:B---3--:R-:W-:Y:S01]  /*7ed60*/  IMAD.WIDE R4, R0.reuse, 0x2, R24 ;  /* 0x0000000200047825 */ /* 0x048fe200078e0218 */
[----:B------:R-:W3:Y:S04]  /*7ed70*/  LDL.64 R10, [R1+0x1b08] ;  /* 0x001b0800010a7983 */ /* 0x000ee80000100a00 */
[----:B------:R-:W3:Y:S04]  /*7ed80*/  LDL.64 R24, [R1+0x1b00] ;  /* 0x001b000001187983 */ /* 0x000ee80000100a00 */
[----:B--2---:R0:W-:Y:S04]  /*7ed90*/  STL [R1+0x788], R28 ;  /* 0x0007881c01007387 */ /* 0x0041e80000100800 */
[----:B0-----:R0:W2:Y:S04]  /*7eda0*/  LDG.E.U16 R28, [R8.64] ;  /* 0x00000004081c7981 */ /* 0x0010a8000c1e1500 */
[----:B----4-:R1:W-:Y:S01]  /*7edb0*/  STL [R1+0x784], R29 ;  /* 0x0007841d01007387 */ /* 0x0103e20000100800 */
[----:B0-----:R-:W-:-:S03]  /*7edc0*/  IMAD.WIDE R8, R0, 0x2, R14 ;  /* 0x0000000200087825 */ /* 0x001fc600078e020e */
[----:B-1----:R0:W4:Y:S04]  /*7edd0*/  LDG.E.U16 R29, [R6.64] ;  /* 0x00000004061d7981 */ /* 0x002128000c1e1500 */
[----:B------:R1:W-:Y:S01]  /*7ede0*/  STL [R1+0x780], R20 ;  /* 0x0007801401007387 */ /* 0x0003e20000100800 */
[----:B0-----:R-:W-:-:S03]  /*7edf0*/  IMAD.WIDE R6, R0, 0x2, R22 ;  /* 0x0000000200067825 */ /* 0x001fc600078e0216 */
[----:B------:R-:W4:Y:S01]  /*7ee00*/  LDL.64 R14, [R1+0x1af8] ;  /* 0x001af800010e7983 */ /* 0x000f220000100a00 */
[----:B------:R-:W4:Y:S03]  /*7ee10*/  LDL.64 R22, [R1+0x1af0] ;  /* 0x001af00001167983 */ /* 0x000f260000100a00 */
[----:B-1----:R0:W4:Y:S02]  /*7ee20*/  LDG.E.U16 R20, [R4.64] ;  /* 0x0000000404147981 */ /* 0x002124000c1e1500 */
[C---:B0-----:R-:W-:Y:S02]  /*7ee30*/  IMAD.WIDE R4, R0.reuse, 0x2, R26 ;  /* 0x0000000200047825 */ /* 0x041fe400078e021a */
[----:B------:R-:W4:Y:S02]  /*7ee40*/  LDL.64 R26, [R1+0x1ae8] ;  /* 0x001ae800011a7983 */ /* 0x000f240000100a00 */
[----:B------:R0:W-:Y:S02]  /*7ee50*/  STL [R1+0x77c], R3 ;  /* 0x00077c0301007387 */ /* 0x0001e40000100800 */
[----:B0-----:R0:W4:Y:S02]  /*7ee60*/  LDG.E.U16 R3, [R8.64] ;  /* 0x0000000408037981 */ /* 0x001124000c1e1500 */
[----:B0-----:R-:W-:-:S02]  /*7ee70*/  IMAD.WIDE R8, R0, 0x2, R12 ;  /* 0x0000000200087825 */ /* 0x001fc400078e020c */
[----:B--2---:R0:W-:Y:S04]  /*7ee80*/  STL [R1+0x778], R28 ;  /* 0x0007781c01007387 */ /* 0x0041e80000100800 */
[----:B0-----:R3:W2:Y:S02]  /*7ee90*/  LDG.E.U16 R28, [R6.64] ;  /* 0x00000004061c7981 */ /* 0x0016a4000c1e1500 */
[C---:B---3--:R-:W-:Y:S02]  /*7eea0*/  IMAD.WIDE R6, R0.reuse, 0x2, R10 ;  /* 0x0000000200067825 */ /* 0x048fe400078e020a */
[----:B----4-:R0:W-:Y:S02]  /*7eeb0*/  STL [R1+0x774], R29 ;  /* 0x0007741d01007387 */ /* 0x0101e40000100800 */
[----:B------:R-:W3:Y:S02]  /*7eec0*/  LDL.64 R12, [R1+0x1ae0] ;  /* 0x001ae000010c7983 */ /* 0x000ee40000100a00 */
[----:B------:R-:W4:Y:S01]  /*7eed0*/  LDL.64 R10, [R1+0x1ad8] ;  /* 0x001ad800010a7983 */ /* 0x000f220000100a00 */
[----:B0-----:R0:W3:Y:S02]  /*7eee0*/  LDG.E.U16 R29, [R4.64] ;  /* 0x00000004041d7981 */ /* 0x0010e4000c1e1500 */
[----:B0-----:R-:W-:-:S02]  /*7eef0*/  IMAD.WIDE R4, R0, 0x2, R24 ;  /* 0x0000000200047825 */ /* 0x001fc400078e0218 */
[----:B------:R-:W4:Y:S02]  /*7ef00*/  LDL.64 R24, [R1+0x1ad0] ;  /* 0x001ad00001187983 */ /* 0x000f240000100a00 */
[----:B------:R0:W-:Y:S02]  /*7ef10*/  STL [R1+0x770], R20 ;  /* 0x0007701401007387 */ /* 0x0001e40000100800 */
[----:B0-----:R0:W4:Y:S04]  /*7ef20*/  LDG.E.U16 R20, [R8.64] ;  /* 0x0000000408147981 */ /* 0x001128000c1e1500 */
[----:B------:R1:W-:Y:S04]  /*7ef30*/  STL [R1+0x76c], R3 ;  /* 0x00076c0301007387 */ /* 0x0003e80000100800 */
[----:B-1----:R1:W4:Y:S01]  /*7ef40*/  LDG.E.U16 R3, [R6.64] ;  /* 0x0000000406037981 */ /* 0x002322000c1e1500 */
        /* <DEDUP_REMOVED lines=8> */
[----:B---3--:R0:W-:Y:S04]  /*7efd0*/  STL [R1+0x764], R29 ;  /* 0x0007641d01007387 */ /* 0x0081e80000100800 */
[----:B0-----:R0:W3:Y:S04]  /*7efe0*/  LDG.E.U16 R29, [R8.64] ;  /* 0x00000004081d7981 */ /* 0x0010e8000c1e1500 */
[----:B----4-:R1:W-:Y:S04]  /*7eff0*/  STL [R1+0x760], R20 ;  /* 0x0007601401007387 */ /* 0x0103e80000100800 */
        /* <DEDUP_REMOVED lines=12> */
[----:B0-----:R-:W-:-:S03]  /*7f0c0*/  IMAD.WIDE R8, R0, 0x2, R14 ;  /* 0x0000000200087825 */ /* 0x001fc600078e020e */
[----:B-1----:R0:W3:Y:S04]  /*7f0d0*/  LDG.E.U16 R29, [R6.64] ;  /* 0x00000004061d7981 */ /* 0x0020e8000c1e1500 */
[----:B----4-:R1:W-:Y:S01]  /*7f0e0*/  STL [R1+0x750], R20 ;  /* 0x0007501401007387 */ /* 0x0103e20000100800 */
[----:B0-----:R-:W-:-:S04]  /*7f0f0*/  IMAD.WIDE R6, R0, 0x2, R22 ;  /* 0x0000000200067825 */ /* 0x001fc800078e0216 */
[----:B------:R-:W4:Y:S02]  /*7f100*/  LDL.64 R14, [R1+0x1a98] ;  /* 0x001a9800010e7983 */ /* 0x000f240000100a00 */
[----:B------:R-:W4:Y:S01]  /*7f110*/  LDL.64 R22, [R1+0x1a90] ;  /* 0x001a900001167983 */ /* 0x000f220000100a00 */
        /* <DEDUP_REMOVED lines=8> */
[C---:B0-----:R-:W-:Y:S02]  /*7f1a0*/  IMAD.WIDE R6, R0.reuse, 0x2, R10 ;  /* 0x0000000200067825 */ /* 0x041fe400078e020a */
[----:B---3--:R0:W-:Y:S02]  /*7f1b0*/  STL [R1+0x744], R29 ;  /* 0x0007441d01007387 */ /* 0x0081e40000100800 */
[----:B------:R-:W3:Y:S02]  /*7f1c0*/  LDL.64 R12, [R1+0x1a80] ;  /* 0x001a8000010c7983 */ /* 0x000ee40000100a00 */
[----:B------:R-:W3:Y:S01]  /*7f1d0*/  LDL.64 R10, [R1+0x1a78] ;  /* 0x001a7800010a7983 */ /* 0x000ee20000100a00 */
[----:B0-----:R0:W3:Y:S02]  /*7f1e0*/  LDG.E.U16 R29, [R4.64] ;  /* 0x00000004041d7981 */ /* 0x0010e4000c1e1500 */
[----:B0-----:R-:W-:-:S02]  /*7f1f0*/  IMAD.WIDE R4, R0, 0x2, R24 ;  /* 0x0000000200047825 */ /* 0x001fc400078e0218 */
[----:B------:R-:W3:Y:S04]  /*7f200*/  LDL.64 R24, [R1+0x1a70] ;  /* 0x001a700001187983 */ /* 0x000ee80000100a00 */
[----:B----4-:R0:W-:Y:S04]  /*7f210*/  STL [R1+0x740], R20 ;  /* 0x0007401401007387 */ /* 0x0101e80000100800 */
        /* <DEDUP_REMOVED lines=202> */
[----:B---3--:R0:W-:Y:S02]  /*7fec0*/  STL [R1+0x84], R29 ;  /* 0x0000841d01007387 */ /* 0x0081e40000100800 */
[----:B------:R-:W3:Y:S02]  /*7fed0*/  LDL.64 R26, [R1+0x1938] ;  /* 0x00193800011a7983 */ /* 0x000ee40000100a00 */
[----:B0-----:R0:W2:Y:S04]  /*7fee0*/  LDG.E.U16 R29, [R8.64] ;  /* 0x00000004081d7981 */ /* 0x0010a8000c1e1500 */
[----:B----4-:R1:W-:Y:S04]  /*7fef0*/  STL [R1+0x80], R20 ;  /* 0x0000801401007387 */ /* 0x0103e80000100800 */
[----:B-1----:R1:W4:Y:S04]  /*7ff00*/  LDG.E.U16 R20, [R6.64] ;  /* 0x0000000406147981 */ /* 0x002328000c1e1500 */
[----:B------:R0:W-:Y:S04]  /*7ff10*/  STL [R1+0x7c], R3 ;  /* 0x00007c0301007387 */ /* 0x0001e80000100800 */
[----:B0-----:R0:W3:Y:S01]  /*7ff20*/  LDG.E.U16 R3, [R4.64] ;  /* 0x0000000404037981 */ /* 0x0010e2000c1e1500 */
[----:B------:R-:W-:-:S04]  /*7ff30*/  IMAD.WIDE R8, R0, 0x2, R12 ;  /* 0x0000000200087825 */ /* 0x000fc800078e020c */
[----:B-1----:R-:W-:-:S04]  /*7ff40*/  IMAD.WIDE R6, R0, 0x2, R10 ;  /* 0x0000000200067825 */ /* 0x002fc800078e020a */
[----:B------:R-:W3:Y:S01]  /*7ff50*/  LDL.64 R12, [R1+0x1930] ;  /* 0x00193000010c7983 */ /* 0x000ee20000100a00 */
[----:B------:R-:W3:Y:S01]  /*7ff60*/  LDL.64 R10, [R1+0x1928] ;  /* 0x00192800010a7983 */ /* 0x000ee20000100a00 */
[----:B0-----:R-:W-:-:S03]  /*7ff70*/  IMAD.WIDE R4, R0, 0x2, R24 ;  /* 0x0000000200047825 */ /* 0x001fc600078e0218 */
[----:B------:R0:W3:Y:S04]  /*7ff80*/  LDG.E.U16 R25, [R8.64] ;  /* 0x0000000408197981 */ /* 0x0000e8000c1e1500 */
[----:B--2---:R-:W-:Y:S01]  /*7ff90*/  STL [R1+0x74], R29 ;  /* 0x0000741d01007387 */ /* 0x004fe20000100800 */
[----:B------:R1:W-:Y:S03]  /*7ffa0*/  STL [R1+0x78], R28 ;  /* 0x0000781c01007387 */ /* 0x0003e60000100800 */
[----:B-1----:R-:W2:Y:S04]  /*7ffb0*/  LDL.64 R28, [R1+0x1920] ;  /* 0x00192000011c7983 */ /* 0x002ea80000100a00 */
[----:B----4-:R1:W-:Y:S04]  /*7ffc0*/  STL [R1+0x70], R20 ;  /* 0x0000701401007387 */ /* 0x0103e80000100800 */
[----:B-1----:R1:W4:Y:S04]  /*7ffd0*/  LDG.E.U16 R20, [R6.64] ;  /* 0x0000000406147981 */ /* 0x002328000c1e1500 */
[----:B---3--:R3:W-:Y:S04]  /*7ffe0*/  STL [R1+0x6c], R3 ;  /* 0x00006c0301007387 */ /* 0x0087e80000100800 */
[----:B---3--:R3:W2:Y:S01]  /*7fff0*/  LDG.E.U16 R3, [R4.64] ;  /* 0x0000000404037981 */ /* 0x0086a2000c1e1500 */
[----:B0-----:R-:W-:-:S04]  /*80000*/  IMAD.WIDE R8, R0, 0x2, R14 ;  /* 0x0000000200087825 */ /* 0x001fc800078e020e */
[----:B-1----:R-:W-:-:S04]  /*80010*/  IMAD.WIDE R6, R0, 0x2, R22 ;  /* 0x0000000200067825 */ /* 0x002fc800078e0216 */
[----:B------:R-:W2:Y:S01]  /*80020*/  LDL.64 R14, [R1+0x1908] ;  /* 0x00190800010e7983 */ /* 0x000ea20000100a00 */
[----:B------:R0:W-:Y:S01]  /*80030*/  STL [R1+0x68], R25 ;  /* 0x0000681901007387 */ /* 0x0001e20000100800 */
[----:B------:R-:W2:Y:S02]  /*80040*/  LDL.64 R22, [R1+0x18f8] ;  /* 0x0018f80001167983 */ /* 0x000ea40000100a00 */
[C---:B---3--:R-:W-:Y:S02]  /*80050*/  IMAD.WIDE R4, R0.reuse, 0x2, R26 ;  /* 0x0000000200047825 */ /* 0x048fe400078e021a */
[----:B------:R1:W3:Y:S04]  /*80060*/  LDG.E.U16 R27, [R8.64] ;  /* 0x00000004081b7981 */ /* 0x0002e8000c1e1500 */
[----:B0-----:R-:W3:Y:S04]  /*80070*/  LDL.64 R24, [R1+0x1900] ;  /* 0x0019000001187983 */ /* 0x001ee80000100a00 */
[----:B----4-:R0:W-:Y:S04]  /*80080*/  STL [R1+0x64], R20 ;  /* 0x0000641401007387 */ /* 0x0101e80000100800 */
[----:B0-----:R0:W4:Y:S04]  /*80090*/  LDG.E.U16 R20, [R6.64] ;  /* 0x0000000406147981 */ /* 0x001128000c1e1500 */
[----:B--2---:R2:W-:Y:S04]  /*800a0*/  STL [R1+0x60], R3 ;  /* 0x0000600301007387 */ /* 0x0045e80000100800 */
[----:B--2---:R-:W2:Y:S01]  /*800b0*/  LDG.E.U16 R3, [R4.64] ;  /* 0x0000000404037981 */ /* 0x004ea2000c1e1500 */
[----:B-1----:R-:W-:-:S04]  /*800c0*/  IMAD.WIDE R8, R0, 0x2, R12 ;  /* 0x0000000200087825 */ /* 0x002fc800078e020c */
[----:B------:R-:W2:Y:S02]  /*800d0*/  LDL.64 R12, [R1+0x18f0] ;  /* 0x0018f000010c7983 */ /* 0x000ea40000100a00 */
[C---:B0-----:R-:W-:Y:S01]  /*800e0*/  IMAD.WIDE R6, R0.reuse, 0x2, R10 ;  /* 0x0000000200067825 */ /* 0x041fe200078e020a */
[----:B---3--:R0:W-:Y:S03]  /*800f0*/  STL [R1+0x5c], R27 ;  /* 0x00005c1b01007387 */ /* 0x0081e60000100800 */
[----:B------:R-:W3:Y:S01]  /*80100*/  LDL.64 R10, [R1+0x1890] ;  /* 0x00189000010a7983 */ /* 0x000ee20000100a00 */
[----:B0-----:R-:W3:Y:S04]  /*80110*/  LDL.64 R26, [R1+0x18d0] ;  /* 0x0018d000011a7983 */ /* 0x001ee80000100a00 */
[----:B----4-:R0:W-:Y:S04]  /*80120*/  STL [R1+0x58], R20 ;  /* 0x0000581401007387 */ /* 0x0101e80000100800 */
[----:B0-----:R0:W4:Y:S04]  /*80130*/  LDG.E.U16 R20, [R8.64] ;  /* 0x0000000408147981 */ /* 0x001128000c1e1500 */
[----:B--2---:R1:W-:Y:S04]  /*80140*/  STL [R1+0x54], R3 ;  /* 0x0000540301007387 */ /* 0x0043e80000100800 */
[----:B-1----:R1:W2:Y:S01]  /*80150*/  LDG.E.U16 R3, [R6.64] ;  /* 0x0000000406037981 */ /* 0x0022a2000c1e1500 */
[----:B------:R-:W-:-:S04]  /*80160*/  IMAD.WIDE R4, R0, 0x2, R28 ;  /* 0x0000000200047825 */ /* 0x000fc800078e021c */
[C---:B0-----:R-:W-:Y:S02]  /*80170*/  IMAD.WIDE R8, R0.reuse, 0x2, R14 ;  /* 0x0000000200087825 */ /* 0x041fe400078e020e */
[----:B------:R-:W3:Y:S04]  /*80180*/  LDL.64 R14, [R1+0x1850] ;  /* 0x00185000010e7983 */ /* 0x000ee80000100a00 */
[----:B------:R0:W3:Y:S04]  /*80190*/  LDG.E.U16 R28, [R4.64] ;  /* 0x00000004041c7981 */ /* 0x0000e8000c1e1500 */
[----:B------:R2:W3:Y:S01]  /*801a0*/  LDG.E.U16 R29, [R8.64] ;  /* 0x00000004081d7981 */ /* 0x0004e2000c1e1500 */
[----:B-1----:R-:W-:-:S03]  /*801b0*/  IMAD.WIDE R6, R0, 0x2, R24 ;  /* 0x0000000200067825 */ /* 0x002fc600078e0218 */
[----:B------:R-:W3:Y:S01]  /*801c0*/  LDL.64 R24, [R1+0x1810] ;  /* 0x0018100001187983 */ /* 0x000ee20000100a00 */
[----:B0-----:R-:W-:-:S03]  /*801d0*/  IMAD.WIDE R4, R0, 0x2, R22 ;  /* 0x0000000200047825 */ /* 0x001fc600078e0216 */
[----:B------:R-:W3:Y:S04]  /*801e0*/  LDL.64 R22, [R1+0x17d0] ;  /* 0x0017d00001167983 */ /* 0x000ee80000100a00 */
[----:B----4-:R0:W-:Y:S04]  /*801f0*/  STL [R1+0x50], R20 ;  /* 0x0000501401007387 */ /* 0x0101e80000100800 */
[----:B0-----:R3:W4:Y:S04]  /*80200*/  LDG.E.U16 R20, [R6.64] ;  /* 0x0000000406147981 */ /* 0x001728000c1e1500 */
[----:B--2---:R0:W-:Y:S04]  /*80210*/  STL [R1+0x4c], R3 ;  /* 0x00004c0301007387 */ /* 0x0041e80000100800 */
[----:B0-----:R0:W2:Y:S01]  /*80220*/  LDG.E.U16 R3, [R4.64] ;  /* 0x0000000404037981 */ /* 0x0010a2000c1e1500 */
[----:B------:R-:W-:-:S04]  /*80230*/  IMAD.WIDE R8, R0, 0x2, R12 ;  /* 0x0000000200087825 */ /* 0x000fc800078e020c */
[----:B------:R-:W2:Y:S02]  /*80240*/  LDL.64 R12, [R1+0x18e8] ;  /* 0x0018e800010c7983 */ /* 0x000ea40000100a00 */
[C---:B---3--:R-:W-:Y:S02]  /*80250*/  IMAD.WIDE R6, R0.reuse, 0x2, R26 ;  /* 0x0000000200067825 */ /* 0x048fe400078e021a */
[----:B------:R1:W3:Y:S02]  /*80260*/  LDG.E.U16 R27, [R8.64] ;  /* 0x00000004081b7981 */ /* 0x0002e4000c1e1500 */
[C---:B0-----:R-:W-:Y:S02]  /*80270*/  IMAD.WIDE R4, R0.reuse, 0x2, R10 ;  /* 0x0000000200047825 */ /* 0x041fe400078e020a */
[----:B------:R-:W3:Y:S02]  /*80280*/  LDL.64 R10, [R1+0x18e0] ;  /* 0x0018e000010a7983 */ /* 0x000ee40000100a00 */
[----:B------:R-:W-:Y:S02]  /*80290*/  STL [R1+0x44], R29 ;  /* 0x0000441d01007387 */ /* 0x000fe40000100800 */
[----:B------:R0:W-:Y:S02]  /*802a0*/  STL [R1+0x48], R28 ;  /* 0x0000481c01007387 */ /* 0x0001e40000100800 */
[----:B0-----:R-:W3:Y:S04]  /*802b0*/  LDL.64 R28, [R1+0x18c8] ;  /* 0x0018c800011c7983 */ /* 0x001ee80000100a00 */
[----:B----4-:R0:W-:Y:S04]  /*802c0*/  STL [R1+0x40], R20 ;  /* 0x0000401401007387 */ /* 0x0101e80000100800 */
[----:B0-----:R0:W4:Y:S04]  /*802d0*/  LDG.E.U16 R20, [R6.64] ;  /* 0x0000000406147981 */ /* 0x001128000c1e1500 */
[----:B--2---:R2:W-:Y:S04]  /*802e0*/  STL [R1+0x3c], R3 ;  /* 0x00003c0301007387 */ /* 0x0045e80000100800 */
[----:B--2---:R2:W4:Y:S01]  /*802f0*/  LDG.E.U16 R3, [R4.64] ;  /* 0x0000000404037981 */ /* 0x004522000c1e1500 */
[----:B-1----:R-:W-:-:S04]  /*80300*/  IMAD.WIDE R8, R0, 0x2, R14 ;  /* 0x0000000200087825 */ /* 0x002fc800078e020e */
[C---:B0-----:R-:W-:Y:S01]  /*80310*/  IMAD.WIDE R6, R0.reuse, 0x2, R24 ;  /* 0x0000000200067825 */ /* 0x041fe200078e0218 */
[----:B---3--:R0:W-:Y:S03]  /*80320*/  STL [R1+0x38], R27 ;  /* 0x0000381b01007387 */ /* 0x0081e60000100800 */
[----:B------:R-:W3:Y:S02]  /*80330*/  LDL.64 R14, [R1+0x18b8] ;  /* 0x0018b800010e7983 */ /* 0x000ee40000100a00 */
[----:B------:R-:W3:Y:S02]  /*80340*/  LDL.64 R24, [R1+0x18b0] ;  /* 0x0018b00001187983 */ /* 0x000ee40000100a00 */
[C---:B--2---:R-:W-:Y:S02]  /*80350*/  IMAD.WIDE R4, R0.reuse, 0x2, R22 ;  /* 0x0000000200047825 */ /* 0x044fe400078e0216 */
[----:B------:R1:W2:Y:S04]  /*80360*/  LDG.E.U16 R23, [R8.64] ;  /* 0x0000000408177981 */ /* 0x0002a8000c1e1500 */
[----:B0-----:R-:W2:Y:S04]  /*80370*/  LDL.64 R26, [R1+0x18c0] ;  /* 0x0018c000011a7983 */ /* 0x001ea80000100a00 */
[----:B----4-:R0:W-:Y:S04]  /*80380*/  STL [R1+0x34], R20 ;  /* 0x0000341401007387 */ /* 0x0101e80000100800 */
[----:B0-----:R0:W4:Y:S04]  /*80390*/  LDG.E.U16 R20, [R6.64] ;  /* 0x0000000406147981 */ /* 0x001128000c1e1500 */
[----:B------:R0:W-:Y:S04]  /*803a0*/  STL [R1+0x30], R3 ;  /* 0x0000300301007387 */ /* 0x0001e80000100800 */
[----:B0-----:R0:W3:Y:S01]  /*803b0*/  LDG.E.U16 R3, [R4.64] ;  /* 0x0000000404037981 */ /* 0x0010e2000c1e1500 */
[----:B-1----:R-:W-:-:S04]  /*803c0*/  IMAD.WIDE R8, R0, 0x2, R12 ;  /* 0x0000000200087825 */ /* 0x002fc800078e020c */
[C---:B------:R-:W-:Y:S01]  /*803d0*/  IMAD.WIDE R6, R0.reuse, 0x2, R10 ;  /* 0x0000000200067825 */ /* 0x040fe200078e020a */
[----:B--2---:R1:W-:Y:S03]  /*803e0*/  STL [R1+0x2c], R23 ;  /* 0x00002c1701007387 */ /* 0x0043e60000100800 */
[----:B------:R-:W2:Y:S02]  /*803f0*/  LDL.64 R12, [R1+0x1888] ;  /* 0x00188800010c7983 */ /* 0x000ea40000100a00 */
[----:B------:R-:W2:Y:S02]  /*80400*/  LDL.64 R10, [R1+0x1880] ;  /* 0x00188000010a7983 */ /* 0x000ea40000100a00 */
[C---:B0-----:R-:W-:Y:S02]  /*80410*/  IMAD.WIDE R4, R0.reuse, 0x2, R28 ;  /* 0x0000000200047825 */ /* 0x041fe400078e021c */
[----:B------:R0:W2:Y:S04]  /*80420*/  LDG.E.U16 R29, [R8.64] ;  /* 0x00000004081d7981 */ /* 0x0000a8000c1e1500 */
[----:B-1----:R-:W2:Y:S04]  /*80430*/  LDL.64 R22, [R1+0x18a8] ;  /* 0x0018a80001167983 */ /* 0x002ea80000100a00 */
[----:B----4-:R1:W-:Y:S04]  /*80440*/  STL [R1+0x28], R20 ;  /* 0x0000281401007387 */ /* 0x0103e80000100800 */
[----:B-1----:R1:W4:Y:S04]  /*80450*/  LDG.E.U16 R20, [R6.64] ;  /* 0x0000000406147981 */ /* 0x002328000c1e1500 */
[----:B---3--:R3:W-:Y:S04]  /*80460*/  STL [R1+0x24], R3 ;  /* 0x0000240301007387 */ /* 0x0087e80000100800 */
[----:B---3--:R3:W4:Y:S01]  /*80470*/  LDG.E.U16 R3, [R4.64] ;  /* 0x0000000404037981 */ /* 0x008722000c1e1500 */
[----:B0-----:R-:W-:-:S04]  /*80480*/  IMAD.WIDE R8, R0, 0x2, R26 ;  /* 0x0000000200087825 */ /* 0x001fc800078e021a */
[C---:B-1----:R-:W-:Y:S01]  /*80490*/  IMAD.WIDE R6, R0.reuse, 0x2, R14 ;  /* 0x0000000200067825 */ /* 0x042fe200078e020e */
[----:B--2---:R0:W-:Y:S03]  /*804a0*/  STL [R1+0x20], R29 ;  /* 0x0000201d01007387 */ /* 0x0041e60000100800 */
[----:B------:R-:W2:Y:S02]  /*804b0*/  LDL.64 R26, [R1+0x1870] ;  /* 0x00187000011a7983 */ /* 0x000ea40000100a00 */
[----:B------:R-:W2:Y:S02]  /*804c0*/  LDL.64 R14, [R1+0x1868] ;  /* 0x00186800010e7983 */ /* 0x000ea40000100a00 */
[C---:B---3--:R-:W-:Y:S02]  /*804d0*/  IMAD.WIDE R4, R0.reuse, 0x2, R24 ;  /* 0x0000000200047825 */ /* 0x048fe400078e0218 */
[----:B------:R1:W3:Y:S04]  /*804e0*/  LDG.E.U16 R25, [R8.64] ;  /* 0x0000000408197981 */ /* 0x0002e8000c1e1500 */
[----:B0-----:R-:W2:Y:S04]  /*804f0*/  LDL.64 R28, [R1+0x1878] ;  /* 0x00187800011c7983 */ /* 0x001ea80000100a00 */
[----:B----4-:R0:W-:Y:S04]  /*80500*/  STL [R1+0x1c], R20 ;  /* 0x00001c1401007387 */ /* 0x0101e80000100800 */
[----:B0-----:R0:W4:Y:S04]  /*80510*/  LDG.E.U16 R20, [R6.64] ;  /* 0x0000000406147981 */ /* 0x001128000c1e1500 */
[----:B------:R0:W-:Y:S04]  /*80520*/  STL [R1+0x18], R3 ;  /* 0x0000180301007387 */ /* 0x0001e80000100800 */
[----:B0-----:R0:W4:Y:S01]  /*80530*/  LDG.E.U16 R3, [R4.64] ;  /* 0x0000000404037981 */ /* 0x001122000c1e1500 */
[----:B-1----:R-:W-:-:S03]  /*80540*/  IMAD.WIDE R8, R0, 0x2, R22 ;  /* 0x0000000200087825 */ /* 0x002fc600078e0216 */
[----:B---3--:R1:W-:Y:S01]  /*80550*/  STL [R1+0x14], R25 ;  /* 0x0000141901007387 */ /* 0x0083e20000100800 */
[----:B------:R-:W-:-:S05]  /*80560*/  IMAD.WIDE R6, R0, 0x2, R12 ;  /* 0x0000000200067825 */ /* 0x000fca00078e020c */
[----:B------:R2:W3:Y:S04]  /*80570*/  LDG.E.U16 R13, [R6.64] ;  /* 0x00000004060d7981 */ /* 0x0004e8000c1e1500 */
[----:B-1----:R-:W3:Y:S01]  /*80580*/  LDL.64 R24, [R1+0x1838] ;  /* 0x0018380001187983 */ /* 0x002ee20000100a00 */
[----:B0-----:R-:W-:-:S04]  /*80590*/  IMAD.WIDE R4, R0, 0x2, R10 ;  /* 0x0000000200047825 */ /* 0x001fc800078e020a */
[C---:B--2---:R-:W-:Y:S01]  /*805a0*/  IMAD.WIDE R6, R0.reuse, 0x2, R26 ;  /* 0x0000000200067825 */ /* 0x044fe200078e021a */
[----:B----4-:R0:W-:Y:S03]  /*805b0*/  STL [R1+0x10], R20 ;  /* 0x0000101401007387 */ /* 0x0101e60000100800 */
[----:B------:R-:W2:Y:S02]  /*805c0*/  LDL.64 R22, [R1+0x1808] ;  /* 0x0018080001167983 */ /* 0x000ea40000100a00 */
[----:B------:R-:W4:Y:S02]  /*805d0*/  LDL.64 R10, [R1+0x17c8] ;  /* 0x0017c800010a7983 */ /* 0x000f240000100a00 */
[----:B------:R-:W2:Y:S01]  /*805e0*/  LDL.LU R12, [R1+0x170c] ;  /* 0x00170c00010c7983 */ /* 0x000ea20000300800 */
[----:B0-----:R0:W2:Y:S02]  /*805f0*/  LDG.E.U16 R20, [R8.64] ;  /* 0x0000000408147981 */ /* 0x0010a4000c1e1500 */
[----:B0-----:R-:W-:-:S02]  /*80600*/  IMAD.WIDE R8, R0, 0x2, R28 ;  /* 0x0000000200087825 */ /* 0x001fc400078e021c */
[----:B------:R0:W5:Y:S04]  /*80610*/  LDG.E.U16 R28, [R6.64] ;  /* 0x00000004061c7981 */ /* 0x000168000c1e1500 */
[----:B------:R1:W-:Y:S04]  /*80620*/  STL [R1+0xc], R3 ;  /* 0x00000c0301007387 */ /* 0x0003e80000100800 */
[----:B------:R1:W5:Y:S04]  /*80630*/  LDG.E.U16 R29, [R8.64] ;  /* 0x00000004081d7981 */ /* 0x000368000c1e1500 */
[----:B0-----:R-:W2:Y:S04]  /*80640*/  LDL.64 R6, [R1+0x1840] ;  /* 0x0018400001067983 */ /* 0x001ea80000100a00 */
[----:B-1----:R-:W2:Y:S04]  /*80650*/  LDL.64 R8, [R1+0x1848] ;  /* 0x0018480001087983 */ /* 0x002ea80000100a00 */
[----:B------:R0:W4:Y:S02]  /*80660*/  LDG.E.U16 R3, [R4.64] ;  /* 0x0000000404037981 */ /* 0x000124000c1e1500 */
[----:B0-----:R-:W-:-:S02]  /*80670*/  IMAD.WIDE R4, R0, 0x2, R14 ;  /* 0x0000000200047825 */ /* 0x001fc400078e020e */
[----:B------:R-:W4:Y:S04]  /*80680*/  LDL.64 R14, [R1+0x17f8] ;  /* 0x0017f800010e7983 */ /* 0x000f280000100a00 */
[----:B------:R3:W5:Y:S02]  /*80690*/  LDG.E.U16 R27, [R4.64] ;  /* 0x00000004041b7981 */ /* 0x000764000c1e1500 */
[----:B---3--:R-:W-:-:S05]  /*806a0*/  IMAD.WIDE R4, R0, 0x2, R24 ;  /* 0x0000000200047825 */ /* 0x008fca00078e0218 */
[----:B------:R4:W5:Y:S01]  /*806b0*/  LDG.E.U16 R24, [R4.64] ;  /* 0x0000000404187981 */ /* 0x000962000c1e1500 */
[----:B--2---:R-:W-:-:S05]  /*806c0*/  IMAD.WIDE R8, R0, 0x2, R8 ;  /* 0x0000000200087825 */ /* 0x004fca00078e0208 */
[----:B------:R0:W5:Y:S04]  /*806d0*/  LDG.E.U16 R26, [R8.64] ;  /* 0x00000004081a7981 */ /* 0x000168000c1e1500 */
[----:B0-----:R-:W2:Y:S01]  /*806e0*/  LDL.64 R8, [R1+0x1830] ;  /* 0x0018300001087983 */ /* 0x001ea20000100a00 */
[----:B------:R-:W-:-:S05]  /*806f0*/  IMAD.WIDE R6, R0, 0x2, R6 ;  /* 0x0000000200067825 */ /* 0x000fca00078e0206 */
[----:B------:R0:W5:Y:S02]  /*80700*/  LDG.E.U16 R25, [R6.64] ;  /* 0x0000000406197981 */ /* 0x000164000c1e1500 */
[----:B0-----:R-:W-:-:S05]  /*80710*/  IMAD.WIDE R6, R0, 0x2, R22 ;  /* 0x0000000200067825 */ /* 0x001fca00078e0216 */
[----:B------:R0:W5:Y:S04]  /*80720*/  LDG.E.U16 R22, [R6.64] ;  /* 0x0000000406167981 */ /* 0x000168000c1e1500 */
[----:B0-----:R-:W3:Y:S01]  /*80730*/  LDL.64 R6, [R1+0x1800] ;  /* 0x0018000001067983 */ /* 0x001ee20000100a00 */
[----:B----4-:R-:W-:-:S04]  /*80740*/  IMAD.WIDE R4, R0, 0x2, R10 ;  /* 0x0000000200047825 */ /* 0x010fc800078e020a */
[----:B------:R-:W4:Y:S02]  /*80750*/  LDL.64 R10, [R1+0x17c0] ;  /* 0x0017c000010a7983 */ /* 0x000f240000100a00 */
[----:B--2---:R-:W-:-:S05]  /*80760*/  IMAD.WIDE R8, R0, 0x2, R8 ;  /* 0x0000000200087825 */ /* 0x004fca00078e0208 */
[----:B------:R0:W5:Y:S04]  /*80770*/  LDG.E.U16 R23, [R8.64] ;  /* 0x0000000408177981 */ /* 0x000168000c1e1500 */
[----:B0-----:R-:W2:Y:S01]  /*80780*/  LDL.64 R8, [R1+0x1828] ;  /* 0x0018280001087983 */ /* 0x001ea20000100a00 */
[----:B------:R0:W-:Y:S02]  /*80790*/  STL [R1+0x8], R20 ;  /* 0x0000081401007387 */ /* 0x0001e40000100800 */
[----:B------:R1:W-:Y:S02]  /*807a0*/  STL [R1+0x4], R13 ;  /* 0x0000040d01007387 */ /* 0x0003e40000100800 */
[----:B------:R1:W-:Y:S01]  /*807b0*/  STL [R1], R3 ;  /* 0x0000000301007387 */ /* 0x0003e20000100800 */
[----:B0-----:R0:W5:Y:S02]  /*807c0*/  LDG.E.U16 R20, [R4.64] ;  /* 0x0000000404147981 */ /* 0x001164000c1e1500 */
[----:B0-----:R-:W-:-:S04]  /*807d0*/  IMAD.WIDE R4, R0, 0x2, R14 ;  /* 0x0000000200047825 */ /* 0x001fc800078e020e */
[----:B---3--:R-:W-:Y:S01]  /*807e0*/  IMAD.WIDE R6, R0, 0x2, R6 ;  /* 0x0000000200067825 */ /* 0x008fe200078e0206 */
[----:B-1----:R0:W5:Y:S04]  /*807f0*/  LDG.E.U16 R13, [R4.64] ;  /* 0x00000004040d7981 */ /* 0x002168000c1e1500 */
[----:B------:R1:W5:Y:S04]  /*80800*/  LDG.E.U16 R14, [R6.64] ;  /* 0x00000004060e7981 */ /* 0x000368000c1e1500 */
[----:B0-----:R-:W3:Y:S04]  /*80810*/  LDL.64 R4, [R1+0x17f0] ;  /* 0x0017f00001047983 */ /* 0x001ee80000100a00 */
[----:B-1----:R-:W4:Y:S01]  /*80820*/  LDL.64 R6, [R1+0x17e8] ;  /* 0x0017e80001067983 */ /* 0x002f220000100a00 */
[----:B------:R-:W-:-:S02]  /*80830*/  FADD R3, -R2, R12 ;  /* 0x0000000c02037221 */ /* 0x000fc40000000100 */
[----:B--2---:R-:W-:-:S05]  /*80840*/  IMAD.WIDE R8, R0, 0x2, R8 ;  /* 0x0000000200087825 */ /* 0x004fca00078e0208 */
[----:B------:R0:W5:Y:S04]  /*80850*/  LDG.E.U16 R15, [R8.64] ;  /* 0x00000004080f7981 */ /* 0x000168000c1e1500 */
[----:B0-----:R-:W2:Y:S01]  /*80860*/  LDL.64 R8, [R1+0x17b8] ;  /* 0x0017b80001087983 */ /* 0x001ea20000100a00 */
[----:B------:R0:W5:Y:S02]  /*80870*/  LDL.LU R2, [R1+0x3774] ;  /* 0x0037740001027983 */ /* 0x0001640000300800 */
[----:B---3--:R-:W-:-:S04]  /*80880*/  IMAD.WIDE R4, R0, 0x2, R4 ;  /* 0x0000000200047825 */ /* 0x008fc800078e0204 */
[C---:B----4-:R-:W-:Y:S01]  /*80890*/  IMAD.WIDE R6, R0.reuse, 0x2, R6 ;  /* 0x0000000200067825 */ /* 0x050fe200078e0206 */
[----:B------:R1:W5:Y:S03]  /*808a0*/  LDG.E.U16 R12, [R4.64] ;  /* 0x00000004040c7981 */ /* 0x000366000c1e1500 */
[C---:B-1----:R-:W-:Y:S02]  /*808b0*/  IMAD.WIDE R4, R0.reuse, 0x2, R10 ;  /* 0x0000000200047825 */ /* 0x042fe400078e020a */
[----:B------:R1:W5:Y:S04]  /*808c0*/  LDG.E.U16 R11, [R6.64] ;  /* 0x00000004060b7981 */ /* 0x000368000c1e1500 */
[----:B------:R3:W5:Y:S04]  /*808d0*/  LDG.E.U16 R10, [R4.64] ;  /* 0x00000004040a7981 */ /* 0x000768000c1e1500 */
[----:B-1----:R-:W4:Y:S04]  /*808e0*/  LDL.64 R6, [R1+0x17b0] ;  /* 0x0017b00001067983 */ /* 0x002f280000100a00 */
[----:B---3--:R-:W3:Y:S01]  /*808f0*/  LDL.64 R4, [R1+0x17a8] ;  /* 0x0017a80001047983 */ /* 0x008ee20000100a00 */
[----:B--2---:R-:W-:-:S06]  /*80900*/  IMAD.WIDE R8, R0, 0x2, R8 ;  /* 0x0000000200087825 */ /* 0x004fcc00078e0208 */
[----:B------:R1:W5:Y:S04]  /*80910*/  LDG.E.U16 R8, [R8.64] ;  /* 0x0000000408087981 */ /* 0x000368000c1e1500 */
[----:B-1----:R-:W2:Y:S01]  /*80920*/  LDL.LU R9, [R1+0x176c] ;  /* 0x00176c0001097983 */ /* 0x002ea20000300800 */
[----:B----4-:R-:W-:-:S04]  /*80930*/  IMAD.WIDE R6, R0, 0x2, R6 ;  /* 0x0000000200067825 */ /* 0x010fc800078e0206 */
[----:B---3--:R-:W-:Y:S02]  /*80940*/  IMAD.WIDE R4, R0, 0x2, R4 ;  /* 0x0000000200047825 */ /* 0x008fe400078e0204 */
[----:B------:R0:W5:Y:S04]  /*80950*/  LDG.E.U16 R6, [R6.64] ;  /* 0x0000000406067981 */ /* 0x000168000c1e1500 */
[----:B------:R0:W5:Y:S01]  /*80960*/  LDG.E.U16 R4, [R4.64] ;  /* 0x0000000404047981 */ /* 0x000162000c1e1500 */
[----:B------:R-:W-:-:S06]  /*80970*/  FMUL R3, R3, 1.4426950216293334961 ;  /* 0x3fb8aa3b03037820 */ /* 0x000fcc0000400000 */
[----:B------:R-:W2:Y:S02]  /*80980*/  MUFU.EX2 R3, R3 ;  /* 0x0000000300037308 */ /* 0x000ea40000000800 */
[----:B--2---:R-:W-:-:S05]  /*80990*/  FFMA R9, R3, R9, R21 ;  /* 0x0000000903097223 */ /* 0x004fca0000000015 */
[----:B------:R0:W-:Y:S02]  /*809a0*/  STL [R1+0x176c], R9 ;  /* 0x00176c0901007387 */ /* 0x0001e40000100800 */
[----:B-----5:R-:W-:Y:S04]  /*809b0*/  STL [R1+0x83a8], R26 ;  /* 0x0083a81a01007387 */ /* 0x020fe80000100800 */
[----:B------:R1:W-:Y:S04]  /*809c0*/  STL [R1+0x83a4], R22 ;  /* 0x0083a41601007387 */ /* 0x0003e80000100800 */
[----:B0-----:R-:W0:Y:S04]  /*809d0*/  S2R R5, SR_TID.X ;  /* 0x0000000000057919 */ /* 0x001e280000002100 */
[----:B-1----:R-:W2:Y:S04]  /*809e0*/  LDL.LU R22, [R1+0x16d8] ;  /* 0x0016d80001167983 */ /* 0x002ea80000300800 */
[----:B------:R1:W-:Y:S04]  /*809f0*/  STL [R1+0x83a0], R20 ;  /* 0x0083a01401007387 */ /* 0x0003e80000100800 */
[----:B------:R-:W3:Y:S04]  /*80a00*/  S2R R21, SR_TID.X ;  /* 0x0000000000157919 */ /* 0x000ee80000002100 */
[----:B-1----:R-:W4:Y:S04]  /*80a10*/  LDL.LU R20, [R1+0x1698] ;  /* 0x0016980001147983 */ /* 0x002f280000300800 */
[----:B------:R-:W-:Y:S04]  /*80a20*/  STL [R1+0x8388], R25 ;  /* 0x0083881901007387 */ /* 0x000fe80000100800 */
[----:B------:R-:W-:Y:S04]  /*80a30*/  STL [R1+0x8384], R14 ;  /* 0x0083840e01007387 */ /* 0x000fe80000100800 */
[----:B------:R-:W-:Y:S04]  /*80a40*/  STL [R1+0x8380], R10 ;  /* 0x0083800a01007387 */ /* 0x000fe80000100800 */
[----:B------:R-:W-:Y:S04]  /*80a50*/  STL [R1+0x8360], R29 ;  /* 0x0083601d01007387 */ /* 0x000fe80000100800 */
[----:B------:R1:W-:Y:S04]  /*80a60*/  STL [R1+0x835c], R24 ;  /* 0x00835c1801007387 */ /* 0x0003e80000100800 */
[----:B-1----:R-:W4:Y:S04]  /*80a70*/  LDL.LU R24, [R1+0x1658] ;  /* 0x0016580001187983 */ /* 0x002f280000300800 */
[----:B------:R-:W-:Y:S04]  /*80a80*/  STL [R1+0x8358], R13 ;  /* 0x0083580d01007387 */ /* 0x000fe80000100800 */
[----:B------:R-:W-:Y:S04]  /*80a90*/  STL [R1+0x8354], R8 ;  /* 0x0083540801007387 */ /* 0x000fe80000100800 */
[----:B------:R1:W-:Y:S04]  /*80aa0*/  STL [R1+0x8338], R28 ;  /* 0x0083381c01007387 */ /* 0x0003e80000100800 */
[----:B-1----:R-:W4:Y:S04]  /*80ab0*/  LDL.LU R28, [R1+0x1678] ;  /* 0x00167800011c7983 */ /* 0x002f280000300800 */
[----:B------:R1:W-:Y:S04]  /*80ac0*/  STL [R1+0x8334], R23 ;  /* 0x0083341701007387 */ /* 0x0003e80000100800 */
[----:B-1----:R-:W4:Y:S01]  /*80ad0*/  LDL.LU R23, [R1+0x16b8] ;  /* 0x0016b80001177983 */ /* 0x002f220000300800 */
[----:B---3--:R-:W-:-:S03]  /*80ae0*/  LOP3.LUT R9, R21, 0x7f, RZ, 0xc0, !PT ;  /* 0x0000007f15097812 */ /* 0x008fc600078ec0ff */
[----:B------:R-:W-:Y:S04]  /*80af0*/  STL [R1+0x8330], R12 ;  /* 0x0083300c01007387 */ /* 0x000fe80000100800 */
[----:B------:R-:W-:Y:S04]  /*80b00*/  STL [R1+0x832c], R6 ;  /* 0x00832c0601007387 */ /* 0x000fe80000100800 */
[----:B------:R-:W-:Y:S04]  /*80b10*/  STL [R1+0x8320], R27 ;  /* 0x0083201b01007387 */ /* 0x000fe80000100800 */
[----:B------:R-:W-:Y:S04]  /*80b20*/  STL [R1+0x831c], R15 ;  /* 0x00831c0f01007387 */ /* 0x000fe80000100800 */
[----:B------:R-:W-:Y:S04]  /*80b30*/  STL [R1+0x8318], R11 ;  /* 0x0083180b01007387 */ /* 0x000fe80000100800 */
[----:B------:R-:W-:Y:S04]  /*80b40*/  STL [R1+0x8314], R4 ;  /* 0x0083140401007387 */ /* 0x000fe80000100800 */
[----:B------:R-:W-:Y:S04]  /*80b50*/  STL.64 [R1+0x82b0], R18 ;  /* 0x0082b01201007387 */ /* 0x000fe80000100a00 */
[----:B------:R1:W-:Y:S04]  /*80b60*/  STL.64 [R1+0x82a8], R16 ;  /* 0x0082a81001007387 */ /* 0x0003e80000100a00 */
[----:B0-----:R-:W-:Y:S04]  /*80b70*/  STL [R1+0x8324], R5 ;  /* 0x0083240501007387 */ /* 0x001fe80000100800 */
[----:B------:R-:W-:Y:S01]  /*80b80*/  STL [R1+0x7cb8], R3 ;  /* 0x007cb80301007387 */ /* 0x000fe20000100800 */
[----:B-1----:R-:W-:-:S03]  /*80b90*/  LOP3.LUT R17, R5, 0x1c, RZ, 0xc0, !PT ;  /* 0x0000001c05117812 */ /* 0x002fc600078ec0ff */
[----:B------:R-:W-:Y:S04]  /*80ba0*/  STL [R1+0x38c4], R2 ;  /* 0x0038c40201007387 */ /* 0x000fe80000100800 */
[----:B------:R-:W-:Y:S04]  /*80bb0*/  STL [R1+0x838c], R21 ;  /* 0x00838c1501007387 */ /* 0x000fe80000100800 */
[----:B------:R-:W-:Y:S04]  /*80bc0*/  STL [R1+0x38c0], R0 ;  /* 0x0038c00001007387 */ /* 0x000fe80000100800 */
[----:B------:R-:W0:Y:S04]  /*80bd0*/  LDS R2, [R17.X4+0x20680] ;  /* 0x0206800011027984 */ /* 0x000e280000004800 */
[----:B------:R-:W1:Y:S04]  /*80be0*/  LDS R0, [R17.X4+0x20700] ;  /* 0x0207000011007984 */ /* 0x000e680000004800 */
[----:B------:R-:W3:Y:S02]  /*80bf0*/  S2R R7, SR_TID.X ;  /* 0x0000000000077919 */ /* 0x000ee40000002100 */
[----:B---3--:R-:W-:-:S02]  /*80c00*/  LOP3.LUT R25, R7, 0x7f, RZ, 0xc0, !PT ;  /* 0x0000007f07197812 */ /* 0x008fc400078ec0ff */
[----:B------:R-:W-:Y:S02]  /*80c10*/  LOP3.LUT R26, R7, 0x7f, RZ, 0xc0, !PT ;  /* 0x0000007f071a7812 */ /* 0x000fe400078ec0ff */
[----:B------:R-:W-:Y:S02]  /*80c20*/  SHF.L.U32 R25, R25, 0x1, RZ ;  /* 0x0000000119197819 */ /* 0x000fe400000006ff */
[----:B------:R-:W-:Y:S01]  /*80c30*/  SHF.L.U32 R7, R9, 0x1, RZ ;  /* 0x0000000109077819 */ /* 0x000fe200000006ff */
[----:B0-----:R-:W-:Y:S04]  /*80c40*/  STL [R1+0x16ec], R2 ;  /* 0x0016ec0201007387 */ /* 0x001fe80000100800 */
[----:B-1----:R-:W-:Y:S04]  /*80c50*/  STL [R1+0x16e8], R0 ;  /* 0x0016e80001007387 */ /* 0x002fe80000100800 */
[----:B------:R-:W0:Y:S04]  /*80c60*/  LDS R0, [R17.X4+0x20780] ;  /* 0x0207800011007984 */ /* 0x000e280000004800 */
[----:B------:R-:W-:Y:S04]  /*80c70*/  STL [R1+0x8364], R9 ;  /* 0x0083640901007387 */ /* 0x000fe80000100800 */
[----:B------:R-:W3:Y:S04]  /*80c80*/  LDL.LU R10, [R1+0x1638] ;  /* 0x00163800010a7983 */ /* 0x000ee80000300800 */
[----:B------:R-:W3:Y:S01]  /*80c90*/  LDL.LU R14, [R1+0x1618] ;  /* 0x00161800010e7983 */ /* 0x000ee20000300800 */
[----:B------:R-:W-:-:S03]  /*80ca0*/  LEA R8, R26, -R25, 0x2 ;  /* 0x800000191a087211 */ /* 0x000fc600078e10ff */
[----:B------:R-:W-:Y:S06]  /*80cb0*/  BAR.SYNC.DEFER_BLOCKING 0x0 ;  /* 0x0000000000007b1d */ /* 0x000fec0000010000 */
[----:B0-----:R-:W-:Y:S04]  /*80cc0*/  STL [R1+0x16e4], R0 ;  /* 0x0016e40001007387 */ /* 0x001fe80000100800 */
[----:B------:R-:W3:Y:S04]  /*80cd0*/  LDL.LU R13, [R1+0x15f8] ;  /* 0x0015f800010d7983 */ /* 0x000ee80000300800 */
[----:B------:R-:W3:Y:S04]  /*80ce0*/  LDL.LU R25, [R1+0x15d8] ;  /* 0x0015d80001197983 */ /* 0x000ee80000300800 */
[----:B------:R-:W-:Y:S04]  /*80cf0*/  STL [R1+0x8328], R17 ;  /* 0x0083281101007387 */ /* 0x000fe80000100800 */
[----:B------:R-:W3:Y:S04]  /*80d00*/  LDL.LU R29, [R1+0x15b8] ;  /* 0x0015b800011d7983 */ /* 0x000ee80000300800 */
[----:B--2---:R0:W-:Y:S04]  /*80d10*/  STS.U16 [R7+0x20000], R22 ;  /* 0x0200001607007388 */ /* 0x0041e80000000400 */
[----:B0-----:R-:W2:Y:S04]  /*80d20*/  LDL.LU R22, [R1+0x1598] ;  /* 0x0015980001167983 */ /* 0x001ea80000300800 */
[----:B------:R-:W2:Y:S04]  /*80d30*/  LDL.LU R21, [R1+0x1578] ;  /* 0x0015780001157983 */ /* 0x000ea80000300800 */
[----:B----4-:R0:W-:Y:S04]  /*80d40*/  STS.U16 [R8+0x20800], R23 ;  /* 0x0208001708007388 */ /* 0x0101e80000000400 */
[----:B------:R1:W-:Y:S04]  /*80d50*/  STS.U16 [R8+0x21000], R20 ;  /* 0x0210001408007388 */ /* 0x0003e80000000400 */
[----:B0-----:R-:W4:Y:S04]  /*80d60*/  LDL.LU R23, [R1+0x1558] ;  /* 0x0015580001177983 */ /* 0x001f280000300800 */
[----:B-1----:R-:W4:Y:S04]  /*80d70*/  LDL.LU R20, [R1+0x1338] ;  /* 0x0013380001147983 */ /* 0x002f280000300800 */
        /* <DEDUP_REMOVED lines=13> */
[----:B------:R1:W-:Y:S04]  /*80e50*/  STS.U16 [R7+0x22000], R24 ;  /* 0x0220001807007388 */ /* 0x0003e80000000400 */
[----:B0-----:R-:W4:Y:S04]  /*80e60*/  LDL.LU R28, [R1+0xb64] ;  /* 0x000b6400011c7983 */ /* 0x001f280000300800 */
[----:B-1----:R-:W4:Y:S04]  /*80e70*/  LDL.LU R24, [R1+0xb44] ;  /* 0x000b440001187983 */ /* 0x002f280000300800 */
[----:B---3--:R0:W-:Y:S04]  /*80e80*/  STS.U16 [R8+0x22800], R10 ;  /* 0x0228000a08007388 */ /* 0x0081e80000000400 */
[----:B------:R1:W-:Y:S04]  /*80e90*/  STS.U16 [R8+0x23000], R14 ;  /* 0x0230000e08007388 */ /* 0x0003e80000000400 */
[----:B0-----:R-:W3:Y:S04]  /*80ea0*/  LDL.LU R10, [R1+0xb24] ;  /* 0x000b2400010a7983 */ /* 0x001ee80000300800 */
[----:B-1----:R-:W3:Y:S04]  /*80eb0*/  LDL.LU R14, [R1+0xb04] ;  /* 0x000b0400010e7983 */ /* 0x002ee80000300800 */
[----:B------:R0:W-:Y:S04]  /*80ec0*/  STS.U16 [R8+0x23800], R13 ;  /* 0x0238000d08007388 */ /* 0x0001e80000000400 */
[----:B------:R1:W-:Y:S04]  /*80ed0*/  STS.U16 [R7+0x24000], R25 ;  /* 0x0240001907007388 */ /* 0x0003e80000000400 */
[----:B0-----:R-:W3:Y:S04]  /*80ee0*/  LDL.LU R13, [R1+0xae4] ;  /* 0x000ae400010d7983 */ /* 0x001ee80000300800 */
[----:B-1----:R-:W3:Y:S04]  /*80ef0*/  LDL.LU R25, [R1+0xac4] ;  /* 0x000ac40001197983 */ /* 0x002ee80000300800 */
[----:B------:R0:W-:Y:S04]  /*80f00*/  STS.U16 [R8+0x24800], R29 ;  /* 0x0248001d08007388 */ /* 0x0001e80000000400 */
[----:B0-----:R-:W3:Y:S04]  /*80f10*/  LDL.LU R29, [R1+0xa74] ;  /* 0x000a7400011d7983 */ /* 0x001ee80000300800 */
[----:B--2---:R0:W-:Y:S04]  /*80f20*/  STS.U16 [R8+0x25000], R22 ;  /* 0x0250001608007388 */ /* 0x0041e80000000400 */
[----:B0-----:R-:W2:Y:S04]  /*80f30*/  LDL.LU R22, [R1+0xa08] ;  /* 0x000a080001167983 */ /* 0x001ea80000300800 */
[----:B------:R-:W-:Y:S04]  /*80f40*/  STS.U16 [R8+0x25800], R21 ;  /* 0x0258001508007388 */ /* 0x000fe80000000400 */
[----:B----4-:R0:W-:Y:S04]  /*80f50*/  STS.U16 [R7+0x26000], R23 ;  /* 0x0260001707007388 */ /* 0x0101e80000000400 */
[----:B------:R1:W-:Y:S04]  /*80f60*/  STS.U16 [R8+0x26800], R20 ;  /* 0x0268001408007388 */ /* 0x0003e80000000400 */
[----:B0-----:R-:W4:Y:S04]  /*80f70*/  LDL.LU R23, [R1+0x9b4] ;  /* 0x0009b40001177983 */ /* 0x001f280000300800 */
[----:B-1----:R-:W4:Y:S04]  /*80f80*/  LDL.LU R20, [R1+0x950] ;  /* 0x0009500001147983 */ /* 0x002f280000300800 */
        /* <DEDUP_REMOVED lines=25> */
[----:B------:R-:W3:Y:S04]  /*81120*/  LDL.LU R21, [R1+0x864] ;  /* 0x0008640001157983 */ /* 0x000ee80000300800 */
[----:B0-----:R-:W3:Y:S04]  /*81130*/  LDL.LU R29, [R1+0x844] ;  /* 0x00084400011d7983 */ /* 0x001ee80000300800 */
        /* <DEDUP_REMOVED lines=17> */
[----:B-1----:R-:W4:Y:S04]  /*81250*/  LDL.LU R20, [R1+0xc8] ;  /* 0x0000c80001147983 */ /* 0x002f280000300800 */
        /* <DEDUP_REMOVED lines=12> */
[----:B------:R-:W-:Y:S04]  /*81320*/  STS.U16 [R8+0x35000], R21 ;  /* 0x0350001508007388 */ /* 0x000fe80000000400 */
[----:B------:R0:W-:Y:S04]  /*81330*/  STS.U16 [R8+0x35800], R29 ;  /* 0x0358001d08007388 */ /* 0x0001e80000000400 */
[----:B0-----:R-:W3:Y:S04]  /*81340*/  LDL.LU R29, [R1+0x16b4] ;  /* 0x0016b400011d7983 */ /* 0x001ee80000300800 */
[----:B--2---:R0:W-:Y:S04]  /*81350*/  STS.U16 [R7+0x36000], R22 ;  /* 0x0360001607007388 */ /* 0x0041e80000000400 */
[----:B------:R-:W-:Y:S04]  /*81360*/  STS.U16 [R8+0x36800], R2 ;  /* 0x0368000208007388 */ /* 0x000fe80000000400 */
[----:B------:R-:W-:Y:S04]  /*81370*/  STS.U16 [R8+0x37000], R3 ;  /* 0x0370000308007388 */ /* 0x000fe80000000400 */
        /* <DEDUP_REMOVED lines=11> */
[----:B----4-:R-:W-:Y:S04]  /*81430*/  STS.U16 [R8+0x3c800], R23 ;  /* 0x03c8001708007388 */ /* 0x010fe80000000400 */
[----:B------:R0:W-:Y:S02]  /*81440*/  STS.U16 [R8+0x3d000], R20 ;  /* 0x03d0001408007388 */ /* 0x0001e40000000400 */
[----:B0-----:R-:W-:-:S02]  /*81450*/  SHF.L.U32 R20, R26, 0x1, RZ ;  /* 0x000000011a147819 */ /* 0x001fc400000006ff */
[----:B------:R-:W4:Y:S04]  /*81460*/  LDL.LU R26, [R1+0x1674] ;  /* 0x00167400011a7983 */ /* 0x000f280000300800 */
[----:B------:R-:W-:Y:S04]  /*81470*/  STL [R1+0x8368], R7 ;  /* 0x0083680701007387 */ /* 0x000fe80000100800 */
[----:B------:R-:W-:Y:S04]  /*81480*/  STS.U16 [R8+0x3d800], R28 ;  /* 0x03d8001c08007388 */ /* 0x000fe80000000400 */
[----:B------:R0:W-:Y:S02]  /*81490*/  STS.U16 [R7+0x3e000], R24 ;  /* 0x03e0001807007388 */ /* 0x0001e40000000400 */
[----:B0-----:R-:W-:-:S02]  /*814a0*/  LOP3.LUT R24, R20, 0x10, RZ, 0x3c, !PT ;  /* 0x0000001014187812 */ /* 0x001fc400078e3cff */
[----:B---3--:R0:W-:Y:S04]  /*814b0*/  STS.U16 [R8+0x3e800], R10 ;  /* 0x03e8000a08007388 */ /* 0x0081e80000000400 */
[----:B------:R1:W-:Y:S04]  /*814c0*/  STS.U16 [R8+0x3f000], R14 ;  /* 0x03f0000e08007388 */ /* 0x0003e80000000400 */
[----:B0-----:R-:W3:Y:S04]  /*814d0*/  LDL.LU R10, [R1+0x1654] ;  /* 0x00165400010a7983 */ /* 0x001ee80000300800 */
[----:B-1----:R-:W3:Y:S04]  /*814e0*/  LDL.LU R14, [R1+0x1634] ;  /* 0x00163400010e7983 */ /* 0x002ee80000300800 */
[----:B------:R-:W3:Y:S04]  /*814f0*/  LDL.LU R17, [R1+0x1614] ;  /* 0x0016140001117983 */ /* 0x000ee80000300800 */
[----:B------:R0:W-:Y:S04]  /*81500*/  STS.U16 [R8+0x3f800], R13 ;  /* 0x03f8000d08007388 */ /* 0x0001e80000000400 */
        /* <DEDUP_REMOVED lines=15> */
[----:B------:R-:W-:Y:S04]  /*81600*/  STS.U16 [R24+0x20900], R29 ;  /* 0x0209001d18007388 */ /* 0x000fe80000000400 */
[----:B------:R-:W3:Y:S04]  /*81610*/  LDL.LU R27, [R1+0xc00] ;  /* 0x000c0000011b7983 */ /* 0x000ee80000300800 */
[----:B------:R-:W3:Y:S04]  /*81620*/  LDL.LU R6, [R1+0xbe0] ;  /* 0x000be00001067983 */ /* 0x000ee80000300800 */
[----:B--2---:R0:W-:Y:S04]  /*81630*/  STS.U16 [R24+0x21100], R22 ;  /* 0x0211001618007388 */ /* 0x0041e80000000400 */
[----:B0-----:R-:W2:Y:S04]  /*81640*/  LDL.LU R22, [R1+0xbc0] ;  /* 0x000bc00001167983 */ /* 0x001ea80000300800 */
[----:B------:R-:W2:Y:S04]  /*81650*/  LDL.LU R12, [R1+0xba0] ;  /* 0x000ba000010c7983 */ /* 0x000ea80000300800 */
[----:B------:R-:W2:Y:S04]  /*81660*/  LDL.LU R23, [R1+0xb80] ;  /* 0x000b800001177983 */ /* 0x000ea80000300800 */
[----:B------:R-:W2:Y:S04]  /*81670*/  LDL.LU R28, [R1+0xb60] ;  /* 0x000b6000011c7983 */ /* 0x000ea80000300800 */
[----:B------:R-:W2:Y:S04]  /*81680*/  LDL.LU R8, [R1+0xb40] ;  /* 0x000b400001087983 */ /* 0x000ea80000300800 */
[----:B------:R-:W2:Y:S04]  /*81690*/  LDL.LU R29, [R1+0xb20] ;  /* 0x000b2000011d7983 */ /* 0x000ea80000300800 */
[----:B----4-:R0:W-:Y:S04]  /*816a0*/  STS.U16 [R24+0x21900], R26 ;  /* 0x0219001a18007388 */ /* 0x0101e80000000400 */
[----:B0-----:R-:W4:Y:S04]  /*816b0*/  LDL.LU R26, [R1+0xb00] ;  /* 0x000b0000011a7983 */ /* 0x001f280000300800 */
[----:B---3--:R0:W-:Y:S04]  /*816c0*/  STS.U16 [R24+0x22100], R10 ;  /* 0x0221000a18007388 */ /* 0x0081e80000000400 */
[----:B------:R1:W-:Y:S04]  /*816d0*/  STS.U16 [R24+0x22900], R14 ;  /* 0x0229000e18007388 */ /* 0x0003e80000000400 */
[----:B0-----:R-:W3:Y:S04]  /*816e0*/  LDL.LU R10, [R1+0xae0] ;  /* 0x000ae000010a7983 */ /* 0x001ee80000300800 */
[----:B-1----:R-:W3:Y:S04]  /*816f0*/  LDL.LU R14, [R1+0xac0] ;  /* 0x000ac000010e7983 */ /* 0x002ee80000300800 */
[----:B------:R-:W-:Y:S04]  /*81700*/  STS.U16 [R24+0x23100], R17 ;  /* 0x0231001118007388 */ /* 0x000fe80000000400 */
[----:B------:R0:W-:Y:S04]  /*81710*/  STS.U16 [R24+0x23900], R13 ;  /* 0x0239000d18007388 */ /* 0x0001e80000000400 */
[----:B------:R1:W-:Y:S04]  /*81720*/  STS.U16 [R24+0x24100], R25 ;  /* 0x0241001918007388 */ /* 0x0003e80000000400 */
[----:B0-----:R-:W3:Y:S04]  /*81730*/  LDL.LU R13, [R1+0xa68] ;  /* 0x000a6800010d7983 */ /* 0x001ee80000300800 */
[----:B-1----:R-:W3:Y:S04]  /*81740*/  LDL.LU R25, [R1+0x9fc] ;  /* 0x0009fc0001197983 */ /* 0x002ee80000300800 */
        /* <DEDUP_REMOVED lines=14> */
[----:B--2---:R0:W-:Y:S04]  /*81830*/  STS.U16 [R24+0x2b900], R22 ;  /* 0x02b9001618007388 */ /* 0x0041e80000000400 */
[----:B0-----:R-:W2:Y:S04]  /*81840*/  LDL.LU R22, [R1+0x9a8] ;  /* 0x0009a80001167983 */ /* 0x001ea80000300800 */
[----:B------:R-:W-:Y:S04]  /*81850*/  STS.U16 [R24+0x2c100], R12 ;  /* 0x02c1000c18007388 */ /* 0x000fe80000000400 */
[----:B------:R-:W-:Y:S04]  /*81860*/  STS.U16 [R24+0x2c900], R23 ;  /* 0x02c9001718007388 */ /* 0x000fe80000000400 */
[----:B------:R-:W-:Y:S04]  /*81870*/  STS.U16 [R24+0x2d100], R28 ;  /* 0x02d1001c18007388 */ /* 0x000fe80000000400 */
[----:B------:R-:W-:Y:S04]  /*81880*/  STS.U16 [R24+0x2d900], R8 ;  /* 0x02d9000818007388 */ /* 0x000fe80000000400 */
[----:B------:R0:W-:Y:S04]  /*81890*/  STS.U16 [R24+0x2e100], R29 ;  /* 0x02e1001d18007388 */ /* 0x0001e80000000400 */
[----:B0-----:R-:W2:Y:S04]  /*818a0*/  LDL.LU R29, [R1+0x944] ;  /* 0x00094400011d7983 */ /* 0x001ea80000300800 */
[----:B----4-:R0:W-:Y:S04]  /*818b0*/  STS.U16 [R24+0x2e900], R26 ;  /* 0x02e9001a18007388 */ /* 0x0101e80000000400 */
[----:B0-----:R-:W4:Y:S04]  /*818c0*/  LDL.LU R26, [R1+0x920] ;  /* 0x00092000011a7983 */ /* 0x001f280000300800 */
[----:B------:R-:W4:Y:S04]  /*818d0*/  LDL.LU R17, [R1+0x900] ;  /* 0x0009000001117983 */ /* 0x000f280000300800 */
[----:B---3--:R0:W-:Y:S04]  /*818e0*/  STS.U16 [R24+0x2f100], R10 ;  /* 0x02f1000a18007388 */ /* 0x0081e80000000400 */
        /* <DEDUP_REMOVED lines=24> */
[----:B------:R-:W3:Y:S04]  /*81a70*/  LDL.LU R13, [R1+0x7c] ;  /* 0x00007c00010d7983 */ /* 0x000ee80000300800 */
[----:B--2---:R0:W-:Y:S04]  /*81a80*/  STS.U16 [R24+0x31100], R22 ;  /* 0x0311001618007388 */ /* 0x0041e80000000400 */
[----:B0-----:R-:W2:Y:S04]  /*81a90*/  LDL.LU R22, [R1+0x78] ;  /* 0x0000780001167983 */ /* 0x001ea80000300800 */
[----:B------:R0:W-:Y:S04]  /*81aa0*/  STS.U16 [R24+0x31900], R29 ;  /* 0x0319001d18007388 */ /* 0x0001e80000000400 */
[----:B0-----:R-:W2:Y:S04]  /*81ab0*/  LDL.LU R29, [R1+0x74] ;  /* 0x00007400011d7983 */ /* 0x001ea80000300800 */
[----:B----4-:R0:W-:Y:S04]  /*81ac0*/  STS.U16 [R24+0x32100], R26 ;  /* 0x0321001a18007388 */ /* 0x0101e80000000400 */
[----:B0-----:R-:W4:Y:S04]  /*81ad0*/  LDL.LU R26, [R1+0x70] ;  /* 0x00007000011a7983 */ /* 0x001f280000300800 */
[----:B------:R-:W-:Y:S04]  /*81ae0*/  STS.U16 [R24+0x32900], R17 ;  /* 0x0329001118007388 */ /* 0x000fe80000000400 */
[----:B---3--:R0:W-:Y:S04]  /*81af0*/  STS.U16 [R24+0x33100], R10 ;  /* 0x0331000a18007388 */ /* 0x0081e80000000400 */
        /* <DEDUP_REMOVED lines=9> */
[----:B0-----:R-:W3:Y:S04]  /*81b90*/  LDL.LU R10, [R1+0x6c] ;  /* 0x00006c00010a7983 */ /* 0x001ee80000300800 */
[----:B------:R-:W-:Y:S04]  /*81ba0*/  STS.U16 [R24+0x38100], R19 ;  /* 0x0381001318007388 */ /* 0x000fe80000000400 */
[----:B-1----:R-:W3:Y:S04]  /*81bb0*/  LDL.LU R14, [R1+0x16d0] ;  /* 0x0016d000010e7983 */ /* 0x002ee80000300800 */
[----:B------:R-:W-:Y:S04]  /*81bc0*/  STS.U16 [R24+0x38900], R4 ;  /* 0x0389000418007388 */ /* 0x000fe80000000400 */
[----:B------:R-:W-:Y:S04]  /*81bd0*/  STS.U16 [R24+0x39100], R11 ;  /* 0x0391000b18007388 */ /* 0x000fe80000000400 */
[----:B------:R-:W-:Y:S04]  /*81be0*/  STS.U16 [R24+0x39900], R15 ;  /* 0x0399000f18007388 */ /* 0x000fe80000000400 */
[----:B------:R-:W-:Y:S04]  /*81bf0*/  STS.U16 [R24+0x3a100], R27 ;  /* 0x03a1001b18007388 */ /* 0x000fe80000000400 */
[----:B------:R-:W-:Y:S04]  /*81c00*/  STS.U16 [R24+0x3a900], R6 ;  /* 0x03a9000618007388 */ /* 0x000fe80000000400 */
[----:B------:R0:W-:Y:S04]  /*81c10*/  STS.U16 [R24+0x3b100], R25 ;  /* 0x03b1001918007388 */ /* 0x0001e80000000400 */
[----:B0-----:R-:W3:Y:S04]  /*81c20*/  LDL.LU R25, [R1+0x16b0] ;  /* 0x0016b00001197983 */ /* 0x001ee80000300800 */
[----:B------:R-:W-:Y:S04]  /*81c30*/  STS.U16 [R24+0x3b900], R12 ;  /* 0x03b9000c18007388 */ /* 0x000fe80000000400 */
[----:B------:R-:W-:Y:S04]  /*81c40*/  STS.U16 [R24+0x3c100], R23 ;  /* 0x03c1001718007388 */ /* 0x000fe80000000400 */
[----:B------:R-:W-:Y:S04]  /*81c50*/  STS.U16 [R24+0x3c900], R28 ;  /* 0x03c9001c18007388 */ /* 0x000fe80000000400 */
[----:B------:R-:W-:Y:S04]  /*81c60*/  STS.U16 [R24+0x3d100], R8 ;  /* 0x03d1000818007388 */ /* 0x000fe80000000400 */
[----:B------:R-:W-:Y:S04]  /*81c70*/  STS.U16 [R24+0x3d900], R13 ;  /* 0x03d9000d18007388 */ /* 0x000fe80000000400 */
[----:B--2---:R0:W-:Y:S04]  /*81c80*/  STS.U16 [R24+0x3e100], R22 ;  /* 0x03e1001618007388 */ /* 0x0041e80000000400 */
[----:B0-----:R-:W2:Y:S04]  /*81c90*/  LDL.LU R22, [R1+0x1690] ;  /* 0x0016900001167983 */ /* 0x001ea80000300800 */
[----:B------:R-:W2:Y:S04]  /*81ca0*/  LDL.LU R17, [R1+0x1670] ;  /* 0x0016700001117983 */ /* 0x000ea80000300800 */
[----:B------:R0:W-:Y:S04]  /*81cb0*/  STS.U16 [R24+0x3e900], R29 ;  /* 0x03e9001d18007388 */ /* 0x0001e80000000400 */
[----:B0-----:R-:W2:Y:S01]  /*81cc0*/  LDL.LU R29, [R1+0x1650] ;  /* 0x00165000011d7983 */ /* 0x001ea20000300800 */
[----:B------:R-:W-:-:S03]  /*81cd0*/  LOP3.LUT R20, R20, 0x20, RZ, 0x3c, !PT ;  /* 0x0000002014147812 */ /* 0x000fc600078e3cff */
[----:B----4-:R0:W-:Y:S04]  /*81ce0*/  STS.U16 [R24+0x3f100], R26 ;  /* 0x03f1001a18007388 */ /* 0x0101e80000000400 */
        /* <DEDUP_REMOVED lines=15> */
[----:B---3--:R-:W-:Y:S04]  /*81de0*/  STS.U16 [R24+0x3f900], R10 ;  /* 0x03f9000a18007388 */ /* 0x008fe80000000400 */
[----:B------:R0:W-:Y:S04]  /*81df0*/  STS.U16 [R20+0x20200], R14 ;  /* 0x0202000e14007388 */ /* 0x0001e80000000400 */
[----:B0-----:R-:W3:Y:S04]  /*81e00*/  LDL.LU R14, [R1+0xc1c] ;  /* 0x000c1c00010e7983 */ /* 0x001ee80000300800 */
[----:B------:R-:W3:Y:S04]  /*81e10*/  LDL.LU R12, [R1+0xbfc] ;  /* 0x000bfc00010c7983 */ /* 0x000ee80000300800 */
[----:B------:R-:W3:Y:S04]  /*81e20*/  LDL.LU R23, [R1+0xbdc] ;  /* 0x000bdc0001177983 */ /* 0x000ee80000300800 */
[----:B------:R-:W3:Y:S04]  /*81e30*/  LDL.LU R28, [R1+0xbbc] ;  /* 0x000bbc00011c7983 */ /* 0x000ee80000300800 */
[----:B------:R-:W3:Y:S04]  /*81e40*/  LDL.LU R8, [R1+0xb9c] ;  /* 0x000b9c0001087983 */ /* 0x000ee80000300800 */
[----:B------:R-:W3:Y:S04]  /*81e50*/  LDL.LU R13, [R1+0xb7c] ;  /* 0x000b7c00010d7983 */ /* 0x000ee80000300800 */
[----:B------:R0:W-:Y:S04]  /*81e60*/  STS.U16 [R20+0x20a00], R25 ;  /* 0x020a001914007388 */ /* 0x0001e80000000400 */
[----:B0-----:R-:W3:Y:S04]  /*81e70*/  LDL.LU R25, [R1+0xb5c] ;  /* 0x000b5c0001197983 */ /* 0x001ee80000300800 */
[----:B------:R-:W3:Y:S04]  /*81e80*/  LDL.LU R24, [R1+0xb3c] ;  /* 0x000b3c0001187983 */ /* 0x000ee80000300800 */
[----:B------:R-:W3:Y:S04]  /*81e90*/  LDL.LU R10, [R1+0xb1c] ;  /* 0x000b1c00010a7983 */ /* 0x000ee80000300800 */
[----:B--2---:R0:W-:Y:S04]  /*81ea0*/  STS.U16 [R20+0x21200], R22 ;  /* 0x0212001614007388 */ /* 0x0041e80000000400 */
[----:B0-----:R-:W2:Y:S04]  /*81eb0*/  LDL.LU R22, [R1+0xafc] ;  /* 0x000afc0001167983 */ /* 0x001ea80000300800 */
[----:B------:R-:W-:Y:S04]  /*81ec0*/  STS.U16 [R20+0x21a00], R17 ;  /* 0x021a001114007388 */ /* 0x000fe80000000400 */
[----:B------:R0:W-:Y:S04]  /*81ed0*/  STS.U16 [R20+0x22200], R29 ;  /* 0x0222001d14007388 */ /* 0x0001e80000000400 */
[----:B0-----:R-:W2:Y:S04]  /*81ee0*/  LDL.LU R29, [R1+0xadc] ;  /* 0x000adc00011d7983 */ /* 0x001ea80000300800 */
[----:B----4-:R0:W-:Y:S04]  /*81ef0*/  STS.U16 [R20+0x22a00], R26 ;  /* 0x022a001a14007388 */ /* 0x0101e80000000400 */
        /* <DEDUP_REMOVED lines=15> */
[----:B---3--:R0:W-:Y:S04]  /*81ff0*/  STS.U16 [R20+0x2a200], R14 ;  /* 0x02a2000e14007388 */ /* 0x0081e80000000400 */
[----:B------:R-:W-:Y:S04]  /*82000*/  STS.U16 [R20+0x2aa00], R12 ;  /* 0x02aa000c14007388 */ /* 0x000fe80000000400 */
[----:B------:R-:W-:Y:S04]  /*82010*/  STS.U16 [R20+0x2b200], R23 ;  /* 0x02b2001714007388 */ /* 0x000fe80000000400 */
[----:B0-----:R-:W3:Y:S04]  /*82020*/  LDL.LU R14, [R1+0xa58] ;  /* 0x000a5800010e7983 */ /* 0x001ee80000300800 */
[----:B------:R-:W-:Y:S04]  /*82030*/  STS.U16 [R20+0x2ba00], R28 ;  /* 0x02ba001c14007388 */ /* 0x000fe80000000400 */
[----:B------:R-:W-:Y:S04]  /*82040*/  STS.U16 [R20+0x2c200], R8 ;  /* 0x02c2000814007388 */ /* 0x000fe80000000400 */
[----:B------:R-:W-:Y:S04]  /*82050*/  STS.U16 [R20+0x2ca00], R13 ;  /* 0x02ca000d14007388 */ /* 0x000fe80000000400 */
[----:B------:R0:W-:Y:S04]  /*82060*/  STS.U16 [R20+0x2d200], R25 ;  /* 0x02d2001914007388 */ /* 0x0001e80000000400 */
[----:B0-----:R-:W3:Y:S04]  /*82070*/  LDL.LU R25, [R1+0x9f0] ;  /* 0x0009f00001197983 */ /* 0x001ee80000300800 */
[----:B------:R-:W-:Y:S04]  /*82080*/  STS.U16 [R20+0x2da00], R24 ;  /* 0x02da001814007388 */ /* 0x000fe80000000400 */
        /* <DEDUP_REMOVED lines=19> */
[----:B------:R-:W2:Y:S04]  /*821c0*/  LDL.LU R6, [R1+0x75c] ;  /* 0x00075c0001067983 */ /* 0x000ea80000300800 */
[----:B----4-:R0:W-:Y:S04]  /*821d0*/  STS.U16 [R20+0x2fa00], R26 ;  /* 0x02fa001a14007388 */ /* 0x0101e80000000400 */
[----:B0-----:R-:W4:Y:S04]  /*821e0*/  LDL.LU R26, [R1+0x73c] ;  /* 0x00073c00011a7983 */ /* 0x001f280000300800 */
[----:B------:R-:W4:Y:S04]  /*821f0*/  LDL.LU R12, [R1+0x71c] ;  /* 0x00071c00010c7983 */ /* 0x000f280000300800 */
[----:B------:R-:W4:Y:S04]  /*82200*/  LDL.LU R23, [R1+0x6fc] ;  /* 0x0006fc0001177983 */ /* 0x000f280000300800 */
[----:B------:R-:W4:Y:S04]  /*82210*/  LDL.LU R28, [R1+0x6dc] ;  /* 0x0006dc00011c7983 */ /* 0x000f280000300800 */
[----:B------:R-:W4:Y:S04]  /*82220*/  LDL.LU R8, [R1+0xac] ;  /* 0x0000ac0001087983 */ /* 0x000f280000300800 */
[----:B------:R-:W4:Y:S04]  /*82230*/  LDL.LU R13, [R1+0x90] ;  /* 0x00009000010d7983 */ /* 0x000f280000300800 */
[----:B---3--:R0:W-:Y:S04]  /*82240*/  STS.U16 [R20+0x30200], R14 ;  /* 0x0302000e14007388 */ /* 0x0081e80000000400 */
[----:B0-----:R-:W3:Y:S04]  /*82250*/  LDL.LU R14, [R1+0x5c] ;  /* 0x00005c00010e7983 */ /* 0x001ee80000300800 */
[----:B------:R-:W3:Y:S04]  /*82260*/  LDL.LU R24, [R1+0x44] ;  /* 0x0000440001187983 */ /* 0x000ee80000300800 */
[----:B------:R-:W3:Y:S04]  /*82270*/  LDL.LU R29, [R1+0x34] ;  /* 0x00003400011d7983 */ /* 0x000ee80000300800 */
[----:B------:R0:W-:Y:S04]  /*82280*/  STS.U16 [R20+0x30a00], R25 ;  /* 0x030a001914007388 */ /* 0x0001e80000000400 */
[----:B0-----:R-:W3:Y:S04]  /*82290*/  LDL.LU R25, [R1+0x30] ;  /* 0x0000300001197983 */ /* 0x001ee80000300800 */
[----:B------:R-:W-:Y:S04]  /*822a0*/  STS.U16 [R20+0x31200], R17 ;  /* 0x0312001114007388 */ /* 0x000fe80000000400 */
[----:B------:R0:W-:Y:S04]  /*822b0*/  STS.U16 [R20+0x31a00], R10 ;  /* 0x031a000a14007388 */ /* 0x0001e80000000400 */
[----:B0-----:R-:W3:Y:S04]  /*822c0*/  LDL.LU R10, [R1+0x2c] ;  /* 0x00002c00010a7983 */ /* 0x001ee80000300800 */
        /* <DEDUP_REMOVED lines=14> */
[----:B------:R-:W-:Y:S04]  /*823b0*/  STS.U16 [R20+0x38a00], R27 ;  /* 0x038a001b14007388 */ /* 0x000fe80000000400 */
[----:B------:R-:W-:Y:S04]  /*823c0*/  STS.U16 [R20+0x39200], R6 ;  /* 0x0392000614007388 */ /* 0x000fe80000000400 */
[----:B----4-:R0:W-:Y:S04]  /*823d0*/  STS.U16 [R20+0x39a00], R26 ;  /* 0x039a001a14007388 */ /* 0x0101e80000000400 */
[----:B0-----:R-:W0:Y:S04]  /*823e0*/  S2R R26, SR_TID.X ;  /* 0x00000000001a7919 */ /* 0x001e280000002100 */
[----:B------:R-:W-:Y:S04]  /*823f0*/  STS.U16 [R20+0x3a200], R12 ;  /* 0x03a2000c14007388 */ /* 0x000fe80000000400 */
[----:B------:R-:W-:Y:S04]  /*82400*/  STS.U16 [R20+0x3aa00], R23 ;  /* 0x03aa001714007388 */ /* 0x000fe80000000400 */
[----:B------:R-:W-:Y:S04]  /*82410*/  STS.U16 [R20+0x3b200], R28 ;  /* 0x03b2001c14007388 */ /* 0x000fe80000000400 */
[----:B------:R-:W-:Y:S04]  /*82420*/  STS.U16 [R20+0x3ba00], R8 ;  /* 0x03ba000814007388 */ /* 0x000fe80000000400 */
[----:B------:R-:W-:Y:S01]  /*82430*/  STS.U16 [R20+0x3c200], R13 ;  /* 0x03c2000d14007388 */ /* 0x000fe20000000400 */
[----:B0-----:R-:W-:-:S03]  /*82440*/  LOP3.LUT R26, R26, 0x7f, RZ, 0xc0, !PT ;  /* 0x0000007f1a1a7812 */ /* 0x001fc600078ec0ff */
[----:B---3--:R0:W-:Y:S04]  /*82450*/  STS.U16 [R20+0x3ca00], R14 ;  /* 0x03ca000e14007388 */ /* 0x0081e80000000400 */
[----:B------:R-:W-:Y:S04]  /*82460*/  STS.U16 [R20+0x3d200], R24 ;  /* 0x03d2001814007388 */ /* 0x000fe80000000400 */
[----:B------:R-:W-:Y:S01]  /*82470*/  STS.U16 [R20+0x3da00], R29 ;  /* 0x03da001d14007388 */ /* 0x000fe20000000400 */
[----:B0-----:R-:W-:-:S03]  /*82480*/  SHF.L.U32 R14, R26, 0x1, RZ ;  /* 0x000000011a0e7819 */ /* 0x001fc600000006ff */
[----:B------:R0:W-:Y:S02]  /*82490*/  STS.U16 [R20+0x3e200], R25 ;  /* 0x03e2001914007388 */ /* 0x0001e40000000400 */
[----:B0-----:R-:W-:-:S05]  /*824a0*/  LOP3.LUT R25, R14, 0x30, RZ, 0x3c, !PT ;  /* 0x000000300e197812 */ /* 0x001fca00078e3cff */
[----:B------:R0:W-:Y:S04]  /*824b0*/  STL [R1+0x83c4], R25 ;  /* 0x0083c41901007387 */ /* 0x0001e80000100800 */
[----:B------:R1:W-:Y:S04]  /*824c0*/  STL [R1+0x83ac], R14 ;  /* 0x0083ac0e01007387 */ /* 0x0003e80000100800 */
[----:B0-----:R-:W3:Y:S04]  /*824d0*/  LDL.LU R25, [R1+0x24] ;  /* 0x0000240001197983 */ /* 0x001ee80000300800 */
[----:B-1----:R-:W4:Y:S04]  /*824e0*/  LDL.LU R14, [R1+0x168c] ;  /* 0x00168c00010e7983 */ /* 0x002f280000300800 */
[----:B----4-:R0:W-:Y:S04]  /*824f0*/  STL [R1+0x83bc], R14 ;  /* 0x0083bc0e01007387 */ /* 0x0101e80000100800 */
[----:B0-----:R-:W4:Y:S04]  /*82500*/  LDL.LU R14, [R1+0x16ac] ;  /* 0x0016ac00010e7983 */ /* 0x001f280000300800 */
[----:B----4-:R0:W-:Y:S04]  /*82510*/  STL [R1+0x83c0], R14 ;  /* 0x0083c00e01007387 */ /* 0x0101e80000100800 */
[----:B0-----:R-:W4:Y:S01]  /*82520*/  LDL.LU R14, [R1+0x16cc] ;  /* 0x0016cc00010e7983 */ /* 0x001f220000300800 */
[----:B------:R-:W-:-:S03]  /*82530*/  SHF.L.U32 R26, R26, 0x1, RZ ;  /* 0x000000011a1a7819 */ /* 0x000fc600000006ff */
[----:B------:R-:W-:Y:S04]  /*82540*/  STS.U16 [R20+0x3ea00], R10 ;  /* 0x03ea000a14007388 */ /* 0x000fe80000000400 */
[----:B--2---:R-:W-:Y:S04]  /*82550*/  STS.U16 [R20+0x3f200], R22 ;  /* 0x03f2001614007388 */ /* 0x004fe80000000400 */
[----:B----4-:R0:W-:Y:S04]  /*82560*/  STL [R1+0x83c8], R14 ;  /* 0x0083c80e01007387 */ /* 0x0101e80000100800 */
[----:B------:R-:W2:Y:S04]  /*82570*/  LDL.LU R7, [R1+0x166c] ;  /* 0x00166c0001077983 */ /* 0x000ea80000300800 */
        /* <DEDUP_REMOVED lines=28> */
[----:B0-----:R-:W3:Y:S04]  /*82740*/  LDL.LU R14, [R1+0x83c8] ;  /* 0x0083c800010e7983 */ /* 0x001ee80000300800 */
[----:B------:R-:W3:Y:S04]  /*82750*/  LDL.LU R25, [R1+0x83c4] ;  /* 0x0083c40001197983 */ /* 0x000ee80000300800 */
[----:B---3--:R0:W-:Y:S04]  /*82760*/  STS.U16 [R25+0x20300], R14 ;  /* 0x0203000e19007388 */ /* 0x0081e80000000400 */
[----:B0-----:R-:W3:Y:S04]  /*82770*/  LDL.LU R14, [R1+0x83c0] ;  /* 0x0083c000010e7983 */ /* 0x001ee80000300800 */
[----:B---3--:R0:W-:Y:S04]  /*82780*/  STS.U16 [R25+0x20b00], R14 ;  /* 0x020b000e19007388 */ /* 0x0081e80000000400 */
[----:B0-----:R-:W3:Y:S04]  /*82790*/  LDL.LU R14, [R1+0x83bc] ;  /* 0x0083bc00010e7983 */ /* 0x001ee80000300800 */
[----:B---3--:R0:W-:Y:S04]  /*827a0*/  STS.U16 [R25+0x21300], R14 ;  /* 0x0213000e19007388 */ /* 0x0081e80000000400 */
[----:B0-----:R-:W3:Y:S04]  /*827b0*/  LDL.LU R14, [R1+0x9e0] ;  /* 0x0009e000010e7983 */ /* 0x001ee80000300800 */
[----:B---3--:R0:W-:Y:S04]  /*827c0*/  STL [R1+0x83b0], R14 ;  /* 0x0083b00e01007387 */ /* 0x0081e80000100800 */
[----:B0-----:R-:W3:Y:S04]  /*827d0*/  LDL.LU R14, [R1+0xa4c] ;  /* 0x000a4c00010e7983 */ /* 0x001ee80000300800 */
[----:B---3--:R0:W-:Y:S04]  /*827e0*/  STL [R1+0x83b4], R14 ;  /* 0x0083b40e01007387 */ /* 0x0081e80000100800 */
[----:B0-----:R-:W3:Y:S04]  /*827f0*/  LDL.LU R14, [R1+0xab8] ;  /* 0x000ab800010e7983 */ /* 0x001ee80000300800 */
[----:B--2---:R-:W-:Y:S04]  /*82800*/  STS.U16 [R25+0x21b00], R7 ;  /* 0x021b000719007388 */ /* 0x004fe80000000400 */
        /* <DEDUP_REMOVED lines=28> */
[----:B0-----:R-:W3:Y:S04]  /*829d0*/  LDL.LU R26, [R1+0x98c] ;  /* 0x00098c00011a7983 */ /* 0x001ee80000300800 */
        /* <DEDUP_REMOVED lines=40> */
[----:B0-----:R-:W2:Y:S04]  /*82c60*/  LDL.LU R20, [R1+0x83a0] ;  /* 0x0083a00001147983 */ /* 0x001ea80000300800 */
[----:B-1----:R-:W2:Y:S04]  /*82c70*/  LDL.LU R7, [R1+0x1628] ;  /* 0x0016280001077983 */ /* 0x002ea80000300800 */
        /* <DEDUP_REMOVED lines=10> */
[----:B------:R-:W2:Y:S04]  /*82d20*/  LDL.LU R17, [R1+0x1608] ;  /* 0x0016080001117983 */ /* 0x000ea80000300800 */
[----:B------:R-:W2:Y:S04]  /*82d30*/  LDL.LU R9, [R1+0x15e8] ;  /* 0x0015e80001097983 */ /* 0x000ea80000300800 */
[----:B------:R0:W-:Y:S04]  /*82d40*/  STS.U16 [R25+0x36300], R5 ;  /* 0x0363000519007388 */ /* 0x0001e80000000400 */
        /* <DEDUP_REMOVED lines=8> */
[----:B0-----:R-:W2:Y:S04]  /*82dd0*/  LDL.LU R5, [R1+0x1548] ;  /* 0x0015480001057983 */ /* 0x001ea80000300800 */
[----:B------:R0:W-:Y:S04]  /*82de0*/  STS.U16 [R25+0x38b00], R11 ;  /* 0x038b000b19007388 */ /* 0x0001e80000000400 */
[----:B-1----:R-:W2:Y:S04]  /*82df0*/  LDL.LU R16, [R1+0x1328] ;  /* 0x0013280001107983 */ /* 0x002ea80000300800 */
        /* <DEDUP_REMOVED lines=12> */
[----:B------:R-:W-:Y:S04]  /*82ec0*/  STS.U16 [R25+0x3c300], R8 ;  /* 0x03c3000819007388 */ /* 0x000fe80000000400 */
[----:B------:R-:W2:Y:S04]  /*82ed0*/  LDL.LU R6, [R1+0xc14] ;  /* 0x000c140001067983 */ /* 0x000ea80000300800 */
[----:B------:R-:W-:Y:S04]  /*82ee0*/  STS.U16 [R25+0x3cb00], R13 ;  /* 0x03cb000d19007388 */ /* 0x000fe80000000400 */
[----:B------:R-:W2:Y:S04]  /*82ef0*/  LDL.LU R12, [R1+0xbf4] ;  /* 0x000bf400010c7983 */ /* 0x000ea80000300800 */
[----:B------:R3:W-:Y:S04]  /*82f00*/  STS.U16 [R25+0x3d300], R24 ;  /* 0x03d3001819007388 */ /* 0x0007e80000000400 */
[----:B0-----:R-:W2:Y:S04]  /*82f10*/  LDL.LU R23, [R1+0xbd4] ;  /* 0x000bd40001177983 */ /* 0x001ea80000300800 */
[----:B------:R0:W-:Y:S04]  /*82f20*/  STS.U16 [R25+0x3db00], R29 ;  /* 0x03db001d19007388 */ /* 0x0001e80000000400 */
[----:B-1----:R-:W2:Y:S01]  /*82f30*/  LDL.LU R28, [R1+0xbb4] ;  /* 0x000bb400011c7983 */ /* 0x002ea20000300800 */
[----:B---3--:R-:W-:-:S03]  /*82f40*/  LOP3.LUT R24, R14, 0x40, RZ, 0x3c, !PT ;  /* 0x000000400e187812 */ /* 0x008fc600078e3cff */
[----:B------:R-:W-:Y:S04]  /*82f50*/  STS.U16 [R25+0x3e300], R10 ;  /* 0x03e3000a19007388 */ /* 0x000fe80000000400 */
[----:B------:R-:W3:Y:S04]  /*82f60*/  LDL.LU R8, [R1+0xb94] ;  /* 0x000b940001087983 */ /* 0x000ee80000300800 */
[----:B0-----:R-:W3:Y:S04]  /*82f70*/  LDL.LU R29, [R1+0xb74] ;  /* 0x000b7400011d7983 */ /* 0x001ee80000300800 */
[----:B----4-:R0:W-:Y:S04]  /*82f80*/  STS.U16 [R25+0x3eb00], R26 ;  /* 0x03eb001a19007388 */ /* 0x0101e80000000400 */
[----:B------:R1:W-:Y:S04]  /*82f90*/  STS.U16 [R25+0x3f300], R22 ;  /* 0x03f3001619007388 */ /* 0x0003e80000000400 */
[----:B------:R4:W-:Y:S04]  /*82fa0*/  STS.U16 [R25+0x3fb00], R20 ;  /* 0x03fb001419007388 */ /* 0x0009e80000000400 */
[----:B0-----:R-:W3:Y:S04]  /*82fb0*/  LDL.LU R26, [R1+0x1648] ;  /* 0x00164800011a7983 */ /* 0x001ee80000300800 */
[----:B-1----:R-:W3:Y:S04]  /*82fc0*/  LDL.LU R22, [R1+0x1668] ;  /* 0x0016680001167983 */ /* 0x002ee80000300800 */
[----:B----4-:R-:W4:Y:S04]  /*82fd0*/  LDL.LU R20, [R1+0x1688] ;  /* 0x0016880001147983 */ /* 0x010f280000300800 */
        /* <DEDUP_REMOVED lines=8> */
[----:B----4-:R-:W-:Y:S04]  /*83060*/  STS.U16 [R24+0x21400], R20 ;  /* 0x0214001418007388 */ /* 0x010fe80000000400 */
[----:B---3--:R-:W-:Y:S04]  /*83070*/  STS.U16 [R24+0x21c00], R22 ;  /* 0x021c001618007388 */ /* 0x008fe80000000400 */
[----:B------:R-:W-:Y:S04]  /*83080*/  STS.U16 [R24+0x22400], R26 ;  /* 0x0224001a18007388 */ /* 0x000fe80000000400 */
        /* <DEDUP_REMOVED lines=58> */
[----:B0-----:R-:W2:Y:S04]  /*83430*/  LDL.LU R29, [R1] ;  /* 0x00000000011d7983 */ /* 0x001ea80000300800 */
        /* <DEDUP_REMOVED lines=31> */
[----:B-1----:R-:W2:Y:S04]  /*83630*/  LDL.LU R14, [R1+0x8384] ;  /* 0x00838400010e7983 */ /* 0x002ea80000300800 */
[----:B----4-:R-:W4:Y:S01]  /*83640*/  LDL.LU R10, [R1+0x8380] ;  /* 0x00838000010a7983 */ /* 0x010f220000300800 */
[----:B---3--:R-:W-:-:S04]  /*83650*/  LOP3.LUT R21, R21, 0x7f, RZ, 0xc0, !PT ;  /* 0x0000007f15157812 */ /* 0x008fc800078ec0ff */
[----:B------:R-:W-:-:S04]  /*83660*/  SHF.L.U32 R21, R21, 0x1, RZ ;  /* 0x0000000115157819 */ /* 0x000fc800000006ff */
[----:B--2---:R-:W-:-:S05]  /*83670*/  LOP3.LUT R28, R21, 0x50, RZ, 0x3c, !PT ;  /* 0x00000050151c7812 */ /* 0x004fca00078e3cff */
[----:B------:R0:W-:Y:S04]  /*83680*/  STL [R1+0x837c], R28 ;  /* 0x00837c1c01007387 */ /* 0x0001e80000100800 */
[----:B------:R-:W2:Y:S04]  /*83690*/  LDL.LU R20, [R1+0x1644] ;  /* 0x0016440001147983 */ /* 0x000ea80000300800 */
[----:B------:R-:W-:Y:S01]  /*836a0*/  STS.U16 [R24+0x3d400], R8 ;  /* 0x03d4000818007388 */ /* 0x000fe20000000400 */
[----:B0-----:R-:W-:-:S03]  /*836b0*/  LOP3.LUT R28, R21, 0x40, RZ, 0x3c, !PT ;  /* 0x00000040151c7812 */ /* 0x001fc600078e3cff */
[----:B------:R-:W-:Y:S04]  /*836c0*/  STS.U16 [R24+0x3dc00], R13 ;  /* 0x03dc000d18007388 */ /* 0x000fe80000000400 */
[----:B------:R-:W-:Y:S04]  /*836d0*/  STS.U16 [R24+0x3e400], R29 ;  /* 0x03e4001d18007388 */ /* 0x000fe80000000400 */
[----:B------:R-:W-:Y:S04]  /*836e0*/  STS.U16 [R28+0x3ec00], R25 ;  /* 0x03ec00191c007388 */ /* 0x000fe80000000400 */
[----:B------:R-:W-:Y:S04]  /*836f0*/  STS.U16 [R28+0x3f400], R14 ;  /* 0x03f4000e1c007388 */ /* 0x000fe80000000400 */
[----:B----4-:R-:W-:Y:S04]  /*83700*/  STS.U16 [R28+0x3fc00], R10 ;  /* 0x03fc000a1c007388 */ /* 0x010fe80000000400 */
        /* <DEDUP_REMOVED lines=66> */
[----:B------:R-:W3:Y:S04]  /*83b30*/  LDL.LU R9, [R1+0x9c8] ;  /* 0x0009c80001097983 */ /* 0x000ee80000300800 */
[----:B0-----:R-:W4:Y:S04]  /*83b40*/  LDL.LU R29, [R1+0x970] ;  /* 0x00097000011d7983 */ /* 0x001f280000300800 */
        /* <DEDUP_REMOVED lines=35> */
[----:B0-----:R-:W2:Y:S04]  /*83d80*/  LDL.LU R7, [R1+0x8368] ;  /* 0x0083680001077983 */ /* 0x001ea80000300800 */
        /* <DEDUP_REMOVED lines=10> */
[----:B--2---:R0:W-:Y:S04]  /*83e30*/  STL [R1+0x834c], R10 ;  /* 0x00834c0a01007387 */ /* 0x0041e80000100800 */
[----:B0-----:R-:W2:Y:S04]  /*83e40*/  LDL.LU R10, [R1+0x16c0] ;  /* 0x0016c000010a7983 */ /* 0x001ea80000300800 */
[----:B------:R0:W-:Y:S04]  /*83e50*/  STS.U16 [R28+0x33d00], R14 ;  /* 0x033d000e1c007388 */ /* 0x0001e80000000400 */
[----:B------:R1:W-:Y:S04]  /*83e60*/  STS.U16 [R28+0x34500], R25 ;  /* 0x034500191c007388 */ /* 0x0003e80000000400 */
[----:B------:R0:W-:Y:S04]  /*83e70*/  STS.U16 [R28+0x34d00], R20 ;  /* 0x034d00141c007388 */ /* 0x0001e80000000400 */
[----:B------:R0:W-:Y:S04]  /*83e80*/  STS.U16 [R28+0x35500], R22 ;  /* 0x035500161c007388 */ /* 0x0001e80000000400 */
[----:B------:R0:W-:Y:S04]  /*83e90*/  STS.U16 [R28+0x35d00], R26 ;  /* 0x035d001a1c007388 */ /* 0x0001e80000000400 */
[----:B------:R0:W-:Y:S04]  /*83ea0*/  STS.U16 [R28+0x36500], R17 ;  /* 0x036500111c007388 */ /* 0x0001e80000000400 */
[----:B------:R0:W-:Y:S04]  /*83eb0*/  STS.U16 [R28+0x36d00], R0 ;  /* 0x036d00001c007388 */ /* 0x0001e80000000400 */
[----:B------:R0:W-:Y:S04]  /*83ec0*/  STS.U16 [R28+0x37500], R2 ;  /* 0x037500021c007388 */ /* 0x0001e80000000400 */
[----:B------:R0:W-:Y:S01]  /*83ed0*/  STS.U16 [R28+0x37d00], R3 ;  /* 0x037d00031c007388 */ /* 0x0001e20000000400 */
[----:B----4-:R-:W-:-:S03]  /*83ee0*/  IMAD.SHL.U32 R9, R9, 0x2, RZ ;  /* 0x0000000209097824 */ /* 0x010fc600078e00ff */
[----:B------:R4:W-:Y:S04]  /*83ef0*/  STS.U16 [R28+0x38500], R5 ;  /* 0x038500051c007388 */ /* 0x0009e80000000400 */
[----:B------:R0:W-:Y:S04]  /*83f00*/  STS.U16 [R28+0x38d00], R16 ;  /* 0x038d00101c007388 */ /* 0x0001e80000000400 */
        /* <DEDUP_REMOVED lines=20> */
[----:B----4-:R-:W4:Y:S04]  /*84050*/  LDL.LU R5, [R1+0x12c0] ;  /* 0x0012c00001057983 */ /* 0x010f280000300800 */
[----:B------:R-:W3:Y:S04]  /*84060*/  LDL.LU R16, [R1+0x12a0] ;  /* 0x0012a00001107983 */ /* 0x000ee80000300800 */
[----:B------:R-:W3:Y:S04]  /*84070*/  LDL.LU R18, [R1+0x1280] ;  /* 0x0012800001127983 */ /* 0x000ee80000300800 */
[----:B------:R-:W3:Y:S01]  /*84080*/  LDL.LU R19, [R1+0x1260] ;  /* 0x0012600001137983 */ /* 0x000ee20000300800 */
[----:B--2---:R-:W-:-:S03]  /*84090*/  LOP3.LUT R10, R9, 0x50, RZ, 0x3c, !PT ;  /* 0x00000050090a7812 */ /* 0x004fc600078e3cff */
[----:B------:R-:W2:Y:S04]  /*840a0*/  LDL.LU R4, [R1+0xc0c] ;  /* 0x000c0c0001047983 */ /* 0x000ea80000300800 */
[----:B------:R-:W2:Y:S04]  /*840b0*/  LDL.LU R11, [R1+0xbec] ;  /* 0x000bec00010b7983 */ /* 0x000ea80000300800 */
[----:B------:R-:W2:Y:S04]  /*840c0*/  LDL.LU R15, [R1+0xbcc] ;  /* 0x000bcc00010f7983 */ /* 0x000ea80000300800 */
[----:B------:R-:W2:Y:S04]  /*840d0*/  LDL.LU R27, [R1+0xbac] ;  /* 0x000bac00011b7983 */ /* 0x000ea80000300800 */
[----:B------:R-:W2:Y:S04]  /*840e0*/  LDL.LU R6, [R1+0xb8c] ;  /* 0x000b8c0001067983 */ /* 0x000ea80000300800 */
[----:B------:R-:W2:Y:S04]  /*840f0*/  LDL.LU R12, [R1+0xb6c] ;  /* 0x000b6c00010c7983 */ /* 0x000ea80000300800 */
[----:B------:R-:W2:Y:S01]  /*84100*/  LDL.LU R23, [R1+0xb4c] ;  /* 0x000b4c0001177983 */ /* 0x000ea20000300800 */
[----:B------:R-:W-:-:S03]  /*84110*/  LOP3.LUT R9, R7, 0x60, RZ, 0x3c, !PT ;  /* 0x0000006007097812 */ /* 0x000fc600078e3cff */
        /* <DEDUP_REMOVED lines=85> */
[----:B0-----:R-:W2:Y:S04]  /*84670*/  LDL.LU R7, [R1+0x833c] ;  /* 0x00833c0001077983 */ /* 0x001ea80000300800 */
[----:B-1----:R-:W3:Y:S04]  /*84680*/  LDL.LU R28, [R1+0x8338] ;  /* 0x00833800011c7983 */ /* 0x002ee80000300800 */
[----:B----4-:R0:W-:Y:S04]  /*84690*/  STS.U16 [R9+0x31600], R23 ;  /* 0x0316001709007388 */ /* 0x0101e80000000400 */
[----:B------:R1:W-:Y:S04]  /*846a0*/  STS.U16 [R9+0x31e00], R12 ;  /* 0x031e000c09007388 */ /* 0x0003e80000000400 */
[----:B------:R4:W-:Y:S04]  /*846b0*/  STS.U16 [R9+0x32600], R6 ;  /* 0x0326000609007388 */ /* 0x0009e80000000400 */
[----:B0-----:R-:W3:Y:S04]  /*846c0*/  LDL.LU R23, [R1+0x8334] ;  /* 0x0083340001177983 */ /* 0x001ee80000300800 */
[----:B-1----:R-:W3:Y:S04]  /*846d0*/  LDL.LU R12, [R1+0x8330] ;  /* 0x00833000010c7983 */ /* 0x002ee80000300800 */
[----:B----4-:R-:W4:Y:S04]  /*846e0*/  LDL.LU R6, [R1+0x832c] ;  /* 0x00832c0001067983 */ /* 0x010f280000300800 */
        /* <DEDUP_REMOVED lines=23> */
[----:B--2---:R-:W-:-:S03]  /*84860*/  LOP3.LUT R22, R7, 0x70, RZ, 0x3c, !PT ;  /* 0x0000007007167812 */ /* 0x004fc600078e3cff */
[----:B------:R-:W2:Y:S04]  /*84870*/  LDL.LU R7, [R1+0x169c] ;  /* 0x00169c0001077983 */ /* 0x000ea80000300800 */
[----:B---3--:R0:W-:Y:S04]  /*84880*/  STS.U16 [R9+0x3e600], R28 ;  /* 0x03e6001c09007388 */ /* 0x0081e80000000400 */
        /* <DEDUP_REMOVED lines=15> */
[----:B----4-:R4:W-:Y:S04]  /*84980*/  STS.U16 [R9+0x3fe00], R6 ;  /* 0x03fe000609007388 */ /* 0x0109e80000000400 */
[----:B0-----:R-:W2:Y:S04]  /*84990*/  LDL.LU R23, [R1+0x165c] ;  /* 0x00165c0001177983 */ /* 0x001ea80000300800 */
[----:B-1----:R-:W2:Y:S04]  /*849a0*/  LDL.LU R12, [R1+0x167c] ;  /* 0x00167c00010c7983 */ /* 0x002ea80000300800 */
[----:B----4-:R-:W4:Y:S04]  /*849b0*/  LDL.LU R6, [R1+0x16bc] ;  /* 0x0016bc0001067983 */ /* 0x010f280000300800 */
[----:B------:R-:W2:Y:S04]  /*849c0*/  LDL.LU R0, [R1+0x129c] ;  /* 0x00129c0001007983 */ /* 0x000ea80000300800 */
        /* <DEDUP_REMOVED lines=10> */
[----:B----4-:R-:W-:Y:S04]  /*84a70*/  STS.U16 [R22+0x20700], R6 ;  /* 0x0207000616007388 */ /* 0x010fe80000000400 */
[----:B--2---:R0:W-:Y:S04]  /*84a80*/  STS.U16 [R22+0x20f00], R7 ;  /* 0x020f000716007388 */ /* 0x0041e80000000400 */
        /* <DEDUP_REMOVED lines=27> */
[----:B------:R-:W-:Y:S04]  /*84c40*/  STS.U16 [R22+0x2d700], R27 ;  /* 0x02d7001b16007388 */ /* 0x000fe80000000400 */
        /* <DEDUP_REMOVED lines=28> */
[----:B------:R-:W3:Y:S04]  /*84e10*/  LDL.LU R18, [R1+0x60] ;  /* 0x0000600001127983 */ /* 0x000ee80000300800 */
[----:B----4-:R1:W-:Y:S04]  /*84e20*/  STS.U16 [R22+0x2f700], R21 ;  /* 0x02f7001516007388 */ /* 0x0103e80000000400 */
[----:B0-----:R-:W4:Y:S04]  /*84e30*/  LDL.LU R19, [R1+0x48] ;  /* 0x0000480001137983 */ /* 0x001f280000300800 */
[----:B-1----:R-:W4:Y:S04]  /*84e40*/  LDL.LU R21, [R1+0x1c] ;  /* 0x00001c0001157983 */ /* 0x002f280000300800 */
[----:B------:R0:W-:Y:S04]  /*84e50*/  STS.U16 [R22+0x2ff00], R17 ;  /* 0x02ff001116007388 */ /* 0x0001e80000000400 */
[----:B------:R1:W-:Y:S04]  /*84e60*/  STS.U16 [R22+0x30700], R9 ;  /* 0x0307000916007388 */ /* 0x0003e80000000400 */
[----:B0-----:R-:W4:Y:S04]  /*84e70*/  LDL.LU R17, [R1+0x8328] ;  /* 0x0083280001117983 */ /* 0x001f280000300800 */
[----:B-1----:R-:W4:Y:S04]  /*84e80*/  LDL.LU R9, [R1+0x8] ;  /* 0x0000080001097983 */ /* 0x002f280000300800 */
[----:B------:R0:W-:Y:S04]  /*84e90*/  STS.U16 [R22+0x30f00], R5 ;  /* 0x030f000516007388 */ /* 0x0001e80000000400 */
[----:B------:R1:W-:Y:S04]  /*84ea0*/  STS.U16 [R22+0x31700], R27 ;  /* 0x0317001b16007388 */ /* 0x0003e80000000400 */
[----:B------:R1:W-:Y:S04]  /*84eb0*/  STS.U16 [R22+0x31f00], R15 ;  /* 0x031f000f16007388 */ /* 0x0003e80000000400 */
[----:B0-----:R-:W4:Y:S04]  /*84ec0*/  LDL.LU R5, [R1+0x8324] ;  /* 0x0083240001057983 */ /* 0x001f280000300800 */
[----:B-1----:R-:W4:Y:S04]  /*84ed0*/  LDL.LU R27, [R1+0x8320] ;  /* 0x00832000011b7983 */ /* 0x002f280000300800 */
[----:B------:R0:W-:Y:S04]  /*84ee0*/  STS.U16 [R22+0x32700], R11 ;  /* 0x0327000b16007388 */ /* 0x0001e80000000400 */
[----:B------:R-:W4:Y:S04]  /*84ef0*/  LDL.LU R15, [R1+0x831c] ;  /* 0x00831c00010f7983 */ /* 0x000f280000300800 */
[----:B------:R1:W-:Y:S04]  /*84f00*/  STS.U16 [R22+0x32f00], R4 ;  /* 0x032f000416007388 */ /* 0x0003e80000000400 */
[----:B0-----:R-:W4:Y:S04]  /*84f10*/  LDL.LU R11, [R1+0x8318] ;  /* 0x00831800010b7983 */ /* 0x001f280000300800 */
[----:B------:R-:W-:Y:S04]  /*84f20*/  STS.U16 [R22+0x33700], R6 ;  /* 0x0337000616007388 */ /* 0x000fe80000000400 */
        /* <DEDUP_REMOVED lines=20> */
[----:B---3--:R-:W-:Y:S04]  /*85070*/  STS.U16 [R22+0x3c700], R18 ;  /* 0x03c7001216007388 */ /* 0x008fe80000000400 */
[----:B----4-:R-:W-:Y:S04]  /*85080*/  STS.U16 [R22+0x3cf00], R19 ;  /* 0x03cf001316007388 */ /* 0x010fe80000000400 */
[----:B------:R-:W-:Y:S04]  /*85090*/  STS.U16 [R22+0x3d700], R21 ;  /* 0x03d7001516007388 */ /* 0x000fe80000000400 */
[----:B------:R0:W-:Y:S04]  /*850a0*/  STS.U16 [R22+0x3df00], R9 ;  /* 0x03df000916007388 */ /* 0x0001e80000000400 */
[----:B0-----:R-:W3:Y:S04]  /*850b0*/  LDL.LU R9, [R1+0xaa8] ;  /* 0x000aa80001097983 */ /* 0x001ee80000300800 */
[----:B------:R-:W4:Y:S01]  /*850c0*/  LDL.LU R2, [R1+0xa94] ;  /* 0x000a940001027983 */ /* 0x000f220000300800 */
[----:B------:R-:W-:-:S03]  /*850d0*/  SHF.L.U32 R16, R5, 0x2, RZ ;  /* 0x0000000205107819 */ /* 0x000fc600000006ff */
[----:B------:R-:W4:Y:S01]  /*850e0*/  LDL.LU R18, [R1+0xa70] ;  /* 0x000a700001127983 */ /* 0x000f220000300800 */
[----:B------:R-:W-:-:S03]  /*850f0*/  LOP3.LUT R3, R5, 0x60, RZ, 0xc0, !PT ;  /* 0x0000006005037812 */ /* 0x000fc600078ec0ff */
[----:B------:R-:W-:Y:S01]  /*85100*/  STS.U16 [R22+0x3e700], R27 ;  /* 0x03e7001b16007388 */ /* 0x000fe20000000400 */
[----:B------:R-:W-:-:S03]  /*85110*/  LOP3.LUT R0, R16, 0x7c, RZ, 0xc0, !PT ;  /* 0x0000007c10007812 */ /* 0x000fc600078ec0ff */
[----:B------:R-:W4:Y:S04]  /*85120*/  LDL.LU R19, [R1+0xa7c] ;  /* 0x000a7c0001137983 */ /* 0x000f280000300800 */
[----:B------:R-:W-:Y:S01]  /*85130*/  STS.U16 [R22+0x3ef00], R15 ;  /* 0x03ef000f16007388 */ /* 0x000fe20000000400 */
[----:B------:R-:W-:-:S03]  /*85140*/  SHF.R.U32.HI R6, RZ, 0x1, R3 ;  /* 0x00000001ff067819 */ /* 0x000fc60000011603 */
[----:B------:R-:W4:Y:S04]  /*85150*/  LDL.LU R21, [R1+0xa64] ;  /* 0x000a640001157983 */ /* 0x000f280000300800 */
[----:B------:R-:W-:Y:S01]  /*85160*/  STS.U16 [R22+0x3f700], R11 ;  /* 0x03f7000b16007388 */ /* 0x000fe20000000400 */
[----:B------:R-:W-:-:S03]  /*85170*/  LEA R0, R17, R0, 0x6 ;  /* 0x0000000011007211 */ /* 0x000fc600078e30ff */
[----:B------:R-:W4:Y:S04]  /*85180*/  LDL.LU R5, [R1+0xa5c] ;  /* 0x000a5c0001057983 */ /* 0x000f280000300800 */
[----:B------:R0:W-:Y:S01]  /*85190*/  STS.U16 [R22+0x3ff00], R4 ;  /* 0x03ff000416007388 */ /* 0x0001e20000000400 */
[----:B------:R-:W-:-:S03]  /*851a0*/  LOP3.LUT R0, R0, R6, RZ, 0x3c, !PT ;  /* 0x0000000600007212 */ /* 0x000fc600078e3cff */
        /* <DEDUP_REMOVED lines=14> */
[----:B------:R-:W-:Y:S04]  /*85290*/  STS [R0+0x40000], R26 ;  /* 0x0400001a00007388 */ /* 0x000fe80000000800 */
[----:B------:R-:W4:Y:S04]  /*852a0*/  LDL.LU R25, [R1+0x9bc] ;  /* 0x0009bc0001197983 */ /* 0x000f280000300800 */
[----:B------:R-:W4:Y:S04]  /*852b0*/  LDL.LU R20, [R1+0x9a4] ;  /* 0x0009a40001147983 */ /* 0x000f280000300800 */
[----:B--2---:R0:W-:Y:S04]  /*852c0*/  STS [R0+0x40800], R7 ;  /* 0x0408000700007388 */ /* 0x0041e80000000800 */
[----:B0-----:R-:W2:Y:S04]  /*852d0*/  LDL.LU R7, [R1+0x99c] ;  /* 0x00099c0001077983 */ /* 0x001ea80000300800 */
[----:B---3--:R0:W-:Y:S04]  /*852e0*/  STS [R0+0x40080], R9 ;  /* 0x0400800900007388 */ /* 0x0081e80000000800 */
[----:B----4-:R1:W-:Y:S04]  /*852f0*/  STS [R0+0x40880], R2 ;  /* 0x0408800200007388 */ /* 0x0103e80000000800 */
[----:B0-----:R-:W3:Y:S04]  /*85300*/  LDL.LU R9, [R1+0x984] ;  /* 0x0009840001097983 */ /* 0x001ee80000300800 */
[----:B------:R-:W3:Y:S04]  /*85310*/  LDL.LU R22, [R1+0x990] ;  /* 0x0009900001167983 */ /* 0x000ee80000300800 */
[----:B------:R-:W3:Y:S04]  /*85320*/  LDL.LU R26, [R1+0x978] ;  /* 0x00097800011a7983 */ /* 0x000ee80000300800 */
[----:B-1----:R-:W3:Y:S04]  /*85330*/  LDL.LU R2, [R1+0x96c] ;  /* 0x00096c0001027983 */ /* 0x002ee80000300800 */
[----:B------:R-:W-:Y:S04]  /*85340*/  STS [R0+0x41000], R4 ;  /* 0x0410000400007388 */ /* 0x000fe80000000800 */
[----:B------:R0:W-:Y:S04]  /*85350*/  STS [R0+0x41800], R18 ;  /* 0x0418001200007388 */ /* 0x0001e80000000800 */
[----:B------:R1:W-:Y:S04]  /*85360*/  STS [R0+0x41080], R19 ;  /* 0x0410801300007388 */ /* 0x0003e80000000800 */
[----:B------:R0:W-:Y:S04]  /*85370*/  STS [R0+0x41880], R21 ;  /* 0x0418801500007388 */ /* 0x0001e80000000800 */
[----:B------:R0:W-:Y:S04]  /*85380*/  STS [R0+0x42000], R5 ;  /* 0x0420000500007388 */ /* 0x0001e80000000800 */
[----:B------:R-:W-:Y:S04]  /*85390*/  STS [R0+0x42800], R11 ;  /* 0x0428000b00007388 */ /* 0x000fe80000000800 */
        /* <DEDUP_REMOVED lines=13> */
[----:B------:R-:W-:Y:S01]  /*85470*/  STS [R0+0x45880], R20 ;  /* 0x0458801400007388 */ /* 0x000fe20000000800 */
[----:B------:R-:W-:-:S03]  /*85480*/  SHF.R.U32.HI R3, RZ, 0x1, R3 ;  /* 0x00000001ff037819 */ /* 0x000fc60000011603 */
[----:B0-----:R-:W4:Y:S04]  /*85490*/  LDL.LU R18, [R1+0x954] ;  /* 0x0009540001127983 */ /* 0x001f280000300800 */
[----:B-1----:R-:W4:Y:S04]  /*854a0*/  LDL.LU R19, [R1+0x960] ;  /* 0x0009600001137983 */ /* 0x002f280000300800 */
[----:B------:R-:W4:Y:S04]  /*854b0*/  LDL.LU R21, [R1+0x948] ;  /* 0x0009480001157983 */ /* 0x000f280000300800 */
[----:B------:R-:W4:Y:S04]  /*854c0*/  LDL.LU R5, [R1+0xab0] ;  /* 0x000ab00001057983 */ /* 0x000f280000300800 */
[----:B--2---:R0:W-:Y:S04]  /*854d0*/  STS [R0+0x46000], R7 ;  /* 0x0460000700007388 */ /* 0x0041e80000000800 */
[----:B0-----:R-:W2:Y:S04]  /*854e0*/  LDL.LU R7, [R1+0xa98] ;  /* 0x000a980001077983 */ /* 0x001ea80000300800 */
[----:B---3--:R0:W-:Y:S04]  /*854f0*/  STS [R0+0x46800], R9 ;  /* 0x0468000900007388 */ /* 0x0081e80000000800 */
[----:B------:R-:W-:Y:S04]  /*85500*/  STS [R0+0x46080], R22 ;  /* 0x0460801600007388 */ /* 0x000fe80000000800 */
[----:B------:R-:W-:Y:S04]  /*85510*/  STS [R0+0x46880], R26 ;  /* 0x0468801a00007388 */ /* 0x000fe80000000800 */
[----:B------:R1:W-:Y:S04]  /*85520*/  STS [R0+0x47000], R2 ;  /* 0x0470000200007388 */ /* 0x0003e80000000800 */
[----:B0-----:R-:W3:Y:S01]  /*85530*/  LDL.LU R9, [R1+0xaa4] ;  /* 0x000aa40001097983 */ /* 0x001ee20000300800 */
[----:B-1----:R-:W-:-:S04]  /*85540*/  LOP3.LUT R2, R16, 0x7c, RZ, 0xc0, !PT ;  /* 0x0000007c10027812 */ /* 0x002fc800078ec0ff */
[----:B------:R-:W-:-:S04]  /*85550*/  LEA R2, R17, R2, 0x6 ;  /* 0x0000000211027211 */ /* 0x000fc800078e30ff */
[----:B------:R-:W-:Y:S02]  /*85560*/  LOP3.LUT R2, R2, R3, RZ, 0x3c, !PT ;  /* 0x0000000302027212 */ /* 0x000fe400078e3cff */
[----:B------:R-:W2:Y:S02]  /*85570*/  LDL.LU R3, [R1+0xa84] ;  /* 0x000a840001037983 */ /* 0x000ea40000300800 */
[----:B------:R-:W-:Y:S02]  /*85580*/  LOP3.LUT R2, R2, 0x40, RZ, 0x3c, !PT ;  /* 0x0000004002027812 */ /* 0x000fe400078e3cff */
        /* <DEDUP_REMOVED lines=12> */
[----:B----4-:R-:W-:Y:S04]  /*85650*/  STS [R0+0x47800], R18 ;  /* 0x0478001200007388 */ /* 0x010fe80000000800 */
[----:B------:R-:W4:Y:S04]  /*85660*/  LDL.LU R24, [R1+0xa04] ;  /* 0x000a040001187983 */ /* 0x000f280000300800 */
[----:B------:R-:W-:Y:S04]  /*85670*/  STS [R0+0x47080], R19 ;  /* 0x0470801300007388 */ /* 0x000fe80000000800 */
[----:B------:R-:W4:Y:S04]  /*85680*/  LDL.LU R29, [R1+0x9f8] ;  /* 0x0009f800011d7983 */ /* 0x000f280000300800 */
[----:B------:R0:W-:Y:S04]  /*85690*/  STS [R0+0x47880], R21 ;  /* 0x0478801500007388 */ /* 0x0001e80000000800 */
        /* <DEDUP_REMOVED lines=11> */
[----:B------:R0:W-:Y:S04]  /*85750*/  STS [R2+0x40000], R5 ;  /* 0x0400000502007388 */ /* 0x0001e80000000800 */
[----:B------:R-:W4:Y:S04]  /*85760*/  LDL.LU R21, [R1+0x968] ;  /* 0x0009680001157983 */ /* 0x000f280000300800 */
[----:B------:R1:W-:Y:S04]  /*85770*/  STS [R2+0x40800], R7 ;  /* 0x0408000702007388 */ /* 0x0003e80000000800 */
[----:B0-----:R-:W4:Y:S04]  /*85780*/  LDL.LU R5, [R1+0x94c] ;  /* 0x00094c0001057983 */ /* 0x001f280000300800 */
[----:B---3--:R0:W-:Y:S04]  /*85790*/  STS [R2+0x40080], R9 ;  /* 0x0400800902007388 */ /* 0x0081e80000000800 */
[----:B-1----:R-:W3:Y:S04]  /*857a0*/  LDL.LU R7, [R1+0x95c] ;  /* 0x00095c0001077983 */ /* 0x002ee80000300800 */
[----:B0-----:R-:W3:Y:S04]  /*857b0*/  LDL.LU R9, [R1+0x938] ;  /* 0x0009380001097983 */ /* 0x001ee80000300800 */
[----:B--2---:R0:W-:Y:S04]  /*857c0*/  STS [R2+0x40880], R3 ;  /* 0x0408800302007388 */ /* 0x0041e80000000800 */
[----:B0-----:R-:W2:Y:S04]  /*857d0*/  LDL.LU R3, [R1+0x8310] ;  /* 0x0083100001037983 */ /* 0x001ea80000300800 */
[----:B--2---:R-:W-:Y:S04]  /*857e0*/  STS [R2+0x41000], R3 ;  /* 0x0410000302007388 */ /* 0x004fe80000000800 */
        /* <DEDUP_REMOVED lines=10> */
[----:B----4-:R-:W-:Y:S04]  /*85890*/  STS [R2+0x43880], R24 ;  /* 0x0438801802007388 */ /* 0x010fe80000000800 */
[----:B------:R0:W-:Y:S04]  /*858a0*/  STS [R2+0x44000], R29 ;  /* 0x0440001d02007388 */ /* 0x0001e80000000800 */
[----:B------:R-:W-:Y:S04]  /*858b0*/  STS [R2+0x44800], R10 ;  /* 0x0448000a02007388 */ /* 0x000fe80000000800 */
[----:B------:R1:W-:Y:S04]  /*858c0*/  STS [R2+0x44080], R0 ;  /* 0x0440800002007388 */ /* 0x0003e80000000800 */
[----:B0-----:R-:W2:Y:S04]  /*858d0*/  LDL R29, [R1+0xe10] ;  /* 0x000e1000011d7983 */ /* 0x001ea80000100800 */
[----:B-1----:R-:W4:Y:S04]  /*858e0*/  LDL R0, [R1+0xe00] ;  /* 0x000e000001007983 */ /* 0x002f280000100800 */
        /* <DEDUP_REMOVED lines=11> */
[----:B---3--:R-:W-:Y:S04]  /*859a0*/  STS [R2+0x47080], R7 ;  /* 0x0470800702007388 */ /* 0x008fe80000000800 */
[----:B------:R-:W-:Y:S04]  /*859b0*/  STS [R2+0x47880], R9 ;  /* 0x0478800902007388 */ /* 0x000fe80000000800 */
[----:B------:R-:W-:Y:S06]  /*859c0*/  BAR.SYNC.DEFER_BLOCKING 0x0 ;  /* 0x0000000000007b1d */ /* 0x000fec0000010000 */
[----:B--2---:R-:W-:Y:S04]  /*859d0*/  LDSM.16.M88.4 R20, [R29+0x40000] ;  /* 0x040000001d14783b */ /* 0x004fe80000000200 */
[----:B----4-:R-:W0:Y:S04]  /*859e0*/  LDSM.16.M88.4 R4, [R0+0x20000] ;  /* 0x020000000004783b */ /* 0x010e280000000200 */
[----:B------:R-:W1:Y:S04]  /*859f0*/  LDSM.16.M88.4 R8, [R0+0x22000] ;  /* 0x022000000008783b */ /* 0x000e680000000200 */
[----:B------:R-:W-:Y:S04]  /*85a00*/  LDSM.16.M88.4 R12, [R0+0x26000] ;  /* 0x02600000000c783b */ /* 0x000fe80000000200 */
[----:B------:R-:W-:Y:S04]  /*85a10*/  LDSM.16.M88.4 R24, [R0+0x2e000] ;  /* 0x02e000000018783b */ /* 0x000fe80000000200 */
[----:B0-----:R-:W-:Y:S01]  /*85a20*/  STL.64 [R1+0x20], R4 ;  /* 0x0000200401007387 */ /* 0x001fe20000100a00 */
[----:B------:R-:W-:-:S02]  /*85a30*/  MOV R16, R4 ;  /* 0x0000000400107202 */ /* 0x000fc40000000f00 */
[----:B------:R-:W-:Y:S01]  /*85a40*/  MOV R2, R5 ;  /* 0x0000000500027202 */ /* 0x000fe20000000f00 */
[----:B------:R-:W-:Y:S04]  /*85a50*/  STL.64 [R1+0x28], R6 ;  /* 0x0000280601007387 */ /* 0x000fe80000100a00 */
[----:B------:R-:W0:Y:S04]  /*85a60*/  LDSM.16.M88.4 R4, [R0+0x24000] ;  /* 0x024000000004783b */ /* 0x000e280000000200 */
[----:B-1----:R-:W-:Y:S04]  /*85a70*/  STL.64 [R1+0x10], R8 ;  /* 0x0000100801007387 */ /* 0x002fe80000100a00 */
[----:B------:R-:W-:Y:S04]  /*85a80*/  STL.64 [R1+0x18], R10 ;  /* 0x0000180a01007387 */ /* 0x000fe80000100a00 */
[----:B------:R-:W1:Y:S04]  /*85a90*/  LDSM.16.M88.4 R8, [R0+0x28000] ;  /* 0x028000000008783b */ /* 0x000e680000000200 */
[----:B0-----:R-:W-:Y:S01]  /*85aa0*/  STL.64 [R1], R4 ;  /* 0x0000000401007387 */ /* 0x001fe20000100a00 */
[----:B------:R-:W-:-:S03]  /*85ab0*/  MOV R18, R4 ;  /* 0x0000000400127202 */ /* 0x000fc60000000f00 */
[----:B------:R-:W-:Y:S01]  /*85ac0*/  STL.64 [R1+0x8], R6 ;  /* 0x0000080601007387 */ /* 0x000fe20000100a00 */
[----:B------:R-:W-:-:S03]  /*85ad0*/  MOV R17, R5 ;  /* 0x0000000500117202 */ /* 0x000fc60000000f00 */
[----:B------:R-:W-:Y:S04]  /*85ae0*/  STL [R1+0x7f34], R14 ;  /* 0x007f340e01007387 */ /* 0x000fe80000100800 */
[----:B------:R-:W-:Y:S04]  /*85af0*/  STL [R1+0x7f30], R15 ;  /* 0x007f300f01007387 */ /* 0x000fe80000100800 */
[----:B-1----:R-:W-:Y:S04]  /*85b00*/  STL [R1+0x7a94], R10 ;  /* 0x007a940a01007387 */ /* 0x002fe80000100800 */
[----:B------:R-:W-:Y:S04]  /*85b10*/  STL [R1+0x7a90], R11 ;  /* 0x007a900b01007387 */ /* 0x000fe80000100800 */
[----:B------:R-:W0:Y:S04]  /*85b20*/  LDSM.16.M88.4 R4, [R0+0x2a000] ;  /* 0x02a000000004783b */ /* 0x000e280000000200 */
[----:B------:R-:W-:Y:S04]  /*85b30*/  STL.64 [R1+0x82c8], R8 ;  /* 0x0082c80801007387 */ /* 0x000fe80000100a00 */
[----:B------:R-:W1:Y:S04]  /*85b40*/  LDSM.16.M88.4 R8, [R0+0x2c000] ;  /* 0x02c000000008783b */ /* 0x000e680000000200 */
[----:B0-----:R-:W-:Y:S04]  /*85b50*/  STL [R1+0x7a7c], R6 ;  /* 0x007a7c0601007387 */ /* 0x001fe80000100800 */
[----:B------:R-:W-:Y:S04]  /*85b60*/  STL [R1+0x7a78], R7 ;  /* 0x007a780701007387 */ /* 0x000fe80000100800 */
[----:B-1----:R-:W-:Y:S04]  /*85b70*/  STL.64 [R1+0x30], R8 ;  /* 0x0000300801007387 */ /* 0x002fe80000100a00 */
[----:B------:R-:W-:Y:S04]  /*85b80*/  STL.64 [R1+0x38], R10 ;  /* 0x0000380a01007387 */ /* 0x000fe80000100a00 */
[----:B------:R-:W0:Y:S04]  /*85b90*/  LDSM.16.M88.4 R8, [R0+0x30000] ;  /* 0x030000000008783b */ /* 0x000e280000000200 */
[----:B------:R-:W-:Y:S04]  /*85ba0*/  STL.64 [R1+0xc0], R24 ;  /* 0x0000c01801007387 */ /* 0x000fe80000100a00 */
[----:B------:R-:W-:Y:S04]  /*85bb0*/  STL.64 [R1+0xc8], R26 ;  /* 0x0000c81a01007387 */ /* 0x000fe80000100a00 */
[----:B------:R-:W-:Y:S01]  /*85bc0*/  LDSM.16.M88.4 R24, [R0+0x3c000] ;  /* 0x03c000000018783b */ /* 0x000fe20000000200 */
[----:B0-----:R-:W-:-:S03]  /*85bd0*/  MOV R6, R8 ;  /* 0x0000000800067202 */ /* 0x001fc60000000f00 */
[----:B------:R-:W-:Y:S01]  /*85be0*/  STL.64 [R1+0xb0], R8 ;  /* 0x0000b00801007387 */ /* 0x000fe20000100a00 */
[----:B------:R-:W-:-:S03]  /*85bf0*/  MOV R3, R9 ;  /* 0x0000000900037202 */ /* 0x000fc60000000f00 */
[----:B------:R-:W-:Y:S04]  /*85c00*/  STL.64 [R1+0xb8], R10 ;  /* 0x0000b80a01007387 */ /* 0x000fe80000100a00 */
[----:B------:R-:W-:Y:S04]  /*85c10*/  STL [R1+0x82c0], R6 ;  /* 0x0082c00601007387 */ /* 0x000fe80000100800 */
[----:B------:R-:W-:Y:S04]  /*85c20*/  STL.64 [R1+0x82b8], R4 ;  /* 0x0082b80401007387 */ /* 0x000fe80000100a00 */
[----:B------:R-:W0:Y:S04]  /*85c30*/  LDSM.16.M88.4 R4, [R0+0x34000] ;  /* 0x034000000004783b */ /* 0x000e280000000200 */
[----:B------:R-:W1:Y:S01]  /*85c40*/  LDSM.16.M88.4 R8, [R0+0x32000] ;  /* 0x032000000008783b */ /* 0x000e620000000200 */
[----:B0-----:R-:W-:-:S02]  /*85c50*/  MOV R15, R4 ;  /* 0x00000004000f7202 */ /* 0x001fc40000000f00 */
[----:B------:R-:W-:Y:S01]  /*85c60*/  MOV R14, R5 ;  /* 0x00000005000e7202 */ /* 0x000fe20000000f00 */
[----:B-1----:R-:W-:Y:S04]  /*85c70*/  STL.64 [R1+0xa0], R8 ;  /* 0x0000a00801007387 */ /* 0x002fe80000100a00 */
[----:B------:R-:W-:Y:S04]  /*85c80*/  STL.64 [R1+0xa8], R10 ;  /* 0x0000a80a01007387 */ /* 0x000fe80000100a00 */
[----:B------:R-:W-:Y:S04]  /*85c90*/  STL.64 [R1+0x90], R4 ;  /* 0x0000900401007387 */ /* 0x000fe80000100a00 */
[----:B------:R-:W-:Y:S04]  /*85ca0*/  STL.64 [R1+0x98], R6 ;  /* 0x0000980601007387 */ /* 0x000fe80000100a00 */
[----:B------:R-:W-:Y:S04]  /*85cb0*/  STL.64 [R1+0x82d8], R14 ;  /* 0x0082d80e01007387 */ /* 0x000fe80000100a00 */
[----:B------:R-:W0:Y:S04]  /*85cc0*/  LDSM.16.M88.4 R8, [R0+0x36000] ;  /* 0x036000000008783b */ /* 0x000e280000000200 */
[----:B------:R-:W-:Y:S04]  /*85cd0*/  STL.64 [R1+0x82d0], R12 ;  /* 0x0082d00c01007387 */ /* 0x000fe80000100a00 */
[----:B------:R-:W1:Y:S04]  /*85ce0*/  LDSM.16.M88.4 R12, [R0+0x38000] ;  /* 0x03800000000c783b */ /* 0x000e680000000200 */
[----:B------:R-:W2:Y:S04]  /*85cf0*/  LDSM.16.M88.4 R4, [R0+0x3a000] ;  /* 0x03a000000004783b */ /* 0x000ea80000000200 */
[----:B0-----:R0:W-:Y:S04]  /*85d00*/  STL.64 [R1+0x80], R8 ;  /* 0x0000800801007387 */ /* 0x0011e80000100a00 */
[----:B------:R-:W-:Y:S04]  /*85d10*/  STL.64 [R1+0x88], R10 ;  /* 0x0000880a01007387 */ /* 0x000fe80000100a00 */
[----:B-1----:R1:W-:Y:S01]  /*85d20*/  STL.64 [R1+0x70], R12 ;  /* 0x0000700c01007387 */ /* 0x0023e20000100a00 */
[----:B0-----:R-:W-:Y:S01]  /*85d30*/  MOV R8, R18 ;  /* 0x0000001200087202 */ /* 0x001fe20000000f00 */
[----:B------:R-:W-:-:S02]  /*85d40*/  IMAD.MOV.U32 R9, RZ, RZ, R17 ;  /* 0x000000ffff097224 */ /* 0x000fc400078e0011 */
[----:B------:R0:W-:Y:S04]  /*85d50*/  STL.64 [R1+0x78], R14 ;  /* 0x0000780e01007387 */ /* 0x0001e80000100a00 */
[----:B--2---:R-:W-:Y:S04]  /*85d60*/  STL.64 [R1+0x60], R4 ;  /* 0x0000600401007387 */ /* 0x004fe80000100a00 */
[----:B------:R-:W-:Y:S04]  /*85d70*/  STL.64 [R1+0x68], R6 ;  /* 0x0000680601007387 */ /* 0x000fe80000100a00 */
[----:B------:R-:W-:Y:S04]  /*85d80*/  STL.64 [R1+0x82e0], R8 ;  /* 0x0082e00801007387 */ /* 0x000fe80000100a00 */
[----:B-1----:R-:W2:Y:S04]  /*85d90*/  LDL.LU R12, [R1+0xf0] ;  /* 0x0000f000010c7983 */ /* 0x002ea80000300800 */
[----:B------:R-:W2:Y:S04]  /*85da0*/  LDL.LU R13, [R1+0xf4] ;  /* 0x0000f400010d7983 */ /* 0x000ea80000300800 */
[----:B0-----:R-:W3:Y:S04]  /*85db0*/  LDL.LU R14, [R1+0xf8] ;  /* 0x0000f800010e7983 */ /* 0x001ee80000300800 */
[----:B------:R-:W3:Y:S04]  /*85dc0*/  LDL.LU R15, [R1+0xfc] ;  /* 0x0000fc00010f7983 */ /* 0x000ee80000300800 */
[----:B---3--:R-:W-:Y:S04]  /*85dd0*/  STL.64 [R1+0x82f0], R14 ;  /* 0x0082f00e01007387 */ /* 0x008fe80000100a00 */
[----:B--2---:R0:W-:Y:S04]  /*85de0*/  STL.64 [R1+0x82e8], R12 ;  /* 0x0082e80c01007387 */ /* 0x0041e80000100a00 */
[----:B0-----:R-:W2:Y:S04]  /*85df0*/  LDL.LU R12, [R1+0x570] ;  /* 0x00057000010c7983 */ /* 0x001ea80000300800 */
[----:B------:R-:W2:Y:S04]  /*85e00*/  LDL.LU R13, [R1+0x574] ;  /* 0x00057400010d7983 */ /* 0x000ea80000300800 */
[----:B------:R-:W3:Y:S04]  /*85e10*/  LDL.LU R14, [R1+0x578] ;  /* 0x00057800010e7983 */ /* 0x000ee80000300800 */
[----:B------:R-:W3:Y:S04]  /*85e20*/  LDL.LU R15, [R1+0x57c] ;  /* 0x00057c00010f7983 */ /* 0x000ee80000300800 */
[----:B---3--:R-:W-:Y:S04]  /*85e30*/  STL.64 [R1+0x8300], R14 ;  /* 0x0083000e01007387 */ /* 0x008fe80000100a00 */
[----:B--2---:R0:W-:Y:S04]  /*85e40*/  STL.64 [R1+0x82f8], R12 ;  /* 0x0082f80c01007387 */ /* 0x0041e80000100a00 */
[----:B------:R-:W2:Y:S01]  /*85e50*/  LDL.64 R8, [R1+0x10] ;  /* 0x0000100001087983 */ /* 0x000ea20000100a00 */
[----:B0-----:R-:W-:-:S03]  /*85e60*/  MOV R12, R16 ;  /* 0x00000010000c7202 */ /* 0x001fc60000000f00 */
[----:B------:R-:W0:Y:S02]  /*85e70*/  LDSM.16.M88.4 R16, [R0+0x3e000] ;  /* 0x03e000000010783b */ /* 0x000e240000000200 */
[----:B0-----:R-:W-:Y:S02]  /*85e80*/  MOV R28, R17 ;  /* 0x00000011001c7202 */ /* 0x001fe40000000f00 */
[----:B--2---:R0:W-:Y:S04]  /*85e90*/  STL.64 [R1+0x8308], R8 ;  /* 0x0083080801007387 */ /* 0x0041e80000100a00 */
[----:B0-----:R-:W2:Y:S04]  /*85ea0*/  LDL.LU R8, [R1+0x580] ;  /* 0x0005800001087983 */ /* 0x001ea80000300800 */
[----:B------:R-:W2:Y:S04]  /*85eb0*/  LDL.LU R9, [R1+0x584] ;  /* 0x0005840001097983 */ /* 0x000ea80000300800 */
[----:B------:R-:W2:Y:S04]  /*85ec0*/  LDL.LU R10, [R1+0x588] ;  /* 0x00058800010a7983 */ /* 0x000ea80000300800 */
[----:B------:R-:W2:Y:S04]  /*85ed0*/  LDL.LU R11, [R1+0x58c] ;  /* 0x00058c00010b7983 */ /* 0x000ea80000300800 */
[----:B------:R-:W3:Y:S04]  /*85ee0*/  LDL.LU R4, [R1+0xe0] ;  /* 0x0000e00001047983 */ /* 0x000ee80000300800 */
[----:B------:R-:W3:Y:S04]  /*85ef0*/  LDL.LU R5, [R1+0xe4] ;  /* 0x0000e40001057983 */ /* 0x000ee80000300800 */
[----:B------:R-:W3:Y:S04]  /*85f00*/  LDL.LU R6, [R1+0xe8] ;  /* 0x0000e80001067983 */ /* 0x000ee80000300800 */
[----:B------:R-:W3:Y:S04]  /*85f10*/  LDL.LU R7, [R1+0xec] ;  /* 0x0000ec0001077983 */ /* 0x000ee80000300800 */
[----:B------:R0:W-:Y:S04]  /*85f20*/  STL.64 [R1+0x40], R16 ;  /* 0x0000401001007387 */ /* 0x0001e80000100a00 */
[----:B------:R-:W-:Y:S04]  /*85f30*/  STL.64 [R1+0x50], R24 ;  /* 0x0000501801007387 */ /* 0x000fe80000100a00 */
[----:B------:R-:W-:Y:S04]  /*85f40*/  STL.64 [R1+0x58], R26 ;  /* 0x0000581a01007387 */ /* 0x000fe80000100a00 */
[----:B------:R-:W1:Y:S04]  /*85f50*/  LDSM.16.M88.4 R24, [R29+0x41000] ;  /* 0x041000001d18783b */ /* 0x000e680000000200 */
[----:B------:R4:W-:Y:S04]  /*85f60*/  STL.64 [R1+0x48], R18 ;  /* 0x0000481201007387 */ /* 0x0009e80000100a00 */
[----:B0-----:R-:W2:Y:S04]  /*85f70*/  LDL.LU R16, [R1+0xd0] ;  /* 0x0000d00001107983 */ /* 0x001ea80000300800 */
[----:B------:R-:W2:Y:S04]  /*85f80*/  LDL.LU R17, [R1+0xd4] ;  /* 0x0000d40001117983 */ /* 0x000ea80000300800 */
[----:B----4-:R-:W4:Y:S04]  /*85f90*/  LDL.LU R18, [R1+0xd8] ;  /* 0x0000d80001127983 */ /* 0x010f280000300800 */
[----:B------:R-:W4:Y:S04]  /*85fa0*/  LDL.LU R19, [R1+0xdc] ;  /* 0x0000dc0001137983 */ /* 0x000f280000300800 */
[----:B-1----:R-:W-:Y:S04]  /*85fb0*/  STL.64 [R1+0x8210], R26 ;  /* 0x0082101a01007387 */ /* 0x002fe80000100a00 */
        /* <DEDUP_REMOVED lines=11> */
[----:B------:R-:W-:-:S07]  /*86070*/  MOV R13, R2 ;  /* 0x00000002000d7202 */ /* 0x000fce0000000f00 */
[C---:B------:R-:W-:Y:S01]  /*86080*/  HMMA.16816.F32.BF16 R12, R20.reuse, R12, R8 ;  /* 0x0000000c140c723c */ /* 0x040fe20000041808 */
[----:B--2---:R-:W-:Y:S04]  /*86090*/  STL.64 [R1+0x8298], R26 ;  /* 0x0082981a01007387 */ /* 0x004fe80000100a00 */
[----:B------:R0:W-:Y:S04]  /*860a0*/  STL.64 [R1+0x8290], R24 ;  /* 0x0082901801007387 */ /* 0x0001e80000100a00 */
[----:B0-----:R-:W2:Y:S04]  /*860b0*/  LDL.64 R24, [R1+0xc0] ;  /* 0x0000c00001187983 */ /* 0x001ea80000100a00 */
[----:B--2---:R0:W-:Y:S04]  /*860c0*/  STL.64 [R1+0x82a0], R24 ;  /* 0x0082a01801007387 */ /* 0x0041e80000100a00 */
[----:B0-----:R-:W2:Y:S04]  /*860d0*/  LDL.64 R24, [R1+0x30] ;  /* 0x0000300001187983 */ /* 0x001ea80000100a00 */
[----:B------:R-:W2:Y:S04]  /*860e0*/  LDL.LU.64 R8, [R1+0x8308] ;  /* 0x0083080001087983 */ /* 0x000ea80000300a00 */
[----:B------:R-:W-:Y:S04]  /*860f0*/  STL.64 [R1+0x9a0], R12 ;  /* 0x0009a00c01007387 */ /* 0x000fe80000100a00 */
[----:B------:R0:W-:Y:S04]  /*86100*/  STL.64 [R1+0x9a8], R14 ;  /* 0x0009a80e01007387 */ /* 0x0001e80000100a00 */
[----:B0-----:R-:W2:Y:S04]  /*86110*/  LDL.LU.64 R14, [R1+0x8300] ;  /* 0x00830000010e7983 */ /* 0x001ea80000300a00 */
[----:B------:R-:W2:Y:S02]  /*86120*/  LDL.LU.64 R12, [R1+0x82f8] ;  /* 0x0082f800010c7983 */ /* 0x000ea40000300a00 */
[----:B--2---:R-:W-:Y:S01]  /*86130*/  HMMA.16816.F32.BF16 R12, R20, R8, R12 ;  /* 0x00000008140c723c */ /* 0x004fe2000004180c */
[----:B------:R-:W-:-:S02]  /*86140*/  MOV R2, R8 ;  /* 0x0000000800027202 */ /* 0x000fc40000000f00 */
[----:B------:R-:W-:Y:S11]  /*86150*/  MOV R0, R9 ;  /* 0x0000000900007202 */ /* 0x000ff60000000f00 */
[----:B------:R-:W-:Y:S09]  /*86160*/  @!UPT UIADD3 URZ, URZ, URZ, URZ ;  /* 0x0000003f3f3ff290 */ /* 0x000ff2000fffe03f */
[----:B------:R-:W-:Y:S04]  /*86170*/  STL.64 [R1+0x990], R12 ;  /* 0x0009900c01007387 */ /* 0x000fe80000100a00 */
[----:B------:R0:W-:Y:S04]  /*86180*/  STL.64 [R1+0x998], R14 ;  /* 0x0009980e01007387 */ /* 0x0001e80000100a00 */
[----:B0-----:R-:W2:Y:S04]  /*86190*/  LDL.LU.64 R14, [R1+0x82f0] ;  /* 0x0082f000010e7983 */ /* 0x001ea80000300a00 */
[----:B------:R-:W2:Y:S04]  /*861a0*/  LDL.LU.64 R12, [R1+0x82e8] ;  /* 0x0082e800010c7983 */ /* 0x000ea80000300a00 */
[----:B------:R-:W2:Y:S02]  /*861b0*/  LDL.LU.64 R8, [R1+0x82e0] ;  /* 0x0082e00001087983 */ /* 0x000ea40000300a00 */
[C---:B--2---:R-:W-:Y:S02]  /*861c0*/  HMMA.16816.F32.BF16 R8, R20.reuse, R8, R12 ;  /* 0x000000081408723c */ /* 0x044fe4000004180c */
[----:B------:R-:W2:Y:S04]  /*861d0*/  LDL.LU.64 R14, [R1+0x82d8] ;  /* 0x0082d800010e7983 */ /* 0x000ea80000300a00 */
[----:B------:R-:W3:Y:S11]  /*861e0*/  LDL.LU.64 R12, [R1+0x82d0] ;  /* 0x0082d000010c7983 */ /* 0x000ef60000300a00 */
[----:B------:R-:W-:Y:S06]  /*861f0*/  @!UPT UIADD3 URZ, URZ, URZ, URZ ;  /* 0x0000003f3f3ff290 */ /* 0x000fec000fffe03f */
[----:B------:R0:W-:Y:S04]  /*86200*/  STL.64 [R1+0x980], R8 ;  /* 0x0009800801007387 */ /* 0x0001e80000100a00 */
[----:B------:R1:W-:Y:S04]  /*86210*/  STL.64 [R1+0x988], R10 ;  /* 0x0009880a01007387 */ /* 0x0003e80000100a00 */
[----:B0-----:R-:W4:Y:S01]  /*86220*/  LDL.LU.64 R8, [R1+0x82c8] ;  /* 0x0082c80001087983 */ /* 0x001f220000300a00 */
[C---:B---3--:R-:W-:Y:S08]  /*86230*/  HMMA.16816.F32.BF16 R4, R20.reuse, R12, R4 ;  /* 0x0000000c1404723c */ /* 0x048ff00000041804 */
[----:B----4-:R-:W-:Y:S11]  /*86240*/  HMMA.16816.F32.BF16 R16, R20, R8, R16 ;  /* 0x000000081410723c */ /* 0x010ff60000041810 */
[----:B------:R-:W-:Y:S05]  /*86250*/  @!UPT UIADD3 URZ, URZ, URZ, URZ ;  /* 0x0000003f3f3ff290 */ /* 0x000fea000fffe03f */
[----:B-1----:R-:W-:Y:S01]  /*86260*/  MOV R10, R6 ;  /* 0x00000006000a7202 */ /* 0x002fe20000000f00 */
[----:B------:R0:W-:Y:S01]  /*86270*/  STL.64 [R1+0x970], R4 ;  /* 0x0009700401007387 */ /* 0x0001e20000100a00 */
[----:B------:R-:W-:-:S03]  /*86280*/  MOV R11, R7 ;  /* 0x00000007000b7202 */ /* 0x000fc60000000f00 */
[----:B------:R-:W3:Y:S04]  /*86290*/  LDL.LU R6, [R1+0x82c0] ;  /* 0x0082c00001067983 */ /* 0x000ee80000300800 */
[----:B0-----:R-:W4:Y:S04]  /*862a0*/  LDL.LU.64 R4, [R1+0x82b8] ;  /* 0x0082b80001047983 */ /* 0x001f280000300a00 */
[----:B------:R0:W-:Y:S04]  /*862b0*/  STL.64 [R1+0x8218], R12 ;  /* 0x0082180c01007387 */ /* 0x0001e80000100a00 */
[----:B--2---:R-:W-:Y:S04]  /*862c0*/  STL.64 [R1+0x8278], R14 ;  /* 0x0082780e01007387 */ /* 0x004fe80000100a00 */
[----:B0-----:R-:W2:Y:S04]  /*862d0*/  LDL.64 R12, [R1+0xa0] ;  /* 0x0000a000010c7983 */ /* 0x001ea80000100a00 */
[----:B------:R-:W-:Y:S04]  /*862e0*/  STL [R1+0x7f3c], R11 ;  /* 0x007f3c0b01007387 */ /* 0x000fe80000100800 */
[----:B------:R-:W-:Y:S04]  /*862f0*/  STL [R1+0x7f38], R10 ;  /* 0x007f380a01007387 */ /* 0x000fe80000100800 */
[----:B------:R-:W-:Y:S04]  /*86300*/  STL.64 [R1+0x960], R16 ;  /* 0x0009601001007387 */ /* 0x000fe80000100a00 */
[----:B------:R0:W-:Y:S04]  /*86310*/  STL.64 [R1+0x968], R18 ;  /* 0x0009681201007387 */ /* 0x0001e80000100a00 */
[----:B0-----:R-:W4:Y:S04]  /*86320*/  LDL.LU.64 R18, [R1+0x82b0] ;  /* 0x0082b00001127983 */ /* 0x001f280000300a00 */
[----:B------:R-:W4:Y:S04]  /*86330*/  LDL.LU.64 R16, [R1+0x82a8] ;  /* 0x0082a80001107983 */ /* 0x000f280000300a00 */
[----:B------:R0:W-:Y:S04]  /*86340*/  STL.64 [R1+0x81c8], R8 ;  /* 0x0081c80801007387 */ /* 0x0001e80000100a00 */
[----:B0-----:R-:W2:Y:S04]  /*86350*/  LDL.LU R8, [R1+0x620] ;  /* 0x0006200001087983 */ /* 0x001ea80000300800 */
[----:B------:R-:W2:Y:S04]  /*86360*/  LDL.LU R9, [R1+0x624] ;  /* 0x0006240001097983 */ /* 0x000ea80000300800 */
[----:B------:R-:W2:Y:S04]  /*86370*/  LDL.LU R10, [R1+0x628] ;  /* 0x00062800010a7983 */ /* 0x000ea80000300800 */
[----:B------:R-:W2:Y:S01]  /*86380*/  LDL.LU R11, [R1+0x62c] ;  /* 0x00062c00010b7983 */ /* 0x000ea20000300800 */
[C---:B----4-:R-:W-:Y:S11]  /*86390*/  HMMA.16816.F32.BF16 R16, R20.reuse, R4, R16 ;  /* 0x000000041410723c */ /* 0x050ff60000041810 */
[----:B------:R-:W-:Y:S11]  /*863a0*/  @!UPT UIADD3 URZ, URZ, URZ, URZ ;  /* 0x0000003f3f3ff290 */ /* 0x000ff6000fffe03f */
[----:B------:R-:W-:Y:S01]  /*863b0*/  @!UPT UIADD3 URZ, URZ, URZ, URZ ;  /* 0x0000003f3f3ff290 */ /* 0x000fe2000fffe03f */
[----:B------:R-:W-:Y:S04]  /*863c0*/  STL.64 [R1+0x950], R16 ;  /* 0x0009501001007387 */ /* 0x000fe80000100a00 */
[----:B------:R-:W-:Y:S04]  /*863d0*/  STL.64 [R1+0x958], R18 ;  /* 0x0009581201007387 */ /* 0x000fe80000100a00 */
[----:B------:R-:W0:Y:S01]  /*863e0*/  LDSM.16.M88.4 R16, [R29+0x42000] ;  /* 0x042000001d10783b */ /* 0x000e220000000200 */
[C---:B--2---:R-:W-:Y:S03]  /*863f0*/  HMMA.16816.F32.BF16 R8, R20.reuse, R24, R8 ;  /* 0x000000181408723c */ /* 0x044fe60000041808 */
[----:B0-----:R-:W-:Y:S04]  /*86400*/  STL.64 [R1+0x80d0], R18 ;  /* 0x0080d01201007387 */ /* 0x001fe80000100a00 */
[----:B------:R0:W-:Y:S11]  /*86410*/  STL.64 [R1+0x80c8], R16 ;  /* 0x0080c81001007387 */ /* 0x0001f60000100a00 */
[----:B------:R-:W-:Y:S05]  /*86420*/  @!UPT UIADD3 URZ, URZ, URZ, URZ ;  /* 0x0000003f3f3ff290 */ /* 0x000fea000fffe03f */
[----:B------:R1:W-:Y:S04]  /*86430*/  STL.64 [R1+0x9b0], R8 ;  /* 0x0009b00801007387 */ /* 0x0003e80000100a00 */
[----:B------:R-:W-:Y:S01]  /*86440*/  STL.64 [R1+0x9b8], R10 ;  /* 0x0009b80a01007387 */ /* 0x000fe20000100a00 */
[----:B0-----:R-:W-:Y:S02]  /*86450*/  MOV R17, R3 ;  /* 0x0000000300117202 */ /* 0x001fe40000000f00 */
[----:B-1----:R-:W-:Y:S02]  /*86460*/  MOV R8, R24 ;  /* 0x0000001800087202 */ /* 0x002fe40000000f00 */
[----:B------:R-:W-:Y:S02]  /*86470*/  MOV R3, R25 ;  /* 0x0000001900037202 */ /* 0x000fe40000000f00 */
[----:B------:R-:W2:Y:S04]  /*86480*/  LDL.LU.64 R24, [R1+0x82a0] ;  /* 0x0082a00001187983 */ /* 0x000ea80000300a00 */
[----:B------:R0:W-:Y:S04]  /*86490*/  STL [R1+0x8220], R8 ;  /* 0x0082200801007387 */ /* 0x0001e80000100800 */
[----:B0-----:R-:W2:Y:S04]  /*864a0*/  LDL.LU R8, [R1+0x610] ;  /* 0x0006100001087983 */ /* 0x001ea80000300800 */
[----:B------:R-:W2:Y:S04]  /*864b0*/  LDL.LU R9, [R1+0x614] ;  /* 0x0006140001097983 */ /* 0x000ea80000300800 */
[----:B------:R-:W2:Y:S04]  /*864c0*/  LDL.LU R10, [R1+0x618] ;  /* 0x00061800010a7983 */ /* 0x000ea80000300800 */
[----:B------:R-:W2:Y:S02]  /*864d0*/  LDL.LU R11, [R1+0x61c] ;  /* 0x00061c00010b7983 */ /* 0x000ea40000300800 */
[----:B--2---:R-:W-:Y:S11]  /*864e0*/  HMMA.16816.F32.BF16 R8, R20, R24, R8 ;  /* 0x000000181408723c */ /* 0x004ff60000041808 */
[----:B------:R-:W-:Y:S11]  /*864f0*/  @!UPT UIADD3 URZ, URZ, URZ, URZ ;  /* 0x0000003f3f3ff290 */ /* 0x000ff6000fffe03f */
[----:B------:R-:W-:Y:S01]  /*86500*/  @!UPT UIADD3 URZ, URZ, URZ, URZ ;  /* 0x0000003f3f3ff290 */ /* 0x000fe2000fffe03f */
[----:B------:R-:W-:Y:S04]  /*86510*/  STL.64 [R1+0x940], R8 ;  /* 0x0009400801007387 */ /* 0x000fe80000100a00 */
[----:B------:R0:W-:Y:S04]  /*86520*/  STL.64 [R1+0x948], R10 ;  /* 0x0009480a01007387 */ /* 0x0001e80000100a00 */
[----:B------:R-:W2:Y:S01]  /*86530*/  LDL.LU.64 R26, [R1+0x8298] ;  /* 0x00829800011a7983 */ /* 0x000ea20000300a00 */
[----:B0-----:R-:W-:Y:S01]  /*86540*/  MOV R11, R24 ;  /* 0x00000018000b7202 */ /* 0x001fe20000000f00 */
[----:B------:R-:W-:-:S02]  /*86550*/  IMAD.MOV.U32 R10, RZ, RZ, R25 ;  /* 0x000000ffff0a7224 */ /* 0x000fc400078e0019 */
[----:B------:R-:W2:Y:S01]  /*86560*/  LDL.LU.64 R24, [R1+0x8290] ;  /* 0x0082900001187983 */ /* 0x000ea20000300a00 */
[----:B---3--:R-:W-:-:S07]  /*86570*/  MOV R16, R6 ;  /* 0x0000000600107202 */ /* 0x008fce0000000f00 */
[C---:B--2---:R-:W-:Y:S01]  /*86580*/  HMMA.16816.F32.BF16 R16, R20.reuse, R16, R24 ;  /* 0x000000101410723c */ /* 0x044fe20000041818 */
[----:B------:R-:W2:Y:S04]  /*86590*/  LDL.LU.64 R26, [R1+0x8288] ;  /* 0x00828800011a7983 */ /* 0x000ea80000300a00 */
[----:B------:R-:W2:Y:S11]  /*865a0*/  LDL.LU.64 R24, [R1+0x8280] ;  /* 0x0082800001187983 */ /* 0x000eb60000300a00 */
[----:B------:R-:W-:Y:S07]  /*865b0*/  @!UPT UIADD3 URZ, URZ, URZ, URZ ;  /* 0x0000003f3f3ff290 */ /* 0x000fee000fffe03f */
[----:B------:R-:W-:Y:S04]  /*865c0*/  STL.64 [R1+0x930], R16 ;  /* 0x0009301001007387 */ /* 0x000fe80000100a00 */
[----:B------:R2:W-:Y:S04]  /*865d0*/  STL.64 [R1+0x938], R18 ;  /* 0x0009381201007387 */ /* 0x0005e80000100a00 */
[----:B------:R-:W3:Y:S01]  /*865e0*/  LDL.LU.64 R14, [R1+0x8278] ;  /* 0x00827800010e7983 */ /* 0x000ee20000300a00 */
[----:B--2---:R-:W-:Y:S11]  /*865f0*/  HMMA.16816.F32.BF16 R16, R20, R12, R24 ;  /* 0x0000000c1410723c */ /* 0x004ff60000041818 */
[----:B------:R-:W-:Y:S11]  /*86600*/  @!UPT UIADD3 URZ, URZ, URZ, URZ ;  /* 0x0000003f3f3ff290 */ /* 0x000ff6000fffe03f */
[----:B------:R-:W-:Y:S01]  /*86610*/  @!UPT UIADD3 URZ, URZ, URZ, URZ ;  /* 0x0000003f3f3ff290 */ /* 0x000fe2000fffe03f */
[----:B------:R0:W-:Y:S01]  /*86620*/  STL.64 [R1+0x920], R16 ;  /* 0x0009201001007387 */ /* 0x0001e20000100a00 */
[----:B------:R-:W-:Y:S02]  /*86630*/  MOV R6, R18 ;  /* 0x0000001200067202 */ /* 0x000fe40000000f00 */
[----:B------:R-:W-:Y:S01]  /*86640*/  MOV R7, R19 ;  /* 0x0000001300077202 */ /* 0x000fe20000000f00 */
[----:B0-----:R-:W2:Y:S04]  /*86650*/  LDL.LU R16, [R1+0x5d0] ;  /* 0x0005d00001107983 */ /* 0x001ea80000300800 */
[----:B------:R-:W2:Y:S04]  /*86660*/  LDL.LU R17, [R1+0x5d4] ;  /* 0x0005d40001117983 */ /* 0x000ea80000300800 */
[----:B------:R-:W4:Y:S04]  /*86670*/  LDL.LU R18, [R1+0x5d8] ;  /* 0x0005d80001127983 */ /* 0x000f280000300800 */
[----:B------:R-:W4:Y:S01]  /*86680*/  LDL.LU R19, [R1+0x5dc] ;  /* 0x0005dc0001137983 */ /* 0x000f220000300800 */
[----:B------:R-:W-:-:S02]  /*86690*/  MOV R27, R12 ;  /* 0x0000000c001b7202 */ /* 0x000fc40000000f00 */
[----:B------:R-:W-:Y:S01]  /*866a0*/  MOV R26, R13 ;  /* 0x0000000d001a7202 */ /* 0x000fe20000000f00 */
[----:B----4-:R-:W-:Y:S04]  /*866b0*/  STL.64 [R1+0x8268], R18 ;  /* 0x0082681201007387 */ /* 0x010fe80000100a00 */
[----:B--2---:R3:W-:Y:S04]  /*866c0*/  STL.64 [R1+0x8260], R16 ;  /* 0x0082601001007387 */ /* 0x0047e80000100a00 */
[----:B------:R-:W2:Y:S04]  /*866d0*/  LDL.LU R12, [R1+0x5a0] ;  /* 0x0005a000010c7983 */ /* 0x000ea80000300800 */
[----:B------:R-:W2:Y:S01]  /*866e0*/  LDL.LU R13, [R1+0x5a4] ;  /* 0x0005a400010d7983 */ /* 0x000ea20000300800 */
[----:B---3--:R-:W-:-:S02]  /*866f0*/  MOV R17, R14 ;  /* 0x0000000e00117202 */ /* 0x008fc40000000f00 */
[----:B------:R-:W-:Y:S01]  /*86700*/  MOV R16, R15 ;  /* 0x0000000f00107202 */ /* 0x000fe20000000f00 */
[----:B------:R-:W3:Y:S04]  /*86710*/  LDL.LU R14, [R1+0x5a8] ;  /* 0x0005a800010e7983 */ /* 0x000ee80000300800 */
[----:B------:R-:W3:Y:S04]  /*86720*/  LDL.LU R15, [R1+0x5ac] ;  /* 0x0005ac00010f7983 */ /* 0x000ee80000300800 */
[----:B---3--:R-:W-:Y:S04]  /*86730*/  STL.64 [R1+0x8230], R14 ;  /* 0x0082300e01007387 */ /* 0x008fe80000100a00 */
[----:B--2---:R-:W-:Y:S04]  /*86740*/  STL.64 [R1+0x8228], R12 ;  /* 0x0082280c01007387 */ /* 0x004fe80000100a00 */
[----:B------:R-:W2:Y:S04]  /*86750*/  LDL R8, [R1+0x60] ;  /* 0x0000600001087983 */ /* 0x000ea80000100800 */
[----:B------:R-:W2:Y:S04]  /*86760*/  LDL R9, [R1+0x64] ;  /* 0x0000640001097983 */ /* 0x000ea80000100800 */
[----:B------:R-:W-:Y:S04]  /*86770*/  STL.64 [R1+0x8240], R10 ;  /* 0x0082400a01007387 */ /* 0x000fe80000100a00 */
[----:B--2---:R0:W-:Y:S04]  /*86780*/  STL.64 [R1+0x8238], R8 ;  /* 0x0082380801007387 */ /* 0x0041e80000100a00 */
[----:B0-----:R-:W2:Y:S04]  /*86790*/  LDL.64 R8, [R1+0x70] ;  /* 0x0000700001087983 */ /* 0x001ea80000100a00 */
[----:B--2---:R0:W-:Y:S04]  /*867a0*/  STL.64 [R1+0x8258], R8 ;  /* 0x0082580801007387 */ /* 0x0041e80000100a00 */
[----:B0-----:R-:W2:Y:S04]  /*867b0*/  LDL.64 R8, [R1+0x80] ;  /* 0x0000800001087983 */ /* 0x001ea80000100a00 */
[----:B--2---:R0:W-:Y:S04]  /*867c0*/  STL.64 [R1+0x8270], R8 ;  /* 0x0082700801007387 */ /* 0x0041e80000100a00 */
[----:B0-----:R-:W2:Y:S04]  /*867d0*/  LDL.LU R8, [R1+0x5e0] ;  /* 0x0005e00001087983 */ /* 0x001ea80000300800 */
[----:B------:R-:W2:Y:S04]  /*867e0*/  LDL.LU R9, [R1+0x5e4] ;  /* 0x0005e40001097983 */ /* 0x000ea80000300800 */
[----:B------:R-:W2:Y:S04]  /*867f0*/  LDL.LU R10, [R1+0x5e8] ;  /* 0x0005e800010a7983 */ /* 0x000ea80000300800 */
[----:B------:R-:W2:Y:S04]  /*86800*/  LDL.LU R11, [R1+0x5ec] ;  /* 0x0005ec00010b7983 */ /* 0x000ea80000300800 */
[----:B------:R-:W3:Y:S04]  /*86810*/  LDL.LU R12, [R1+0x5b0] ;  /* 0x0005b000010c7983 */ /* 0x000ee80000300800 */
[----:B------:R-:W3:Y:S04]  /*86820*/  LDL.LU R13, [R1+0x5b4] ;  /* 0x0005b400010d7983 */ /* 0x000ee80000300800 */
[----:B------:R-:W4:Y:S04]  /*86830*/  LDL.LU R14, [R1+0x5b8] ;  /* 0x0005b800010e7983 */ /* 0x000f280000300800 */
[----:B------:R-:W4:Y:S01]  /*86840*/  LDL.LU R15, [R1+0x5bc] ;  /* 0x0005bc00010f7983 */ /* 0x000f220000300800 */
[C---:B--2---:R-:W-:Y:S03]  /*86850*/  HMMA.16816.F32.BF16 R16, R20.reuse, R16, R8 ;  /* 0x000000101410723c */ /* 0x044fe60000041808 */
[----:B----4-:R-:W-:Y:S04]  /*86860*/  STL.64 [R1+0x8250], R14 ;  /* 0x0082500e01007387 */ /* 0x010fe80000100a00 */
[----:B---3--:R0:W-:Y:S04]  /*86870*/  STL.64 [R1+0x8248], R12 ;  /* 0x0082480c01007387 */ /* 0x0081e80000100a00 */
[----:B0-----:R-:W2:Y:S04]  /*86880*/  LDL.LU R12, [R1+0x5c0] ;  /* 0x0005c000010c7983 */ /* 0x001ea80000300800 */
[----:B------:R-:W2:Y:S04]  /*86890*/  LDL.LU R13, [R1+0x5c4] ;  /* 0x0005c400010d7983 */ /* 0x000ea80000300800 */
[----:B------:R-:W2:Y:S04]  /*868a0*/  LDL.LU R14, [R1+0x5c8] ;  /* 0x0005c800010e7983 */ /* 0x000ea80000300800 */
[----:B------:R-:W2:Y:S04]  /*868b0*/  LDL.LU R15, [R1+0x5cc] ;  /* 0x0005cc00010f7983 */ /* 0x000ea80000300800 */
[----:B------:R-:W3:Y:S04]  /*868c0*/  LDL.64 R24, [R1+0x50] ;  /* 0x0000500001187983 */ /* 0x000ee80000100a00 */
[----:B------:R-:W-:Y:S04]  /*868d0*/  STL [R1+0x7b14], R7 ;  /* 0x007b140701007387 */ /* 0x000fe80000100800 */
[----:B------:R-:W-:Y:S04]  /*868e0*/  STL [R1+0x7b10], R6 ;  /* 0x007b100601007387 */ /* 0x000fe80000100800 */
[----:B------:R0:W-:Y:S04]  /*868f0*/  STL.64 [R1+0x81a0], R4 ;  /* 0x0081a00401007387 */ /* 0x0001e80000100a00 */
[----:B0-----:R-:W4:Y:S04]  /*86900*/  LDL R4, [R1+0x40] ;  /* 0x0000400001047983 */ /* 0x001f280000100800 */
        /* <DEDUP_REMOVED lines=8> */
[----:B------:R0:W-:Y:S04]  /*86990*/  STL.64 [R1+0x900], R16 ;  /* 0x0009001001007387 */ /* 0x0001e80000100a00 */
[----:B------:R1:W-:Y:S01]  /*869a0*/  STL.64 [R1+0x908], R18 ;  /* 0x0009081201007387 */ /* 0x0003e20000100a00 */
[----:B0-----:R-:W-:Y:S02]  /*869b0*/  MOV R17, R8 ;  /* 0x0000000800117202 */ /* 0x001fe40000000f00 */
[----:B------:R-:W-:Y:S02]  /*869c0*/  MOV R16, R9 ;  /* 0x0000000900107202 */ /* 0x000fe40000000f00 */
[----:B------:R-:W2:Y:S02]  /*869d0*/  LDL.LU.64 R8, [R1+0x8258] ;  /* 0x0082580001087983 */ /* 0x000ea40000300a00 */
[----:B--2---:R-:W-:Y:S01]  /*869e0*/  HMMA.16816.F32.BF16 R12, R20, R8, R12 ;  /* 0x00000008140c723c */ /* 0x004fe2000004180c */
[----:B-1----:R-:W-:-:S02]  /*869f0*/  MOV R19, R8 ;  /* 0x0000000800137202 */ /* 0x002fc40000000f00 */
[----:B------:R-:W-:Y:S11]  /*86a00*/  MOV R18, R9 ;  /* 0x0000000900127202 */ /* 0x000ff60000000f00 */
[----:B------:R-:W-:Y:S09]  /*86a10*/  @!UPT UIADD3 URZ, URZ, URZ, URZ ;  /* 0x0000003f3f3ff290 */ /* 0x000ff2000fffe03f */
[----:B------:R-:W-:Y:S04]  /*86a20*/  STL.64 [R1+0x8f0], R12 ;  /* 0x0008f00c01007387 */ /* 0x000fe80000100a00 */
[----:B------:R0:W-:Y:S04]  /*86a30*/  STL.64 [R1+0x8f8], R14 ;  /* 0x0008f80e01007387 */ /* 0x0001e80000100a00 */
[----:B0-----:R-:W2:Y:S04]  /*86a40*/  LDL.LU.64 R14, [R1+0x8250] ;  /* 0x00825000010e7983 */ /* 0x001ea80000300a00 */
[----:B------:R-:W2:Y:S04]  /*86a50*/  LDL.LU.64 R12, [R1+0x8248] ;  /* 0x00824800010c7983 */ /* 0x000ea80000300a00 */
[----:B------:R-:W2:Y:S04]  /*86a60*/  LDL.LU.64 R10, [R1+0x8240] ;  /* 0x00824000010a7983 */ /* 0x000ea80000300a00 */
[----:B------:R-:W2:Y:S04]  /*86a70*/  LDL.LU.64 R8, [R1+0x8238] ;  /* 0x0082380001087983 */ /* 0x000ea80000300a00 */
[----:B------:R-:W-:Y:S04]  /*86a80*/  STL.64 [R1+0x8130], R18 ;  /* 0x0081301201007387 */ /* 0x000fe80000100a00 */
[----:B------:R0:W-:Y:S04]  /*86a90*/  STL.64 [R1+0x8128], R16 ;  /* 0x0081281001007387 */ /* 0x0001e80000100a00 */
[----:B0-----:R-:W2:Y:S04]  /*86aa0*/  LDL.LU R16, [R1+0x410] ;  /* 0x0004100001107983 */ /* 0x001ea80000300800 */
[----:B------:R-:W2:Y:S04]  /*86ab0*/  LDL.LU R17, [R1+0x414] ;  /* 0x0004140001117983 */ /* 0x000ea80000300800 */
[----:B------:R-:W2:Y:S04]  /*86ac0*/  LDL.LU R18, [R1+0x418] ;  /* 0x0004180001127983 */ /* 0x000ea80000300800 */
[----:B------:R-:W2:Y:S04]  /*86ad0*/  LDL.LU R19, [R1+0x41c] ;  /* 0x00041c0001137983 */ /* 0x000ea80000300800 */
[----:B--2---:R-:W-:Y:S04]  /*86ae0*/  STL.64 [R1+0x8140], R18 ;  /* 0x0081401201007387 */ /* 0x004fe80000100a00 */
[----:B------:R0:W-:Y:S02]  /*86af0*/  STL.64 [R1+0x8138], R16 ;  /* 0x0081381001007387 */ /* 0x0001e40000100a00 */
[----:B0-----:R-:W-:Y:S01]  /*86b00*/  MOV R16, R27 ;  /* 0x0000001b00107202 */ /* 0x001fe20000000f00 */
[----:B------:R-:W-:-:S05]  /*86b10*/  IMAD.MOV.U32 R17, RZ, RZ, R26 ;  /* 0x000000ffff117224 */ /* 0x000fca00078e001a */
[----:B------:R0:W-:Y:S04]  /*86b20*/  STL.64 [R1+0x8150], R16 ;  /* 0x0081501001007387 */ /* 0x0001e80000100a00 */
[----:B0-----:R-:W2:Y:S04]  /*86b30*/  LDL.64 R16, [R1+0xb0] ;  /* 0x0000b00001107983 */ /* 0x001ea80000100a00 */
[----:B--2---:R0:W-:Y:S02]  /*86b40*/  STL.64 [R1+0x8168], R16 ;  /* 0x0081681001007387 */ /* 0x0041e40000100a00 */
[----:B0-----:R-:W-:-:S02]  /*86b50*/  MOV R16, R11 ;  /* 0x0000000b00107202 */ /* 0x001fc40000000f00 */
[----:B------:R-:W-:-:S05]  /*86b60*/  MOV R17, R10 ;  /* 0x0000000a00117202 */ /* 0x000fca0000000f00 */
[----:B------:R0:W-:Y:S01]  /*86b70*/  STL.64 [R1+0x8180], R16 ;  /* 0x0081801001007387 */ /* 0x0001e20000100a00 */
[C---:B------:R-:W-:Y:S03]  /*86b80*/  HMMA.16816.F32.BF16 R8, R20.reuse, R8, R12 ;  /* 0x000000081408723c */ /* 0x040fe6000004180c */
[----:B0-----:R-:W4:Y:S04]  /*86b90*/  LDL.LU R16, [R1+0x590] ;  /* 0x0005900001107983 */ /* 0x001f280000300800 */
[----:B------:R-:W4:Y:S04]  /*86ba0*/  LDL.LU R17, [R1+0x594] ;  /* 0x0005940001117983 */ /* 0x000f280000300800 */
[----:B------:R-:W4:Y:S04]  /*86bb0*/  LDL.LU R18, [R1+0x598] ;  /* 0x0005980001127983 */ /* 0x000f280000300800 */
[----:B------:R-:W4:Y:S04]  /*86bc0*/  LDL.LU R19, [R1+0x59c] ;  /* 0x00059c0001137983 */ /* 0x000f280000300800 */
[----:B------:R-:W3:Y:S04]  /*86bd0*/  LDL.LU.64 R14, [R1+0x8230] ;  /* 0x00823000010e7983 */ /* 0x000ee80000300a00 */
[----:B------:R-:W3:Y:S04]  /*86be0*/  LDL.LU.64 R12, [R1+0x8228] ;  /* 0x00822800010c7983 */ /* 0x000ee80000300a00 */
[----:B------:R0:W-:Y:S04]  /*86bf0*/  STL.64 [R1+0x8e0], R8 ;  /* 0x0008e00801007387 */ /* 0x0001e80000100a00 */
[----:B------:R-:W-:Y:S04]  /*86c00*/  STL.64 [R1+0x8e8], R10 ;  /* 0x0008e80a01007387 */ /* 0x000fe80000100a00 */
[----:B0-----:R-:W2:Y:S01]  /*86c10*/  LDL.LU R8, [R1+0x8220] ;  /* 0x0082200001087983 */ /* 0x001ea20000300800 */
[C---:B---3--:R-:W-:Y:S11]  /*86c20*/  HMMA.16816.F32.BF16 R12, R20.reuse, R24, R12 ;  /* 0x00000018140c723c */ /* 0x048ff6000004180c */
[----:B------:R-:W-:Y:S11]  /*86c30*/  @!UPT UIADD3 URZ, URZ, URZ, URZ ;  /* 0x0000003f3f3ff290 */ /* 0x000ff6000fffe03f */
[----:B------:R-:W-:Y:S01]  /*86c40*/  @!UPT UIADD3 URZ, URZ, URZ, URZ ;  /* 0x0000003f3f3ff290 */ /* 0x000fe2000fffe03f */
[----:B------:R0:W-:Y:S04]  /*86c50*/  STL.64 [R1+0x8d0], R12 ;  /* 0x0008d00c01007387 */ /* 0x0001e80000100a00 */
[----:B------:R1:W-:Y:S04]  /*86c60*/  STL.64 [R1+0x8d8], R14 ;  /* 0x0008d80e01007387 */ /* 0x0003e80000100a00 */
[----:B0-----:R-:W3:Y:S01]  /*86c70*/  LDL.LU.64 R12, [R1+0x8218] ;  /* 0x00821800010c7983 */ /* 0x001ee20000300a00 */
[----:B------:R-:W-:Y:S02]  /*86c80*/  MOV R5, R28 ;  /* 0x0000001c00057202 */ /* 0x000fe40000000f00 */
[----:B-1----:R-:W-:Y:S01]  /*86c90*/  MOV R15, R24 ;  /* 0x00000018000f7202 */ /* 0x002fe20000000f00 */
[----:B------:R-:W3:Y:S04]  /*86ca0*/  LDL.LU.64 R26, [R1+0x8210] ;  /* 0x00821000011a7983 */ /* 0x000ee80000300a00 */
[----:B----4-:R-:W-:Y:S01]  /*86cb0*/  HMMA.16816.F32.BF16 R4, R20, R4, R16 ;  /* 0x000000041404723c */ /* 0x010fe20000041810 */
[----:B------:R-:W-:-:S02]  /*86cc0*/  MOV R14, R25 ;  /* 0x00000019000e7202 */ /* 0x000fc40000000f00 */
[----:B------:R-:W4:Y:S04]  /*86cd0*/  LDL.LU.64 R24, [R1+0x8208] ;  /* 0x0082080001187983 */ /* 0x000f280000300a00 */
[----:B--2---:R-:W-:Y:S01]  /*86ce0*/  MOV R16, R8 ;  /* 0x0000000800107202 */ /* 0x004fe20000000f00 */
[----:B------:R-:W-:Y:S01]  /*86cf0*/  STL.64 [R1+0x81c0], R14 ;  /* 0x0081c00e01007387 */ /* 0x000fe20000100a00 */
[----:B------:R-:W-:-:S03]  /*86d00*/  MOV R17, R3 ;  /* 0x0000000300117202 */ /* 0x000fc60000000f00 */
[----:B---3--:R-:W-:Y:S11]  /*86d10*/  STL.64 [R1+0x81b8], R12 ;  /* 0x0081b80c01007387 */ /* 0x008ff60000100a00 */
[----:B------:R-:W-:Y:S04]  /*86d20*/  STL.64 [R1+0x8b0], R4 ;  /* 0x0008b00401007387 */ /* 0x000fe80000100a00 */
[----:B------:R-:W-:Y:S04]  /*86d30*/  STL.64 [R1+0x8b8], R6 ;  /* 0x0008b80601007387 */ /* 0x000fe80000100a00 */
[----:B------:R0:W-:Y:S04]  /*86d40*/  STL.64 [R1+0x8198], R16 ;  /* 0x0081981001007387 */ /* 0x0001e80000100a00 */
[----:B0-----:R-:W2:Y:S04]  /*86d50*/  LDL.LU R16, [R1+0x4f0] ;  /* 0x0004f00001107983 */ /* 0x001ea80000300800 */
[----:B------:R-:W2:Y:S04]  /*86d60*/  LDL.LU R17, [R1+0x4f4] ;  /* 0x0004f40001117983 */ /* 0x000ea80000300800 */
[----:B------:R-:W3:Y:S04]  /*86d70*/  LDL.LU R18, [R1+0x4f8] ;  /* 0x0004f80001127983 */ /* 0x000ee80000300800 */
[----:B------:R-:W3:Y:S04]  /*86d80*/  LDL.LU R19, [R1+0x4fc] ;  /* 0x0004fc0001137983 */ /* 0x000ee80000300800 */
[----:B---3--:R-:W-:Y:S04]  /*86d90*/  STL.64 [R1+0x81b0], R18 ;  /* 0x0081b01201007387 */ /* 0x008fe80000100a00 */
[----:B--2---:R-:W-:Y:S04]  /*86da0*/  STL.64 [R1+0x81a8], R16 ;  /* 0x0081a81001007387 */ /* 0x004fe80000100a00 */
[----:B------:R-:W2:Y:S04]  /*86db0*/  LDL.LU R4, [R1+0x500] ;  /* 0x0005000001047983 */ /* 0x000ea80000300800 */
[----:B------:R-:W2:Y:S04]  /*86dc0*/  LDL.LU R5, [R1+0x504] ;  /* 0x0005040001057983 */ /* 0x000ea80000300800 */
[----:B------:R-:W3:Y:S04]  /*86dd0*/  LDL.LU R6, [R1+0x508] ;  /* 0x0005080001067983 */ /* 0x000ee80000300800 */
[----:B------:R-:W3:Y:S04]  /*86de0*/  LDL.LU R7, [R1+0x50c] ;  /* 0x00050c0001077983 */ /* 0x000ee80000300800 */
[----:B---3--:R-:W-:Y:S04]  /*86df0*/  STL.64 [R1+0x81d8], R6 ;  /* 0x0081d80601007387 */ /* 0x008fe80000100a00 */
[----:B--2---:R0:W-:Y:S04]  /*86e00*/  STL.64 [R1+0x81d0], R4 ;  /* 0x0081d00401007387 */ /* 0x0041e80000100a00 */
[----:B------:R-:W2:Y:S04]  /*86e10*/  LDL.LU R8, [R1+0x520] ;  /* 0x0005200001087983 */ /* 0x000ea80000300800 */
[----:B------:R-:W2:Y:S04]  /*86e20*/  LDL.LU R9, [R1+0x524] ;  /* 0x0005240001097983 */ /* 0x000ea80000300800 */
[----:B------:R-:W3:Y:S04]  /*86e30*/  LDL.LU R10, [R1+0x528] ;  /* 0x00052800010a7983 */ /* 0x000ee80000300800 */
[----:B------:R-:W3:Y:S01]  /*86e40*/  LDL.LU R11, [R1+0x52c] ;  /* 0x00052c00010b7983 */ /* 0x000ee20000300800 */
[----:B0-----:R-:W-:-:S02]  /*86e50*/  MOV R4, R2 ;  /* 0x0000000200047202 */ /* 0x001fc40000000f00 */
[----:B------:R-:W-:Y:S01]  /*86e60*/  MOV R5, R0 ;  /* 0x0000000000057202 */ /* 0x000fe20000000f00 */
[----:B---3--:R-:W-:Y:S04]  /*86e70*/  STL.64 [R1+0x81e8], R10 ;  /* 0x0081e80a01007387 */ /* 0x008fe80000100a00 */
[----:B--2---:R-:W-:Y:S04]  /*86e80*/  STL.64 [R1+0x81e0], R8 ;  /* 0x0081e00801007387 */ /* 0x004fe80000100a00 */
[----:B------:R0:W-:Y:S04]  /*86e90*/  STL.64 [R1+0x81f0], R4 ;  /* 0x0081f00401007387 */ /* 0x0001e80000100a00 */
[----:B0-----:R-:W4:Y:S04]  /*86ea0*/  LDL.64 R4, [R1+0x20] ;  /* 0x0000200001047983 */ /* 0x001f280000100a00 */
[----:B------:R-:W2:Y:S04]  /*86eb0*/  LDL.LU R8, [R1+0x530] ;  /* 0x0005300001087983 */ /* 0x000ea80000300800 */
[----:B------:R-:W2:Y:S04]  /*86ec0*/  LDL.LU R9, [R1+0x534] ;  /* 0x0005340001097983 */ /* 0x000ea80000300800 */
[----:B------:R-:W3:Y:S04]  /*86ed0*/  LDL.LU R10, [R1+0x538] ;  /* 0x00053800010a7983 */ /* 0x000ee80000300800 */
[----:B------:R-:W3:Y:S04]  /*86ee0*/  LDL.LU R11, [R1+0x53c] ;  /* 0x00053c00010b7983 */ /* 0x000ee80000300800 */
[----:B---3--:R-:W-:Y:S04]  /*86ef0*/  STL.64 [R1+0x8200], R10 ;  /* 0x0082000a01007387 */ /* 0x008fe80000100a00 */
[----:B--2---:R0:W-:Y:S04]  /*86f00*/  STL.64 [R1+0x81f8], R8 ;  /* 0x0081f80801007387 */ /* 0x0041e80000100a00 */
[----:B0-----:R-:W4:Y:S04]  /*86f10*/  LDL.LU R8, [R1+0x540] ;  /* 0x0005400001087983 */ /* 0x001f280000300800 */
[----:B------:R-:W4:Y:S04]  /*86f20*/  LDL.LU R9, [R1+0x544] ;  /* 0x0005440001097983 */ /* 0x000f280000300800 */
[----:B------:R-:W4:Y:S04]  /*86f30*/  LDL.LU R10, [R1+0x548] ;  /* 0x00054800010a7983 */ /* 0x000f280000300800 */
[----:B------:R-:W4:Y:S04]  /*86f40*/  LDL.LU R11, [R1+0x54c] ;  /* 0x00054c00010b7983 */ /* 0x000f280000300800 */
[----:B------:R-:W2:Y:S04]  /*86f50*/  LDL.64 R12, [R1] ;  /* 0x00000000010c7983 */ /* 0x000ea80000100a00 */
[----:B------:R-:W3:Y:S04]  /*86f60*/  LDL.LU R16, [R1+0x510] ;  /* 0x0005100001107983 */ /* 0x000ee80000300800 */
[----:B------:R-:W3:Y:S04]  /*86f70*/  LDL.LU R17, [R1+0x514] ;  /* 0x0005140001117983 */ /* 0x000ee80000300800 */
[----:B------:R-:W3:Y:S04]  /*86f80*/  LDL.LU R18, [R1+0x518] ;  /* 0x0005180001127983 */ /* 0x000ee80000300800 */
[----:B------:R-:W3:Y:S04]  /*86f90*/  LDL.LU R19, [R1+0x51c] ;  /* 0x00051c0001137983 */ /* 0x000ee80000300800 */
[----:B------:R-:W2:Y:S04]  /*86fa0*/  LDL.64 R20, [R1+0x90] ;  /* 0x0000900001147983 */ /* 0x000ea80000100a00 */
[----:B--2---:R0:W-:Y:S04]  /*86fb0*/  STL.64 [R1+0x8148], R20 ;  /* 0x0081481401007387 */ /* 0x0041e80000100a00 */
        /* <DEDUP_REMOVED lines=10> */
[----:B----4-:R-:W-:Y:S03]  /*87060*/  HMMA.16816.F32.BF16 R8, R24, R4, R8 ;  /* 0x000000041808723c */ /* 0x010fe60000041808 */
[----:B--2---:R-:W-:Y:S04]  /*87070*/  STL.64 [R1+0x8178], R22 ;  /* 0x0081781601007387 */ /* 0x004fe80000100a00 */
[----:B------:R0:W-:Y:S04]  /*87080*/  STL.64 [R1+0x8170], R20 ;  /* 0x0081701401007387 */ /* 0x0001e80000100a00 */
        /* <DEDUP_REMOVED lines=8> */
[----:B0-----:R-:W2:Y:S04]  /*87110*/  LDL.LU R20, [R1+0x4e0] ;  /* 0x0004e00001147983 */ /* 0x001ea80000300800 */
[----:B------:R-:W2:Y:S04]  /*87120*/  LDL.LU R21, [R1+0x4e4] ;  /* 0x0004e40001157983 */ /* 0x000ea80000300800 */
[----:B------:R-:W2:Y:S04]  /*87130*/  LDL.LU R22, [R1+0x4e8] ;  /* 0x0004e80001167983 */ /* 0x000ea80000300800 */
[----:B------:R-:W2:Y:S04]  /*87140*/  LDL.LU R23, [R1+0x4ec] ;  /* 0x0004ec0001177983 */ /* 0x000ea80000300800 */
[----:B------:R-:W-:Y:S04]  /*87150*/  STL.64 [R1+0x8a0], R8 ;  /* 0x0008a00801007387 */ /* 0x000fe80000100a00 */
[----:B------:R0:W-:Y:S04]  /*87160*/  STL.64 [R1+0x8a8], R10 ;  /* 0x0008a80a01007387 */ /* 0x0001e80000100a00 */
[----:B0-----:R-:W4:Y:S04]  /*87170*/  LDL.LU.64 R10, [R1+0x8200] ;  /* 0x00820000010a7983 */ /* 0x001f280000300a00 */
[----:B------:R-:W4:Y:S04]  /*87180*/  LDL.LU.64 R8, [R1+0x81f8] ;  /* 0x0081f80001087983 */ /* 0x000f280000300a00 */
[----:B------:R-:W4:Y:S02]  /*87190*/  LDL.LU.64 R4, [R1+0x81f0] ;  /* 0x0081f00001047983 */ /* 0x000f240000300a00 */
[C---:B----4-:R-:W-:Y:S02]  /*871a0*/  HMMA.16816.F32.BF16 R4, R24.reuse, R4, R8 ;  /* 0x000000041804723c */ /* 0x050fe40000041808 */
[----:B------:R-:W4:Y:S04]  /*871b0*/  LDL.LU.64 R10, [R1+0x81e8] ;  /* 0x0081e800010a7983 */ /* 0x000f280000300a00 */
[----:B------:R-:W4:Y:S11]  /*871c0*/  LDL.LU.64 R8, [R1+0x81e0] ;  /* 0x0081e00001087983 */ /* 0x000f360000300a00 */
[----:B------:R-:W-:Y:S06]  /*871d0*/  @!UPT UIADD3 URZ, URZ, URZ, URZ ;  /* 0x0000003f3f3ff290 */ /* 0x000fec000fffe03f */
[----:B------:R-:W-:Y:S04]  /*871e0*/  STL.64 [R1+0x890], R4 ;  /* 0x0008900401007387 */ /* 0x000fe80000100a00 */
[----:B------:R0:W-:Y:S04]  /*871f0*/  STL.64 [R1+0x898], R6 ;  /* 0x0008980601007387 */ /* 0x0001e80000100a00 */
[----:B0-----:R-:W2:Y:S04]  /*87200*/  LDL.LU.64 R6, [R1+0x81d8] ;  /* 0x0081d80001067983 */ /* 0x001ea80000300a00 */
[----:B------:R-:W2:Y:S01]  /*87210*/  LDL.LU.64 R4, [R1+0x81d0] ;  /* 0x0081d00001047983 */ /* 0x000ea20000300a00 */
[----:B----4-:R-:W-:Y:S11]  /*87220*/  HMMA.16816.F32.BF16 R8, R24, R12, R8 ;  /* 0x0000000c1808723c */ /* 0x010ff60000041808 */
[----:B------:R-:W-:Y:S11]  /*87230*/  @!UPT UIADD3 URZ, URZ, URZ, URZ ;  /* 0x0000003f3f3ff290 */ /* 0x000ff6000fffe03f */
[----:B------:R-:W-:Y:S01]  /*87240*/  @!UPT UIADD3 URZ, URZ, URZ, URZ ;  /* 0x0000003f3f3ff290 */ /* 0x000fe2000fffe03f */
[----:B------:R0:W-:Y:S04]  /*87250*/  STL.64 [R1+0x880], R8 ;  /* 0x0008800801007387 */ /* 0x0001e80000100a00 */
[----:B------:R1:W-:Y:S04]  /*87260*/  STL.64 [R1+0x888], R10 ;  /* 0x0008880a01007387 */ /* 0x0003e80000100a00 */
[----:B0-----:R-:W2:Y:S01]  /*87270*/  LDL.LU.64 R8, [R1+0x81c8] ;  /* 0x0081c80001087983 */ /* 0x001ea20000300a00 */
[----:B-1----:R-:W-:-:S03]  /*87280*/  MOV R11, R12 ;  /* 0x0000000c000b7202 */ /* 0x002fc60000000f00 */
[----:B------:R-:W4:Y:S01]  /*87290*/  LDL.LU.64 R14, [R1+0x81c0] ;  /* 0x0081c000010e7983 */ /* 0x000f220000300a00 */
[----:B------:R-:W-:-:S03]  /*872a0*/  MOV R10, R13 ;  /* 0x0000000d000a7202 */ /* 0x000fc60000000f00 */
[----:B------:R-:W3:Y:S01]  /*872b0*/  LDL.LU.64 R12, [R1+0x81b8] ;  /* 0x0081b800010c7983 */ /* 0x000ee20000300a00 */
[C---:B--2---:R-:W-:Y:S08]  /*872c0*/  HMMA.16816.F32.BF16 R4, R24.reuse, R8, R4 ;  /* 0x000000081804723c */ /* 0x044ff00000041804 */
[C---:B---3--:R-:W-:Y:S11]  /*872d0*/  HMMA.16816.F32.BF16 R16, R24.reuse, R12, R16 ;  /* 0x0000000c1810723c */ /* 0x048ff60000041810 */
        /* <DEDUP_REMOVED lines=8> */
[----:B------:R-:W-:Y:S04]  /*87360*/  STL.64 [R1+0x868], R6 ;  /* 0x0008680601007387 */ /* 0x000fe80000100a00 */
[----:B0-----:R-:W2:Y:S04]  /*87370*/  LDL.LU.64 R4, [R1+0x81a0] ;  /* 0x0081a00001047983 */ /* 0x001ea80000300a00 */
[----:B------:R-:W-:Y:S01]  /*87380*/  STL.64 [R1+0x80f0], R8 ;  /* 0x0080f00801007387 */ /* 0x000fe20000100a00 */
[C---:B--2---:R-:W-:Y:S11]  /*87390*/  HMMA.16816.F32.BF16 R16, R24.reuse, R4, R16 ;  /* 0x000000041810723c */ /* 0x044ff60000041810 */
[----:B------:R-:W-:Y:S11]  /*873a0*/  @!UPT UIADD3 URZ, URZ, URZ, URZ ;  /* 0x0000003f3f3ff290 */ /* 0x000ff6000fffe03f */
[----:B------:R-:W-:Y:S01]  /*873b0*/  @!UPT UIADD3 URZ, URZ, URZ, URZ ;  /* 0x0000003f3f3ff290 */ /* 0x000fe2000fffe03f */
[----:B------:R0:W-:Y:S04]  /*873c0*/  STL.64 [R1+0x850], R16 ;  /* 0x0008501001007387 */ /* 0x0001e80000100a00 */
[----:B------:R1:W-:Y:S04]  /*873d0*/  STL.64 [R1+0x858], R18 ;  /* 0x0008581201007387 */ /* 0x0003e80000100a00 */
[----:B0-----:R-:W1:Y:S02]  /*873e0*/  LDL.LU.64 R16, [R1+0x8198] ;  /* 0x0081980001107983 */ /* 0x001e640000300a00 */
[C---:B-1----:R-:W-:Y:S02]  /*873f0*/  HMMA.16816.F32.BF16 R16, R24.reuse, R16, R20 ;  /* 0x000000101810723c */ /* 0x042fe40000041814 */
[----:B------:R-:W2:Y:S04]  /*87400*/  LDL.LU.64 R22, [R1+0x8190] ;  /* 0x0081900001167983 */ /* 0x000ea80000300a00 */
[----:B------:R-:W2:Y:S11]  /*87410*/  LDL.LU.64 R20, [R1+0x8188] ;  /* 0x0081880001147983 */ /* 0x000eb60000300a00 */
[----:B------:R-:W-:Y:S06]  /*87420*/  @!UPT UIADD3 URZ, URZ, URZ, URZ ;  /* 0x0000003f3f3ff290 */ /* 0x000fec000fffe03f */
[----:B------:R0:W-:Y:S04]  /*87430*/  STL.64 [R1+0x8c0], R16 ;  /* 0x0008c01001007387 */ /* 0x0001e80000100a00 */
[----:B------:R2:W-:Y:S04]  /*87440*/  STL.64 [R1+0x8c8], R18 ;  /* 0x0008c81201007387 */ /* 0x0005e80000100a00 */
[----:B0-----:R-:W2:Y:S02]  /*87450*/  LDL.LU.64 R16, [R1+0x8180] ;  /* 0x0081800001107983 */ /* 0x001ea40000300a00 */
[C---:B--2---:R-:W-:Y:S02]  /*87460*/  HMMA.16816.F32.BF16 R16, R24.reuse, R16, R20 ;  /* 0x000000101810723c */ /* 0x044fe40000041814 */
[----:B------:R-:W2:Y:S04]  /*87470*/  LDL.LU.64 R22, [R1+0x8178] ;  /* 0x0081780001167983 */ /* 0x000ea80000300a00 */
[----:B------:R-:W2:Y:S11]  /*87480*/  LDL.LU.64 R20, [R1+0x8170] ;  /* 0x0081700001147983 */ /* 0x000eb60000300a00 */
[----:B------:R-:W-:Y:S06]  /*87490*/  @!UPT UIADD3 URZ, URZ, URZ, URZ ;  /* 0x0000003f3f3ff290 */ /* 0x000fec000fffe03f */
[----:B------:R0:W-:Y:S04]  /*874a0*/  STL.64 [R1+0x840], R16 ;  /* 0x0008401001007387 */ /* 0x0001e80000100a00 */
[----:B------:R-:W-:Y:S04]  /*874b0*/  STL.64 [R1+0x848], R18 ;  /* 0x0008481201007387 */ /* 0x000fe80000100a00 */
[----:B0-----:R-:W2:Y:S02]  /*874c0*/  LDL.LU.64 R16, [R1+0x8168] ;  /* 0x0081680001107983 */ /* 0x001ea40000300a00 */
[C---:B--2---:R-:W-:Y:S01]  /*874d0*/  HMMA.16816.F32.BF16 R20, R24.reuse, R16, R20 ;  /* 0x000000101814723c */ /* 0x044fe20000041814 */
[----:B------:R-:W-:Y:S01]  /*874e0*/  IMAD.MOV.U32 R6, RZ, RZ, R16 ;  /* 0x000000ffff067224 */ /* 0x000fe200078e0010 */
[----:B------:R-:W-:Y:S11]  /*874f0*/  MOV R3, R17 ;  /* 0x0000001100037202 */ /* 0x000ff60000000f00 */
[----:B------:R-:W-:Y:S10]  /*87500*/  @!UPT UIADD3 URZ, URZ, URZ, URZ ;  /* 0x0000003f3f3ff290 */ /* 0x000ff4000fffe03f */
[----:B------:R-:W-:Y:S04]  /*87510*/  STL.64 [R1+0x830], R20 ;  /* 0x0008301401007387 */ /* 0x000fe80000100a00 */
[----:B------:R0:W-:Y:S04]  /*87520*/  STL.64 [R1+0x838], R22 ;  /* 0x0008381601007387 */ /* 0x0001e80000100a00 */
[----:B0-----:R-:W2:Y:S04]  /*87530*/  LDL.LU.64 R22, [R1+0x8160] ;  /* 0x0081600001167983 */ /* 0x001ea80000300a00 */
[----:B------:R-:W2:Y:S04]  /*87540*/  LDL.LU.64 R20, [R1+0x8158] ;  /* 0x0081580001147983 */ /* 0x000ea80000300a00 */
[----:B------:R-:W2:Y:S02]  /*87550*/  LDL.LU.64 R16, [R1+0x8150] ;  /* 0x0081500001107983 */ /* 0x000ea40000300a00 */
[C---:B--2---:R-:W-:Y:S02]  /*87560*/  HMMA.16816.F32.BF16 R16, R24.reuse, R16, R20 ;  /* 0x000000101810723c */ /* 0x044fe40000041814 */
[----:B------:R-:W2:Y:S11]  /*87570*/  LDL.LU.64 R20, [R1+0x8148] ;  /* 0x0081480001147983 */ /* 0x000eb60000300a00 */
[----:B------:R-:W-:Y:S10]  /*87580*/  @!UPT UIADD3 URZ, URZ, URZ, URZ ;  /* 0x0000003f3f3ff290 */ /* 0x000ff4000fffe03f */
[----:B------:R-:W-:Y:S04]  /*87590*/  STL.64 [R1+0x820], R16 ;  /* 0x0008201001007387 */ /* 0x000fe80000100a00 */
[----:B------:R0:W-:Y:S04]  /*875a0*/  STL.64 [R1+0x828], R18 ;  /* 0x0008281201007387 */ /* 0x0001e80000100a00 */
[----:B0-----:R-:W3:Y:S04]  /*875b0*/  LDL.LU.64 R18, [R1+0x8140] ;  /* 0x0081400001127983 */ /* 0x001ee80000300a00 */
[----:B------:R-:W3:Y:S01]  /*875c0*/  LDL.LU.64 R16, [R1+0x8138] ;  /* 0x0081380001107983 */ /* 0x000ee20000300a00 */
[----:B--2---:R-:W-:Y:S01]  /*875d0*/  MOV R7, R21 ;  /* 0x0000001500077202 */ /* 0x004fe20000000f00 */
[----:B---3--:R-:W-:Y:S11]  /*875e0*/  HMMA.16816.F32.BF16 R16, R24, R20, R16 ;  /* 0x000000141810723c */ /* 0x008ff60000041810 */
[----:B------:R-:W-:Y:S11]  /*875f0*/  @!UPT UIADD3 URZ, URZ, URZ, URZ ;  /* 0x0000003f3f3ff290 */ /* 0x000ff6000fffe03f */
[----:B------:R-:W-:Y:S01]  /*87600*/  @!UPT UIADD3 URZ, URZ, URZ, URZ ;  /* 0x0000003f3f3ff290 */ /* 0x000fe2000fffe03f */
[----:B------:R-:W-:Y:S04]  /*87610*/  STL.64 [R1+0x810], R16 ;  /* 0x0008101001007387 */ /* 0x000fe80000100a00 */
[----:B------:R0:W-:Y:S04]  /*87620*/  STL.64 [R1+0x818], R18 ;  /* 0x0008181201007387 */ /* 0x0001e80000100a00 */
[----:B0-----:R-:W2:Y:S04]  /*87630*/  LDL.LU.64 R18, [R1+0x8130] ;  /* 0x0081300001127983 */ /* 0x001ea80000300a00 */
[----:B------:R-:W3:Y:S04]  /*87640*/  LDL.LU.64 R16, [R1+0x8128] ;  /* 0x0081280001107983 */ /* 0x000ee80000300a00 */
        /* <DEDUP_REMOVED lines=14> */
[----:B------:R-:W2:Y:S04]  /*87730*/  LDL.LU R8, [R1+0x100] ;  /* 0x0001000001087983 */ /* 0x000ea80000300800 */
[----:B------:R-:W2:Y:S01]  /*87740*/  LDL.LU R9, [R1+0x104] ;  /* 0x0001040001097983 */ /* 0x000ea20000300800 */
[----:B0-----:R-:W-:-:S02]  /*87750*/  MOV R5, R10 ;  /* 0x0000000a00057202 */ /* 0x001fc40000000f00 */
[----:B------:R-:W-:Y:S01]  /*87760*/  MOV R4, R11 ;  /* 0x0000000b00047202 */ /* 0x000fe20000000f00 */
[----:B------:R-:W2:Y:S04]  /*87770*/  LDL.LU R10, [R1+0x108] ;  /* 0x00010800010a7983 */ /* 0x000ea80000300800 */
[----:B------:R-:W2:Y:S01]  /*87780*/  LDL.LU R11, [R1+0x10c] ;  /* 0x00010c00010b7983 */ /* 0x000ea20000300800 */
[----:B------:R-:W-:-:S03]  /*87790*/  MOV R28, R20 ;  /* 0x00000014001c7202 */ /* 0x000fc60000000f00 */
[----:B--2---:R-:W-:Y:S04]  /*877a0*/  STL.64 [R1+0x8100], R10 ;  /* 0x0081000a01007387 */ /* 0x004fe80000100a00 */
[----:B------:R0:W-:Y:S02]  /*877b0*/  STL.64 [R1+0x80f8], R8 ;  /* 0x0080f80801007387 */ /* 0x0001e40000100a00 */
[----:B0-----:R-:W-:Y:S02]  /*877c0*/  MOV R8, R19 ;  /* 0x0000001300087202 */ /* 0x001fe40000000f00 */
[----:B------:R-:W-:-:S05]  /*877d0*/  MOV R9, R18 ;  /* 0x0000001200097202 */ /* 0x000fca0000000f00 */
[----:B------:R-:W-:Y:S04]  /*877e0*/  STL.64 [R1+0x8110], R8 ;  /* 0x0081100801007387 */ /* 0x000fe80000100a00 */
[----:B------:R-:W2:Y:S04]  /*877f0*/  LDL.64 R20, [R1+0x60] ;  /* 0x0000600001147983 */ /* 0x000ea80000100a00 */
[----:B--2---:R0:W-:Y:S04]  /*87800*/  STL.64 [R1+0x8108], R20 ;  /* 0x0081081401007387 */ /* 0x0041e80000100a00 */
[----:B0-----:R-:W2:Y:S04]  /*87810*/  LDL.LU R20, [R1+0x110] ;  /* 0x0001100001147983 */ /* 0x001ea80000300800 */
[----:B------:R-:W2:Y:S04]  /*87820*/  LDL.LU R21, [R1+0x114] ;  /* 0x0001140001157983 */ /* 0x000ea80000300800 */
[----:B------:R-:W2:Y:S04]  /*87830*/  LDL.LU R22, [R1+0x118] ;  /* 0x0001180001167983 */ /* 0x000ea80000300800 */
[----:B------:R-:W2:Y:S01]  /*87840*/  LDL.LU R23, [R1+0x11c] ;  /* 0x00011c0001177983 */ /* 0x000ea20000300800 */
[----:B---3--:R-:W-:-:S02]  /*87850*/  MOV R9, R16 ;  /* 0x0000001000097202 */ /* 0x008fc40000000f00 */
[----:B------:R-:W-:Y:S01]  /*87860*/  MOV R8, R17 ;  /* 0x0000001100087202 */ /* 0x000fe20000000f00 */
[----:B--2---:R-:W-:Y:S04]  /*87870*/  STL.64 [R1+0x8120], R22 ;  /* 0x0081201601007387 */ /* 0x004fe80000100a00 */
[----:B------:R0:W-:Y:S04]  /*87880*/  STL.64 [R1+0x8118], R20 ;  /* 0x0081181401007387 */ /* 0x0001e80000100a00 */
[----:B0-----:R-:W2:Y:S04]  /*87890*/  LDL.LU R20, [R1+0x400] ;  /* 0x0004000001147983 */ /* 0x001ea80000300800 */
[----:B------:R-:W2:Y:S04]  /*878a0*/  LDL.LU R21, [R1+0x404] ;  /* 0x0004040001157983 */ /* 0x000ea80000300800 */
[----:B------:R-:W2:Y:S04]  /*878b0*/  LDL.LU R22, [R1+0x408] ;  /* 0x0004080001167983 */ /* 0x000ea80000300800 */
[----:B------:R-:W2:Y:S04]  /*878c0*/  LDL.LU R23, [R1+0x40c] ;  /* 0x00040c0001177983 */ /* 0x000ea80000300800 */
[----:B------:R-:W3:Y:S04]  /*878d0*/  LDL.LU R16, [R1+0x550] ;  /* 0x0005500001107983 */ /* 0x000ee80000300800 */
[----:B------:R-:W3:Y:S04]  /*878e0*/  LDL.LU R17, [R1+0x554] ;  /* 0x0005540001117983 */ /* 0x000ee80000300800 */
[----:B------:R-:W2:Y:S04]  /*878f0*/  LDL.LU R18, [R1+0x558] ;  /* 0x0005580001127983 */ /* 0x000ea80000300800 */
[----:B------:R-:W2:Y:S04]  /*87900*/  LDL.LU R19, [R1+0x55c] ;  /* 0x00055c0001137983 */ /* 0x000ea80000300800 */
[----:B--2---:R-:W-:Y:S04]  /*87910*/  STL.64 [R1+0x80e0], R18 ;  /* 0x0080e01201007387 */ /* 0x004fe80000100a00 */
[----:B---3--:R4:W-:Y:S04]  /*87920*/  STL.64 [R1+0x80d8], R16 ;  /* 0x0080d81001007387 */ /* 0x0089e80000100a00 */
[----:B------:R-:W2:Y:S04]  /*87930*/  LDL.LU R12, [R1+0x3e0] ;  /* 0x0003e000010c7983 */ /* 0x000ea80000300800 */
[----:B------:R-:W2:Y:S01]  /*87940*/  LDL.LU R13, [R1+0x3e4] ;  /* 0x0003e400010d7983 */ /* 0x000ea20000300800 */
[----:B----4-:R-:W-:-:S02]  /*87950*/  MOV R17, R14 ;  /* 0x0000000e00117202 */ /* 0x010fc40000000f00 */
[----:B------:R-:W-:Y:S01]  /*87960*/  MOV R16, R15 ;  /* 0x0000000f00107202 */ /* 0x000fe20000000f00 */
[----:B------:R-:W3:Y:S04]  /*87970*/  LDL.LU R14, [R1+0x3e8] ;  /* 0x0003e800010e7983 */ /* 0x000ee80000300800 */
[----:B------:R-:W3:Y:S01]  /*87980*/  LDL.LU R15, [R1+0x3ec] ;  /* 0x0003ec00010f7983 */ /* 0x000ee20000300800 */
[----:B------:R-:W-:Y:S03]  /*87990*/  HMMA.16816.F32.BF16 R8, R24, R8, R20 ;  /* 0x000000081808723c */ /* 0x000fe60000041814 */
[----:B---3--:R-:W-:Y:S04]  /*879a0*/  STL.64 [R1+0x80b8], R14 ;  /* 0x0080b80e01007387 */ /* 0x008fe80000100a00 */
[----:B--2---:R0:W-:Y:S02]  /*879b0*/  STL.64 [R1+0x80b0], R12 ;  /* 0x0080b00c01007387 */ /* 0x0041e40000100a00 */
[----:B0-----:R-:W-:Y:S01]  /*879c0*/  MOV R12, R2 ;  /* 0x00000002000c7202 */ /* 0x001fe20000000f00 */
[----:B------:R-:W-:-:S05]  /*879d0*/  IMAD.MOV.U32 R13, RZ, RZ, R0 ;  /* 0x000000ffff0d7224 */ /* 0x000fca00078e0000 */
[----:B------:R0:W-:Y:S04]  /*879e0*/  STL.64 [R1+0x80e8], R12 ;  /* 0x0080e80c01007387 */ /* 0x0001e80000100a00 */
[----:B0-----:R-:W2:Y:S04]  /*879f0*/  LDL.LU R12, [R1+0x560] ;  /* 0x00056000010c7983 */ /* 0x001ea80000300800 */
[----:B------:R-:W2:Y:S04]  /*87a00*/  LDL.LU R13, [R1+0x564] ;  /* 0x00056400010d7983 */ /* 0x000ea80000300800 */
[----:B------:R-:W2:Y:S04]  /*87a10*/  LDL.LU R14, [R1+0x568] ;  /* 0x00056800010e7983 */ /* 0x000ea80000300800 */
[----:B------:R-:W2:Y:S04]  /*87a20*/  LDL.LU R15, [R1+0x56c] ;  /* 0x00056c00010f7983 */ /* 0x000ea80000300800 */
[----:B------:R0:W-:Y:S04]  /*87a30*/  STL.64 [R1+0x80a0], R4 ;  /* 0x0080a00401007387 */ /* 0x0001e80000100a00 */
[----:B0-----:R-:W3:Y:S04]  /*87a40*/  LDL.64 R4, [R1+0x10] ;  /* 0x0000100001047983 */ /* 0x001ee80000100a00 */
[----:B---3--:R0:W-:Y:S04]  /*87a50*/  STL.64 [R1+0x80c0], R4 ;  /* 0x0080c00401007387 */ /* 0x0081e80000100a00 */
[----:B0-----:R-:W3:Y:S04]  /*87a60*/  LDL.LU R4, [R1+0x3f0] ;  /* 0x0003f00001047983 */ /* 0x001ee80000300800 */
[----:B------:R-:W3:Y:S04]  /*87a70*/  LDL.LU R5, [R1+0x3f4] ;  /* 0x0003f40001057983 */ /* 0x000ee80000300800 */
[----:B------:R-:W3:Y:S04]  /*87a80*/  LDL.LU R6, [R1+0x3f8] ;  /* 0x0003f80001067983 */ /* 0x000ee80000300800 */
[----:B------:R-:W3:Y:S04]  /*87a90*/  LDL.LU R7, [R1+0x3fc] ;  /* 0x0003fc0001077983 */ /* 0x000ee80000300800 */
[----:B------:R-:W4:Y:S04]  /*87aa0*/  LDL.LU.64 R22, [R1+0x8120] ;  /* 0x0081200001167983 */ /* 0x000f280000300a00 */
[----:B------:R-:W4:Y:S04]  /*87ab0*/  LDL.LU.64 R20, [R1+0x8118] ;  /* 0x0081180001147983 */ /* 0x000f280000300a00 */
[----:B------:R0:W-:Y:S04]  /*87ac0*/  STL.64 [R1+0x800], R8 ;  /* 0x0008000801007387 */ /* 0x0001e80000100a00 */
[----:B------:R4:W-:Y:S04]  /*87ad0*/  STL.64 [R1+0x808], R10 ;  /* 0x0008080a01007387 */ /* 0x0009e80000100a00 */
[----:B0-----:R-:W4:Y:S02]  /*87ae0*/  LDL.LU.64 R8, [R1+0x8110] ;  /* 0x0081100001087983 */ /* 0x001f240000300a00 */
[C---:B----4-:R-:W-:Y:S02]  /*87af0*/  HMMA.16816.F32.BF16 R8, R24.reuse, R8, R20 ;  /* 0x000000081808723c */ /* 0x050fe40000041814 */
[----:B------:R-:W4:Y:S11]  /*87b00*/  LDL.LU.64 R20, [R1+0x8108] ;  /* 0x0081080001147983 */ /* 0x000f360000300a00 */
[----:B------:R-:W-:Y:S10]  /*87b10*/  @!UPT UIADD3 URZ, URZ, URZ, URZ ;  /* 0x0000003f3f3ff290 */ /* 0x000ff4000fffe03f */
[----:B------:R-:W-:Y:S04]  /*87b20*/  STL.64 [R1+0x7f0], R8 ;  /* 0x0007f00801007387 */ /* 0x000fe80000100a00 */
[----:B------:R0:W-:Y:S04]  /*87b30*/  STL.64 [R1+0x7f8], R10 ;  /* 0x0007f80a01007387 */ /* 0x0001e80000100a00 */
[----:B0-----:R-:W4:Y:S04]  /*87b40*/  LDL.LU.64 R10, [R1+0x8100] ;  /* 0x00810000010a7983 */ /* 0x001f280000300a00 */
[----:B------:R-:W4:Y:S02]  /*87b50*/  LDL.LU.64 R8, [R1+0x80f8] ;  /* 0x0080f80001087983 */ /* 0x000f240000300a00 */
[----:B----4-:R-:W-:Y:S11]  /*87b60*/  HMMA.16816.F32.BF16 R8, R24, R20, R8 ;  /* 0x000000141808723c */ /* 0x010ff60000041808 */
[----:B------:R-:W-:Y:S11]  /*87b70*/  @!UPT UIADD3 URZ, URZ, URZ, URZ ;  /* 0x0000003f3f3ff290 */ /* 0x000ff6000fffe03f */
[----:B------:R-:W-:Y:S01]  /*87b80*/  @!UPT UIADD3 URZ, URZ, URZ, URZ ;  /* 0x0000003f3f3ff290 */ /* 0x000fe2000fffe03f */
[----:B------:R0:W-:Y:S04]  /*87b90*/  STL.64 [R1+0x7e0], R8 ;  /* 0x0007e00801007387 */ /* 0x0001e80000100a00 */
[----:B------:R1:W-:Y:S04]  /*87ba0*/  STL.64 [R1+0x7e8], R10 ;  /* 0x0007e80a01007387 */ /* 0x0003e80000100a00 */
[----:B0-----:R-:W4:Y:S01]  /*87bb0*/  LDL.LU.64 R8, [R1+0x80f0] ;  /* 0x0080f00001087983 */ /* 0x001f220000300a00 */
[----:B-1----:R-:W-:Y:S02]  /*87bc0*/  MOV R11, R20 ;  /* 0x00000014000b7202 */ /* 0x002fe40000000f00 */
[----:B------:R-:W-:-:S02]  /*87bd0*/  MOV R10, R21 ;  /* 0x00000015000a7202 */ /* 0x000fc40000000f00 */
[----:B------:R-:W0:Y:S01]  /*87be0*/  LDSM.16.M88.4 R20, [R29+0x43000] ;  /* 0x043000001d14783b */ /* 0x000e220000000200 */
[C---:B--2---:R-:W-:Y:S03]  /*87bf0*/  HMMA.16816.F32.BF16 R16, R24.reuse, R16, R12 ;  /* 0x000000101810723c */ /* 0x044fe6000004180c */
[----:B------:R-:W-:Y:S04]  /*87c00*/  STL.64 [R1+0x8098], R10 ;  /* 0x0080980a01007387 */ /* 0x000fe80000100a00 */
[----:B----4-:R1:W-:Y:S04]  /*87c10*/  STL.64 [R1+0x8090], R8 ;  /* 0x0080900801007387 */ /* 0x0103e80000100a00 */
[----:B-1----:R-:W2:Y:S04]  /*87c20*/  LDL.LU R8, [R1+0x3d0] ;  /* 0x0003d00001087983 */ /* 0x002ea80000300800 */
[----:B------:R-:W2:Y:S04]  /*87c30*/  LDL.LU R9, [R1+0x3d4] ;  /* 0x0003d40001097983 */ /* 0x000ea80000300800 */
[----:B------:R-:W2:Y:S04]  /*87c40*/  LDL.LU R10, [R1+0x3d8] ;  /* 0x0003d800010a7983 */ /* 0x000ea80000300800 */
[----:B------:R-:W2:Y:S04]  /*87c50*/  LDL.LU R11, [R1+0x3dc] ;  /* 0x0003dc00010b7983 */ /* 0x000ea80000300800 */
[----:B0-----:R-:W-:Y:S04]  /*87c60*/  STL.64 [R1+0x7f98], R22 ;  /* 0x007f981601007387 */ /* 0x001fe80000100a00 */
[----:B------:R0:W-:Y:S04]  /*87c70*/  STL.64 [R1+0x7f90], R20 ;  /* 0x007f901401007387 */ /* 0x0001e80000100a00 */
[----:B0-----:R-:W4:Y:S04]  /*87c80*/  LDL.64 R20, [R1+0x40] ;  /* 0x0000400001147983 */ /* 0x001f280000100a00 */
[----:B------:R-:W3:Y:S04]  /*87c90*/  LDL.LU.64 R12, [R1+0x80e8] ;  /* 0x0080e800010c7983 */ /* 0x000ee80000300a00 */
[----:B------:R-:W-:Y:S04]  /*87ca0*/  STL.64 [R1+0x7d0], R16 ;  /* 0x0007d01001007387 */ /* 0x000fe80000100a00 */
[----:B------:R0:W-:Y:S04]  /*87cb0*/  STL.64 [R1+0x7d8], R18 ;  /* 0x0007d81201007387 */ /* 0x0001e80000100a00 */
[----:B0-----:R-:W4:Y:S04]  /*87cc0*/  LDL.LU.64 R18, [R1+0x80e0] ;  /* 0x0080e00001127983 */ /* 0x001f280000300a00 */
[----:B------:R-:W4:Y:S02]  /*87cd0*/  LDL.LU.64 R16, [R1+0x80d8] ;  /* 0x0080d80001107983 */ /* 0x000f240000300a00 */
[----:B----4-:R-:W-:Y:S02]  /*87ce0*/  HMMA.16816.F32.BF16 R24, R24, R20, R16 ;  /* 0x000000141818723c */ /* 0x010fe40000041810 */
[----:B------:R-:W3:Y:S04]  /*87cf0*/  LDL.LU.64 R18, [R1+0x80d0] ;  /* 0x0080d00001127983 */ /* 0x000ee80000300a00 */
[----:B------:R-:W3:Y:S11]  /*87d00*/  LDL.LU.64 R16, [R1+0x80c8] ;  /* 0x0080c80001107983 */ /* 0x000ef60000300a00 */
[----:B------:R-:W-:Y:S06]  /*87d10*/  @!UPT UIADD3 URZ, URZ, URZ, URZ ;  /* 0x0000003f3f3ff290 */ /* 0x000fec000fffe03f */
[----:B------:R0:W-:Y:S04]  /*87d20*/  STL.64 [R1+0x7c0], R24 ;  /* 0x0007c01801007387 */ /* 0x0001e80000100a00 */
[----:B------:R-:W-:Y:S04]  /*87d30*/  STL.64 [R1+0x7c8], R26 ;  /* 0x0007c81a01007387 */ /* 0x000fe80000100a00 */
[----:B0-----:R-:W4:Y:S01]  /*87d40*/  LDL.64 R24, [R1+0x30] ;  /* 0x0000300001187983 */ /* 0x001f220000100a00 */
[C---:B---3--:R-:W-:Y:S03]  /*87d50*/  HMMA.16816.F32.BF16 R12, R16.reuse, R12, R4 ;  /* 0x0000000c100c723c */ /* 0x048fe60000041804 */
[----:B----4-:R0:W-:Y:S04]  /*87d60*/  STL.64 [R1+0x8058], R24 ;  /* 0x0080581801007387 */ /* 0x0101e80000100a00 */
[----:B0-----:R-:W3:Y:S04]  /*87d70*/  LDL.LU R24, [R1+0x3a0] ;  /* 0x0003a00001187983 */ /* 0x001ee80000300800 */
[----:B------:R-:W3:Y:S04]  /*87d80*/  LDL.LU R25, [R1+0x3a4] ;  /* 0x0003a40001197983 */ /* 0x000ee80000300800 */
[----:B------:R-:W3:Y:S04]  /*87d90*/  LDL.LU R26, [R1+0x3a8] ;  /* 0x0003a800011a7983 */ /* 0x000ee80000300800 */
[----:B------:R-:W3:Y:S04]  /*87da0*/  LDL.LU R27, [R1+0x3ac] ;  /* 0x0003ac00011b7983 */ /* 0x000ee80000300800 */
[----:B------:R0:W-:Y:S04]  /*87db0*/  STL.64 [R1+0x7fa8], R20 ;  /* 0x007fa81401007387 */ /* 0x0001e80000100a00 */
[----:B0-----:R-:W4:Y:S04]  /*87dc0*/  LDL.LU R20, [R1+0x390] ;  /* 0x0003900001147983 */ /* 0x001f280000300800 */
[----:B------:R-:W4:Y:S04]  /*87dd0*/  LDL.LU R21, [R1+0x394] ;  /* 0x0003940001157983 */ /* 0x000f280000300800 */
[----:B------:R-:W4:Y:S04]  /*87de0*/  LDL.LU R22, [R1+0x398] ;  /* 0x0003980001167983 */ /* 0x000f280000300800 */
[----:B------:R-:W4:Y:S04]  /*87df0*/  LDL.LU R23, [R1+0x39c] ;  /* 0x00039c0001177983 */ /* 0x000f280000300800 */
[----:B------:R-:W2:Y:S04]  /*87e00*/  LDL.LU.64 R4, [R1+0x80c0] ;  /* 0x0080c00001047983 */ /* 0x000ea80000300a00 */
[----:B------:R-:W-:Y:S04]  /*87e10*/  STL.64 [R1+0x7b0], R12 ;  /* 0x0007b00c01007387 */ /* 0x000fe80000100a00 */
[----:B------:R0:W-:Y:S04]  /*87e20*/  STL.64 [R1+0x7b8], R14 ;  /* 0x0007b80e01007387 */ /* 0x0001e80000100a00 */
[----:B0-----:R-:W2:Y:S04]  /*87e30*/  LDL.LU.64 R14, [R1+0x80b8] ;  /* 0x0080b800010e7983 */ /* 0x001ea80000300a00 */
[----:B------:R-:W2:Y:S02]  /*87e40*/  LDL.LU.64 R12, [R1+0x80b0] ;  /* 0x0080b000010c7983 */ /* 0x000ea40000300a00 */
[----:B--2---:R-:W-:Y:S11]  /*87e50*/  HMMA.16816.F32.BF16 R12, R16, R4, R12 ;  /* 0x00000004100c723c */ /* 0x004ff6000004180c */
[----:B------:R-:W-:Y:S11]  /*87e60*/  @!UPT UIADD3 URZ, URZ, URZ, URZ ;  /* 0x0000003f3f3ff290 */ /* 0x000ff6000fffe03f */
[----:B------:R-:W-:Y:S01]  /*87e70*/  @!UPT UIADD3 URZ, URZ, URZ, URZ ;  /* 0x0000003f3f3ff290 */ /* 0x000fe2000fffe03f */
[----:B------:R0:W-:Y:S04]  /*87e80*/  STL.64 [R1+0x7a0], R12 ;  /* 0x0007a00c01007387 */ /* 0x0001e80000100a00 */
[----:B------:R1:W-:Y:S04]  /*87e90*/  STL.64 [R1+0x7a8], R14 ;  /* 0x0007a80e01007387 */ /* 0x0003e80000100a00 */
[----:B0-----:R-:W2:Y:S01]  /*87ea0*/  LDL.LU.64 R12, [R1+0x80a8] ;  /* 0x0080a800010c7983 */ /* 0x001ea20000300a00 */
[----:B-1----:R-:W-:Y:S02]  /*87eb0*/  MOV R15, R4 ;  /* 0x00000004000f7202 */ /* 0x002fe40000000f00 */
[----:B------:R-:W-:-:S02]  /*87ec0*/  MOV R14, R5 ;  /* 0x00000005000e7202 */ /* 0x000fc40000000f00 */
[----:B------:R-:W2:Y:S02]  /*87ed0*/  LDL.LU.64 R4, [R1+0x80a0] ;  /* 0x0080a00001047983 */ /* 0x000ea40000300a00 */
[C---:B--2---:R-:W-:Y:S02]  /*87ee0*/  HMMA.16816.F32.BF16 R4, R16.reuse, R4, R8 ;  /* 0x000000041004723c */ /* 0x044fe40000041808 */
[----:B------:R-:W2:Y:S04]  /*87ef0*/  LDL.LU.64 R10, [R1+0x8098] ;  /* 0x00809800010a7983 */ /* 0x000ea80000300a00 */
[----:B------:R-:W2:Y:S11]  /*87f00*/  LDL.LU.64 R8, [R1+0x8090] ;  /* 0x0080900001087983 */ /* 0x000eb60000300a00 */
        /* <DEDUP_REMOVED lines=12> */
[----:B------:R-:W-:Y:S01]  /*87fd0*/  STL.64 [R1+0x7ff8], R12 ;  /* 0x007ff80c01007387 */ /* 0x000fe20000100a00 */
[C---:B--2---:R-:W-:Y:S11]  /*87fe0*/  HMMA.16816.F32.BF16 R4, R16.reuse, R8, R4 ;  /* 0x000000081004723c */ /* 0x044ff60000041804 */
[----:B------:R-:W-:Y:S11]  /*87ff0*/  @!UPT UIADD3 URZ, URZ, URZ, URZ ;  /* 0x0000003f3f3ff290 */ /* 0x000ff6000fffe03f */
[----:B------:R-:W-:Y:S01]  /*88000*/  @!UPT UIADD3 URZ, URZ, URZ, URZ ;  /* 0x0000003f3f3ff290 */ /* 0x000fe2000fffe03f */
[----:B------:R-:W-:Y:S04]  /*88010*/  STL.64 [R1+0x770], R4 ;  /* 0x0007700401007387 */ /* 0x000fe80000100a00 */
[----:B------:R0:W-:Y:S04]  /*88020*/  STL.64 [R1+0x778], R6 ;  /* 0x0007780601007387 */ /* 0x0001e80000100a00 */
[----:B0-----:R-:W2:Y:S04]  /*88030*/  LDL.LU.64 R6, [R1+0x8068] ;  /* 0x0080680001067983 */ /* 0x001ea80000300a00 */
[----:B------:R-:W3:Y:S04]  /*88040*/  LDL.LU.64 R4, [R1+0x8060] ;  /* 0x0080600001047983 */ /* 0x000ee80000300a00 */
[----:B------:R-:W-:Y:S04]  /*88050*/  STL [R1+0x7f40], R9 ;  /* 0x007f400901007387 */ /* 0x000fe80000100800 */
[----:B------:R-:W-:Y:S01]  /*88060*/  STL [R1+0x7fe0], R8 ;  /* 0x007fe00801007387 */ /* 0x000fe20000100800 */
[C---:B---3--:R-:W-:Y:S11]  /*88070*/  HMMA.16816.F32.BF16 R24, R16.reuse, R4, R24 ;  /* 0x000000041018723c */ /* 0x048ff60000041818 */
[----:B------:R-:W-:Y:S11]  /*88080*/  @!UPT UIADD3 URZ, URZ, URZ, URZ ;  /* 0x0000003f3f3ff290 */ /* 0x000ff6000fffe03f */
[----:B------:R-:W-:Y:S01]  /*88090*/  @!UPT UIADD3 URZ, URZ, URZ, URZ ;  /* 0x0000003f3f3ff290 */ /* 0x000fe2000fffe03f */
[----:B------:R0:W-:Y:S04]  /*880a0*/  STL.64 [R1+0x760], R24 ;  /* 0x0007601801007387 */ /* 0x0001e80000100a00 */
[----:B------:R-:W-:Y:S04]  /*880b0*/  STL.64 [R1+0x768], R26 ;  /* 0x0007681a01007387 */ /* 0x000fe80000100a00 */
[----:B0-----:R-:W4:Y:S04]  /*880c0*/  LDL.LU.64 R24, [R1+0x8058] ;  /* 0x0080580001187983 */ /* 0x001f280000300a00 */
[----:B------:R-:W-:Y:S01]  /*880d0*/  STL.64 [R1+0x8050], R4 ;  /* 0x0080500401007387 */ /* 0x000fe20000100a00 */
[----:B----4-:R-:W-:Y:S01]  /*880e0*/  HMMA.16816.F32.BF16 R20, R16, R24, R20 ;  /* 0x000000181014723c */ /* 0x010fe20000041814 */
[----:B------:R-:W-:-:S02]  /*880f0*/  MOV R2, R24 ;  /* 0x0000001800027202 */ /* 0x000fc40000000f00 */
[----:B------:R-:W-:Y:S02]  /*88100*/  MOV R0, R25 ;  /* 0x0000001900007202 */ /* 0x000fe40000000f00 */
[----:B------:R-:W0:Y:S11]  /*88110*/  LDSM.16.M88.4 R24, [R29+0x44000] ;  /* 0x044000001d18783b */ /* 0x000e360000000200 */
[----:B------:R-:W-:Y:S07]  /*88120*/  @!UPT UIADD3 URZ, URZ, URZ, URZ ;  /* 0x0000003f3f3ff290 */ /* 0x000fee000fffe03f */
[----:B------:R-:W-:Y:S04]  /*88130*/  STL.64 [R1+0x750], R20 ;  /* 0x0007501401007387 */ /* 0x000fe80000100a00 */
[----:B------:R-:W-:Y:S04]  /*88140*/  STL.64 [R1+0x758], R22 ;  /* 0x0007581601007387 */ /* 0x000fe80000100a00 */
[----:B0-----:R-:W-:Y:S04]  /*88150*/  STL.64 [R1+0x7e58], R26 ;  /* 0x007e581a01007387 */ /* 0x001fe80000100a00 */
[----:B------:R0:W-:Y:S04]  /*88160*/  STL.64 [R1+0x7e50], R24 ;  /* 0x007e501801007387 */ /* 0x0001e80000100a00 */
[----:B0-----:R-:W3:Y:S04]  /*88170*/  LDL.LU R24, [R1+0x350] ;  /* 0x0003500001187983 */ /* 0x001ee80000300800 */
[----:B------:R-:W3:Y:S04]  /*88180*/  LDL.LU R25, [R1+0x354] ;  /* 0x0003540001197983 */ /* 0x000ee80000300800 */
[----:B------:R-:W4:Y:S04]  /*88190*/  LDL.LU R26, [R1+0x358] ;  /* 0x00035800011a7983 */ /* 0x000f280000300800 */
[----:B------:R-:W4:Y:S04]  /*881a0*/  LDL.LU R27, [R1+0x35c] ;  /* 0x00035c00011b7983 */ /* 0x000f280000300800 */
[----:B----4-:R-:W-:Y:S04]  /*881b0*/  STL.64 [R1+0x7f50], R26 ;  /* 0x007f501a01007387 */ /* 0x010fe80000100a00 */
[----:B---3--:R0:W-:Y:S04]  /*881c0*/  STL.64 [R1+0x7f48], R24 ;  /* 0x007f481801007387 */ /* 0x0081e80000100a00 */
[----:B0-----:R-:W3:Y:S04]  /*881d0*/  LDL.LU R24, [R1+0x360] ;  /* 0x0003600001187983 */ /* 0x001ee80000300800 */
[----:B------:R-:W3:Y:S04]  /*881e0*/  LDL.LU R25, [R1+0x364] ;  /* 0x0003640001197983 */ /* 0x000ee80000300800 */
[----:B------:R-:W4:Y:S04]  /*881f0*/  LDL.LU R26, [R1+0x368] ;  /* 0x00036800011a7983 */ /* 0x000f280000300800 */
[----:B------:R-:W4:Y:S04]  /*88200*/  LDL.LU R27, [R1+0x36c] ;  /* 0x00036c00011b7983 */ /* 0x000f280000300800 */
[----:B----4-:R-:W-:Y:S04]  /*88210*/  STL.64 [R1+0x7f60], R26 ;  /* 0x007f601a01007387 */ /* 0x010fe80000100a00 */
[----:B---3--:R0:W-:Y:S04]  /*88220*/  STL.64 [R1+0x7f58], R24 ;  /* 0x007f581801007387 */ /* 0x0081e80000100a00 */
[----:B------:R-:W3:Y:S01]  /*88230*/  LDL.64 R20, [R1+0x50] ;  /* 0x0000500001147983 */ /* 0x000ee20000100a00 */
[----:B0-----:R-:W-:-:S02]  /*88240*/  MOV R24, R15 ;  /* 0x0000000f00187202 */ /* 0x001fc40000000f00 */
[----:B------:R-:W-:Y:S01]  /*88250*/  MOV R25, R14 ;  /* 0x0000000e00197202 */ /* 0x000fe20000000f00 */
[----:B---3--:R-:W-:Y:S04]  /*88260*/  STL.64 [R1+0x7fc0], R20 ;  /* 0x007fc01401007387 */ /* 0x008fe80000100a00 */
[----:B------:R0:W-:Y:S04]  /*88270*/  STL.64 [R1+0x7f78], R24 ;  /* 0x007f781801007387 */ /* 0x0001e80000100a00 */
[----:B0-----:R-:W3:Y:S01]  /*88280*/  LDL.64 R24, [R1+0x20] ;  /* 0x0000200001187983 */ /* 0x001ee20000100a00 */
[----:B------:R-:W-:-:S02]  /*88290*/  MOV R21, R10 ;  /* 0x0000000a00157202 */ /* 0x000fc40000000f00 */
[----:B------:R-:W-:Y:S01]  /*882a0*/  MOV R20, R11 ;  /* 0x0000000b00147202 */ /* 0x000fe20000000f00 */
[----:B---3--:R0:W-:Y:S04]  /*882b0*/  STL.64 [R1+0x7fa0], R24 ;  /* 0x007fa01801007387 */ /* 0x0081e80000100a00 */
[----:B0-----:R-:W3:Y:S04]  /*882c0*/  LDL.LU R24, [R1+0x420] ;  /* 0x0004200001187983 */ /* 0x001ee80000300800 */
[----:B------:R-:W3:Y:S04]  /*882d0*/  LDL.LU R25, [R1+0x424] ;  /* 0x0004240001197983 */ /* 0x000ee80000300800 */
        /* <DEDUP_REMOVED lines=11> */
[----:B------:R0:W-:Y:S02]  /*88390*/  STL.64 [R1+0x8000], R12 ;  /* 0x0080000c01007387 */ /* 0x0001e40000100a00 */
[----:B0-----:R-:W-:-:S02]  /*883a0*/  MOV R12, R28 ;  /* 0x0000001c000c7202 */ /* 0x001fc40000000f00 */
[----:B------:R-:W-:-:S05]  /*883b0*/  MOV R13, R7 ;  /* 0x00000007000d7202 */ /* 0x000fca0000000f00 */
[----:B------:R0:W-:Y:S04]  /*883c0*/  STL.64 [R1+0x8018], R12 ;  /* 0x0080180c01007387 */ /* 0x0001e80000100a00 */
[----:B0-----:R-:W2:Y:S04]  /*883d0*/  LDL.64 R12, [R1+0xa0] ;  /* 0x0000a000010c7983 */ /* 0x001ea80000100a00 */
[----:B--2---:R0:W-:Y:S04]  /*883e0*/  STL.64 [R1+0x8030], R12 ;  /* 0x0080300c01007387 */ /* 0x0041e80000100a00 */
[----:B------:R-:W2:Y:S04]  /*883f0*/  LDL.LU R4, [R1+0x4a0] ;  /* 0x0004a00001047983 */ /* 0x000ea80000300800 */
[----:B------:R-:W2:Y:S01]  /*88400*/  LDL.LU R5, [R1+0x4a4] ;  /* 0x0004a40001057983 */ /* 0x000ea20000300800 */
[----:B0-----:R-:W-:Y:S01]  /*88410*/  IMAD.MOV.U32 R12, RZ, RZ, R6 ;  /* 0x000000ffff0c7224 */ /* 0x001fe200078e0006 */
[----:B------:R-:W-:-:S02]  /*88420*/  MOV R13, R3 ;  /* 0x00000003000d7202 */ /* 0x000fc40000000f00 */
[----:B------:R-:W2:Y:S04]  /*88430*/  LDL.LU R6, [R1+0x4a8] ;  /* 0x0004a80001067983 */ /* 0x000ea80000300800 */
[----:B------:R-:W2:Y:S04]  /*88440*/  LDL.LU R7, [R1+0x4ac] ;  /* 0x0004ac0001077983 */ /* 0x000ea80000300800 */
[----:B------:R0:W-:Y:S04]  /*88450*/  STL.64 [R1+0x8048], R12 ;  /* 0x0080480c01007387 */ /* 0x0001e80000100a00 */
[----:B0-----:R-:W2:Y:S04]  /*88460*/  LDL.64 R12, [R1+0xc0] ;  /* 0x0000c000010c7983 */ /* 0x001ea80000100a00 */
[----:B------:R-:W-:Y:S04]  /*88470*/  STL.64 [R1+0x7ff0], R10 ;  /* 0x007ff00a01007387 */ /* 0x000fe80000100a00 */
[----:B------:R0:W-:Y:S04]  /*88480*/  STL.64 [R1+0x7fe8], R8 ;  /* 0x007fe80801007387 */ /* 0x0001e80000100a00 */
[----:B0-----:R-:W2:Y:S04]  /*88490*/  LDL.64 R8, [R1+0x80] ;  /* 0x0000800001087983 */ /* 0x001ea80000100a00 */
        /* <DEDUP_REMOVED lines=11> */
[----:B------:R-:W-:Y:S03]  /*88550*/  HMMA.16816.F32.BF16 R4, R16, R12, R4 ;  /* 0x0000000c1004723c */ /* 0x000fe60000041804 */
[----:B--2---:R-:W-:Y:S04]  /*88560*/  STL.64 [R1+0x8040], R10 ;  /* 0x0080400a01007387 */ /* 0x004fe80000100a00 */
[----:B------:R0:W-:Y:S04]  /*88570*/  STL.64 [R1+0x8038], R8 ;  /* 0x0080380801007387 */ /* 0x0001e80000100a00 */
[----:B0-----:R-:W2:Y:S04]  /*88580*/  LDL.LU R8, [R1+0x490] ;  /* 0x0004900001087983 */ /* 0x001ea80000300800 */
[----:B------:R-:W2:Y:S04]  /*88590*/  LDL.LU R9, [R1+0x494] ;  /* 0x0004940001097983 */ /* 0x000ea80000300800 */
[----:B------:R-:W2:Y:S04]  /*885a0*/  LDL.LU R10, [R1+0x498] ;  /* 0x00049800010a7983 */ /* 0x000ea80000300800 */
[----:B------:R-:W2:Y:S04]  /*885b0*/  LDL.LU R11, [R1+0x49c] ;  /* 0x00049c00010b7983 */ /* 0x000ea80000300800 */
[----:B------:R0:W-:Y:S04]  /*885c0*/  STL.64 [R1+0x7fd8], R20 ;  /* 0x007fd81401007387 */ /* 0x0001e80000100a00 */
[----:B0-----:R-:W2:Y:S04]  /*885d0*/  LDL.64 R20, [R1+0x70] ;  /* 0x0000700001147983 */ /* 0x001ea80000100a00 */
[----:B----4-:R-:W-:Y:S04]  /*885e0*/  STL.64 [R1+0x7fb8], R26 ;  /* 0x007fb81a01007387 */ /* 0x010fe80000100a00 */
[----:B---3--:R0:W-:Y:S04]  /*885f0*/  STL.64 [R1+0x7fb0], R24 ;  /* 0x007fb01801007387 */ /* 0x0081e80000100a00 */
[----:B0-----:R-:W3:Y:S04]  /*88600*/  LDL.LU R24, [R1+0x430] ;  /* 0x0004300001187983 */ /* 0x001ee80000300800 */
[----:B------:R-:W3:Y:S04]  /*88610*/  LDL.LU R25, [R1+0x434] ;  /* 0x0004340001197983 */ /* 0x000ee80000300800 */
[----:B------:R-:W4:Y:S04]  /*88620*/  LDL.LU R26, [R1+0x438] ;  /* 0x00043800011a7983 */ /* 0x000f280000300800 */
[----:B------:R-:W4:Y:S01]  /*88630*/  LDL.LU R27, [R1+0x43c] ;  /* 0x00043c00011b7983 */ /* 0x000f220000300800 */
[----:B------:R-:W-:-:S03]  /*88640*/  MOV R3, R13 ;  /* 0x0000000d00037202 */ /* 0x000fc60000000f00 */
[----:B----4-:R-:W-:Y:S04]  /*88650*/  STL.64 [R1+0x7fd0], R26 ;  /* 0x007fd01a01007387 */ /* 0x010fe80000100a00 */
[----:B---3--:R0:W-:Y:S04]  /*88660*/  STL.64 [R1+0x7fc8], R24 ;  /* 0x007fc81801007387 */ /* 0x0081e80000100a00 */
[----:B0-----:R-:W3:Y:S04]  /*88670*/  LDL.LU R24, [R1+0x440] ;  /* 0x0004400001187983 */ /* 0x001ee80000300800 */
[----:B------:R-:W3:Y:S04]  /*88680*/  LDL.LU R25, [R1+0x444] ;  /* 0x0004440001197983 */ /* 0x000ee80000300800 */
[----:B------:R-:W3:Y:S04]  /*88690*/  LDL.LU R26, [R1+0x448] ;  /* 0x00044800011a7983 */ /* 0x000ee80000300800 */
[----:B------:R-:W3:Y:S04]  /*886a0*/  LDL.LU R27, [R1+0x44c] ;  /* 0x00044c00011b7983 */ /* 0x000ee80000300800 */
[----:B------:R0:W-:Y:S04]  /*886b0*/  STL.64 [R1+0x740], R4 ;  /* 0x0007400401007387 */ /* 0x0001e80000100a00 */
[----:B------:R1:W-:Y:S04]  /*886c0*/  STL.64 [R1+0x748], R6 ;  /* 0x0007480601007387 */ /* 0x0003e80000100a00 */
[----:B0-----:R-:W4:Y:S01]  /*886d0*/  LDL.LU.64 R4, [R1+0x8050] ;  /* 0x0080500001047983 */ /* 0x001f220000300a00 */
[----:B-1----:R-:W-:-:S03]  /*886e0*/  MOV R6, R12 ;  /* 0x0000000c00067202 */ /* 0x002fc60000000f00 */
[----:B------:R-:W2:Y:S02]  /*886f0*/  LDL.LU.64 R12, [R1+0x8048] ;  /* 0x00804800010c7983 */ /* 0x000ea40000300a00 */
[C---:B--2---:R-:W-:Y:S02]  /*88700*/  HMMA.16816.F32.BF16 R12, R16.reuse, R12, R8 ;  /* 0x0000000c100c723c */ /* 0x044fe40000041808 */
[----:B------:R-:W2:Y:S04]  /*88710*/  LDL.LU.64 R10, [R1+0x8040] ;  /* 0x00804000010a7983 */ /* 0x000ea80000300a00 */
[----:B------:R-:W2:Y:S11]  /*88720*/  LDL.LU.64 R8, [R1+0x8038] ;  /* 0x0080380001087983 */ /* 0x000eb60000300a00 */
[----:B------:R-:W-:Y:S06]  /*88730*/  @!UPT UIADD3 URZ, URZ, URZ, URZ ;  /* 0x0000003f3f3ff290 */ /* 0x000fec000fffe03f */
[----:B------:R0:W-:Y:S04]  /*88740*/  STL.64 [R1+0x730], R12 ;  /* 0x0007300c01007387 */ /* 0x0001e80000100a00 */
[----:B------:R-:W-:Y:S04]  /*88750*/  STL.64 [R1+0x738], R14 ;  /* 0x0007380e01007387 */ /* 0x000fe80000100a00 */
[----:B0-----:R-:W2:Y:S02]  /*88760*/  LDL.LU.64 R12, [R1+0x8030] ;  /* 0x00803000010c7983 */ /* 0x001ea40000300a00 */
        /* <DEDUP_REMOVED lines=8> */
[----:B------:R-:W2:Y:S04]  /*887f0*/  LDL.LU.64 R12, [R1+0x8018] ;  /* 0x00801800010c7983 */ /* 0x000ea80000300a00 */
[----:B------:R-:W-:Y:S04]  /*88800*/  STL.64 [R1+0x7f70], R6 ;  /* 0x007f700601007387 */ /* 0x000fe80000100a00 */
[----:B----4-:R0:W-:Y:S04]  /*88810*/  STL.64 [R1+0x7f68], R4 ;  /* 0x007f680401007387 */ /* 0x0101e80000100a00 */
[----:B0-----:R-:W4:Y:S04]  /*88820*/  LDL.LU R4, [R1+0x370] ;  /* 0x0003700001047983 */ /* 0x001f280000300800 */
[----:B------:R-:W4:Y:S04]  /*88830*/  LDL.LU R5, [R1+0x374] ;  /* 0x0003740001057983 */ /* 0x000f280000300800 */
[----:B------:R-:W3:Y:S04]  /*88840*/  LDL.LU R6, [R1+0x378] ;  /* 0x0003780001067983 */ /* 0x000ee80000300800 */
[----:B------:R-:W3:Y:S01]  /*88850*/  LDL.LU R7, [R1+0x37c] ;  /* 0x00037c0001077983 */ /* 0x000ee20000300800 */
[C---:B--2---:R-:W-:Y:S03]  /*88860*/  HMMA.16816.F32.BF16 R12, R16.reuse, R12, R8 ;  /* 0x0000000c100c723c */ /* 0x044fe60000041808 */
[----:B---3--:R-:W-:Y:S04]  /*88870*/  STL.64 [R1+0x7f88], R6 ;  /* 0x007f880601007387 */ /* 0x008fe80000100a00 */
[----:B----4-:R0:W-:Y:S04]  /*88880*/  STL.64 [R1+0x7f80], R4 ;  /* 0x007f800401007387 */ /* 0x0101e80000100a00 */
[----:B0-----:R-:W2:Y:S04]  /*88890*/  LDL.LU R4, [R1+0x380] ;  /* 0x0003800001047983 */ /* 0x001ea80000300800 */
[----:B------:R-:W2:Y:S04]  /*888a0*/  LDL.LU R5, [R1+0x384] ;  /* 0x0003840001057983 */ /* 0x000ea80000300800 */
[----:B------:R-:W2:Y:S04]  /*888b0*/  LDL.LU R6, [R1+0x388] ;  /* 0x0003880001067983 */ /* 0x000ea80000300800 */
[----:B------:R-:W2:Y:S04]  /*888c0*/  LDL.LU R7, [R1+0x38c] ;  /* 0x00038c0001077983 */ /* 0x000ea80000300800 */
[----:B------:R-:W3:Y:S04]  /*888d0*/  LDL.LU.64 R8, [R1+0x8010] ;  /* 0x0080100001087983 */ /* 0x000ee80000300a00 */
[----:B------:R-:W-:Y:S04]  /*888e0*/  STL.64 [R1+0x710], R12 ;  /* 0x0007100c01007387 */ /* 0x000fe80000100a00 */
[----:B------:R0:W-:Y:S04]  /*888f0*/  STL.64 [R1+0x718], R14 ;  /* 0x0007180e01007387 */ /* 0x0001e80000100a00 */
[----:B0-----:R-:W3:Y:S04]  /*88900*/  LDL.LU.64 R14, [R1+0x8008] ;  /* 0x00800800010e7983 */ /* 0x001ee80000300a00 */
[----:B------:R-:W3:Y:S02]  /*88910*/  LDL.LU.64 R12, [R1+0x8000] ;  /* 0x00800000010c7983 */ /* 0x000ee40000300a00 */
[----:B---3--:R-:W-:Y:S01]  /*88920*/  HMMA.16816.F32.BF16 R12, R16, R8, R12 ;  /* 0x00000008100c723c */ /* 0x008fe2000004180c */
[----:B------:R-:W-:Y:S11]  /*88930*/  MOV R29, R9 ;  /* 0x00000009001d7202 */ /* 0x000ff60000000f00 */
[----:B------:R-:W-:Y:S11]  /*88940*/  @!UPT UIADD3 URZ, URZ, URZ, URZ ;  /* 0x0000003f3f3ff290 */ /* 0x000ff6000fffe03f */
[----:B------:R0:W-:Y:S04]  /*88950*/  STL.64 [R1+0x700], R12 ;  /* 0x0007000c01007387 */ /* 0x0001e80000100a00 */
[----:B------:R1:W-:Y:S04]  /*88960*/  STL.64 [R1+0x708], R14 ;  /* 0x0007080e01007387 */ /* 0x0003e80000100a00 */
[----:B0-----:R-:W3:Y:S01]  /*88970*/  LDL.LU.64 R12, [R1+0x7ff8] ;  /* 0x007ff800010c7983 */ /* 0x001ee20000300a00 */
[----:B-1----:R-:W-:-:S03]  /*88980*/  MOV R15, R8 ;  /* 0x00000008000f7202 */ /* 0x002fc60000000f00 */
[----:B------:R-:W4:Y:S04]  /*88990*/  LDL.LU.64 R10, [R1+0x7ff0] ;  /* 0x007ff000010a7983 */ /* 0x000f280000300a00 */
[----:B------:R-:W4:Y:S01]  /*889a0*/  LDL.LU.64 R8, [R1+0x7fe8] ;  /* 0x007fe80001087983 */ /* 0x000f220000300a00 */
[----:B------:R-:W-:Y:S01]  /*889b0*/  MOV R14, R21 ;  /* 0x00000015000e7202 */ /* 0x000fe20000000f00 */
[----:B----4-:R-:W-:Y:S11]  /*889c0*/  HMMA.16816.F32.BF16 R8, R16, R20, R8 ;  /* 0x000000141008723c */ /* 0x010ff60000041808 */
[----:B------:R-:W-:Y:S11]  /*889d0*/  @!UPT UIADD3 URZ, URZ, URZ, URZ ;  /* 0x0000003f3f3ff290 */ /* 0x000ff6000fffe03f */
[----:B------:R-:W-:Y:S01]  /*889e0*/  @!UPT UIADD3 URZ, URZ, URZ, URZ ;  /* 0x0000003f3f3ff290 */ /* 0x000fe2000fffe03f */
[----:B------:R0:W-:Y:S04]  /*889f0*/  STL.64 [R1+0x6f0], R8 ;  /* 0x0006f00801007387 */ /* 0x0001e80000100a00 */
[----:B------:R1:W-:Y:S04]  /*88a00*/  STL.64 [R1+0x6f8], R10 ;  /* 0x0006f80a01007387 */ /* 0x0003e80000100a00 */
[----:B0-----:R-:W4:Y:S01]  /*88a10*/  LDL.LU R8, [R1+0x7fe0] ;  /* 0x007fe00001087983 */ /* 0x001f220000300800 */
        /* <DEDUP_REMOVED lines=18> */
[----:B--2---:R-:W-:Y:S02]  /*88b40*/  HMMA.16816.F32.BF16 R16, R16, R20, R24 ;  /* 0x000000141010723c */ /* 0x004fe40000041818 */
[----:B------:R-:W2:Y:S05]  /*88b50*/  LDL.LU.64 R24, [R1+0x7fa0] ;  /* 0x007fa00001187983 */ /* 0x000eaa0000300a00 */
[----:B------:R-:W-:Y:S01]  /*88b60*/  MOV R27, R20 ;  /* 0x00000014001b7202 */ /* 0x000fe20000000f00 */
[----:B------:R-:W-:Y:S11]  /*88b70*/  IMAD.MOV.U32 R26, RZ, RZ, R21 ;  /* 0x000000ffff1a7224 */ /* 0x000ff600078e0015 */
[----:B------:R-:W-:Y:S04]  /*88b80*/  @!UPT UIADD3 URZ, URZ, URZ, URZ ;  /* 0x0000003f3f3ff290 */ /* 0x000fe8000fffe03f */
[----:B------:R-:W-:Y:S04]  /*88b90*/  STL.64 [R1+0x6c0], R16 ;  /* 0x0006c01001007387 */ /* 0x000fe80000100a00 */
[----:B------:R0:W-:Y:S04]  /*88ba0*/  STL.64 [R1+0x6c8], R18 ;  /* 0x0006c81201007387 */ /* 0x0001e80000100a00 */
[----:B------:R-:W2:Y:S04]  /*88bb0*/  LDL.LU.64 R22, [R1+0x7f98] ;  /* 0x007f980001167983 */ /* 0x000ea80000300a00 */
[----:B------:R-:W2:Y:S04]  /*88bc0*/  LDL.LU.64 R20, [R1+0x7f90] ;  /* 0x007f900001147983 */ /* 0x000ea80000300a00 */
[----:B0-----:R-:W2:Y:S04]  /*88bd0*/  LDL R19, [R1+0xe10] ;  /* 0x000e100001137983 */ /* 0x001ea80000100800 */
[----:B--2---:R-:W0:Y:S01]  /*88be0*/  LDSM.16.M88.4 R16, [R19+0x45000] ;  /* 0x045000001310783b */ /* 0x004e220000000200 */
[----:B------:R-:W-:Y:S03]  /*88bf0*/  HMMA.16816.F32.BF16 R4, R20, R24, R4 ;  /* 0x000000181404723c */ /* 0x000fe60000041804 */
[----:B0-----:R0:W-:Y:S04]  /*88c00*/  STL.64 [R1+0x7d58], R18 ;  /* 0x007d581201007387 */ /* 0x0011e80000100a00 */
[----:B------:R-:W-:Y:S11]  /*88c10*/  STL.64 [R1+0x7d50], R16 ;  /* 0x007d501001007387 */ /* 0x000ff60000100a00 */
[----:B------:R-:W-:Y:S05]  /*88c20*/  @!UPT UIADD3 URZ, URZ, URZ, URZ ;  /* 0x0000003f3f3ff290 */ /* 0x000fea000fffe03f */
[----:B------:R-:W-:Y:S04]  /*88c30*/  STL.64 [R1+0x620], R4 ;  /* 0x0006200401007387 */ /* 0x000fe80000100a00 */
[----:B------:R1:W-:Y:S01]  /*88c40*/  STL.64 [R1+0x628], R6 ;  /* 0x0006280601007387 */ /* 0x0003e20000100a00 */
[----:B0-----:R-:W-:Y:S02]  /*88c50*/  MOV R19, R24 ;  /* 0x0000001800137202 */ /* 0x001fe40000000f00 */
[----:B------:R-:W-:Y:S01]  /*88c60*/  MOV R18, R25 ;  /* 0x0000001900127202 */ /* 0x000fe20000000f00 */
[----:B-1----:R-:W2:Y:S04]  /*88c70*/  LDL.LU.64 R6, [R1+0x7f88] ;  /* 0x007f880001067983 */ /* 0x002ea80000300a00 */
[----:B------:R-:W2:Y:S04]  /*88c80*/  LDL.LU.64 R4, [R1+0x7f80] ;  /* 0x007f800001047983 */ /* 0x000ea80000300a00 */
[----:B------:R-:W2:Y:S01]  /*88c90*/  LDL.LU.64 R24, [R1+0x7f78] ;  /* 0x007f780001187983 */ /* 0x000ea20000300a00 */
[----:B------:R-:W-:-:S02]  /*88ca0*/  MOV R16, R27 ;  /* 0x0000001b00107202 */ /* 0x000fc40000000f00 */
[----:B------:R-:W-:Y:S01]  /*88cb0*/  MOV R17, R26 ;  /* 0x0000001a00117202 */ /* 0x000fe20000000f00 */
[----:B------:R-:W-:Y:S04]  /*88cc0*/  STL.64 [R1+0x7e68], R18 ;  /* 0x007e681201007387 */ /* 0x000fe80000100a00 */
[----:B------:R0:W-:Y:S04]  /*88cd0*/  STL.64 [R1+0x7e60], R16 ;  /* 0x007e601001007387 */ /* 0x0001e80000100a00 */
[----:B0-----:R-:W3:Y:S04]  /*88ce0*/  LDL R16, [R1] ;  /* 0x0000000001107983 */ /* 0x001ee80000100800 */
[----:B------:R-:W3:Y:S01]  /*88cf0*/  LDL R17, [R1+0x4] ;  /* 0x0000040001117983 */ /* 0x000ee20000100800 */
[C---:B--2---:R-:W-:Y:S03]  /*88d00*/  HMMA.16816.F32.BF16 R24, R20.reuse, R24, R4 ;  /* 0x000000181418723c */ /* 0x044fe60000041804 */
[----:B------:R-:W2:Y:S04]  /*88d10*/  LDL.LU.64 R6, [R1+0x7f70] ;  /* 0x007f700001067983 */ /* 0x000ea80000300a00 */
[----:B------:R-:W2:Y:S11]  /*88d20*/  LDL.LU.64 R4, [R1+0x7f68] ;  /* 0x007f680001047983 */ /* 0x000eb60000300a00 */
[----:B------:R-:W-:Y:S05]  /*88d30*/  @!UPT UIADD3 URZ, URZ, URZ, URZ ;  /* 0x0000003f3f3ff290 */ /* 0x000fea000fffe03f */
[----:B------:R-:W-:Y:S04]  /*88d40*/  STL.64 [R1+0x610], R24 ;  /* 0x0006101801007387 */ /* 0x000fe80000100a00 */
[----:B------:R0:W-:Y:S04]  /*88d50*/  STL.64 [R1+0x618], R26 ;  /* 0x0006181a01007387 */ /* 0x0001e80000100a00 */
[----:B0-----:R-:W3:Y:S04]  /*88d60*/  LDL.LU.64 R26, [R1+0x7f60] ;  /* 0x007f6000011a7983 */ /* 0x001ee80000300a00 */
[----:B------:R-:W3:Y:S02]  /*88d70*/  LDL.LU.64 R24, [R1+0x7f58] ;  /* 0x007f580001187983 */ /* 0x000ee40000300a00 */
[C---:B---3--:R-:W-:Y:S02]  /*88d80*/  HMMA.16816.F32.BF16 R16, R20.reuse, R16, R24 ;  /* 0x000000101410723c */ /* 0x048fe40000041818 */
[----:B------:R-:W3:Y:S04]  /*88d90*/  LDL.LU.64 R26, [R1+0x7f50] ;  /* 0x007f5000011a7983 */ /* 0x000ee80000300a00 */
[----:B------:R-:W3:Y:S11]  /*88da0*/  LDL.LU.64 R24, [R1+0x7f48] ;  /* 0x007f480001187983 */ /* 0x000ef60000300a00 */
[----:B------:R-:W-:Y:S06]  /*88db0*/  @!UPT UIADD3 URZ, URZ, URZ, URZ ;  /* 0x0000003f3f3ff290 */ /* 0x000fec000fffe03f */
[----:B------:R-:W-:Y:S04]  /*88dc0*/  STL.64 [R1+0x600], R16 ;  /* 0x0006001001007387 */ /* 0x000fe80000100a00 */
[----:B------:R3:W-:Y:S02]  /*88dd0*/  STL.64 [R1+0x608], R18 ;  /* 0x0006081201007387 */ /* 0x0007e40000100a00 */
[----:B---3--:R-:W-:Y:S02]  /*88de0*/  HMMA.16816.F32.BF16 R16, R20, R12, R24 ;  /* 0x0000000c1410723c */ /* 0x008fe40000041818 */
[----:B------:R-:W3:Y:S11]  /*88df0*/  LDL.LU R24, [R1+0x290] ;  /* 0x0002900001187983 */ /* 0x000ef60000300800 */
[----:B------:R-:W-:Y:S10]  /*88e00*/  @!UPT UIADD3 URZ, URZ, URZ, URZ ;  /* 0x0000003f3f3ff290 */ /* 0x000ff4000fffe03f */
[----:B------:R0:W-:Y:S04]  /*88e10*/  STL.64 [R1+0x5f0], R16 ;  /* 0x0005f01001007387 */ /* 0x0001e80000100a00 */
[----:B------:R-:W-:Y:S04]  /*88e20*/  STL.64 [R1+0x5f8], R18 ;  /* 0x0005f81201007387 */ /* 0x000fe80000100a00 */
[----:B------:R-:W3:Y:S04]  /*88e30*/  LDL.LU R25, [R1+0x294] ;  /* 0x0002940001197983 */ /* 0x000ee80000300800 */
[----:B------:R-:W2:Y:S04]  /*88e40*/  LDL.LU R26, [R1+0x298] ;  /* 0x00029800011a7983 */ /* 0x000ea80000300800 */
[----:B------:R-:W2:Y:S01]  /*88e50*/  LDL.LU R27, [R1+0x29c] ;  /* 0x00029c00011b7983 */ /* 0x000ea20000300800 */
[----:B0-----:R-:W-:-:S02]  /*88e60*/  MOV R16, R9 ;  /* 0x0000000900107202 */ /* 0x001fc40000000f00 */
[----:B------:R-:W-:Y:S01]  /*88e70*/  MOV R17, R11 ;  /* 0x0000000b00117202 */ /* 0x000fe20000000f00 */
[----:B--2---:R-:W-:Y:S04]  /*88e80*/  STL.64 [R1+0x7e78], R26 ;  /* 0x007e781a01007387 */ /* 0x004fe80000100a00 */
[----:B---3--:R-:W-:Y:S04]  /*88e90*/  STL.64 [R1+0x7e70], R24 ;  /* 0x007e701801007387 */ /* 0x008fe80000100a00 */
[----:B------:R-:W4:Y:S04]  /*88ea0*/  LDL.LU R9, [R1+0x7f40] ;  /* 0x007f400001097983 */ /* 0x000f280000300800 */
[----:B------:R-:W2:Y:S04]  /*88eb0*/  LDL.LU R11, [R1+0x7f3c] ;  /* 0x007f3c00010b7983 */ /* 0x000ea80000300800 */
[----:B------:R0:W-:Y:S04]  /*88ec0*/  STL.64 [R1+0x7e80], R16 ;  /* 0x007e801001007387 */ /* 0x0001e80000100a00 */
[----:B0-----:R-:W3:Y:S04]  /*88ed0*/  LDL.64 R16, [R1+0x60] ;  /* 0x0000600001107983 */ /* 0x001ee80000100a00 */
[----:B---3--:R0:W-:Y:S04]  /*88ee0*/  STL.64 [R1+0x7e98], R16 ;  /* 0x007e981001007387 */ /* 0x0081e80000100a00 */
[----:B------:R-:W3:Y:S04]  /*88ef0*/  LDL.LU R24, [R1+0x2a0] ;  /* 0x0002a00001187983 */ /* 0x000ee80000300800 */
[----:B------:R-:W3:Y:S04]  /*88f00*/  LDL.LU R25, [R1+0x2a4] ;  /* 0x0002a40001197983 */ /* 0x000ee80000300800 */
[----:B------:R-:W2:Y:S04]  /*88f10*/  LDL.LU R26, [R1+0x2a8] ;  /* 0x0002a800011a7983 */ /* 0x000ea80000300800 */
[----:B------:R-:W2:Y:S01]  /*88f20*/  LDL.LU R27, [R1+0x2ac] ;  /* 0x0002ac00011b7983 */ /* 0x000ea20000300800 */
[----:B0-----:R-:W-:-:S02]  /*88f30*/  MOV R16, R10 ;  /* 0x0000000a00107202 */ /* 0x001fc40000000f00 */
[----:B------:R-:W-:Y:S01]  /*88f40*/  MOV R17, R14 ;  /* 0x0000000e00117202 */ /* 0x000fe20000000f00 */
[----:B------:R-:W3:Y:S04]  /*88f50*/  LDL.LU R10, [R1+0x7f38] ;  /* 0x007f3800010a7983 */ /* 0x000ee80000300800 */
[----:B------:R-:W4:Y:S04]  /*88f60*/  LDL.LU R14, [R1+0x7f34] ;  /* 0x007f3400010e7983 */ /* 0x000f280000300800 */
[----:B------:R0:W-:Y:S02]  /*88f70*/  STL.64 [R1+0x7eb0], R16 ;  /* 0x007eb01001007387 */ /* 0x0001e40000100a00 */
[----:B0-----:R-:W-:-:S02]  /*88f80*/  MOV R16, R15 ;  /* 0x0000000f00107202 */ /* 0x001fc40000000f00 */
[----:B------:R-:W-:Y:S01]  /*88f90*/  MOV R17, R29 ;  /* 0x0000001d00117202 */ /* 0x000fe20000000f00 */
[----:B--2---:R-:W-:Y:S04]  /*88fa0*/  STL.64 [R1+0x7e90], R26 ;  /* 0x007e901a01007387 */ /* 0x004fe80000100a00 */
[----:B---3--:R0:W-:Y:S04]  /*88fb0*/  STL.64 [R1+0x7e88], R24 ;  /* 0x007e881801007387 */ /* 0x0081e80000100a00 */
[----:B0-----:R-:W2:Y:S04]  /*88fc0*/  LDL.LU R24, [R1+0x2b0] ;  /* 0x0002b00001187983 */ /* 0x001ea80000300800 */
[----:B------:R-:W2:Y:S04]  /*88fd0*/  LDL.LU R25, [R1+0x2b4] ;  /* 0x0002b40001197983 */ /* 0x000ea80000300800 */
[----:B------:R-:W3:Y:S04]  /*88fe0*/  LDL.LU R26, [R1+0x2b8] ;  /* 0x0002b800011a7983 */ /* 0x000ee80000300800 */
[----:B------:R-:W3:Y:S04]  /*88ff0*/  LDL.LU R27, [R1+0x2bc] ;  /* 0x0002bc00011b7983 */ /* 0x000ee80000300800 */
[----:B------:R-:W4:Y:S04]  /*89000*/  LDL.LU R15, [R1+0x7f30] ;  /* 0x007f3000010f7983 */ /* 0x000f280000300800 */
[----:B------:R0:W-:Y:S04]  /*89010*/  STL.64 [R1+0x7ec8], R16 ;  /* 0x007ec81001007387 */ /* 0x0001e80000100a00 */
[----:B0-----:R-:W2:Y:S04]  /*89020*/  LDL.64 R16, [R1+0x90] ;  /* 0x0000900001107983 */ /* 0x001ea80000100a00 */
[----:B--2---:R-:W-:Y:S04]  /*89030*/  STL.64 [R1+0x7ee0], R16 ;  /* 0x007ee01001007387 */ /* 0x004fe80000100a00 */
[----:B---3--:R-:W-:Y:S04]  /*89040*/  STL.64 [R1+0x7ea8], R26 ;  /* 0x007ea81a01007387 */ /* 0x008fe80000100a00 */
[----:B------:R0:W-:Y:S04]  /*89050*/  STL.64 [R1+0x7ea0], R24 ;  /* 0x007ea01801007387 */ /* 0x0001e80000100a00 */
[----:B0-----:R-:W2:Y:S04]  /*89060*/  LDL.LU R24, [R1+0x2c0] ;  /* 0x0002c00001187983 */ /* 0x001ea80000300800 */
[----:B------:R-:W2:Y:S04]  /*89070*/  LDL.LU R25, [R1+0x2c4] ;  /* 0x0002c40001197983 */ /* 0x000ea80000300800 */
[----:B------:R-:W3:Y:S04]  /*89080*/  LDL.LU R26, [R1+0x2c8] ;  /* 0x0002c800011a7983 */ /* 0x000ee80000300800 */
[----:B------:R-:W3:Y:S01]  /*89090*/  LDL.LU R27, [R1+0x2cc] ;  /* 0x0002cc00011b7983 */ /* 0x000ee20000300800 */
[----:B------:R-:W-:-:S02]  /*890a0*/  MOV R16, R28 ;  /* 0x0000001c00107202 */ /* 0x000fc40000000f00 */
[----:B------:R-:W-:-:S05]  /*890b0*/  MOV R17, R7 ;  /* 0x0000000700117202 */ /* 0x000fca0000000f00 */
[----:B------:R-:W-:Y:S04]  /*890c0*/  STL.64 [R1+0x7ef8], R16 ;  /* 0x007ef81001007387 */ /* 0x000fe80000100a00 */
[----:B---3--:R-:W-:Y:S04]  /*890d0*/  STL.64 [R1+0x7ec0], R26 ;  /* 0x007ec01a01007387 */ /* 0x008fe80000100a00 */
[----:B--2---:R0:W-:Y:S04]  /*890e0*/  STL.64 [R1+0x7eb8], R24 ;  /* 0x007eb81801007387 */ /* 0x0041e80000100a00 */
[----:B0-----:R-:W2:Y:S04]  /*890f0*/  LDL.LU R24, [R1+0x2d0] ;  /* 0x0002d00001187983 */ /* 0x001ea80000300800 */
[----:B------:R-:W2:Y:S04]  /*89100*/  LDL.LU R25, [R1+0x2d4] ;  /* 0x0002d40001197983 */ /* 0x000ea80000300800 */
[----:B------:R-:W3:Y:S04]  /*89110*/  LDL.LU R26, [R1+0x2d8] ;  /* 0x0002d800011a7983 */ /* 0x000ee80000300800 */
[----:B------:R-:W3:Y:S04]  /*89120*/  LDL.LU R27, [R1+0x2dc] ;  /* 0x0002dc00011b7983 */ /* 0x000ee80000300800 */
[----:B------:R-:W2:Y:S04]  /*89130*/  LDL.64 R16, [R1+0xb0] ;  /* 0x0000b00001107983 */ /* 0x000ea80000100a00 */
[----:B--2---:R0:W-:Y:S02]  /*89140*/  STL.64 [R1+0x7f00], R16 ;  /* 0x007f001001007387 */ /* 0x0041e40000100a00 */
[----:B0-----:R-:W-:Y:S01]  /*89150*/  IMAD.MOV.U32 R16, RZ, RZ, R6 ;  /* 0x000000ffff107224 */ /* 0x001fe200078e0006 */
[----:B------:R-:W-:-:S05]  /*89160*/  MOV R17, R3 ;  /* 0x0000000300117202 */ /* 0x000fca0000000f00 */
[----:B------:R-:W-:Y:S04]  /*89170*/  STL.64 [R1+0x7f18], R16 ;  /* 0x007f181001007387 */ /* 0x000fe80000100a00 */
[----:B---3--:R-:W-:Y:S04]  /*89180*/  STL.64 [R1+0x7ed8], R26 ;  /* 0x007ed81a01007387 */ /* 0x008fe80000100a00 */
[----:B------:R0:W-:Y:S04]  /*89190*/  STL.64 [R1+0x7ed0], R24 ;  /* 0x007ed01801007387 */ /* 0x0001e80000100a00 */
[----:B0-----:R-:W2:Y:S04]  /*891a0*/  LDL.LU R24, [R1+0x2e0] ;  /* 0x0002e00001187983 */ /* 0x001ea80000300800 */
        /* <DEDUP_REMOVED lines=19> */
[----:B------:R-:W2:Y:S04]  /*892e0*/  LDL.LU R26, [R1+0x328] ;  /* 0x00032800011a7983 */ /* 0x000ea80000300800 */
[----:B------:R-:W2:Y:S04]  /*892f0*/  LDL.LU R27, [R1+0x32c] ;  /* 0x00032c00011b7983 */ /* 0x000ea80000300800 */
[----:B----4-:R-:W-:Y:S04]  /*89300*/  STL.64 [R1+0x7e38], R14 ;  /* 0x007e380e01007387 */ /* 0x010fe80000100a00 */
[----:B------:R0:W-:Y:S04]  /*89310*/  STL.64 [R1+0x7e30], R12 ;  /* 0x007e300c01007387 */ /* 0x0001e80000100a00 */
[----:B0-----:R-:W3:Y:S04]  /*89320*/  LDL.LU R12, [R1+0x340] ;  /* 0x00034000010c7983 */ /* 0x001ee80000300800 */
[----:B------:R-:W3:Y:S04]  /*89330*/  LDL.LU R13, [R1+0x344] ;  /* 0x00034400010d7983 */ /* 0x000ee80000300800 */
[----:B------:R-:W3:Y:S04]  /*89340*/  LDL.LU R14, [R1+0x348] ;  /* 0x00034800010e7983 */ /* 0x000ee80000300800 */
[----:B------:R-:W3:Y:S02]  /*89350*/  LDL.LU R15, [R1+0x34c] ;  /* 0x00034c00010f7983 */ /* 0x000ee40000300800 */
[----:B---3--:R-:W-:Y:S11]  /*89360*/  HMMA.16816.F32.BF16 R12, R20, R8, R12 ;  /* 0x00000008140c723c */ /* 0x008ff6000004180c */
[----:B------:R-:W-:Y:S11]  /*89370*/  @!UPT UIADD3 URZ, URZ, URZ, URZ ;  /* 0x0000003f3f3ff290 */ /* 0x000ff6000fffe03f */
[----:B------:R-:W-:Y:S01]  /*89380*/  @!UPT UIADD3 URZ, URZ, URZ, URZ ;  /* 0x0000003f3f3ff290 */ /* 0x000fe2000fffe03f */
[----:B------:R0:W-:Y:S04]  /*89390*/  STL.64 [R1+0x5e0], R12 ;  /* 0x0005e00c01007387 */ /* 0x0001e80000100a00 */
[----:B------:R-:W-:Y:S04]  /*893a0*/  STL.64 [R1+0x5e8], R14 ;  /* 0x0005e80e01007387 */ /* 0x000fe80000100a00 */
[----:B0-----:R-:W3:Y:S04]  /*893b0*/  LDL.64 R12, [R1+0x10] ;  /* 0x00001000010c7983 */ /* 0x001ee80000100a00 */
[----:B---3--:R0:W-:Y:S04]  /*893c0*/  STL.64 [R1+0x7e48], R12 ;  /* 0x007e480c01007387 */ /* 0x0081e80000100a00 */
[----:B0-----:R-:W3:Y:S04]  /*893d0*/  LDL.LU R12, [R1+0x330] ;  /* 0x00033000010c7983 */ /* 0x001ee80000300800 */
[----:B------:R-:W3:Y:S04]  /*893e0*/  LDL.LU R13, [R1+0x334] ;  /* 0x00033400010d7983 */ /* 0x000ee80000300800 */
[----:B------:R-:W3:Y:S04]  /*893f0*/  LDL.LU R14, [R1+0x338] ;  /* 0x00033800010e7983 */ /* 0x000ee80000300800 */
[----:B------:R-:W3:Y:S01]  /*89400*/  LDL.LU R15, [R1+0x33c] ;  /* 0x00033c00010f7983 */ /* 0x000ee20000300800 */
[----:B------:R-:W-:-:S02]  /*89410*/  MOV R16, R2 ;  /* 0x0000000200107202 */ /* 0x000fc40000000f00 */
[----:B------:R-:W-:Y:S01]  /*89420*/  MOV R17, R0 ;  /* 0x0000000000117202 */ /* 0x000fe20000000f00 */
[----:B------:R-:W-:Y:S06]  /*89430*/  STL.64 [R1+0x7e28], R10 ;  /* 0x007e280a01007387 */ /* 0x000fec0000100a00 */
[C---:B--2---:R-:W-:Y:S01]  /*89440*/  HMMA.16816.F32.BF16 R16, R20.reuse, R16, R24 ;  /* 0x000000101410723c */ /* 0x044fe20000041818 */
[----:B------:R0:W-:Y:S04]  /*89450*/  STL.64 [R1+0x7e20], R8 ;  /* 0x007e200801007387 */ /* 0x0001e80000100a00 */
[----:B0-----:R-:W2:Y:S04]  /*89460*/  LDL.LU R8, [R1+0x300] ;  /* 0x0003000001087983 */ /* 0x001ea80000300800 */
[----:B------:R-:W2:Y:S04]  /*89470*/  LDL.LU R9, [R1+0x304] ;  /* 0x0003040001097983 */ /* 0x000ea80000300800 */
[----:B------:R-:W2:Y:S04]  /*89480*/  LDL.LU R10, [R1+0x308] ;  /* 0x00030800010a7983 */ /* 0x000ea80000300800 */
[----:B------:R-:W2:Y:S01]  /*89490*/  LDL.LU R11, [R1+0x30c] ;  /* 0x00030c00010b7983 */ /* 0x000ea20000300800 */
[C---:B---3--:R-:W-:Y:S11]  /*894a0*/  HMMA.16816.F32.BF16 R12, R20.reuse, R4, R12 ;  /* 0x00000004140c723c */ /* 0x048ff6000004180c */
[----:B------:R-:W-:Y:S11]  /*894b0*/  @!UPT UIADD3 URZ, URZ, URZ, URZ ;  /* 0x0000003f3f3ff290 */ /* 0x000ff6000fffe03f */
[----:B------:R-:W-:Y:S01]  /*894c0*/  @!UPT UIADD3 URZ, URZ, URZ, URZ ;  /* 0x0000003f3f3ff290 */ /* 0x000fe2000fffe03f */
[----:B------:R0:W-:Y:S04]  /*894d0*/  STL.64 [R1+0x5d0], R12 ;  /* 0x0005d00c01007387 */ /* 0x0001e80000100a00 */
[----:B------:R1:W-:Y:S04]  /*894e0*/  STL.64 [R1+0x5d8], R14 ;  /* 0x0005d80e01007387 */ /* 0x0003e80000100a00 */
[----:B0-----:R-:W3:Y:S04]  /*894f0*/  LDL.LU R12, [R1+0x280] ;  /* 0x00028000010c7983 */ /* 0x001ee80000300800 */
[----:B------:R-:W3:Y:S04]  /*89500*/  LDL.LU R13, [R1+0x284] ;  /* 0x00028400010d7983 */ /* 0x000ee80000300800 */
[----:B-1----:R-:W3:Y:S04]  /*89510*/  LDL.LU R14, [R1+0x288] ;  /* 0x00028800010e7983 */ /* 0x002ee80000300800 */
[----:B------:R-:W3:Y:S04]  /*89520*/  LDL.LU R15, [R1+0x28c] ;  /* 0x00028c00010f7983 */ /* 0x000ee80000300800 */
[----:B------:R0:W-:Y:S04]  /*89530*/  STL.64 [R1+0x7e40], R4 ;  /* 0x007e400401007387 */ /* 0x0001e80000100a00 */
[----:B0-----:R-:W4:Y:S04]  /*89540*/  LDL.LU R4, [R1+0x270] ;  /* 0x0002700001047983 */ /* 0x001f280000300800 */
[----:B------:R-:W4:Y:S04]  /*89550*/  LDL.LU R5, [R1+0x274] ;  /* 0x0002740001057983 */ /* 0x000f280000300800 */
[----:B------:R-:W4:Y:S04]  /*89560*/  LDL.LU R6, [R1+0x278] ;  /* 0x0002780001067983 */ /* 0x000f280000300800 */
[----:B------:R-:W4:Y:S04]  /*89570*/  LDL.LU R7, [R1+0x27c] ;  /* 0x00027c0001077983 */ /* 0x000f280000300800 */
[----:B------:R-:W2:Y:S04]  /*89580*/  LDL.LU.64 R26, [R1+0x7f28] ;  /* 0x007f2800011a7983 */ /* 0x000ea80000300a00 */
[----:B------:R-:W2:Y:S04]  /*89590*/  LDL.LU.64 R24, [R1+0x7f20] ;  /* 0x007f200001187983 */ /* 0x000ea80000300a00 */
        /* <DEDUP_REMOVED lines=11> */
[----:B------:R-:W-:Y:S11]  /*89650*/  MOV R3, R17 ;  /* 0x0000001100037202 */ /* 0x000ff60000000f00 */
[----:B------:R-:W-:Y:S11]  /*89660*/  @!UPT UIADD3 URZ, URZ, URZ, URZ ;  /* 0x0000003f3f3ff290 */ /* 0x000ff6000fffe03f */
[----:B------:R0:W-:Y:S04]  /*89670*/  STL.64 [R1+0x5a0], R8 ;  /* 0x0005a00801007387 */ /* 0x0001e80000100a00 */
[----:B------:R-:W-:Y:S01]  /*89680*/  STL.64 [R1+0x5a8], R10 ;  /* 0x0005a80a01007387 */ /* 0x000fe20000100a00 */
[----:B0-----:R-:W-:-:S03]  /*89690*/  MOV R8, R16 ;  /* 0x0000001000087202 */ /* 0x001fc60000000f00 */
        /* <DEDUP_REMOVED lines=54> */
[----:B0-----:R-:W2:Y:S04]  /*89a00*/  LDL.64 R20, [R1+0x80] ;  /* 0x0000800001147983 */ /* 0x001ea80000100a00 */
[----:B--2---:R0:W-:Y:S02]  /*89a10*/  STL.64 [R1+0x7da8], R20 ;  /* 0x007da81401007387 */ /* 0x0041e40000100a00 */
[----:B0-----:R-:W-:-:S02]  /*89a20*/  MOV R20, R19 ;  /* 0x0000001300147202 */ /* 0x001fc40000000f00 */
[----:B------:R-:W-:Y:S01]  /*89a30*/  MOV R21, R18 ;  /* 0x0000001200157202 */ /* 0x000fe20000000f00 */
[----:B------:R0:W-:Y:S06]  /*89a40*/  STL.64 [R1+0x7d68], R16 ;  /* 0x007d681001007387 */ /* 0x0001ec0000100a00 */
[----:B---3--:R-:W-:Y:S01]  /*89a50*/  HMMA.16816.F32.BF16 R20, R24, R20, R12 ;  /* 0x000000141814723c */ /* 0x008fe2000004180c */
[----:B0-----:R-:W2:Y:S04]  /*89a60*/  LDL.LU R16, [R1+0x260] ;  /* 0x0002600001107983 */ /* 0x001ea80000300800 */
[----:B------:R-:W2:Y:S04]  /*89a70*/  LDL.LU R17, [R1+0x264] ;  /* 0x0002640001117983 */ /* 0x000ea80000300800 */
[----:B------:R-:W2:Y:S04]  /*89a80*/  LDL.LU R18, [R1+0x268] ;  /* 0x0002680001127983 */ /* 0x000ea80000300800 */
[----:B------:R-:W2:Y:S04]  /*89a90*/  LDL.LU R19, [R1+0x26c] ;  /* 0x00026c0001137983 */ /* 0x000ea80000300800 */
[----:B------:R-:W4:Y:S06]  /*89aa0*/  LDL.LU.64 R12, [R1+0x7e48] ;  /* 0x007e4800010c7983 */ /* 0x000f2c0000300a00 */
[----:B------:R0:W-:Y:S04]  /*89ab0*/  STL.64 [R1+0x520], R20 ;  /* 0x0005201401007387 */ /* 0x0001e80000100a00 */
[----:B------:R-:W-:Y:S01]  /*89ac0*/  STL.64 [R1+0x528], R22 ;  /* 0x0005281601007387 */ /* 0x000fe20000100a00 */
[----:B0-----:R-:W-:Y:S01]  /*89ad0*/  MOV R20, R10 ;  /* 0x0000000a00147202 */ /* 0x001fe20000000f00 */
[----:B------:R-:W-:-:S05]  /*89ae0*/  IMAD.MOV.U32 R21, RZ, RZ, R9 ;  /* 0x000000ffff157224 */ /* 0x000fca00078e0009 */
[----:B------:R0:W-:Y:S04]  /*89af0*/  STL.64 [R1+0x7db8], R20 ;  /* 0x007db81401007387 */ /* 0x0001e80000100a00 */
[----:B0-----:R-:W3:Y:S01]  /*89b00*/  LDL.64 R20, [R1+0xa0] ;  /* 0x0000a00001147983 */ /* 0x001ee20000100a00 */
[----:B----4-:R-:W-:Y:S03]  /*89b10*/  HMMA.16816.F32.BF16 R4, R24, R12, R4 ;  /* 0x0000000c1804723c */ /* 0x010fe60000041804 */
[----:B---3--:R0:W-:Y:S04]  /*89b20*/  STL.64 [R1+0x7dd0], R20 ;  /* 0x007dd01401007387 */ /* 0x0081e80000100a00 */
[----:B0-----:R-:W2:Y:S11]  /*89b30*/  LDL.64 R20, [R1] ;  /* 0x0000000001147983 */ /* 0x001eb60000100a00 */
[----:B------:R-:W-:Y:S05]  /*89b40*/  @!UPT UIADD3 URZ, URZ, URZ, URZ ;  /* 0x0000003f3f3ff290 */ /* 0x000fea000fffe03f */
[----:B------:R0:W-:Y:S04]  /*89b50*/  STL.64 [R1+0x510], R4 ;  /* 0x0005100401007387 */ /* 0x0001e80000100a00 */
[----:B------:R1:W-:Y:S04]  /*89b60*/  STL.64 [R1+0x518], R6 ;  /* 0x0005180601007387 */ /* 0x0003e80000100a00 */
[----:B0-----:R-:W3:Y:S01]  /*89b70*/  LDL.LU.64 R4, [R1+0x7e40] ;  /* 0x007e400001047983 */ /* 0x001ee20000300a00 */
[----:B-1----:R-:W-:-:S03]  /*89b80*/  MOV R7, R12 ;  /* 0x0000000c00077202 */ /* 0x002fc60000000f00 */
[----:B------:R-:W4:Y:S01]  /*89b90*/  LDL.LU.64 R14, [R1+0x7e38] ;  /* 0x007e3800010e7983 */ /* 0x000f220000300a00 */
[----:B------:R-:W-:-:S03]  /*89ba0*/  MOV R6, R13 ;  /* 0x0000000d00067202 */ /* 0x000fc60000000f00 */
[----:B------:R-:W2:Y:S04]  /*89bb0*/  LDL.LU.64 R12, [R1+0x7e30] ;  /* 0x007e3000010c7983 */ /* 0x000ea80000300a00 */
[----:B------:R-:W-:Y:S04]  /*89bc0*/  STL.64 [R1+0x7e18], R6 ;  /* 0x007e180601007387 */ /* 0x000fe80000100a00 */
[----:B---3--:R2:W-:Y:S02]  /*89bd0*/  STL.64 [R1+0x7e10], R4 ;  /* 0x007e100401007387 */ /* 0x0085e40000100a00 */
[----:B--2---:R-:W-:Y:S07]  /*89be0*/  HMMA.16816.F32.BF16 R4, R24, R20, R16 ;  /* 0x000000141804723c */ /* 0x004fee0000041810 */
[----:B------:R-:W-:-:S02]  /*89bf0*/  MOV R17, R20 ;  /* 0x0000001400117202 */ /* 0x000fc40000000f00 */
[----:B------:R-:W-:Y:S02]  /*89c00*/  MOV R16, R21 ;  /* 0x0000001500107202 */ /* 0x000fe40000000f00 */
[----:B------:R-:W-:Y:S02]  /*89c10*/  MOV R20, R8 ;  /* 0x0000000800147202 */ /* 0x000fe40000000f00 */
[----:B------:R-:W-:-:S10]  /*89c20*/  MOV R21, R3 ;  /* 0x0000000300157202 */ /* 0x000fd40000000f00 */
[----:B------:R-:W-:Y:S04]  /*89c30*/  STL.64 [R1+0x500], R4 ;  /* 0x0005000401007387 */ /* 0x000fe80000100a00 */
[----:B------:R-:W-:Y:S04]  /*89c40*/  STL.64 [R1+0x508], R6 ;  /* 0x0005080601007387 */ /* 0x000fe80000100a00 */
[----:B------:R-:W2:Y:S04]  /*89c50*/  LDL.LU R8, [R1+0x250] ;  /* 0x0002500001087983 */ /* 0x000ea80000300800 */
[----:B------:R-:W2:Y:S04]  /*89c60*/  LDL.LU R9, [R1+0x254] ;  /* 0x0002540001097983 */ /* 0x000ea80000300800 */
[----:B------:R-:W2:Y:S04]  /*89c70*/  LDL.LU R10, [R1+0x258] ;  /* 0x00025800010a7983 */ /* 0x000ea80000300800 */
[----:B------:R-:W2:Y:S04]  /*89c80*/  LDL.LU R11, [R1+0x25c] ;  /* 0x00025c00010b7983 */ /* 0x000ea80000300800 */
[----:B------:R0:W-:Y:S04]  /*89c90*/  STL.64 [R1+0x7de8], R20 ;  /* 0x007de81401007387 */ /* 0x0001e80000100a00 */
[----:B0-----:R-:W3:Y:S04]  /*89ca0*/  LDL.64 R20, [R1+0xc0] ;  /* 0x0000c00001147983 */ /* 0x001ee80000100a00 */
[----:B---3--:R-:W-:Y:S04]  /*89cb0*/  STL.64 [R1+0x7e00], R20 ;  /* 0x007e001401007387 */ /* 0x008fe80000100a00 */
[----:B------:R0:W-:Y:S04]  /*89cc0*/  STL.64 [R1+0x7db0], R16 ;  /* 0x007db01001007387 */ /* 0x0001e80000100a00 */
[----:B0-----:R-:W3:Y:S04]  /*89cd0*/  LDL.LU R16, [R1+0x1e0] ;  /* 0x0001e00001107983 */ /* 0x001ee80000300800 */
[----:B------:R-:W3:Y:S04]  /*89ce0*/  LDL.LU R17, [R1+0x1e4] ;  /* 0x0001e40001117983 */ /* 0x000ee80000300800 */
[----:B------:R-:W2:Y:S04]  /*89cf0*/  LDL.LU R18, [R1+0x1e8] ;  /* 0x0001e80001127983 */ /* 0x000ea80000300800 */
[----:B------:R-:W2:Y:S04]  /*89d00*/  LDL.LU R19, [R1+0x1ec] ;  /* 0x0001ec0001137983 */ /* 0x000ea80000300800 */
[----:B------:R-:W2:Y:S04]  /*89d10*/  LDL.LU R4, [R1+0x240] ;  /* 0x0002400001047983 */ /* 0x000ea80000300800 */
[----:B------:R-:W2:Y:S04]  /*89d20*/  LDL.LU R5, [R1+0x244] ;  /* 0x0002440001057983 */ /* 0x000ea80000300800 */
[----:B------:R-:W2:Y:S04]  /*89d30*/  LDL.LU R6, [R1+0x248] ;  /* 0x0002480001067983 */ /* 0x000ea80000300800 */
[----:B------:R-:W2:Y:S04]  /*89d40*/  LDL.LU R7, [R1+0x24c] ;  /* 0x00024c0001077983 */ /* 0x000ea80000300800 */
[----:B------:R-:W2:Y:S04]  /*89d50*/  LDL.64 R20, [R1+0x30] ;  /* 0x0000300001147983 */ /* 0x000ea80000100a00 */
[----:B--2---:R0:W-:Y:S04]  /*89d60*/  STL.64 [R1+0x7e08], R20 ;  /* 0x007e081401007387 */ /* 0x0041e80000100a00 */
[----:B0-----:R-:W2:Y:S04]  /*89d70*/  LDL.LU R20, [R1+0x230] ;  /* 0x0002300001147983 */ /* 0x001ea80000300800 */
[----:B------:R-:W2:Y:S04]  /*89d80*/  LDL.LU R21, [R1+0x234] ;  /* 0x0002340001157983 */ /* 0x000ea80000300800 */
[----:B------:R-:W2:Y:S04]  /*89d90*/  LDL.LU R22, [R1+0x238] ;  /* 0x0002380001167983 */ /* 0x000ea80000300800 */
[----:B------:R-:W2:Y:S04]  /*89da0*/  LDL.LU R23, [R1+0x23c] ;  /* 0x00023c0001177983 */ /* 0x000ea80000300800 */
[----:B------:R-:W-:Y:S04]  /*89db0*/  STL.64 [R1+0x7dc8], R18 ;  /* 0x007dc81201007387 */ /* 0x000fe80000100a00 */
[----:B---3--:R0:W-:Y:S04]  /*89dc0*/  STL.64 [R1+0x7dc0], R16 ;  /* 0x007dc01001007387 */ /* 0x0081e80000100a00 */
[----:B0-----:R-:W3:Y:S04]  /*89dd0*/  LDL.LU R16, [R1+0x1f0] ;  /* 0x0001f00001107983 */ /* 0x001ee80000300800 */
[----:B------:R-:W3:Y:S04]  /*89de0*/  LDL.LU R17, [R1+0x1f4] ;  /* 0x0001f40001117983 */ /* 0x000ee80000300800 */
[----:B------:R-:W2:Y:S04]  /*89df0*/  LDL.LU R18, [R1+0x1f8] ;  /* 0x0001f80001127983 */ /* 0x000ea80000300800 */
[----:B------:R-:W2:Y:S01]  /*89e00*/  LDL.LU R19, [R1+0x1fc] ;  /* 0x0001fc0001137983 */ /* 0x000ea20000300800 */
[C---:B------:R-:W-:Y:S03]  /*89e10*/  HMMA.16816.F32.BF16 R8, R24.reuse, R12, R8 ;  /* 0x0000000c1808723c */ /* 0x040fe60000041808 */
[----:B--2---:R-:W-:Y:S04]  /*89e20*/  STL.64 [R1+0x7de0], R18 ;  /* 0x007de01201007387 */ /* 0x004fe80000100a00 */
[----:B---3--:R0:W-:Y:S04]  /*89e30*/  STL.64 [R1+0x7dd8], R16 ;  /* 0x007dd81001007387 */ /* 0x0081e80000100a00 */
        /* <DEDUP_REMOVED lines=10> */
[----:B------:R-:W-:Y:S04]  /*89ee0*/  STL.64 [R1+0x4f0], R8 ;  /* 0x0004f00801007387 */ /* 0x000fe80000100a00 */
[----:B------:R0:W-:Y:S04]  /*89ef0*/  STL.64 [R1+0x4f8], R10 ;  /* 0x0004f80a01007387 */ /* 0x0001e80000100a00 */
[----:B0-----:R-:W3:Y:S04]  /*89f00*/  LDL.LU.64 R10, [R1+0x7e28] ;  /* 0x007e2800010a7983 */ /* 0x001ee80000300a00 */
[----:B------:R-:W2:Y:S04]  /*89f10*/  LDL.LU.64 R8, [R1+0x7e20] ;  /* 0x007e200001087983 */ /* 0x000ea80000300a00 */
[----:B----4-:R-:W-:Y:S04]  /*89f20*/  STL.64 [R1+0x7d08], R14 ;  /* 0x007d080e01007387 */ /* 0x010fe80000100a00 */
[----:B------:R0:W-:Y:S04]  /*89f30*/  STL.64 [R1+0x7d00], R12 ;  /* 0x007d000c01007387 */ /* 0x0001e80000100a00 */
[----:B0-----:R-:W4:Y:S04]  /*89f40*/  LDL.LU R12, [R1+0x1d0] ;  /* 0x0001d000010c7983 */ /* 0x001f280000300800 */
[----:B------:R-:W4:Y:S04]  /*89f50*/  LDL.LU R13, [R1+0x1d4] ;  /* 0x0001d400010d7983 */ /* 0x000f280000300800 */
[----:B------:R-:W4:Y:S04]  /*89f60*/  LDL.LU R14, [R1+0x1d8] ;  /* 0x0001d800010e7983 */ /* 0x000f280000300800 */
[----:B------:R-:W4:Y:S01]  /*89f70*/  LDL.LU R15, [R1+0x1dc] ;  /* 0x0001dc00010f7983 */ /* 0x000f220000300800 */
[C---:B--2---:R-:W-:Y:S11]  /*89f80*/  HMMA.16816.F32.BF16 R4, R24.reuse, R8, R4 ;  /* 0x000000081804723c */ /* 0x044ff60000041804 */
[----:B------:R-:W-:Y:S11]  /*89f90*/  @!UPT UIADD3 URZ, URZ, URZ, URZ ;  /* 0x0000003f3f3ff290 */ /* 0x000ff6000fffe03f */
[----:B------:R-:W-:Y:S01]  /*89fa0*/  @!UPT UIADD3 URZ, URZ, URZ, URZ ;  /* 0x0000003f3f3ff290 */ /* 0x000fe2000fffe03f */
[----:B------:R-:W-:Y:S04]  /*89fb0*/  STL.64 [R1+0x4e0], R4 ;  /* 0x0004e00401007387 */ /* 0x000fe80000100a00 */
[----:B------:R0:W-:Y:S04]  /*89fc0*/  STL.64 [R1+0x4e8], R6 ;  /* 0x0004e80601007387 */ /* 0x0001e80000100a00 */
[----:B0-----:R-:W2:Y:S04]  /*89fd0*/  LDL.LU.64 R6, [R1+0x7e18] ;  /* 0x007e180001067983 */ /* 0x001ea80000300a00 */
[----:B------:R-:W2:Y:S04]  /*89fe0*/  LDL.LU.64 R4, [R1+0x7e10] ;  /* 0x007e100001047983 */ /* 0x000ea80000300a00 */
[----:B---3--:R-:W-:Y:S04]  /*89ff0*/  STL.64 [R1+0x7cf8], R10 ;  /* 0x007cf80a01007387 */ /* 0x008fe80000100a00 */
        /* <DEDUP_REMOVED lines=8> */
[----:B------:R0:W-:Y:S04]  /*8a080*/  STL.64 [R1+0x4d0], R20 ;  /* 0x0004d01401007387 */ /* 0x0001e80000100a00 */
[----:B------:R-:W-:Y:S04]  /*8a090*/  STL.64 [R1+0x4d8], R22 ;  /* 0x0004d81601007387 */ /* 0x000fe80000100a00 */
[----:B0-----:R-:W3:Y:S04]  /*8a0a0*/  LDL.LU.64 R20, [R1+0x7e08] ;  /* 0x007e080001147983 */ /* 0x001ee80000300a00 */
[----:B------:R-:W-:Y:S04]  /*8a0b0*/  STL [R1+0x7cec], R4 ;  /* 0x007cec0401007387 */ /* 0x000fe80000100800 */
[----:B------:R-:W-:Y:S01]  /*8a0c0*/  STL [R1+0x7ce8], R5 ;  /* 0x007ce80501007387 */ /* 0x000fe20000100800 */
[C---:B---3--:R-:W-:Y:S11]  /*8a0d0*/  HMMA.16816.F32.BF16 R8, R24.reuse, R20, R8 ;  /* 0x000000141808723c */ /* 0x048ff60000041808 */
[----:B------:R-:W-:Y:S11]  /*8a0e0*/  @!UPT UIADD3 URZ, URZ, URZ, URZ ;  /* 0x0000003f3f3ff290 */ /* 0x000ff6000fffe03f */
[----:B------:R-:W-:Y:S01]  /*8a0f0*/  @!UPT UIADD3 URZ, URZ, URZ, URZ ;  /* 0x0000003f3f3ff290 */ /* 0x000fe2000fffe03f */
[----:B------:R0:W-:Y:S04]  /*8a100*/  STL.64 [R1+0x4c0], R8 ;  /* 0x0004c00801007387 */ /* 0x0001e80000100a00 */
[----:B------:R-:W-:Y:S01]  /*8a110*/  STL.64 [R1+0x4c8], R10 ;  /* 0x0004c80a01007387 */ /* 0x000fe20000100a00 */
[----:B0-----:R-:W-:Y:S02]  /*8a120*/  MOV R9, R20 ;  /* 0x0000001400097202 */ /* 0x001fe40000000f00 */
[----:B------:R-:W-:Y:S02]  /*8a130*/  MOV R8, R21 ;  /* 0x0000001500087202 */ /* 0x000fe40000000f00 */
        /* <DEDUP_REMOVED lines=10> */
[----:B------:R-:W-:Y:S01]  /*8a1e0*/  STL.64 [R1+0x7d98], R4 ;  /* 0x007d980401007387 */ /* 0x000fe20000100a00 */
[C---:B--2---:R-:W-:Y:S03]  /*8a1f0*/  HMMA.16816.F32.BF16 R20, R24.reuse, R20, R16 ;  /* 0x000000141814723c */ /* 0x044fe60000041810 */
[----:B------:R-:W2:Y:S04]  /*8a200*/  LDL.LU.64 R18, [R1+0x7de0] ;  /* 0x007de00001127983 */ /* 0x000ea80000300a00 */
[----:B------:R-:W2:Y:S11]  /*8a210*/  LDL.LU.64 R16, [R1+0x7dd8] ;  /* 0x007dd80001107983 */ /* 0x000eb60000300a00 */
[----:B------:R-:W-:Y:S05]  /*8a220*/  @!UPT UIADD3 URZ, URZ, URZ, URZ ;  /* 0x0000003f3f3ff290 */ /* 0x000fea000fffe03f */
[----:B------:R0:W-:Y:S04]  /*8a230*/  STL.64 [R1+0x4a0], R20 ;  /* 0x0004a01401007387 */ /* 0x0001e80000100a00 */
[----:B------:R-:W-:Y:S04]  /*8a240*/  STL.64 [R1+0x4a8], R22 ;  /* 0x0004a81601007387 */ /* 0x000fe80000100a00 */
[----:B0-----:R-:W2:Y:S02]  /*8a250*/  LDL.LU.64 R20, [R1+0x7dd0] ;  /* 0x007dd00001147983 */ /* 0x001ea40000300a00 */
[C---:B--2---:R-:W-:Y:S01]  /*8a260*/  HMMA.16816.F32.BF16 R16, R24.reuse, R20, R16 ;  /* 0x000000141810723c */ /* 0x044fe20000041810 */
[----:B------:R-:W-:Y:S11]  /*8a270*/  MOV R3, R21 ;  /* 0x0000001500037202 */ /* 0x000ff60000000f00 */
[----:B------:R-:W-:Y:S11]  /*8a280*/  @!UPT UIADD3 URZ, URZ, URZ, URZ ;  /* 0x0000003f3f3ff290 */ /* 0x000ff6000fffe03f */
[----:B------:R-:W-:Y:S04]  /*8a290*/  STL.64 [R1+0x490], R16 ;  /* 0x0004901001007387 */ /* 0x000fe80000100a00 */
[----:B------:R0:W-:Y:S04]  /*8a2a0*/  STL.64 [R1+0x498], R18 ;  /* 0x0004981201007387 */ /* 0x0001e80000100a00 */
[----:B0-----:R-:W2:Y:S04]  /*8a2b0*/  LDL.LU.64 R18, [R1+0x7dc8] ;  /* 0x007dc80001127983 */ /* 0x001ea80000300a00 */
[----:B------:R-:W2:Y:S04]  /*8a2c0*/  LDL.LU.64 R16, [R1+0x7dc0] ;  /* 0x007dc00001107983 */ /* 0x000ea80000300a00 */
[----:B------:R-:W2:Y:S04]  /*8a2d0*/  LDL.LU.64 R20, [R1+0x7db8] ;  /* 0x007db80001147983 */ /* 0x000ea80000300a00 */
[----:B------:R-:W-:Y:S01]  /*8a2e0*/  STL [R1+0x7cbc], R3 ;  /* 0x007cbc0301007387 */ /* 0x000fe20000100800 */
[C---:B--2---:R-:W-:Y:S03]  /*8a2f0*/  HMMA.16816.F32.BF16 R20, R24.reuse, R20, R16 ;  /* 0x000000141814723c */ /* 0x044fe60000041810 */
[----:B------:R-:W2:Y:S11]  /*8a300*/  LDL.LU.64 R16, [R1+0x7db0] ;  /* 0x007db00001107983 */ /* 0x000eb60000300a00 */
[----:B------:R-:W-:Y:S09]  /*8a310*/  @!UPT UIADD3 URZ, URZ, URZ, URZ ;  /* 0x0000003f3f3ff290 */ /* 0x000ff2000fffe03f */
[----:B------:R0:W-:Y:S04]  /*8a320*/  STL.64 [R1+0x480], R20 ;  /* 0x0004801401007387 */ /* 0x0001e80000100a00 */
[----:B------:R1:W-:Y:S04]  /*8a330*/  STL.64 [R1+0x488], R22 ;  /* 0x0004881601007387 */ /* 0x0003e80000100a00 */
[----:B0-----:R-:W4:Y:S04]  /*8a340*/  LDL.LU.64 R20, [R1+0x7da8] ;  /* 0x007da80001147983 */ /* 0x001f280000300a00 */
[----:B-1----:R-:W3:Y:S01]  /*8a350*/  LDL R23, [R1+0xe10] ;  /* 0x000e100001177983 */ /* 0x002ee20000100800 */
[----:B----4-:R-:W-:Y:S01]  /*8a360*/  HMMA.16816.F32.BF16 R12, R24, R20, R12 ;  /* 0x00000014180c723c */ /* 0x010fe2000004180c */
[----:B------:R-:W-:-:S06]  /*8a370*/  MOV R3, R21 ;  /* 0x0000001500037202 */ /* 0x000fcc0000000f00 */
[----:B------:R-:W-:Y:S01]  /*8a380*/  MOV R21, R8 ;  /* 0x0000000800157202 */ /* 0x000fe20000000f00 */
[----:B------:R-:W-:Y:S11]  /*8a390*/  IMAD.MOV.U32 R20, RZ, RZ, R9 ;  /* 0x000000ffff147224 */ /* 0x000ff600078e0009 */
[----:B------:R-:W-:Y:S04]  /*8a3a0*/  @!UPT UIADD3 URZ, URZ, URZ, URZ ;  /* 0x0000003f3f3ff290 */ /* 0x000fe8000fffe03f */
[----:B------:R2:W-:Y:S04]  /*8a3b0*/  STL.64 [R1+0x470], R12 ;  /* 0x0004700c01007387 */ /* 0x0005e80000100a00 */
[----:B------:R-:W-:Y:S04]  /*8a3c0*/  STL.64 [R1+0x478], R14 ;  /* 0x0004780e01007387 */ /* 0x000fe80000100a00 */
[----:B---3--:R-:W-:Y:S04]  /*8a3d0*/  STL [R1+0x7cc0], R23 ;  /* 0x007cc01701007387 */ /* 0x008fe80000100800 */
[----:B------:R-:W3:Y:S04]  /*8a3e0*/  LDL.LU R8, [R1+0x150] ;  /* 0x0001500001087983 */ /* 0x000ee80000300800 */
[----:B------:R-:W3:Y:S04]  /*8a3f0*/  LDL.LU R9, [R1+0x154] ;  /* 0x0001540001097983 */ /* 0x000ee80000300800 */
[----:B------:R-:W4:Y:S04]  /*8a400*/  LDL.LU R10, [R1+0x158] ;  /* 0x00015800010a7983 */ /* 0x000f280000300800 */
[----:B------:R-:W4:Y:S01]  /*8a410*/  LDL.LU R11, [R1+0x15c] ;  /* 0x00015c00010b7983 */ /* 0x000f220000300800 */
[----:B--2---:R-:W-:-:S02]  /*8a420*/  MOV R12, R17 ;  /* 0x00000011000c7202 */ /* 0x004fc40000000f00 */
[----:B------:R-:W-:Y:S01]  /*8a430*/  MOV R13, R16 ;  /* 0x00000010000d7202 */ /* 0x000fe20000000f00 */
[----:B----4-:R-:W-:Y:S04]  /*8a440*/  STL.64 [R1+0x7d18], R10 ;  /* 0x007d180a01007387 */ /* 0x010fe80000100a00 */
[----:B---3--:R-:W-:Y:S04]  /*8a450*/  STL.64 [R1+0x7d10], R8 ;  /* 0x007d100801007387 */ /* 0x008fe80000100a00 */
[----:B------:R0:W-:Y:S02]  /*8a460*/  STL.64 [R1+0x7d20], R12 ;  /* 0x007d200c01007387 */ /* 0x0001e40000100a00 */
[----:B0-----:R-:W-:-:S02]  /*8a470*/  MOV R12, R7 ;  /* 0x00000007000c7202 */ /* 0x001fc40000000f00 */
[----:B------:R-:W-:-:S05]  /*8a480*/  MOV R13, R6 ;  /* 0x00000006000d7202 */ /* 0x000fca0000000f00 */
[----:B------:R0:W-:Y:S04]  /*8a490*/  STL.64 [R1+0x7d38], R12 ;  /* 0x007d380c01007387 */ /* 0x0001e80000100a00 */
[----:B------:R-:W2:Y:S04]  /*8a4a0*/  LDL.LU R8, [R1+0x160] ;  /* 0x0001600001087983 */ /* 0x000ea80000300800 */
[----:B------:R-:W2:Y:S04]  /*8a4b0*/  LDL.LU R9, [R1+0x164] ;  /* 0x0001640001097983 */ /* 0x000ea80000300800 */
[----:B------:R-:W3:Y:S04]  /*8a4c0*/  LDL.LU R10, [R1+0x168] ;  /* 0x00016800010a7983 */ /* 0x000ee80000300800 */
[----:B------:R-:W3:Y:S04]  /*8a4d0*/  LDL.LU R11, [R1+0x16c] ;  /* 0x00016c00010b7983 */ /* 0x000ee80000300800 */
[----:B------:R-:W4:Y:S04]  /*8a4e0*/  LDL.64 R16, [R1+0x50] ;  /* 0x0000500001107983 */ /* 0x000f280000100a00 */
[----:B----4-:R-:W-:Y:S04]  /*8a4f0*/  STL.64 [R1+0x7d80], R16 ;  /* 0x007d801001007387 */ /* 0x010fe80000100a00 */
[----:B0-----:R-:W4:Y:S04]  /*8a500*/  LDL.64 R12, [R1+0x20] ;  /* 0x00002000010c7983 */ /* 0x001f280000100a00 */
[----:B----4-:R0:W-:Y:S04]  /*8a510*/  STL.64 [R1+0x7d60], R12 ;  /* 0x007d600c01007387 */ /* 0x0101e80000100a00 */
[----:B0-----:R-:W4:Y:S04]  /*8a520*/  LDL.LU R12, [R1+0x190] ;  /* 0x00019000010c7983 */ /* 0x001f280000300800 */
[----:B------:R-:W4:Y:S04]  /*8a530*/  LDL.LU R13, [R1+0x194] ;  /* 0x00019400010d7983 */ /* 0x000f280000300800 */
[----:B------:R-:W2:Y:S04]  /*8a540*/  LDL.LU R14, [R1+0x198] ;  /* 0x00019800010e7983 */ /* 0x000ea80000300800 */
[----:B------:R-:W2:Y:S01]  /*8a550*/  LDL.LU R15, [R1+0x19c] ;  /* 0x00019c00010f7983 */ /* 0x000ea20000300800 */
[----:B------:R-:W-:-:S02]  /*8a560*/  MOV R16, R2 ;  /* 0x0000000200107202 */ /* 0x000fc40000000f00 */
[----:B------:R-:W-:-:S05]  /*8a570*/  MOV R17, R0 ;  /* 0x0000000000117202 */ /* 0x000fca0000000f00 */
[----:B------:R0:W-:Y:S04]  /*8a580*/  STL.64 [R1+0x7da0], R16 ;  /* 0x007da01001007387 */ /* 0x0001e80000100a00 */
[----:B0-----:R-:W3:Y:S04]  /*8a590*/  LDL.LU R16, [R1+0x1c0] ;  /* 0x0001c00001107983 */ /* 0x001ee80000300800 */
[----:B------:R-:W3:Y:S04]  /*8a5a0*/  LDL.LU R17, [R1+0x1c4] ;  /* 0x0001c40001117983 */ /* 0x000ee80000300800 */
[----:B------:R-:W3:Y:S04]  /*8a5b0*/  LDL.LU R18, [R1+0x1c8] ;  /* 0x0001c80001127983 */ /* 0x000ee80000300800 */
[----:B------:R-:W3:Y:S04]  /*8a5c0*/  LDL.LU R19, [R1+0x1cc] ;  /* 0x0001cc0001137983 */ /* 0x000ee80000300800 */
[----:B------:R-:W3:Y:S04]  /*8a5d0*/  LDL.64 R4, [R1+0x70] ;  /* 0x0000700001047983 */ /* 0x000ee80000100a00 */
[----:B--2---:R-:W-:Y:S04]  /*8a5e0*/  STL.64 [R1+0x7d78], R14 ;  /* 0x007d780e01007387 */ /* 0x004fe80000100a00 */
[----:B----4-:R0:W-:Y:S04]  /*8a5f0*/  STL.64 [R1+0x7d70], R12 ;  /* 0x007d700c01007387 */ /* 0x0101e80000100a00 */
[----:B0-----:R-:W2:Y:S04]  /*8a600*/  LDL.LU R12, [R1+0x1a0] ;  /* 0x0001a000010c7983 */ /* 0x001ea80000300800 */
[----:B------:R-:W2:Y:S04]  /*8a610*/  LDL.LU R13, [R1+0x1a4] ;  /* 0x0001a400010d7983 */ /* 0x000ea80000300800 */
[----:B------:R-:W4:Y:S04]  /*8a620*/  LDL.LU R14, [R1+0x1a8] ;  /* 0x0001a800010e7983 */ /* 0x000f280000300800 */
[----:B------:R-:W4:Y:S04]  /*8a630*/  LDL.LU R15, [R1+0x1ac] ;  /* 0x0001ac00010f7983 */ /* 0x000f280000300800 */
[----:B----4-:R-:W-:Y:S04]  /*8a640*/  STL.64 [R1+0x7d90], R14 ;  /* 0x007d900e01007387 */ /* 0x010fe80000100a00 */
[----:B--2---:R0:W-:Y:S04]  /*8a650*/  STL.64 [R1+0x7d88], R12 ;  /* 0x007d880c01007387 */ /* 0x0041e80000100a00 */
[----:B0-----:R-:W2:Y:S04]  /*8a660*/  LDL.LU R12, [R1+0x1b0] ;  /* 0x0001b000010c7983 */ /* 0x001ea80000300800 */
[----:B------:R-:W2:Y:S04]  /*8a670*/  LDL.LU R13, [R1+0x1b4] ;  /* 0x0001b400010d7983 */ /* 0x000ea80000300800 */
[----:B------:R-:W2:Y:S04]  /*8a680*/  LDL.LU R14, [R1+0x1b8] ;  /* 0x0001b800010e7983 */ /* 0x000ea80000300800 */
[----:B------:R-:W2:Y:S04]  /*8a690*/  LDL.LU R15, [R1+0x1bc] ;  /* 0x0001bc00010f7983 */ /* 0x000ea80000300800 */
[----:B---3--:R-:W-:Y:S04]  /*8a6a0*/  STL.64 [R1+0x7d30], R10 ;  /* 0x007d300a01007387 */ /* 0x008fe80000100a00 */
[----:B------:R0:W-:Y:S04]  /*8a6b0*/  STL.64 [R1+0x7d28], R8 ;  /* 0x007d280801007387 */ /* 0x0001e80000100a00 */
[----:B0-----:R-:W3:Y:S04]  /*8a6c0*/  LDL.LU R8, [R1+0x170] ;  /* 0x0001700001087983 */ /* 0x001ee80000300800 */
[----:B------:R-:W3:Y:S04]  /*8a6d0*/  LDL.LU R9, [R1+0x174] ;  /* 0x0001740001097983 */ /* 0x000ee80000300800 */
[----:B------:R-:W4:Y:S04]  /*8a6e0*/  LDL.LU R10, [R1+0x178] ;  /* 0x00017800010a7983 */ /* 0x000f280000300800 */
[----:B------:R-:W4:Y:S01]  /*8a6f0*/  LDL.LU R11, [R1+0x17c] ;  /* 0x00017c00010b7983 */ /* 0x000f220000300800 */
[----:B------:R-:W-:Y:S03]  /*8a700*/  HMMA.16816.F32.BF16 R16, R24, R4, R16 ;  /* 0x000000041810723c */ /* 0x000fe60000041810 */
[----:B----4-:R-:W-:Y:S04]  /*8a710*/  STL.64 [R1+0x7d48], R10 ;  /* 0x007d480a01007387 */ /* 0x010fe80000100a00 */
[----:B---3--:R0:W-:Y:S04]  /*8a720*/  STL.64 [R1+0x7d40], R8 ;  /* 0x007d400801007387 */ /* 0x0081e80000100a00 */
[----:B0-----:R-:W3:Y:S04]  /*8a730*/  LDL.LU R8, [R1+0x180] ;  /* 0x0001800001087983 */ /* 0x001ee80000300800 */
[----:B------:R-:W3:Y:S04]  /*8a740*/  LDL.LU R9, [R1+0x184] ;  /* 0x0001840001097983 */ /* 0x000ee80000300800 */
[----:B------:R-:W3:Y:S04]  /*8a750*/  LDL.LU R10, [R1+0x188] ;  /* 0x00018800010a7983 */ /* 0x000ee80000300800 */
[----:B------:R-:W3:Y:S04]  /*8a760*/  LDL.LU R11, [R1+0x18c] ;  /* 0x00018c00010b7983 */ /* 0x000ee80000300800 */
[----:B------:R0:W-:Y:S04]  /*8a770*/  STL.64 [R1+0x7cd0], R20 ;  /* 0x007cd01401007387 */ /* 0x0001e80000100a00 */
[----:B0-----:R-:W4:Y:S04]  /*8a780*/  LDL.LU R20, [R1+0x130] ;  /* 0x0001300001147983 */ /* 0x001f280000300800 */
[----:B------:R-:W4:Y:S04]  /*8a790*/  LDL.LU R21, [R1+0x134] ;  /* 0x0001340001157983 */ /* 0x000f280000300800 */
        /* <DEDUP_REMOVED lines=8> */
[----:B------:R0:W-:Y:S04]  /*8a820*/  STL.64 [R1+0x460], R16 ;  /* 0x0004601001007387 */ /* 0x0001e80000100a00 */
[----:B------:R1:W-:Y:S04]  /*8a830*/  STL.64 [R1+0x468], R18 ;  /* 0x0004681201007387 */ /* 0x0003e80000100a00 */
[----:B0-----:R-:W1:Y:S01]  /*8a840*/  LDL.LU.64 R16, [R1+0x7da0] ;  /* 0x007da00001107983 */ /* 0x001e620000300a00 */
[----:B------:R-:W-:-:S02]  /*8a850*/  MOV R28, R4 ;  /* 0x00000004001c7202 */ /* 0x000fc40000000f00 */
[----:B------:R-:W-:Y:S02]  /*8a860*/  MOV R7, R5 ;  /* 0x0000000500077202 */ /* 0x000fe40000000f00 */
[----:B------:R-:W4:Y:S01]  /*8a870*/  LDL.LU.64 R4, [R1+0x7d98] ;  /* 0x007d980001047983 */ /* 0x000f220000300a00 */
[C---:B-1----:R-:W-:Y:S03]  /*8a880*/  HMMA.16816.F32.BF16 R16, R24.reuse, R16, R12 ;  /* 0x000000101810723c */ /* 0x042fe6000004180c */
[----:B------:R-:W2:Y:S04]  /*8a890*/  LDL.LU.64 R14, [R1+0x7d90] ;  /* 0x007d9000010e7983 */ /* 0x000ea80000300a00 */
[----:B------:R-:W2:Y:S11]  /*8a8a0*/  LDL.LU.64 R12, [R1+0x7d88] ;  /* 0x007d8800010c7983 */ /* 0x000eb60000300a00 */
[----:B------:R-:W-:Y:S05]  /*8a8b0*/  @!UPT UIADD3 URZ, URZ, URZ, URZ ;  /* 0x0000003f3f3ff290 */ /* 0x000fea000fffe03f */
        /* <DEDUP_REMOVED lines=13> */
[----:B------:R-:W3:Y:S04]  /*8a990*/  LDL.LU.64 R12, [R1+0x7d60] ;  /* 0x007d6000010c7983 */ /* 0x000ee80000300a00 */
[----:B------:R-:W3:Y:S04]  /*8a9a0*/  LDL.LU.64 R18, [R1+0x7d58] ;  /* 0x007d580001127983 */ /* 0x000ee80000300a00 */
[----:B------:R-:W3:Y:S11]  /*8a9b0*/  LDL.LU.64 R16, [R1+0x7d50] ;  /* 0x007d500001107983 */ /* 0x000ef60000300a00 */
[----:B------:R-:W-:Y:S02]  /*8a9c0*/  @!UPT UIADD3 URZ, URZ, URZ, URZ ;  /* 0x0000003f3f3ff290 */ /* 0x000fe4000fffe03f */
[----:B------:R-:W-:Y:S04]  /*8a9d0*/  STL.64 [R1+0x430], R24 ;  /* 0x0004301801007387 */ /* 0x000fe80000100a00 */
[----:B------:R0:W-:Y:S04]  /*8a9e0*/  STL.64 [R1+0x438], R26 ;  /* 0x0004381a01007387 */ /* 0x0001e80000100a00 */
[----:B0-----:R-:W2:Y:S04]  /*8a9f0*/  LDL.LU R26, [R1+0x171c] ;  /* 0x00171c00011a7983 */ /* 0x001ea80000300800 */
[----:B------:R-:W2:Y:S01]  /*8aa00*/  LDL R27, [R1+0xe20] ;  /* 0x000e2000011b7983 */ /* 0x000ea20000100800 */
[C---:B---3--:R-:W-:Y:S01]  /*8aa10*/  HMMA.16816.F32.BF16 R8, R16.reuse, R12, R8 ;  /* 0x0000000c1008723c */ /* 0x048fe20000041808 */
[----:B------:R-:W-:Y:S01]  /*8aa20*/  MOV R2, R12 ;  /* 0x0000000c00027202 */ /* 0x000fe20000000f00 */
[----:B------:R-:W-:Y:S01]  /*8aa30*/  IMAD.MOV.U32 R0, RZ, RZ, R13 ;  /* 0x000000ffff007224 */ /* 0x000fe200078e000d */
[----:B--2---:R0:W-:Y:S04]  /*8aa40*/  STL.64 [R1+0x7cc8], R26 ;  /* 0x007cc81a01007387 */ /* 0x0041e80000100a00 */
[----:B------:R-:W2:Y:S04]  /*8aa50*/  LDL.LU R24, [R1+0x120] ;  /* 0x0001200001187983 */ /* 0x000ea80000300800 */
[----:B------:R-:W2:Y:S04]  /*8aa60*/  LDL.LU R25, [R1+0x124] ;  /* 0x0001240001197983 */ /* 0x000ea80000300800 */
[----:B0-----:R-:W2:Y:S04]  /*8aa70*/  LDL.LU R26, [R1+0x128] ;  /* 0x00012800011a7983 */ /* 0x001ea80000300800 */
        /* <DEDUP_REMOVED lines=8> */
[----:B------:R-:W3:Y:S11]  /*8ab00*/  LDL.LU.64 R8, [R1+0x7d28] ;  /* 0x007d280001087983 */ /* 0x000ef60000300a00 */
[----:B------:R-:W-:Y:S06]  /*8ab10*/  @!UPT UIADD3 URZ, URZ, URZ, URZ ;  /* 0x0000003f3f3ff290 */ /* 0x000fec000fffe03f */
[----:B------:R0:W-:Y:S04]  /*8ab20*/  STL.64 [R1+0x410], R12 ;  /* 0x0004100c01007387 */ /* 0x0001e80000100a00 */
[----:B------:R3:W-:Y:S04]  /*8ab30*/  STL.64 [R1+0x418], R14 ;  /* 0x0004180e01007387 */ /* 0x0007e80000100a00 */
[----:B0-----:R-:W3:Y:S02]  /*8ab40*/  LDL.LU.64 R12, [R1+0x7d20] ;  /* 0x007d2000010c7983 */ /* 0x001ee40000300a00 */
[C---:B---3--:R-:W-:Y:S02]  /*8ab50*/  HMMA.16816.F32.BF16 R12, R16.reuse, R12, R8 ;  /* 0x0000000c100c723c */ /* 0x048fe40000041808 */
[----:B------:R-:W3:Y:S04]  /*8ab60*/  LDL.LU.64 R10, [R1+0x7d18] ;  /* 0x007d1800010a7983 */ /* 0x000ee80000300a00 */
[----:B------:R-:W3:Y:S11]  /*8ab70*/  LDL.LU.64 R8, [R1+0x7d10] ;  /* 0x007d100001087983 */ /* 0x000ef60000300a00 */
[----:B------:R-:W-:Y:S06]  /*8ab80*/  @!UPT UIADD3 URZ, URZ, URZ, URZ ;  /* 0x0000003f3f3ff290 */ /* 0x000fec000fffe03f */
[----:B------:R-:W-:Y:S04]  /*8ab90*/  STL.64 [R1+0x400], R12 ;  /* 0x0004000c01007387 */ /* 0x000fe80000100a00 */
[----:B------:R0:W-:Y:S04]  /*8aba0*/  STL.64 [R1+0x408], R14 ;  /* 0x0004080e01007387 */ /* 0x0001e80000100a00 */
[----:B0-----:R-:W2:Y:S04]  /*8abb0*/  LDL.LU.64 R14, [R1+0x7d08] ;  /* 0x007d0800010e7983 */ /* 0x001ea80000300a00 */
[----:B------:R-:W3:Y:S02]  /*8abc0*/  LDL.LU.64 R12, [R1+0x7d00] ;  /* 0x007d0000010c7983 */ /* 0x000ee40000300a00 */
[----:B---3--:R-:W-:Y:S11]  /*8abd0*/  HMMA.16816.F32.BF16 R8, R16, R12, R8 ;  /* 0x0000000c1008723c */ /* 0x008ff60000041808 */
[----:B------:R-:W-:Y:S11]  /*8abe0*/  @!UPT UIADD3 URZ, URZ, URZ, URZ ;  /* 0x0000003f3f3ff290 */ /* 0x000ff6000fffe03f */
[----:B------:R-:W-:Y:S01]  /*8abf0*/  @!UPT UIADD3 URZ, URZ, URZ, URZ ;  /* 0x0000003f3f3ff290 */ /* 0x000fe2000fffe03f */
[----:B------:R-:W-:Y:S04]  /*8ac00*/  STL.64 [R1+0x3f0], R8 ;  /* 0x0003f00801007387 */ /* 0x000fe80000100a00 */
[----:B------:R0:W-:Y:S04]  /*8ac10*/  STL.64 [R1+0x3f8], R10 ;  /* 0x0003f80a01007387 */ /* 0x0001e80000100a00 */
[----:B0-----:R-:W3:Y:S04]  /*8ac20*/  LDL.LU.64 R10, [R1+0x7cf8] ;  /* 0x007cf800010a7983 */ /* 0x001ee80000300a00 */
[----:B------:R-:W3:Y:S04]  /*8ac30*/  LDL.LU.64 R8, [R1+0x7cf0] ;  /* 0x007cf00001087983 */ /* 0x000ee80000300a00 */
[----:B--2---:R-:W-:Y:S04]  /*8ac40*/  STL.64 [R1+0x7be8], R14 ;  /* 0x007be80e01007387 */ /* 0x004fe80000100a00 */
[----:B------:R4:W-:Y:S02]  /*8ac50*/  STL.64 [R1+0x7be0], R12 ;  /* 0x007be00c01007387 */ /* 0x0009e40000100a00 */
[----:B----4-:R-:W-:-:S02]  /*8ac60*/  MOV R12, R4 ;  /* 0x00000004000c7202 */ /* 0x010fc40000000f00 */
[----:B------:R-:W2:Y:S01]  /*8ac70*/  LDL.LU R4, [R1+0x7cec] ;  /* 0x007cec0001047983 */ /* 0x000ea20000300800 */
[----:B------:R-:W-:-:S03]  /*8ac80*/  MOV R13, R5 ;  /* 0x00000005000d7202 */ /* 0x000fc60000000f00 */
[----:B------:R-:W2:Y:S01]  /*8ac90*/  LDL.LU R5, [R1+0x7ce8] ;  /* 0x007ce80001057983 */ /* 0x000ea20000300800 */
        /* <DEDUP_REMOVED lines=17> */
[----:B------:R1:W-:Y:S04]  /*8adb0*/  STL.64 [R1+0x3d8], R22 ;  /* 0x0003d81601007387 */ /* 0x0003e80000100a00 */
[----:B0-----:R-:W1:Y:S04]  /*8adc0*/  LDL.LU.64 R20, [R1+0x7cd0] ;  /* 0x007cd00001147983 */ /* 0x001e680000300a00 */
[----:B------:R-:W-:Y:S04]  /*8add0*/  STL [R1+0x7ca8], R6 ;  /* 0x007ca80601007387 */ /* 0x000fe80000100800 */
[----:B------:R-:W-:Y:S01]  /*8ade0*/  STL.64 [R1+0x7ca0], R4 ;  /* 0x007ca00401007387 */ /* 0x000fe20000100a00 */
[C---:B-1----:R-:W-:Y:S03]  /*8adf0*/  HMMA.16816.F32.BF16 R20, R16.reuse, R20, R24 ;  /* 0x000000141014723c */ /* 0x042fe60000041818 */
[----:B------:R-:W2:Y:S11]  /*8ae00*/  LDL.LU.64 R26, [R1+0x7cc8] ;  /* 0x007cc800011a7983 */ /* 0x000eb60000300a00 */
[----:B------:R-:W-:Y:S09]  /*8ae10*/  @!UPT UIADD3 URZ, URZ, URZ, URZ ;  /* 0x0000003f3f3ff290 */ /* 0x000ff2000fffe03f */
[----:B------:R-:W-:Y:S04]  /*8ae20*/  STL.64 [R1+0x3c0], R20 ;  /* 0x0003c01401007387 */ /* 0x000fe80000100a00 */
[----:B------:R0:W-:Y:S04]  /*8ae30*/  STL.64 [R1+0x3c8], R22 ;  /* 0x0003c81601007387 */ /* 0x0001e80000100a00 */
[----:B0-----:R-:W4:Y:S01]  /*8ae40*/  LDL.LU R23, [R1+0x7cc0] ;  /* 0x007cc00001177983 */ /* 0x001f220000300800 */
[----:B---3--:R-:W-:Y:S03]  /*8ae50*/  HMMA.16816.F32.BF16 R8, R16, R12, R8 ;  /* 0x0000000c1008723c */ /* 0x008fe60000041808 */
[----:B----4-:R-:W0:Y:S04]  /*8ae60*/  LDSM.16.M88.4 R20, [R23+0x46000] ;  /* 0x046000001714783b */ /* 0x010e280000000200 */
[----:B0-----:R-:W-:Y:S04]  /*8ae70*/  STL.64 [R1+0x7c18], R22 ;  /* 0x007c181601007387 */ /* 0x001fe80000100a00 */
[----:B------:R0:W-:Y:S04]  /*8ae80*/  STL.64 [R1+0x7c10], R20 ;  /* 0x007c101401007387 */ /* 0x0001e80000100a00 */
[----:B------:R-:W3:Y:S01]  /*8ae90*/  LDL R12, [R1+0x80] ;  /* 0x00008000010c7983 */ /* 0x000ee20000100800 */
[----:B------:R-:W-:-:S07]  /*8aea0*/  MOV R13, R3 ;  /* 0x00000003000d7202 */ /* 0x000fce0000000f00 */
[----:B------:R-:W-:Y:S04]  /*8aeb0*/  STL.64 [R1+0x3b0], R8 ;  /* 0x0003b00801007387 */ /* 0x000fe80000100a00 */
[----:B------:R-:W-:Y:S04]  /*8aec0*/  STL.64 [R1+0x3b8], R10 ;  /* 0x0003b80a01007387 */ /* 0x000fe80000100a00 */
[----:B------:R-:W4:Y:S04]  /*8aed0*/  LDL.LU R3, [R1+0x7cbc] ;  /* 0x007cbc0001037983 */ /* 0x000f280000300800 */
[----:B---3--:R-:W-:Y:S04]  /*8aee0*/  STL.64 [R1+0x7c70], R12 ;  /* 0x007c700c01007387 */ /* 0x008fe80000100a00 */
[----:B0-----:R-:W3:Y:S04]  /*8aef0*/  LDL.64 R20, [R1+0x40] ;  /* 0x0000400001147983 */ /* 0x001ee80000100a00 */
[----:B---3--:R0:W-:Y:S04]  /*8af00*/  STL.64 [R1+0x7c30], R20 ;  /* 0x007c301401007387 */ /* 0x0081e80000100a00 */
[----:B0-----:R-:W3:Y:S04]  /*8af10*/  LDL.LU R20, [R1+0x6a0] ;  /* 0x0006a00001147983 */ /* 0x001ee80000300800 */
[----:B------:R-:W3:Y:S04]  /*8af20*/  LDL.LU R21, [R1+0x6a4] ;  /* 0x0006a40001157983 */ /* 0x000ee80000300800 */
[----:B------:R-:W2:Y:S04]  /*8af30*/  LDL.LU R22, [R1+0x6a8] ;  /* 0x0006a80001167983 */ /* 0x000ea80000300800 */
[----:B------:R-:W2:Y:S04]  /*8af40*/  LDL.LU R23, [R1+0x6ac] ;  /* 0x0006ac0001177983 */ /* 0x000ea80000300800 */
[----:B------:R-:W2:Y:S04]  /*8af50*/  LDL R12, [R1+0x90] ;  /* 0x00009000010c7983 */ /* 0x000ea80000100800 */
[----:B------:R-:W2:Y:S04]  /*8af60*/  LDL R13, [R1+0x94] ;  /* 0x00009400010d7983 */ /* 0x000ea80000100800 */
[----:B--2---:R0:W-:Y:S04]  /*8af70*/  STL.64 [R1+0x7c88], R12 ;  /* 0x007c880c01007387 */ /* 0x0041e80000100a00 */
[----:B0-----:R-:W2:Y:S01]  /*8af80*/  LDL R12, [R1+0xa0] ;  /* 0x0000a000010c7983 */ /* 0x001ea20000100800 */
[----:B----4-:R-:W-:-:S03]  /*8af90*/  MOV R13, R3 ;  /* 0x00000003000d7202 */ /* 0x010fc60000000f00 */
[----:B------:R-:W4:Y:S04]  /*8afa0*/  LDL.LU R3, [R1+0x7cb8] ;  /* 0x007cb80001037983 */ /* 0x000f280000300800 */
[----:B--2---:R-:W-:Y:S04]  /*8afb0*/  STL.64 [R1+0x7cb0], R12 ;  /* 0x007cb00c01007387 */ /* 0x004fe80000100a00 */
[----:B------:R-:W-:Y:S04]  /*8afc0*/  STL.64 [R1+0x7c40], R22 ;  /* 0x007c401601007387 */ /* 0x000fe80000100a00 */
[----:B---3--:R0:W-:Y:S04]  /*8afd0*/  STL.64 [R1+0x7c38], R20 ;  /* 0x007c381401007387 */ /* 0x0081e80000100a00 */
[----:B0-----:R-:W2:Y:S04]  /*8afe0*/  LDL.64 R20, [R1+0x60] ;  /* 0x0000600001147983 */ /* 0x001ea80000100a00 */
[----:B--2---:R0:W-:Y:S04]  /*8aff0*/  STL.64 [R1+0x7c50], R20 ;  /* 0x007c501401007387 */ /* 0x0041e80000100a00 */
[----:B------:R-:W2:Y:S04]  /*8b000*/  LDL.LU R12, [R1+0x640] ;  /* 0x00064000010c7983 */ /* 0x000ea80000300800 */
[----:B------:R-:W2:Y:S01]  /*8b010*/  LDL.LU R13, [R1+0x644] ;  /* 0x00064400010d7983 */ /* 0x000ea20000300800 */
[----:B0-----:R-:W-:-:S03]  /*8b020*/  MOV R20, R28 ;  /* 0x0000001c00147202 */ /* 0x001fc60000000f00 */
[----:B------:R-:W2:Y:S01]  /*8b030*/  LDL.LU R14, [R1+0x648] ;  /* 0x00064800010e7983 */ /* 0x000ea20000300800 */
[----:B------:R-:W-:-:S03]  /*8b040*/  MOV R21, R7 ;  /* 0x0000000700157202 */ /* 0x000fc60000000f00 */
[----:B------:R-:W2:Y:S04]  /*8b050*/  LDL.LU R15, [R1+0x64c] ;  /* 0x00064c00010f7983 */ /* 0x000ea80000300800 */
[----:B------:R-:W2:Y:S04]  /*8b060*/  LDL.64 R4, [R1+0xb0] ;  /* 0x0000b00001047983 */ /* 0x000ea80000100a00 */
[----:B------:R0:W-:Y:S04]  /*8b070*/  STL.64 [R1+0x7c68], R20 ;  /* 0x007c681401007387 */ /* 0x0001e80000100a00 */
[----:B0-----:R-:W3:Y:S04]  /*8b080*/  LDL.LU R20, [R1+0x670] ;  /* 0x0006700001147983 */ /* 0x001ee80000300800 */
[----:B------:R-:W3:Y:S04]  /*8b090*/  LDL.LU R21, [R1+0x674] ;  /* 0x0006740001157983 */ /* 0x000ee80000300800 */
[----:B------:R-:W2:Y:S04]  /*8b0a0*/  LDL.LU R22, [R1+0x678] ;  /* 0x0006780001167983 */ /* 0x000ea80000300800 */
[----:B------:R-:W2:Y:S04]  /*8b0b0*/  LDL.LU R23, [R1+0x67c] ;  /* 0x00067c0001177983 */ /* 0x000ea80000300800 */
        /* <DEDUP_REMOVED lines=12> */
[----:B------:R-:W3:Y:S01]  /*8b180*/  LDL.LU.64 R8, [R1+0x10] ;  /* 0x0000100001087983 */ /* 0x000ee20000300a00 */
[----:B------:R-:W-:Y:S03]  /*8b190*/  HMMA.16816.F32.BF16 R12, R16, R4, R12 ;  /* 0x00000004100c723c */ /* 0x000fe6000004180c */
[----:B---3--:R0:W-:Y:S04]  /*8b1a0*/  STL.64 [R1+0x7c48], R8 ;  /* 0x007c480801007387 */ /* 0x0081e80000100a00 */
        /* <DEDUP_REMOVED lines=8> */
[----:B------:R-:W2:Y:S04]  /*8b230*/  LDL.LU R10, [R1+0x688] ;  /* 0x00068800010a7983 */ /* 0x000ea80000300800 */
[----:B------:R-:W2:Y:S04]  /*8b240*/  LDL.LU R11, [R1+0x68c] ;  /* 0x00068c00010b7983 */ /* 0x000ea80000300800 */
[----:B------:R0:W-:Y:S04]  /*8b250*/  STL.64 [R1+0x3a0], R12 ;  /* 0x0003a00c01007387 */ /* 0x0001e80000100a00 */
[----:B------:R1:W-:Y:S04]  /*8b260*/  STL.64 [R1+0x3a8], R14 ;  /* 0x0003a80e01007387 */ /* 0x0003e80000100a00 */
[----:B0-----:R-:W1:Y:S01]  /*8b270*/  LDL.LU.64 R12, [R1+0x7cb0] ;  /* 0x007cb000010c7983 */ /* 0x001e620000300a00 */
[----:B------:R-:W-:-:S03]  /*8b280*/  MOV R28, R5 ;  /* 0x00000005001c7202 */ /* 0x000fc60000000f00 */
[----:B------:R-:W3:Y:S04]  /*8b290*/  LDL.LU R6, [R1+0x7ca8] ;  /* 0x007ca80001067983 */ /* 0x000ee80000300800 */
[----:B------:R-:W2:Y:S01]  /*8b2a0*/  LDL.LU.64 R4, [R1+0x7ca0] ;  /* 0x007ca00001047983 */ /* 0x000ea20000300a00 */
[C---:B-1----:R-:W-:Y:S03]  /*8b2b0*/  HMMA.16816.F32.BF16 R12, R16.reuse, R12, R20 ;  /* 0x0000000c100c723c */ /* 0x042fe60000041814 */
[----:B------:R-:W2:Y:S04]  /*8b2c0*/  LDL.LU.64 R22, [R1+0x7c98] ;  /* 0x007c980001167983 */ /* 0x000ea80000300a00 */
[----:B------:R-:W2:Y:S11]  /*8b2d0*/  LDL.LU.64 R20, [R1+0x7c90] ;  /* 0x007c900001147983 */ /* 0x000eb60000300a00 */
[----:B------:R-:W-:Y:S05]  /*8b2e0*/  @!UPT UIADD3 URZ, URZ, URZ, URZ ;  /* 0x0000003f3f3ff290 */ /* 0x000fea000fffe03f */
        /* <DEDUP_REMOVED lines=8> */
[----:B------:R2:W-:Y:S04]  /*8b370*/  STL.64 [R1+0x388], R14 ;  /* 0x0003880e01007387 */ /* 0x0005e80000100a00 */
[----:B0-----:R-:W2:Y:S01]  /*8b380*/  LDL.LU.64 R12, [R1+0x7c70] ;  /* 0x007c7000010c7983 */ /* 0x001ea20000300a00 */
[----:B------:R-:W-:Y:S01]  /*8b390*/  FADD R24, -R27, R26 ;  /* 0x0000001a1b187221 */ /* 0x000fe20000000100 */
[----:B--2---:R-:W-:Y:S02]  /*8b3a0*/  HMMA.16816.F32.BF16 R12, R16, R12, R20 ;  /* 0x0000000c100c723c */ /* 0x004fe40000041814 */
[----:B------:R-:W2:Y:S01]  /*8b3b0*/  LDL.LU.64 R20, [R1+0x7c68] ;  /* 0x007c680001147983 */ /* 0x000ea20000300a00 */
[----:B------:R-:W-:-:S04]  /*8b3c0*/  FMUL R24, R24, 1.4426950216293334961 ;  /* 0x3fb8aa3b18187820 */ /* 0x000fc80000400000 */
[----:B------:R-:W0:Y:S11]  /*8b3d0*/  MUFU.EX2 R7, R24 ;  /* 0x0000001800077308 */ /* 0x000e360000000800 */
[----:B------:R-:W-:Y:S05]  /*8b3e0*/  @!UPT UIADD3 URZ, URZ, URZ, URZ ;  /* 0x0000003f3f3ff290 */ /* 0x000fea000fffe03f */
[----:B------:R1:W-:Y:S04]  /*8b3f0*/  STL.64 [R1+0x370], R12 ;  /* 0x0003700c01007387 */ /* 0x0003e80000100a00 */
[----:B------:R-:W-:Y:S04]  /*8b400*/  STL.64 [R1+0x378], R14 ;  /* 0x0003780e01007387 */ /* 0x000fe80000100a00 */
[----:B-1----:R-:W3:Y:S04]  /*8b410*/  LDL.LU.64 R12, [R1] ;  /* 0x00000000010c7983 */ /* 0x002ee80000300a00 */
[----:B0-----:R-:W-:Y:S01]  /*8b420*/  STL [R1+0xe14], R7 ;  /* 0x000e140701007387 */ /* 0x001fe20000100800 */
[C---:B--2---:R-:W-:Y:S03]  /*8b430*/  HMMA.16816.F32.BF16 R20, R16.reuse, R20, R8 ;  /* 0x000000141014723c */ /* 0x044fe60000041808 */
[----:B------:R-:W2:Y:S04]  /*8b440*/  LDL.LU.64 R10, [R1+0x7c60] ;  /* 0x007c6000010a7983 */ /* 0x000ea80000300a00 */
[----:B------:R-:W2:Y:S11]  /*8b450*/  LDL.LU.64 R8, [R1+0x7c58] ;  /* 0x007c580001087983 */ /* 0x000eb60000300a00 */
[----:B------:R-:W-:Y:S05]  /*8b460*/  @!UPT UIADD3 URZ, URZ, URZ, URZ ;  /* 0x0000003f3f3ff290 */ /* 0x000fea000fffe03f */
[----:B------:R0:W-:Y:S04]  /*8b470*/  STL.64 [R1+0x360], R20 ;  /* 0x0003601401007387 */ /* 0x0001e80000100a00 */
[----:B------:R-:W-:Y:S04]  /*8b480*/  STL.64 [R1+0x368], R22 ;  /* 0x0003681601007387 */ /* 0x000fe80000100a00 */
[----:B0-----:R-:W2:Y:S01]  /*8b490*/  LDL.LU.64 R20, [R1+0x7c50] ;  /* 0x007c500001147983 */ /* 0x001ea20000300a00 */
[----:B------:R-:W-:Y:S01]  /*8b4a0*/  MOV R24, R29 ;  /* 0x0000001d00187202 */ /* 0x000fe20000000f00 */
[----:B--2---:R-:W-:Y:S01]  /*8b4b0*/  HMMA.16816.F32.BF16 R8, R16, R20, R8 ;  /* 0x000000141008723c */ /* 0x004fe20000041808 */
[----:B------:R-:W-:Y:S11]  /*8b4c0*/  MOV R29, R21 ;  /* 0x00000015001d7202 */ /* 0x000ff60000000f00 */
[----:B------:R-:W-:Y:S11]  /*8b4d0*/  @!UPT UIADD3 URZ, URZ, URZ, URZ ;  /* 0x0000003f3f3ff290 */ /* 0x000ff6000fffe03f */
[----:B------:R0:W-:Y:S04]  /*8b4e0*/  STL.64 [R1+0x350], R8 ;  /* 0x0003500801007387 */ /* 0x0001e80000100a00 */
[----:B------:R-:W-:Y:S04]  /*8b4f0*/  STL.64 [R1+0x358], R10 ;  /* 0x0003580a01007387 */ /* 0x000fe80000100a00 */
[----:B0-----:R-:W2:Y:S04]  /*8b500*/  LDL.LU.64 R8, [R1+0x7c48] ;  /* 0x007c480001087983 */ /* 0x001ea80000300a00 */
[----:B------:R-:W2:Y:S04]  /*8b510*/  LDL.LU.64 R22, [R1+0x7c40] ;  /* 0x007c400001167983 */ /* 0x000ea80000300a00 */
[----:B------:R-:W2:Y:S01]  /*8b520*/  LDL.LU.64 R20, [R1+0x7c38] ;  /* 0x007c380001147983 */ /* 0x000ea20000300a00 */
[----:B---3--:R-:W-:-:S03]  /*8b530*/  MOV R25, R6 ;  /* 0x0000000600197202 */ /* 0x008fc60000000f00 */
[----:B------:R-:W-:Y:S04]  /*8b540*/  STL [R1+0x7b98], R29 ;  /* 0x007b981d01007387 */ /* 0x000fe80000100800 */
[C---:B--2---:R-:W-:Y:S01]  /*8b550*/  HMMA.16816.F32.BF16 R24, R16.reuse, R24, R20 ;  /* 0x000000181018723c */ /* 0x044fe20000041814 */
[----:B------:R-:W2:Y:S11]  /*8b560*/  LDL.LU.64 R20, [R1+0x7c30] ;  /* 0x007c300001147983 */ /* 0x000eb60000300a00 */
[----:B------:R-:W-:Y:S11]  /*8b570*/  @!UPT UIADD3 URZ, URZ, URZ, URZ ;  /* 0x0000003f3f3ff290 */ /* 0x000ff6000fffe03f */
[----:B------:R-:W-:Y:S04]  /*8b580*/  STL.64 [R1+0x340], R24 ;  /* 0x0003401801007387 */ /* 0x000fe80000100a00 */
[----:B------:R0:W-:Y:S04]  /*8b590*/  STL.64 [R1+0x348], R26 ;  /* 0x0003481a01007387 */ /* 0x0001e80000100a00 */
[----:B0-----:R-:W4:Y:S04]  /*8b5a0*/  LDL.LU R27, [R1+0x1340] ;  /* 0x00134000011b7983 */ /* 0x001f280000300800 */
[----:B------:R-:W3:Y:S04]  /*8b5b0*/  LDL.LU R15, [R1+0x1344] ;  /* 0x00134400010f7983 */ /* 0x000ee80000300800 */
[----:B------:R-:W3:Y:S04]  /*8b5c0*/  LDL.LU R14, [R1+0x1348] ;  /* 0x00134800010e7983 */ /* 0x000ee80000300800 */
[----:B---3--:R-:W-:Y:S04]  /*8b5d0*/  STL.64 [R1+0x7c28], R14 ;  /* 0x007c280e01007387 */ /* 0x008fe80000100a00 */
[----:B------:R0:W-:Y:S04]  /*8b5e0*/  STL.64 [R1+0x7c20], R12 ;  /* 0x007c200c01007387 */ /* 0x0001e80000100a00 */
[----:B0-----:R-:W3:Y:S04]  /*8b5f0*/  LDL.LU R12, [R1+0x6b0] ;  /* 0x0006b000010c7983 */ /* 0x001ee80000300800 */
[----:B------:R-:W3:Y:S04]  /*8b600*/  LDL.LU R13, [R1+0x6b4] ;  /* 0x0006b400010d7983 */ /* 0x000ee80000300800 */
[----:B------:R-:W3:Y:S04]  /*8b610*/  LDL.LU R14, [R1+0x6b8] ;  /* 0x0006b800010e7983 */ /* 0x000ee80000300800 */
[----:B------:R-:W3:Y:S04]  /*8b620*/  LDL.LU R15, [R1+0x6bc] ;  /* 0x0006bc00010f7983 */ /* 0x000ee80000300800 */
[----:B------:R-:W4:Y:S04]  /*8b630*/  LDL.LU R6, [R1+0x134c] ;  /* 0x00134c0001067983 */ /* 0x000f280000300800 */
[----:B------:R-:W4:Y:S04]  /*8b640*/  LDL.LU R24, [R1+0x1350] ;  /* 0x0013500001187983 */ /* 0x000f280000300800 */
[----:B------:R-:W4:Y:S04]  /*8b650*/  LDL.LU R25, [R1+0x1354] ;  /* 0x0013540001197983 */ /* 0x000f280000300800 */
[----:B------:R-:W4:Y:S04]  /*8b660*/  LDL.LU R26, [R1+0x1358] ;  /* 0x00135800011a7983 */ /* 0x000f280000300800 */
[----:B------:R-:W4:Y:S04]  /*8b670*/  LDL.LU R11, [R1+0x135c] ;  /* 0x00135c00010b7983 */ /* 0x000f280000300800 */
[----:B------:R-:W4:Y:S01]  /*8b680*/  LDL.LU R10, [R1+0x1360] ;  /* 0x00136000010a7983 */ /* 0x000f220000300800 */
[----:B--2---:R-:W-:Y:S01]  /*8b690*/  IMAD.MOV.U32 R29, RZ, RZ, R21 ;  /* 0x000000ffff1d7224 */ /* 0x004fe200078e0015 */
[----:B---3--:R-:W-:Y:S02]  /*8b6a0*/  HMMA.16816.F32.BF16 R16, R16, R20, R12 ;  /* 0x000000141010723c */ /* 0x008fe4000004180c */
[----:B----4-:R-:W-:Y:S04]  /*8b6b0*/  STL.64 [R1+0x7c08], R10 ;  /* 0x007c080a01007387 */ /* 0x010fe80000100a00 */
[----:B------:R0:W-:Y:S02]  /*8b6c0*/  STL.64 [R1+0x7c00], R8 ;  /* 0x007c000801007387 */ /* 0x0001e40000100a00 */
[----:B0-----:R-:W-:-:S02]  /*8b6d0*/  MOV R8, R2 ;  /* 0x0000000200087202 */ /* 0x001fc40000000f00 */
[----:B------:R-:W-:Y:S01]  /*8b6e0*/  MOV R9, R0 ;  /* 0x0000000000097202 */ /* 0x000fe20000000f00 */
[----:B------:R-:W2:Y:S04]  /*8b6f0*/  LDL.LU R2, [R1+0x1364] ;  /* 0x0013640001027983 */ /* 0x000ea80000300800 */
[----:B------:R-:W3:Y:S04]  /*8b700*/  LDL.LU R0, [R1+0x1368] ;  /* 0x0013680001007983 */ /* 0x000ee80000300800 */
[----:B------:R-:W4:Y:S04]  /*8b710*/  LDL.LU.64 R14, [R1+0x7c28] ;  /* 0x007c2800010e7983 */ /* 0x000f280000300a00 */
[----:B------:R-:W2:Y:S04]  /*8b720*/  LDL.LU.64 R12, [R1+0x7c20] ;  /* 0x007c2000010c7983 */ /* 0x000ea80000300a00 */
[----:B------:R-:W2:Y:S04]  /*8b730*/  LDL.LU.64 R22, [R1+0x7c18] ;  /* 0x007c180001167983 */ /* 0x000ea80000300a00 */
[----:B------:R0:W-:Y:S04]  /*8b740*/  STL.64 [R1+0x330], R16 ;  /* 0x0003301001007387 */ /* 0x0001e80000100a00 */
[----:B------:R1:W-:Y:S04]  /*8b750*/  STL.64 [R1+0x338], R18 ;  /* 0x0003381201007387 */ /* 0x0003e80000100a00 */
[----:B------:R-:W2:Y:S01]  /*8b760*/  LDL.LU.64 R20, [R1+0x7c10] ;  /* 0x007c100001147983 */ /* 0x000ea20000300a00 */
[----:B0-----:R-:W-:-:S02]  /*8b770*/  FMUL R16, R3, R27 ;  /* 0x0000001b03107220 */ /* 0x001fc40000400000 */
[----:B-1----:R-:W-:Y:S02]  /*8b780*/  FMUL R19, R7, R6 ;  /* 0x0000000607137220 */ /* 0x002fe40000400000 */
[----:B------:R-:W3:Y:S01]  /*8b790*/  LDL.LU R6, [R1+0x136c] ;  /* 0x00136c0001067983 */ /* 0x000ee20000300800 */
[----:B----4-:R-:W-:Y:S02]  /*8b7a0*/  FMUL R17, R3, R15 ;  /* 0x0000000f03117220 */ /* 0x010fe40000400000 */
[----:B------:R-:W-:Y:S01]  /*8b7b0*/  FMUL R18, R7, R14 ;  /* 0x0000000e07127220 */ /* 0x000fe20000400000 */
[----:B------:R-:W4:Y:S04]  /*8b7c0*/  LDL.LU R15, [R1+0x1374] ;  /* 0x00137400010f7983 */ /* 0x000f280000300800 */
[----:B------:R-:W4:Y:S04]  /*8b7d0*/  LDL.LU R14, [R1+0x1378] ;  /* 0x00137800010e7983 */ /* 0x000f280000300800 */
[----:B------:R-:W4:Y:S01]  /*8b7e0*/  LDL.LU.64 R10, [R1+0x7c08] ;  /* 0x007c0800010a7983 */ /* 0x000f220000300a00 */
[----:B--2---:R-:W-:Y:S03]  /*8b7f0*/  HMMA.16816.F32.BF16 R16, R20, R8, R16 ;  /* 0x000000081410723c */ /* 0x004fe60000041810 */
[----:B------:R-:W2:Y:S01]  /*8b800*/  LDL.LU.64 R8, [R1+0x7c00] ;  /* 0x007c000001087983 */ /* 0x000ea20000300a00 */
[----:B------:R-:W-:-:S02]  /*8b810*/  FMUL R24, R3, R24 ;  /* 0x0000001803187220 */ /* 0x000fc40000400000 */
[----:B------:R-:W-:Y:S02]  /*8b820*/  FMUL R25, R3, R25 ;  /* 0x0000001903197220 */ /* 0x000fe40000400000 */
[----:B------:R-:W-:Y:S11]  /*8b830*/  FMUL R26, R7, R26 ;  /* 0x0000001a071a7220 */ /* 0x000ff60000400000 */
[----:B------:R-:W-:Y:S04]  /*8b840*/  @!UPT UIADD3 URZ, URZ, URZ, URZ ;  /* 0x0000003f3f3ff290 */ /* 0x000fe8000fffe03f */
[----:B------:R0:W-:Y:S04]  /*8b850*/  STL.64 [R1+0x320], R16 ;  /* 0x0003201001007387 */ /* 0x0001e80000100a00 */
[----:B------:R3:W-:Y:S01]  /*8b860*/  STL.64 [R1+0x328], R18 ;  /* 0x0003281201007387 */ /* 0x0007e20000100a00 */
[----:B0-----:R-:W-:Y:S02]  /*8b870*/  FMUL R17, R3, R2 ;  /* 0x0000000203117220 */ /* 0x001fe40000400000 */
[C---:B---3--:R-:W-:Y:S02]  /*8b880*/  FMUL R18, R7.reuse, R0 ;  /* 0x0000000007127220 */ /* 0x048fe40000400000 */
[----:B----4-:R-:W-:-:S07]  /*8b890*/  FMUL R27, R7, R11 ;  /* 0x0000000b071b7220 */ /* 0x010fce0000400000 */
[----:B--2---:R-:W-:Y:S01]  /*8b8a0*/  HMMA.16816.F32.BF16 R24, R20, R8, R24 ;  /* 0x000000081418723c */ /* 0x004fe20000041818 */
[----:B------:R-:W-:Y:S01]  /*8b8b0*/  FMUL R16, R3, R10 ;  /* 0x0000000a03107220 */ /* 0x000fe20000400000 */
[----:B------:R-:W-:Y:S02]  /*8b8c0*/  MOV R2, R8 ;  /* 0x0000000800027202 */ /* 0x000fe40000000f00 */
[----:B------:R-:W-:Y:S11]  /*8b8d0*/  MOV R0, R9 ;  /* 0x0000000900007202 */ /* 0x000ff60000000f00 */
[----:B------:R-:W-:Y:S08]  /*8b8e0*/  @!UPT UIADD3 URZ, URZ, URZ, URZ ;  /* 0x0000003f3f3ff290 */ /* 0x000ff0000fffe03f */
[----:B------:R-:W-:Y:S04]  /*8b8f0*/  STL.64 [R1+0x310], R24 ;  /* 0x0003101801007387 */ /* 0x000fe80000100a00 */
[----:B------:R0:W-:Y:S04]  /*8b900*/  STL.64 [R1+0x318], R26 ;  /* 0x0003181a01007387 */ /* 0x0001e80000100a00 */
[----:B------:R-:W2:Y:S04]  /*8b910*/  LDL.LU.64 R10, [R1+0x7bf8] ;  /* 0x007bf800010a7983 */ /* 0x000ea80000300a00 */
[----:B------:R-:W3:Y:S04]  /*8b920*/  LDL.LU.64 R8, [R1+0x7bf0] ;  /* 0x007bf00001087983 */ /* 0x000ee80000300a00 */
[----:B0-----:R-:W4:Y:S01]  /*8b930*/  LDL.LU R26, [R1+0x1370] ;  /* 0x00137000011a7983 */ /* 0x001f220000300800 */
[----:B------:R-:W-:-:S03]  /*8b940*/  FMUL R19, R7, R6 ;  /* 0x0000000607137220 */ /* 0x000fc60000400000 */
[----:B------:R-:W2:Y:S04]  /*8b950*/  LDL.LU R27, [R1+0x137c] ;  /* 0x00137c00011b7983 */ /* 0x000ea80000300800 */
[----:B------:R-:W-:Y:S01]  /*8b960*/  HMMA.16816.F32.BF16 R16, R20, R12, R16 ;  /* 0x0000000c1410723c */ /* 0x000fe20000041810 */
[----:B------:R0:W-:Y:S01]  /*8b970*/  STL [R1+0x7b7c], R0 ;  /* 0x007b7c0001007387 */ /* 0x0001e20000100800 */
[----:B------:R-:W-:-:S03]  /*8b980*/  FMUL R25, R3, R15 ;  /* 0x0000000f03197220 */ /* 0x000fc60000400000 */
[----:B------:R1:W-:Y:S04]  /*8b990*/  STL [R1+0x7b78], R2 ;  /* 0x007b780201007387 */ /* 0x0003e80000100800 */
[----:B------:R-:W3:Y:S01]  /*8b9a0*/  LDL.LU R6, [R1+0x138c] ;  /* 0x00138c0001067983 */ /* 0x000ee20000300800 */
[----:B0-----:R-:W-:Y:S02]  /*8b9b0*/  MOV R0, R12 ;  /* 0x0000000c00007202 */ /* 0x001fe40000000f00 */
[----:B-1----:R-:W-:-:S11]  /*8b9c0*/  MOV R2, R13 ;  /* 0x0000000d00027202 */ /* 0x002fd60000000f00 */
[----:B------:R0:W-:Y:S04]  /*8b9d0*/  STL.64 [R1+0x300], R16 ;  /* 0x0003001001007387 */ /* 0x0001e80000100a00 */
[----:B------:R1:W-:Y:S01]  /*8b9e0*/  STL.64 [R1+0x308], R18 ;  /* 0x0003081201007387 */ /* 0x0003e20000100a00 */
[----:B----4-:R-:W-:Y:S02]  /*8b9f0*/  FMUL R24, R3, R26 ;  /* 0x0000001a03187220 */ /* 0x010fe40000400000 */
[C---:B------:R-:W-:Y:S02]  /*8ba00*/  FMUL R26, R7.reuse, R14 ;  /* 0x0000000e071a7220 */ /* 0x040fe40000400000 */
[----:B------:R-:W4:Y:S04]  /*8ba10*/  LDL.LU.64 R14, [R1+0x7be8] ;  /* 0x007be800010e7983 */ /* 0x000f280000300a00 */
[----:B------:R-:W3:Y:S01]  /*8ba20*/  LDL.LU.64 R12, [R1+0x7be0] ;  /* 0x007be000010c7983 */ /* 0x000ee20000300a00 */
[----:B--2---:R-:W-:-:S03]  /*8ba30*/  FMUL R27, R7, R27 ;  /* 0x0000001b071b7220 */ /* 0x004fc60000400000 */
[----:B0-----:R-:W2:Y:S04]  /*8ba40*/  LDL.LU R17, [R1+0x1380] ;  /* 0x0013800001117983 */ /* 0x001ea80000300800 */
[----:B-1----:R-:W2:Y:S04]  /*8ba50*/  LDL.LU R18, [R1+0x1384] ;  /* 0x0013840001127983 */ /* 0x002ea80000300800 */
[----:B------:R-:W2:Y:S01]  /*8ba60*/  LDL.LU R19, [R1+0x1388] ;  /* 0x0013880001137983 */ /* 0x000ea20000300800 */
[----:B---3--:R-:W-:Y:S11]  /*8ba70*/  HMMA.16816.F32.BF16 R24, R20, R12, R24 ;  /* 0x0000000c1418723c */ /* 0x008ff60000041818 */
        /* <DEDUP_REMOVED lines=8> */
[----:B----4-:R0:W-:Y:S04]  /*8bb00*/  STL.64 [R1+0x7b28], R14 ;  /* 0x007b280e01007387 */ /* 0x0101e80000100a00 */
[----:B0-----:R-:W4:Y:S01]  /*8bb10*/  LDL R15, [R1+0xe14] ;  /* 0x000e1400010f7983 */ /* 0x001f220000100800 */
[----:B--2---:R-:W-:-:S02]  /*8bb20*/  FMUL R16, R3, R17 ;  /* 0x0000001103107220 */ /* 0x004fc40000400000 */
[----:B------:R-:W-:Y:S02]  /*8bb30*/  FMUL R17, R3, R18 ;  /* 0x0000001203117220 */ /* 0x000fe40000400000 */
[----:B------:R-:W-:Y:S01]  /*8bb40*/  FMUL R18, R7, R19 ;  /* 0x0000001307127220 */ /* 0x000fe20000400000 */
[----:B------:R0:W-:Y:S04]  /*8bb50*/  STL.64 [R1+0x7b20], R12 ;  /* 0x007b200c01007387 */ /* 0x0001e80000100a00 */
[----:B------:R-:W2:Y:S04]  /*8bb60*/  LDL.LU R14, [R1+0x13ac] ;  /* 0x0013ac00010e7983 */ /* 0x000ea80000300800 */
[----:B0-----:R-:W2:Y:S04]  /*8bb70*/  LDL.LU R13, [R1+0x13b0] ;  /* 0x0013b000010d7983 */ /* 0x001ea80000300800 */
[----:B------:R-:W2:Y:S04]  /*8bb80*/  LDL.LU R12, [R1+0x13b4] ;  /* 0x0013b400010c7983 */ /* 0x000ea80000300800 */
[----:B------:R-:W2:Y:S01]  /*8bb90*/  LDL.LU R7, [R1+0x13b8] ;  /* 0x0013b80001077983 */ /* 0x000ea20000300800 */
[----:B----4-:R-:W-:-:S03]  /*8bba0*/  FMUL R19, R15, R6 ;  /* 0x000000060f137220 */ /* 0x010fc60000400000 */
[----:B------:R-:W4:Y:S04]  /*8bbb0*/  LDL.LU R6, [R1+0x13bc] ;  /* 0x0013bc0001067983 */ /* 0x000f280000300800 */
[----:B------:R-:W-:Y:S11]  /*8bbc0*/  HMMA.16816.F32.BF16 R16, R20, R8, R16 ;  /* 0x000000081410723c */ /* 0x000ff60000041810 */
[----:B------:R-:W-:Y:S11]  /*8bbd0*/  @!UPT UIADD3 URZ, URZ, URZ, URZ ;  /* 0x0000003f3f3ff290 */ /* 0x000ff6000fffe03f */
[----:B------:R-:W-:Y:S01]  /*8bbe0*/  @!UPT UIADD3 URZ, URZ, URZ, URZ ;  /* 0x0000003f3f3ff290 */ /* 0x000fe2000fffe03f */
[----:B------:R0:W-:Y:S04]  /*8bbf0*/  STL.64 [R1+0x2e0], R16 ;  /* 0x0002e01001007387 */ /* 0x0001e80000100a00 */
[----:B------:R1:W-:Y:S04]  /*8bc00*/  STL.64 [R1+0x2e8], R18 ;  /* 0x0002e81201007387 */ /* 0x0003e80000100a00 */
[----:B0-----:R-:W4:Y:S04]  /*8bc10*/  LDL.LU R17, [R1+0x13a0] ;  /* 0x0013a00001117983 */ /* 0x001f280000300800 */
[----:B-1----:R-:W4:Y:S04]  /*8bc20*/  LDL.LU R18, [R1+0x13a4] ;  /* 0x0013a40001127983 */ /* 0x002f280000300800 */
[----:B------:R-:W4:Y:S04]  /*8bc30*/  LDL.LU R19, [R1+0x13a8] ;  /* 0x0013a80001137983 */ /* 0x000f280000300800 */
[----:B------:R-:W-:Y:S04]  /*8bc40*/  STL.64 [R1+0x7b38], R10 ;  /* 0x007b380a01007387 */ /* 0x000fe80000100a00 */
[----:B------:R0:W-:Y:S04]  /*8bc50*/  STL.64 [R1+0x7b30], R8 ;  /* 0x007b300801007387 */ /* 0x0001e80000100a00 */
[----:B0-----:R-:W4:Y:S01]  /*8bc60*/  LDL.64 R8, [R1+0x30] ;  /* 0x0000300001087983 */ /* 0x001f220000100a00 */
[----:B---3--:R-:W-:-:S02]  /*8bc70*/  FMUL R24, R3, R24 ;  /* 0x0000001803187220 */ /* 0x008fc40000400000 */
[----:B------:R-:W-:Y:S02]  /*8bc80*/  FMUL R25, R3, R25 ;  /* 0x0000001903197220 */ /* 0x000fe40000400000 */
[C---:B------:R-:W-:Y:S02]  /*8bc90*/  FMUL R26, R15.reuse, R26 ;  /* 0x0000001a0f1a7220 */ /* 0x040fe40000400000 */
[----:B------:R-:W-:-:S07]  /*8bca0*/  FMUL R27, R15, R27 ;  /* 0x0000001b0f1b7220 */ /* 0x000fce0000400000 */
[----:B------:R-:W-:Y:S01]  /*8bcb0*/  HMMA.16816.F32.BF16 R24, R20, R4, R24 ;  /* 0x000000041418723c */ /* 0x000fe20000041818 */
[----:B------:R-:W-:Y:S11]  /*8bcc0*/  STL [R1+0x7b18], R5 ;  /* 0x007b180501007387 */ /* 0x000ff60000100800 */
[----:B------:R-:W-:Y:S11]  /*8bcd0*/  @!UPT UIADD3 URZ, URZ, URZ, URZ ;  /* 0x0000003f3f3ff290 */ /* 0x000ff6000fffe03f */
[----:B------:R-:W-:Y:S04]  /*8bce0*/  STL.64 [R1+0x2d0], R24 ;  /* 0x0002d01801007387 */ /* 0x000fe80000100a00 */
[----:B------:R2:W-:Y:S02]  /*8bcf0*/  STL.64 [R1+0x2d8], R26 ;  /* 0x0002d81a01007387 */ /* 0x0005e40000100a00 */
[C---:B--2---:R-:W-:Y:S02]  /*8bd00*/  FMUL R26, R15.reuse, R7 ;  /* 0x000000070f1a7220 */ /* 0x044fe40000400000 */
[----:B----4-:R-:W-:Y:S02]  /*8bd10*/  FMUL R27, R15, R6 ;  /* 0x000000060f1b7220 */ /* 0x010fe40000400000 */
[----:B------:R-:W-:-:S02]  /*8bd20*/  FMUL R16, R3, R17 ;  /* 0x0000001103107220 */ /* 0x000fc40000400000 */
[----:B------:R-:W-:Y:S02]  /*8bd30*/  FMUL R17, R3, R18 ;  /* 0x0000001203117220 */ /* 0x000fe40000400000 */
[C---:B------:R-:W-:Y:S02]  /*8bd40*/  FMUL R18, R15.reuse, R19 ;  /* 0x000000130f127220 */ /* 0x040fe40000400000 */
[----:B------:R-:W-:-:S07]  /*8bd50*/  FMUL R19, R15, R14 ;  /* 0x0000000e0f137220 */ /* 0x000fce0000400000 */
[----:B------:R-:W-:Y:S01]  /*8bd60*/  HMMA.16816.F32.BF16 R16, R20, R8, R16 ;  /* 0x000000081410723c */ /* 0x000fe20000041810 */
[----:B------:R-:W-:Y:S11]  /*8bd70*/  MOV R5, R8 ;  /* 0x0000000800057202 */ /* 0x000ff60000000f00 */
[----:B------:R-:W-:Y:S11]  /*8bd80*/  @!UPT UIADD3 URZ, URZ, URZ, URZ ;  /* 0x0000003f3f3ff290 */ /* 0x000ff6000fffe03f */
[----:B------:R0:W-:Y:S04]  /*8bd90*/  STL.64 [R1+0x2c0], R16 ;  /* 0x0002c01001007387 */ /* 0x0001e80000100a00 */
[----:B------:R-:W-:Y:S04]  /*8bda0*/  STL.64 [R1+0x2c8], R18 ;  /* 0x0002c81201007387 */ /* 0x000fe80000100a00 */
[----:B0-----:R-:W2:Y:S04]  /*8bdb0*/  LDL.LU R16, [R1+0x13c0] ;  /* 0x0013c00001107983 */ /* 0x001ea80000300800 */
[----:B------:R-:W3:Y:S04]  /*8bdc0*/  LDL.LU R7, [R1+0x13c4] ;  /* 0x0013c40001077983 */ /* 0x000ee80000300800 */
[----:B------:R-:W4:Y:S04]  /*8bdd0*/  LDL.LU R6, [R1+0x13c8] ;  /* 0x0013c80001067983 */ /* 0x000f280000300800 */
[----:B------:R-:W2:Y:S04]  /*8bde0*/  LDL R8, [R1+0x80] ;  /* 0x0000800001087983 */ /* 0x000ea80000100800 */
[----:B------:R-:W2:Y:S04]  /*8bdf0*/  LDL R9, [R1+0x84] ;  /* 0x0000840001097983 */ /* 0x000ea80000100800 */
[----:B--2---:R0:W-:Y:S04]  /*8be00*/  STL.64 [R1+0x7bc8], R8 ;  /* 0x007bc80801007387 */ /* 0x0041e80000100a00 */
[----:B0-----:R-:W2:Y:S04]  /*8be10*/  LDL R8, [R1+0xb0] ;  /* 0x0000b00001087983 */ /* 0x001ea80000100800 */
[----:B------:R-:W2:Y:S04]  /*8be20*/  LDL.LU R19, [R1+0x13cc] ;  /* 0x0013cc0001137983 */ /* 0x000ea80000300800 */
[----:B------:R-:W2:Y:S04]  /*8be30*/  LDL.LU R11, [R1+0x13d4] ;  /* 0x0013d400010b7983 */ /* 0x000ea80000300800 */
[----:B------:R-:W2:Y:S01]  /*8be40*/  LDL.LU R10, [R1+0x13d8] ;  /* 0x0013d800010a7983 */ /* 0x000ea20000300800 */
[----:B------:R-:W-:Y:S01]  /*8be50*/  MOV R9, R28 ;  /* 0x0000001c00097202 */ /* 0x000fe20000000f00 */
[----:B------:R-:W-:-:S02]  /*8be60*/  FMUL R24, R3, R13 ;  /* 0x0000000d03187220 */ /* 0x000fc40000400000 */
[C---:B------:R-:W-:Y:S01]  /*8be70*/  FMUL R25, R3.reuse, R12 ;  /* 0x0000000c03197220 */ /* 0x040fe20000400000 */
[----:B--2---:R-:W-:Y:S04]  /*8be80*/  STL.64 [R1+0x7bd8], R10 ;  /* 0x007bd80a01007387 */ /* 0x004fe80000100a00 */
[----:B------:R0:W-:Y:S04]  /*8be90*/  STL.64 [R1+0x7bd0], R8 ;  /* 0x007bd00801007387 */ /* 0x0001e80000100a00 */
[----:B0-----:R-:W2:Y:S04]  /*8bea0*/  LDL.LU.64 R8, [R1+0xc0] ;  /* 0x0000c00001087983 */ /* 0x001ea80000300a00 */
[----:B------:R-:W2:Y:S01]  /*8beb0*/  LDL R12, [R1+0xe1c] ;  /* 0x000e1c00010c7983 */ /* 0x000ea20000100800 */
[----:B---3--:R-:W-:-:S03]  /*8bec0*/  FMUL R17, R3, R7 ;  /* 0x0000000703117220 */ /* 0x008fc60000400000 */
[----:B------:R-:W3:Y:S01]  /*8bed0*/  LDL.LU R13, [R1+0x1724] ;  /* 0x00172400010d7983 */ /* 0x000ee20000300800 */
[----:B----4-:R-:W-:-:S03]  /*8bee0*/  FMUL R18, R15, R6 ;  /* 0x000000060f127220 */ /* 0x010fc60000400000 */
[----:B------:R-:W3:Y:S04]  /*8bef0*/  LDL R28, [R1+0xe18] ;  /* 0x000e1800011c7983 */ /* 0x000ee80000100800 */
[----:B------:R-:W4:Y:S01]  /*8bf00*/  LDL R14, [R1+0xe10] ;  /* 0x000e1000010e7983 */ /* 0x000f220000100800 */
[----:B--2---:R-:W-:Y:S01]  /*8bf10*/  HMMA.16816.F32.BF16 R24, R20, R8, R24 ;  /* 0x000000081418723c */ /* 0x004fe20000041818 */
[----:B------:R-:W-:Y:S02]  /*8bf20*/  MOV R7, R8 ;  /* 0x0000000800077202 */ /* 0x000fe40000000f00 */
[----:B------:R-:W-:Y:S11]  /*8bf30*/  MOV R6, R9 ;  /* 0x0000000900067202 */ /* 0x000ff60000000f00 */
[----:B------:R-:W-:Y:S09]  /*8bf40*/  @!UPT UIADD3 URZ, URZ, URZ, URZ ;  /* 0x0000003f3f3ff290 */ /* 0x000ff2000fffe03f */
[----:B------:R-:W-:Y:S04]  /*8bf50*/  STL.64 [R1+0x2b0], R24 ;  /* 0x0002b01801007387 */ /* 0x000fe80000100a00 */
[----:B------:R0:W-:Y:S04]  /*8bf60*/  STL.64 [R1+0x2b8], R26 ;  /* 0x0002b81a01007387 */ /* 0x0001e80000100a00 */
[----:B------:R-:W2:Y:S04]  /*8bf70*/  LDL.LU.64 R10, [R1+0x7bd8] ;  /* 0x007bd800010a7983 */ /* 0x000ea80000300a00 */
[----:B------:R-:W2:Y:S04]  /*8bf80*/  LDL.LU.64 R8, [R1+0x7bd0] ;  /* 0x007bd00001087983 */ /* 0x000ea80000300a00 */
[----:B0-----:R-:W3:Y:S01]  /*8bf90*/  LDL.LU R27, [R1+0x13d0] ;  /* 0x0013d000011b7983 */ /* 0x001ee20000300800 */
[----:B------:R-:W-:-:S02]  /*8bfa0*/  FMUL R16, R3, R16 ;  /* 0x0000001003107220 */ /* 0x000fc40000400000 */
[----:B------:R-:W-:Y:S01]  /*8bfb0*/  FMUL R19, R15, R19 ;  /* 0x000000130f137220 */ /* 0x000fe20000400000 */
[----:B------:R-:W-:Y:S04]  /*8bfc0*/  STL.64 [R1+0x7b48], R6 ;  /* 0x007b480601007387 */ /* 0x000fe80000100a00 */
[----:B------:R0:W-:Y:S04]  /*8bfd0*/  STL.64 [R1+0x7b40], R4 ;  /* 0x007b400401007387 */ /* 0x0001e80000100a00 */
[----:B0-----:R-:W4:Y:S04]  /*8bfe0*/  LDL.LU R5, [R1+0x1720] ;  /* 0x0017200001057983 */ /* 0x001f280000300800 */
[----:B------:R-:W4:Y:S04]  /*8bff0*/  LDL.LU R6, [R1+0x13dc] ;  /* 0x0013dc0001067983 */ /* 0x000f280000300800 */
[----:B------:R-:W4:Y:S01]  /*8c000*/  LDL.LU R4, [R1+0x13fc] ;  /* 0x0013fc0001047983 */ /* 0x000f220000300800 */
[----:B--2---:R-:W-:Y:S03]  /*8c010*/  HMMA.16816.F32.BF16 R16, R20, R8, R16 ;  /* 0x000000081410723c */ /* 0x004fe60000041810 */
[----:B------:R-:W2:Y:S01]  /*8c020*/  LDL.LU.64 R8, [R1+0x7bc8] ;  /* 0x007bc80001087983 */ /* 0x000ea20000300a00 */
[----:B---3--:R-:W-:-:S03]  /*8c030*/  FMUL R26, R3, R27 ;  /* 0x0000001b031a7220 */ /* 0x008fc60000400000 */
[----:B------:R-:W3:Y:S11]  /*8c040*/  LDL.LU R27, [R1+0x13ec] ;  /* 0x0013ec00011b7983 */ /* 0x000ef60000300800 */
[----:B------:R-:W-:Y:S05]  /*8c050*/  @!UPT UIADD3 URZ, URZ, URZ, URZ ;  /* 0x0000003f3f3ff290 */ /* 0x000fea000fffe03f */
[----:B------:R0:W-:Y:S04]  /*8c060*/  STL.64 [R1+0x2a0], R16 ;  /* 0x0002a01001007387 */ /* 0x0001e80000100a00 */
[----:B------:R1:W-:Y:S04]  /*8c070*/  STL.64 [R1+0x2a8], R18 ;  /* 0x0002a81201007387 */ /* 0x0003e80000100a00 */
[----:B0-----:R-:W2:Y:S04]  /*8c080*/  LDL.LU R17, [R1+0x13f0] ;  /* 0x0013f00001117983 */ /* 0x001ea80000300800 */
[----:B-1----:R-:W2:Y:S04]  /*8c090*/  LDL.LU R18, [R1+0x13f4] ;  /* 0x0013f40001127983 */ /* 0x002ea80000300800 */
[----:B------:R-:W2:Y:S01]  /*8c0a0*/  LDL.LU R19, [R1+0x13f8] ;  /* 0x0013f80001137983 */ /* 0x000ea20000300800 */
[----:B------:R-:W-:-:S02]  /*8c0b0*/  FMUL R25, R3, R11 ;  /* 0x0000000b03197220 */ /* 0x000fc40000400000 */
[C---:B------:R-:W-:Y:S01]  /*8c0c0*/  FMUL R7, R15.reuse, R10 ;  /* 0x0000000a0f077220 */ /* 0x040fe20000400000 */
[----:B--2---:R-:W-:Y:S04]  /*8c0d0*/  STL.64 [R1+0x7bb8], R18 ;  /* 0x007bb81201007387 */ /* 0x004fe80000100a00 */
[----:B------:R0:W-:Y:S04]  /*8c0e0*/  STL [R1+0x7bb0], R17 ;  /* 0x007bb01101007387 */ /* 0x0001e80000100800 */
[----:B------:R-:W2:Y:S04]  /*8c0f0*/  LDL R16, [R1+0xa0] ;  /* 0x0000a00001107983 */ /* 0x000ea80000100800 */
[----:B0-----:R-:W2:Y:S04]  /*8c100*/  LDL R17, [R1+0xa4] ;  /* 0x0000a40001117983 */ /* 0x001ea80000100800 */
[----:B------:R-:W2:Y:S04]  /*8c110*/  LDL.LU R24, [R1+0x13e0] ;  /* 0x0013e00001187983 */ /* 0x000ea80000300800 */
[----:B------:R-:W2:Y:S04]  /*8c120*/  LDL.LU R19, [R1+0x13e4] ;  /* 0x0013e40001137983 */ /* 0x000ea80000300800 */
[----:B------:R-:W2:Y:S04]  /*8c130*/  LDL.LU R18, [R1+0x13e8] ;  /* 0x0013e80001127983 */ /* 0x000ea80000300800 */
[----:B------:R-:W2:Y:S04]  /*8c140*/  LDL.LU R11, [R1+0x1400] ;  /* 0x00140000010b7983 */ /* 0x000ea80000300800 */
[----:B------:R-:W2:Y:S01]  /*8c150*/  LDL.LU R10, [R1+0x1404] ;  /* 0x00140400010a7983 */ /* 0x000ea20000300800 */
[----:B----4-:R-:W-:-:S03]  /*8c160*/  FMUL R6, R15, R6 ;  /* 0x000000060f067220 */ /* 0x010fc60000400000 */
[----:B--2---:R-:W-:Y:S04]  /*8c170*/  STL.64 [R1+0x7ba8], R10 ;  /* 0x007ba80a01007387 */ /* 0x004fe80000100a00 */
[----:B------:R0:W-:Y:S04]  /*8c180*/  STL.64 [R1+0x7ba0], R8 ;  /* 0x007ba00801007387 */ /* 0x0001e80000100a00 */
[----:B0-----:R-:W2:Y:S04]  /*8c190*/  LDL R8, [R1+0x90] ;  /* 0x0000900001087983 */ /* 0x001ea80000100800 */
[----:B------:R-:W2:Y:S01]  /*8c1a0*/  LDL R9, [R1+0x94] ;  /* 0x0000940001097983 */ /* 0x000ea20000100800 */
[----:B------:R-:W-:-:S02]  /*8c1b0*/  MOV R10, R7 ;  /* 0x00000007000a7202 */ /* 0x000fc40000000f00 */
[----:B------:R-:W-:Y:S01]  /*8c1c0*/  MOV R11, R6 ;  /* 0x00000006000b7202 */ /* 0x000fe20000000f00 */
[----:B--2---:R0:W-:Y:S04]  /*8c1d0*/  STL.64 [R1+0x7bc0], R8 ;  /* 0x007bc00801007387 */ /* 0x0041e80000100a00 */
[----:B------:R-:W2:Y:S04]  /*8c1e0*/  LDL.LU R7, [R1+0x1408] ;  /* 0x0014080001077983 */ /* 0x000ea80000300800 */
[----:B------:R-:W4:Y:S01]  /*8c1f0*/  LDL.LU R6, [R1+0x140c] ;  /* 0x00140c0001067983 */ /* 0x000f220000300800 */
[----:B0-----:R-:W-:-:S02]  /*8c200*/  MOV R8, R26 ;  /* 0x0000001a00087202 */ /* 0x001fc40000000f00 */
[----:B------:R-:W-:Y:S01]  /*8c210*/  MOV R9, R25 ;  /* 0x0000001900097202 */ /* 0x000fe20000000f00 */
[----:B------:R-:W-:Y:S02]  /*8c220*/  FMUL R25, R3, R19 ;  /* 0x0000001303197220 */ /* 0x000fe40000400000 */
[----:B------:R-:W-:-:S04]  /*8c230*/  FMUL R26, R15, R18 ;  /* 0x000000120f1a7220 */ /* 0x000fc80000400000 */
[C---:B------:R-:W-:Y:S01]  /*8c240*/  HMMA.16816.F32.BF16 R16, R20.reuse, R16, R8 ;  /* 0x000000101410723c */ /* 0x040fe20000041808 */
[----:B------:R-:W2:Y:S01]  /*8c250*/  LDL.LU.64 R8, [R1+0x7bc0] ;  /* 0x007bc00001087983 */ /* 0x000ea20000300a00 */
[----:B------:R-:W-:Y:S02]  /*8c260*/  FMUL R24, R3, R24 ;  /* 0x0000001803187220 */ /* 0x000fe40000400000 */
[----:B---3--:R-:W-:Y:S11]  /*8c270*/  FMUL R27, R15, R27 ;  /* 0x0000001b0f1b7220 */ /* 0x008ff60000400000 */
[----:B------:R-:W-:Y:S08]  /*8c280*/  @!UPT UIADD3 URZ, URZ, URZ, URZ ;  /* 0x0000003f3f3ff290 */ /* 0x000ff0000fffe03f */
[----:B------:R-:W-:Y:S04]  /*8c290*/  STL.64 [R1+0x290], R16 ;  /* 0x0002901001007387 */ /* 0x000fe80000100a00 */
[----:B------:R0:W-:Y:S04]  /*8c2a0*/  STL.64 [R1+0x298], R18 ;  /* 0x0002981201007387 */ /* 0x0001e80000100a00 */
[----:B0-----:R-:W3:Y:S04]  /*8c2b0*/  LDL.LU.64 R18, [R1+0x7bb8] ;  /* 0x007bb80001127983 */ /* 0x001ee80000300a00 */
[----:B------:R-:W3:Y:S04]  /*8c2c0*/  LDL.LU R17, [R1+0x7bb0] ;  /* 0x007bb00001117983 */ /* 0x000ee80000300800 */
[----:B------:R-:W4:Y:S01]  /*8c2d0*/  LDL.LU.64 R10, [R1+0x7ba8] ;  /* 0x007ba800010a7983 */ /* 0x000f220000300a00 */
[----:B--2---:R-:W-:Y:S03]  /*8c2e0*/  HMMA.16816.F32.BF16 R24, R20, R8, R24 ;  /* 0x000000081418723c */ /* 0x004fe60000041818 */
[----:B------:R-:W2:Y:S11]  /*8c2f0*/  LDL.LU.64 R8, [R1+0x7ba0] ;  /* 0x007ba00001087983 */ /* 0x000eb60000300a00 */
[----:B------:R-:W-:Y:S09]  /*8c300*/  @!UPT UIADD3 URZ, URZ, URZ, URZ ;  /* 0x0000003f3f3ff290 */ /* 0x000ff2000fffe03f */
[----:B------:R-:W-:Y:S04]  /*8c310*/  STL.64 [R1+0x280], R24 ;  /* 0x0002801801007387 */ /* 0x000fe80000100a00 */
[----:B------:R4:W-:Y:S01]  /*8c320*/  STL.64 [R1+0x288], R26 ;  /* 0x0002881a01007387 */ /* 0x0009e20000100a00 */
[C---:B---3--:R-:W-:Y:S02]  /*8c330*/  FMUL R16, R3.reuse, R17 ;  /* 0x0000001103107220 */ /* 0x048fe40000400000 */
[----:B------:R-:W-:Y:S02]  /*8c340*/  FMUL R17, R3, R18 ;  /* 0x0000001203117220 */ /* 0x000fe40000400000 */
[C---:B------:R-:W-:Y:S02]  /*8c350*/  FMUL R18, R15.reuse, R19 ;  /* 0x000000130f127220 */ /* 0x040fe40000400000 */
[----:B------:R-:W-:-:S02]  /*8c360*/  FMUL R19, R15, R4 ;  /* 0x000000040f137220 */ /* 0x000fc40000400000 */
[C---:B----4-:R-:W-:Y:S01]  /*8c370*/  FMUL R27, R3.reuse, R11 ;  /* 0x0000000b031b7220 */ /* 0x050fe20000400000 */
[----:B------:R-:W3:Y:S01]  /*8c380*/  LDL R4, [R1+0x40] ;  /* 0x0000400001047983 */ /* 0x000ee20000100800 */
[----:B------:R-:W-:Y:S02]  /*8c390*/  FMUL R26, R3, R10 ;  /* 0x0000000a031a7220 */ /* 0x000fe40000400000 */
[----:B------:R-:W-:Y:S02]  /*8c3a0*/  FADD R24, -R12, R5 ;  /* 0x000000050c187221 */ /* 0x000fe40000000100 */
[----:B------:R-:W-:Y:S02]  /*8c3b0*/  IMAD.MOV.U32 R5, RZ, RZ, R29 ;  /* 0x000000ffff057224 */ /* 0x000fe400078e001d */
[----:B------:R-:W4:Y:S01]  /*8c3c0*/  LDL.LU R29, [R1+0x7b98] ;  /* 0x007b9800011d7983 */ /* 0x000f220000300800 */
[----:B------:R-:W-:Y:S02]  /*8c3d0*/  FADD R28, -R28, R13 ;  /* 0x0000000d1c1c7221 */ /* 0x000fe40000000100 */
[----:B------:R-:W-:-:S02]  /*8c3e0*/  FMUL R25, R15, R7 ;  /* 0x000000070f197220 */ /* 0x000fc40000400000 */
[----:B------:R-:W-:Y:S01]  /*8c3f0*/  FMUL R7, R15, R6 ;  /* 0x000000060f077220 */ /* 0x000fe20000400000 */
[----:B--2---:R-:W-:Y:S01]  /*8c400*/  HMMA.16816.F32.BF16 R8, R20, R8, R16 ;  /* 0x000000081408723c */ /* 0x004fe20000041810 */
[----:B------:R0:W1:Y:S11]  /*8c410*/  LDSM.16.M88.4 R16, [R14+0x47000] ;  /* 0x047000000e10783b */ /* 0x0000760000000200 */
[----:B------:R-:W-:Y:S11]  /*8c420*/  @!UPT UIADD3 URZ, URZ, URZ, URZ ;  /* 0x0000003f3f3ff290 */ /* 0x000ff6000fffe03f */
[----:B------:R-:W-:Y:S04]  /*8c430*/  STL.64 [R1+0x270], R8 ;  /* 0x0002700801007387 */ /* 0x000fe80000100a00 */
[----:B------:R-:W-:Y:S04]  /*8c440*/  STL.64 [R1+0x278], R10 ;  /* 0x0002780a01007387 */ /* 0x000fe80000100a00 */
[----:B0-----:R-:W2:Y:S04]  /*8c450*/  LDL.LU R14, [R1+0x1410] ;  /* 0x00141000010e7983 */ /* 0x001ea80000300800 */
[----:B------:R-:W2:Y:S04]  /*8c460*/  LDL.LU R13, [R1+0x1414] ;  /* 0x00141400010d7983 */ /* 0x000ea80000300800 */
[----:B------:R-:W2:Y:S04]  /*8c470*/  LDL.LU R12, [R1+0x1418] ;  /* 0x00141800010c7983 */ /* 0x000ea80000300800 */
[----:B------:R-:W2:Y:S04]  /*8c480*/  LDL.LU R6, [R1+0x141c] ;  /* 0x00141c0001067983 */ /* 0x000ea80000300800 */
[----:B-1----:R-:W-:Y:S04]  /*8c490*/  STL.64 [R1+0x7b58], R18 ;  /* 0x007b581201007387 */ /* 0x002fe80000100a00 */
[----:B------:R0:W-:Y:S04]  /*8c4a0*/  STL.64 [R1+0x7b50], R16 ;  /* 0x007b501001007387 */ /* 0x0001e80000100a00 */
[----:B0-----:R-:W2:Y:S04]  /*8c4b0*/  LDL R16, [R1+0x50] ;  /* 0x0000500001107983 */ /* 0x001ea80000100800 */
[----:B------:R-:W2:Y:S04]  /*8c4c0*/  LDL R17, [R1+0x54] ;  /* 0x0000540001117983 */ /* 0x000ea80000100800 */
[----:B--2---:R0:W-:Y:S04]  /*8c4d0*/  STL.64 [R1+0x7b80], R16 ;  /* 0x007b801001007387 */ /* 0x0041e80000100a00 */
[----:B0-----:R-:W2:Y:S04]  /*8c4e0*/  LDL R16, [R1+0x70] ;  /* 0x0000700001107983 */ /* 0x001ea80000100800 */
[----:B------:R-:W2:Y:S04]  /*8c4f0*/  LDL R17, [R1+0x74] ;  /* 0x0000740001117983 */ /* 0x000ea80000100800 */
[----:B------:R-:W2:Y:S04]  /*8c500*/  LDL.LU R8, [R1+0x20] ;  /* 0x0000200001087983 */ /* 0x000ea80000300800 */
[----:B------:R-:W2:Y:S04]  /*8c510*/  LDL.LU R9, [R1+0x24] ;  /* 0x0000240001097983 */ /* 0x000ea80000300800 */
[----:B--2---:R0:W-:Y:S04]  /*8c520*/  STL.64 [R1+0x7b70], R8 ;  /* 0x007b700801007387 */ /* 0x0041e80000100a00 */
[----:B0-----:R-:W2:Y:S04]  /*8c530*/  LDL R8, [R1+0x60] ;  /* 0x0000600001087983 */ /* 0x001ea80000100800 */
[----:B------:R-:W2:Y:S04]  /*8c540*/  LDL.LU R11, [R1+0x1424] ;  /* 0x00142400010b7983 */ /* 0x000ea80000300800 */
[----:B------:R-:W2:Y:S01]  /*8c550*/  LDL.LU R10, [R1+0x1428] ;  /* 0x00142800010a7983 */ /* 0x000ea20000300800 */
[----:B----4-:R-:W-:Y:S01]  /*8c560*/  MOV R9, R29 ;  /* 0x0000001d00097202 */ /* 0x010fe20000000f00 */
[----:B------:R-:W-:-:S02]  /*8c570*/  FMUL R29, R24, 1.4426950216293334961 ;  /* 0x3fb8aa3b181d7820 */ /* 0x000fc40000400000 */
[----:B------:R-:W-:Y:S01]  /*8c580*/  FMUL R24, R3, R14 ;  /* 0x0000000e03187220 */ /* 0x000fe20000400000 */
[----:B--2---:R0:W-:Y:S04]  /*8c590*/  STL.64 [R1+0x7b90], R10 ;  /* 0x007b900a01007387 */ /* 0x0041e80000100a00 */
[----:B------:R1:W-:Y:S01]  /*8c5a0*/  STL.64 [R1+0x7b88], R8 ;  /* 0x007b880801007387 */ /* 0x0003e20000100a00 */
[----:B0-----:R-:W-:Y:S02]  /*8c5b0*/  MOV R10, R25 ;  /* 0x00000019000a7202 */ /* 0x001fe40000000f00 */
[----:B------:R-:W-:Y:S02]  /*8c5c0*/  MOV R11, R7 ;  /* 0x00000007000b7202 */ /* 0x000fe40000000f00 */
[----:B-1----:R-:W-:Y:S01]  /*8c5d0*/  MOV R8, R27 ;  /* 0x0000001b00087202 */ /* 0x002fe20000000f00 */
[----:B------:R-:W2:Y:S01]  /*8c5e0*/  LDL.LU R7, [R1+0x142c] ;  /* 0x00142c0001077983 */ /* 0x000ea20000300800 */
[----:B------:R-:W-:-:S07]  /*8c5f0*/  MOV R9, R26 ;  /* 0x0000001a00097202 */ /* 0x000fce0000000f00 */
[----:B------:R-:W-:Y:S01]  /*8c600*/  HMMA.16816.F32.BF16 R16, R20, R16, R8 ;  /* 0x000000101410723c */ /* 0x000fe20000041808 */
[----:B------:R-:W4:Y:S04]  /*8c610*/  LDL.LU.64 R10, [R1+0x7b90] ;  /* 0x007b9000010a7983 */ /* 0x000f280000300a00 */
[----:B------:R-:W2:Y:S01]  /*8c620*/  LDL.LU.64 R8, [R1+0x7b88] ;  /* 0x007b880001087983 */ /* 0x000ea20000300a00 */
[----:B------:R-:W-:Y:S11]  /*8c630*/  FMUL R27, R15, R6 ;  /* 0x000000060f1b7220 */ /* 0x000ff60000400000 */
[----:B------:R-:W-:Y:S06]  /*8c640*/  @!UPT UIADD3 URZ, URZ, URZ, URZ ;  /* 0x0000003f3f3ff290 */ /* 0x000fec000fffe03f */
[----:B------:R0:W-:Y:S04]  /*8c650*/  STL.64 [R1+0x260], R16 ;  /* 0x0002601001007387 */ /* 0x0001e80000100a00 */
[----:B------:R1:W-:Y:S04]  /*8c660*/  STL.64 [R1+0x268], R18 ;  /* 0x0002681201007387 */ /* 0x0003e80000100a00 */
[----:B0-----:R-:W2:Y:S04]  /*8c670*/  LDL.LU.64 R16, [R1+0x7b80] ;  /* 0x007b800001107983 */ /* 0x001ea80000300a00 */
[----:B-1----:R-:W2:Y:S04]  /*8c680*/  LDL.LU R19, [R1+0x1430] ;  /* 0x0014300001137983 */ /* 0x002ea80000300800 */
[----:B------:R-:W2:Y:S04]  /*8c690*/  LDL.LU R18, [R1+0x1434] ;  /* 0x0014340001127983 */ /* 0x000ea80000300800 */
[----:B------:R-:W2:Y:S04]  /*8c6a0*/  LDL.LU R14, [R1+0x1438] ;  /* 0x00143800010e7983 */ /* 0x000ea80000300800 */
[----:B------:R-:W2:Y:S01]  /*8c6b0*/  LDL.LU R6, [R1+0x143c] ;  /* 0x00143c0001067983 */ /* 0x000ea20000300800 */
[----:B------:R-:W-:-:S02]  /*8c6c0*/  FMUL R25, R3, R13 ;  /* 0x0000000d03197220 */ /* 0x000fc40000400000 */
[C---:B------:R-:W-:Y:S01]  /*8c6d0*/  FMUL R26, R15.reuse, R12 ;  /* 0x0000000c0f1a7220 */ /* 0x040fe20000400000 */
[----:B--2---:R0:W-:Y:S04]  /*8c6e0*/  STL [R1+0x7b68], R6 ;  /* 0x007b680601007387 */ /* 0x0041e80000100800 */
[----:B0-----:R-:W2:Y:S02]  /*8c6f0*/  LDL.LU R6, [R1+0x1420] ;  /* 0x0014200001067983 */ /* 0x001ea40000300800 */
[----:B------:R-:W-:Y:S01]  /*8c700*/  HMMA.16816.F32.BF16 R24, R20, R8, R24 ;  /* 0x000000081418723c */ /* 0x000fe20000041818 */
[----:B------:R-:W-:Y:S01]  /*8c710*/  MOV R12, R0 ;  /* 0x00000000000c7202 */ /* 0x000fe20000000f00 */
[----:B---3--:R4:W-:Y:S01]  /*8c720*/  STL.64 [R1+0x7b60], R4 ;  /* 0x007b600401007387 */ /* 0x0089e20000100a00 */
[----:B------:R-:W-:Y:S01]  /*8c730*/  MOV R13, R2 ;  /* 0x00000002000d7202 */ /* 0x000fe20000000f00 */
[----:B------:R-:W-:-:S02]  /*8c740*/  FMUL R7, R15, R7 ;  /* 0x000000070f077220 */ /* 0x000fc40000400000 */
[----:B------:R-:W3:Y:S04]  /*8c750*/  LDL.LU R0, [R1+0x7b7c] ;  /* 0x007b7c0001007983 */ /* 0x000ee80000300800 */
[----:B------:R-:W3:Y:S01]  /*8c760*/  LDL.LU R2, [R1+0x7b78] ;  /* 0x007b780001027983 */ /* 0x000ee20000300800 */
[----:B----4-:R-:W-:-:S03]  /*8c770*/  FMUL R5, R3, R11 ;  /* 0x0000000b03057220 */ /* 0x010fc60000400000 */
[----:B------:R-:W4:Y:S04]  /*8c780*/  LDL.LU.64 R8, [R1+0x7b70] ;  /* 0x007b700001087983 */ /* 0x000f280000300a00 */
[----:B------:R-:W3:Y:S05]  /*8c790*/  LDL.LU R11, [R1+0x1448] ;  /* 0x00144800010b7983 */ /* 0x000eea0000300800 */
[----:B------:R0:W-:Y:S04]  /*8c7a0*/  STL.64 [R1+0x250], R24 ;  /* 0x0002501801007387 */ /* 0x0001e80000100a00 */
[----:B------:R1:W-:Y:S01]  /*8c7b0*/  STL.64 [R1+0x258], R26 ;  /* 0x0002581a01007387 */ /* 0x0003e20000100a00 */
[----:B0-----:R-:W-:-:S02]  /*8c7c0*/  FMUL R24, R3, R19 ;  /* 0x0000001303187220 */ /* 0x001fc40000400000 */
[C---:B------:R-:W-:Y:S02]  /*8c7d0*/  FMUL R25, R3.reuse, R18 ;  /* 0x0000001203197220 */ /* 0x040fe40000400000 */
[----:B--2---:R-:W-:Y:S02]  /*8c7e0*/  FMUL R4, R3, R6 ;  /* 0x0000000603047220 */ /* 0x004fe40000400000 */
[C---:B------:R-:W-:Y:S02]  /*8c7f0*/  FMUL R6, R15.reuse, R10 ;  /* 0x0000000a0f067220 */ /* 0x040fe40000400000 */
[----:B------:R-:W2:Y:S04]  /*8c800*/  LDL.LU R10, [R1+0x144c] ;  /* 0x00144c00010a7983 */ /* 0x000ea80000300800 */
[----:B------:R-:W2:Y:S01]  /*8c810*/  LDL.LU R3, [R1+0x1444] ;  /* 0x0014440001037983 */ /* 0x000ea20000300800 */
[----:B------:R-:W-:Y:S03]  /*8c820*/  HMMA.16816.F32.BF16 R16, R20, R16, R4 ;  /* 0x000000101410723c */ /* 0x000fe60000041804 */
[----:B------:R-:W2:Y:S04]  /*8c830*/  LDL.LU R6, [R1+0x7b68] ;  /* 0x007b680001067983 */ /* 0x000ea80000300800 */
[----:B------:R-:W3:Y:S01]  /*8c840*/  LDL.LU.64 R4, [R1+0x7b60] ;  /* 0x007b600001047983 */ /* 0x000ee20000300a00 */
[C---:B-1----:R-:W-:Y:S11]  /*8c850*/  FMUL R26, R15.reuse, R14 ;  /* 0x0000000e0f1a7220 */ /* 0x042ff60000400000 */
[----:B------:R-:W-:Y:S04]  /*8c860*/  @!UPT UIADD3 URZ, URZ, URZ, URZ ;  /* 0x0000003f3f3ff290 */ /* 0x000fe8000fffe03f */
[----:B------:R-:W-:Y:S04]  /*8c870*/  STL.64 [R1+0x240], R16 ;  /* 0x0002401001007387 */ /* 0x000fe80000100a00 */
[----:B------:R0:W-:Y:S04]  /*8c880*/  STL.64 [R1+0x248], R18 ;  /* 0x0002481201007387 */ /* 0x0001e80000100a00 */
[----:B0-----:R-:W4:Y:S04]  /*8c890*/  LDL.LU.64 R18, [R1+0x7b58] ;  /* 0x007b580001127983 */ /* 0x001f280000300a00 */
[----:B------:R-:W4:Y:S01]  /*8c8a0*/  LDL.LU.64 R16, [R1+0x7b50] ;  /* 0x007b500001107983 */ /* 0x000f220000300a00 */
[----:B--2---:R-:W-:-:S03]  /*8c8b0*/  FMUL R27, R15, R6 ;  /* 0x000000060f1b7220 */ /* 0x004fc60000400000 */
[----:B------:R-:W2:Y:S04]  /*8c8c0*/  LDL.LU.64 R6, [R1+0x7b48] ;  /* 0x007b480001067983 */ /* 0x000ea80000300a00 */
[----:B---3--:R-:W-:Y:S01]  /*8c8d0*/  HMMA.16816.F32.BF16 R24, R20, R4, R24 ;  /* 0x000000041418723c */ /* 0x008fe20000041818 */
[----:B------:R-:W3:Y:S04]  /*8c8e0*/  LDL.LU.64 R4, [R1+0x7b40] ;  /* 0x007b400001047983 */ /* 0x000ee80000300a00 */
[----:B------:R-:W2:Y:S01]  /*8c8f0*/  LDL.LU R23, [R1+0x1440] ;  /* 0x0014400001177983 */ /* 0x000ea20000300800 */
[----:B------:R-:W-:Y:S01]  /*8c900*/  FMUL R28, R28, 1.4426950216293334961 ;  /* 0x3fb8aa3b1c1c7820 */ /* 0x000fe20000400000 */
[----:B------:R-:W0:Y:S08]  /*8c910*/  MUFU.EX2 R29, R29 ;  /* 0x0000001d001d7308 */ /* 0x000e300000000800 */
[----:B------:R-:W1:Y:S01]  /*8c920*/  MUFU.EX2 R28, R28 ;  /* 0x0000001c001c7308 */ /* 0x000e620000000800 */
[----:B0-----:R-:W-:-:S02]  /*8c930*/  FMUL R21, R29, R3 ;  /* 0x000000031d157220 */ /* 0x001fc40000400000 */
[----:B-1----:R-:W-:-:S05]  /*8c940*/  FMUL R22, R28, R11 ;  /* 0x0000000b1c167220 */ /* 0x002fca0000400000 */
[----:B------:R0:W-:Y:S04]  /*8c950*/  STL.64 [R1+0x150], R24 ;  /* 0x0001501801007387 */ /* 0x0001e80000100a00 */
[----:B------:R1:W-:Y:S01]  /*8c960*/  STL.64 [R1+0x158], R26 ;  /* 0x0001581a01007387 */ /* 0x0003e20000100a00 */
[----:B0-----:R-:W-:-:S03]  /*8c970*/  MOV R24, R2 ;  /* 0x0000000200187202 */ /* 0x001fc60000000f00 */
[----:B-1----:R-:W3:Y:S01]  /*8c980*/  LDL.LU R26, [R1+0x1458] ;  /* 0x00145800011a7983 */ /* 0x002ee20000300800 */
[----:B------:R-:W-:-:S03]  /*8c990*/  MOV R25, R0 ;  /* 0x0000000000197202 */ /* 0x000fc60000000f00 */
[----:B------:R-:W3:Y:S04]  /*8c9a0*/  LDL.LU R27, [R1+0x145c] ;  /* 0x00145c00011b7983 */ /* 0x000ee80000300800 */
[----:B------:R-:W3:Y:S04]  /*8c9b0*/  LDL.LU R15, [R1+0x1460] ;  /* 0x00146000010f7983 */ /* 0x000ee80000300800 */
[----:B------:R-:W3:Y:S04]  /*8c9c0*/  LDL.LU R14, [R1+0x1464] ;  /* 0x00146400010e7983 */ /* 0x000ee80000300800 */
[----:B------:R-:W3:Y:S04]  /*8c9d0*/  LDL.LU R2, [R1+0x1468] ;  /* 0x0014680001027983 */ /* 0x000ee80000300800 */
[----:B------:R-:W3:Y:S01]  /*8c9e0*/  LDL.LU R0, [R1+0x146c] ;  /* 0x00146c0001007983 */ /* 0x000ee20000300800 */
[----:B--2---:R-:W-:-:S02]  /*8c9f0*/  FMUL R20, R29, R23 ;  /* 0x000000171d147220 */ /* 0x004fc40000400000 */
[----:B------:R-:W-:Y:S02]  /*8ca00*/  FMUL R23, R28, R10 ;  /* 0x0000000a1c177220 */ /* 0x000fe40000400000 */
[----:B------:R-:W2:Y:S05]  /*8ca10*/  LDL.LU.64 R10, [R1+0x7b38] ;  /* 0x007b3800010a7983 */ /* 0x000eaa0000300a00 */
[----:B----4-:R-:W-:Y:S01]  /*8ca20*/  HMMA.16816.F32.BF16 R20, R16, R8, R20 ;  /* 0x000000081014723c */ /* 0x010fe20000041814 */
[----:B------:R-:W4:Y:S11]  /*8ca30*/  LDL.LU.64 R8, [R1+0x7b30] ;  /* 0x007b300001087983 */ /* 0x000f360000300a00 */
[----:B------:R-:W-:Y:S11]  /*8ca40*/  @!UPT UIADD3 URZ, URZ, URZ, URZ ;  /* 0x0000003f3f3ff290 */ /* 0x000ff6000fffe03f */
[----:B------:R-:W-:Y:S01]  /*8ca50*/  STL.64 [R1+0x130], R20 ;  /* 0x0001301401007387 */ /* 0x000fe20000100a00 */
[----:B------:R-:W-:-:S03]  /*8ca60*/  MOV R3, R23 ;  /* 0x0000001700037202 */ /* 0x000fc60000000f00 */
[----:B------:R0:W-:Y:S04]  /*8ca70*/  STL [R1+0x138], R22 ;  /* 0x0001381601007387 */ /* 0x0001e80000100800 */
[----:B0-----:R-:W2:Y:S04]  /*8ca80*/  LDL.LU R22, [R1+0x1450] ;  /* 0x0014500001167983 */ /* 0x001ea80000300800 */
[----:B------:R-:W4:Y:S04]  /*8ca90*/  LDL.LU R23, [R1+0x1454] ;  /* 0x0014540001177983 */ /* 0x000f280000300800 */
[----:B------:R0:W-:Y:S01]  /*8caa0*/  STL [R1+0x72f0], R3 ;  /* 0x0072f00301007387 */ /* 0x0001e20000100800 */
[----:B--2---:R-:W-:-:S02]  /*8cab0*/  FMUL R20, R29, R22 ;  /* 0x000000161d147220 */ /* 0x004fc40000400000 */
[C---:B---3--:R-:W-:Y:S02]  /*8cac0*/  FMUL R22, R28.reuse, R26 ;  /* 0x0000001a1c167220 */ /* 0x048fe40000400000 */
[----:B----4-:R-:W-:Y:S02]  /*8cad0*/  FMUL R21, R29, R23 ;  /* 0x000000171d157220 */ /* 0x010fe40000400000 */
[----:B------:R-:W-:-:S07]  /*8cae0*/  FMUL R23, R28, R27 ;  /* 0x0000001b1c177220 */ /* 0x000fce0000400000 */
[----:B------:R-:W-:Y:S07]  /*8caf0*/  HMMA.16816.F32.BF16 R24, R16, R24, R20 ;  /* 0x000000181018723c */ /* 0x000fee0000041814 */
[C---:B------:R-:W-:Y:S02]  /*8cb00*/  FMUL R20, R29.reuse, R15 ;  /* 0x0000000f1d147220 */ /* 0x040fe40000400000 */
[----:B------:R-:W-:Y:S02]  /*8cb10*/  FMUL R21, R29, R14 ;  /* 0x0000000e1d157220 */ /* 0x000fe40000400000 */
[----:B------:R-:W-:-:S02]  /*8cb20*/  FMUL R22, R28, R2 ;  /* 0x000000021c167220 */ /* 0x000fc40000400000 */
[----:B------:R-:W-:-:S07]  /*8cb30*/  FMUL R23, R28, R0 ;  /* 0x000000001c177220 */ /* 0x000fce0000400000 */
[----:B------:R-:W-:Y:S03]  /*8cb40*/  HMMA.16816.F32.BF16 R20, R16, R12, R20 ;  /* 0x0000000c1014723c */ /* 0x000fe60000041814 */
[----:B------:R-:W-:Y:S01]  /*8cb50*/  STL.64 [R1+0x120], R24 ;  /* 0x0001201801007387 */ /* 0x000fe20000100a00 */
[----:B0-----:R-:W-:-:S03]  /*8cb60*/  MOV R3, R27 ;  /* 0x0000001b00037202 */ /* 0x001fc60000000f00 */
[----:B------:R0:W-:Y:S04]  /*8cb70*/  STL [R1+0x128], R26 ;  /* 0x0001281a01007387 */ /* 0x0001e80000100800 */
[----:B------:R-:W2:Y:S04]  /*8cb80*/  LDL.LU R27, [R1+0x1478] ;  /* 0x00147800011b7983 */ /* 0x000ea80000300800 */
[----:B0-----:R-:W3:Y:S04]  /*8cb90*/  LDL.LU R26, [R1+0x147c] ;  /* 0x00147c00011a7983 */ /* 0x001ee80000300800 */
[----:B------:R0:W-:Y:S04]  /*8cba0*/  STL [R1+0x72f4], R3 ;  /* 0x0072f40301007387 */ /* 0x0001e80000100800 */
[----:B------:R-:W4:Y:S04]  /*8cbb0*/  LDL.LU.64 R14, [R1+0x7b28] ;  /* 0x007b2800010e7983 */ /* 0x000f280000300a00 */
[----:B------:R-:W2:Y:S01]  /*8cbc0*/  LDL.LU.64 R12, [R1+0x7b20] ;  /* 0x007b2000010c7983 */ /* 0x000ea20000300a00 */
[----:B0-----:R-:W-:-:S03]  /*8cbd0*/  MOV R3, R23 ;  /* 0x0000001700037202 */ /* 0x001fc60000000f00 */
[----:B------:R-:W-:Y:S04]  /*8cbe0*/  STL.64 [R1+0x110], R20 ;  /* 0x0001101401007387 */ /* 0x000fe80000100a00 */
[----:B------:R0:W-:Y:S04]  /*8cbf0*/  STL [R1+0x118], R22 ;  /* 0x0001181601007387 */ /* 0x0001e80000100800 */
[----:B0-----:R-:W2:Y:S04]  /*8cc00*/  LDL.LU R22, [R1+0x1470] ;  /* 0x0014700001167983 */ /* 0x001ea80000300800 */
[----:B------:R-:W3:Y:S04]  /*8cc10*/  LDL.LU R23, [R1+0x1474] ;  /* 0x0014740001177983 */ /* 0x000ee80000300800 */
[----:B------:R-:W4:Y:S04]  /*8cc20*/  LDL.LU R25, [R1+0x1480] ;  /* 0x0014800001197983 */ /* 0x000f280000300800 */
[----:B------:R-:W4:Y:S04]  /*8cc30*/  LDL.LU R24, [R1+0x1484] ;  /* 0x0014840001187983 */ /* 0x000f280000300800 */
[----:B------:R-:W4:Y:S04]  /*8cc40*/  LDL.LU R2, [R1+0x1488] ;  /* 0x0014880001027983 */ /* 0x000f280000300800 */
[----:B------:R-:W4:Y:S04]  /*8cc50*/  LDL.LU R0, [R1+0x148c] ;  /* 0x00148c0001007983 */ /* 0x000f280000300800 */
[----:B------:R0:W-:Y:S01]  /*8cc60*/  STL [R1+0x72f8], R3 ;  /* 0x0072f80301007387 */ /* 0x0001e20000100800 */
[----:B--2---:R-:W-:-:S02]  /*8cc70*/  FMUL R20, R29, R22 ;  /* 0x000000161d147220 */ /* 0x004fc40000400000 */
[C---:B------:R-:W-:Y:S02]  /*8cc80*/  FMUL R22, R28.reuse, R27 ;  /* 0x0000001b1c167220 */ /* 0x040fe40000400000 */
[----:B---3--:R-:W-:Y:S02]  /*8cc90*/  FMUL R21, R29, R23 ;  /* 0x000000171d157220 */ /* 0x008fe40000400000 */
[----:B------:R-:W-:-:S07]  /*8cca0*/  FMUL R23, R28, R26 ;  /* 0x0000001a1c177220 */ /* 0x000fce0000400000 */
[----:B------:R-:W-:Y:S11]  /*8ccb0*/  HMMA.16816.F32.BF16 R20, R16, R12, R20 ;  /* 0x0000000c1014723c */ /* 0x000ff60000041814 */
[----:B------:R-:W-:Y:S11]  /*8ccc0*/  @!UPT UIADD3 URZ, URZ, URZ, URZ ;  /* 0x0000003f3f3ff290 */ /* 0x000ff6000fffe03f */
[----:B------:R-:W-:Y:S01]  /*8ccd0*/  @!UPT UIADD3 URZ, URZ, URZ, URZ ;  /* 0x0000003f3f3ff290 */ /* 0x000fe2000fffe03f */
[----:B------:R1:W-:Y:S01]  /*8cce0*/  STL.64 [R1+0x100], R20 ;  /* 0x0001001401007387 */ /* 0x0003e20000100a00 */
[----:B0-----:R-:W-:Y:S02]  /*8ccf0*/  IMAD.MOV.U32 R3, RZ, RZ, R23 ;  /* 0x000000ffff037224 */ /* 0x001fe400078e0017 */
[----:B----4-:R-:W-:Y:S01]  /*8cd00*/  FMUL R23, R28, R0 ;  /* 0x000000001c177220 */ /* 0x010fe20000400000 */
[----:B------:R0:W-:Y:S04]  /*8cd10*/  STL [R1+0x108], R22 ;  /* 0x0001081601007387 */ /* 0x0001e80000100800 */
[----:B------:R-:W2:Y:S01]  /*8cd20*/  LDL.LU R27, [R1+0x1490] ;  /* 0x00149000011b7983 */ /* 0x000ea20000300800 */
[----:B-1----:R-:W-:-:S03]  /*8cd30*/  FMUL R20, R29, R25 ;  /* 0x000000191d147220 */ /* 0x002fc60000400000 */
[----:B------:R-:W3:Y:S01]  /*8cd40*/  LDL.LU R26, [R1+0x1494] ;  /* 0x00149400011a7983 */ /* 0x000ee20000300800 */
[----:B------:R-:W-:Y:S02]  /*8cd50*/  FMUL R21, R29, R24 ;  /* 0x000000181d157220 */ /* 0x000fe40000400000 */
[----:B0-----:R-:W-:Y:S01]  /*8cd60*/  FMUL R22, R28, R2 ;  /* 0x000000021c167220 */ /* 0x001fe20000400000 */
[----:B------:R-:W4:Y:S04]  /*8cd70*/  LDL.LU R13, [R1+0x1498] ;  /* 0x00149800010d7983 */ /* 0x000f280000300800 */
[----:B------:R-:W4:Y:S02]  /*8cd80*/  LDL.LU R12, [R1+0x149c] ;  /* 0x00149c00010c7983 */ /* 0x000f240000300800 */
[----:B------:R-:W-:Y:S02]  /*8cd90*/  HMMA.16816.F32.BF16 R20, R16, R8, R20 ;  /* 0x000000081014723c */ /* 0x000fe40000041814 */
[----:B------:R0:W-:Y:S04]  /*8cda0*/  STL.64 [R1+0x7a80], R14 ;  /* 0x007a800e01007387 */ /* 0x0001e80000100a00 */
[----:B------:R-:W-:Y:S01]  /*8cdb0*/  STL [R1+0x72fc], R3 ;  /* 0x0072fc0301007387 */ /* 0x000fe20000100800 */
[----:B------:R-:W-:-:S03]  /*8cdc0*/  MOV R8, R5 ;  /* 0x0000000500087202 */ /* 0x000fc60000000f00 */
[----:B0-----:R-:W4:Y:S04]  /*8cdd0*/  LDL.LU R15, [R1+0x14a0] ;  /* 0x0014a000010f7983 */ /* 0x001f280000300800 */
[----:B------:R-:W4:Y:S09]  /*8cde0*/  LDL.LU R14, [R1+0x14a4] ;  /* 0x0014a400010e7983 */ /* 0x000f320000300800 */
[----:B------:R2:W-:Y:S04]  /*8cdf0*/  STL.64 [R1+0xf0], R20 ;  /* 0x0000f01401007387 */ /* 0x0005e80000100a00 */
[----:B------:R4:W-:Y:S04]  /*8ce00*/  STL.64 [R1+0xf8], R22 ;  /* 0x0000f81601007387 */ /* 0x0009e80000100a00 */
[----:B------:R-:W4:Y:S04]  /*8ce10*/  LDL.LU R2, [R1+0x14a8] ;  /* 0x0014a80001027983 */ /* 0x000f280000300800 */
[----:B------:R-:W4:Y:S04]  /*8ce20*/  LDL.LU R0, [R1+0x14ac] ;  /* 0x0014ac0001007983 */ /* 0x000f280000300800 */
[----:B------:R-:W-:Y:S04]  /*8ce30*/  STL.64 [R1+0x7b08], R10 ;  /* 0x007b080a01007387 */ /* 0x000fe80000100a00 */
[----:B------:R-:W4:Y:S01]  /*8ce40*/  LDL.LU R5, [R1+0x7b18] ;  /* 0x007b180001057983 */ /* 0x000f220000300800 */
[----:B------:R-:W-:-:S02]  /*8ce50*/  MOV R24, R7 ;  /* 0x0000000700187202 */ /* 0x000fc40000000f00 */
[----:B------:R-:W-:Y:S01]  /*8ce60*/  MOV R25, R6 ;  /* 0x0000000600197202 */ /* 0x000fe20000000f00 */
[----:B------:R-:W4:Y:S04]  /*8ce70*/  LDL.LU R9, [R1+0x34] ;  /* 0x0000340001097983 */ /* 0x000f280000300800 */
[----:B------:R-:W4:Y:S04]  /*8ce80*/  LDL.LU R7, [R1+0x7b14] ;  /* 0x007b140001077983 */ /* 0x000f280000300800 */
[----:B------:R-:W4:Y:S01]  /*8ce90*/  LDL.LU R6, [R1+0x7b10] ;  /* 0x007b100001067983 */ /* 0x000f220000300800 */
[----:B--2---:R-:W-:-:S02]  /*8cea0*/  FMUL R20, R29, R27 ;  /* 0x0000001b1d147220 */ /* 0x004fc40000400000 */
[----:B---3--:R-:W-:Y:S02]  /*8ceb0*/  FMUL R21, R29, R26 ;  /* 0x0000001a1d157220 */ /* 0x008fe40000400000 */
[C---:B----4-:R-:W-:Y:S02]  /*8cec0*/  FMUL R22, R28.reuse, R13 ;  /* 0x0000000d1c167220 */ /* 0x050fe40000400000 */
[----:B------:R-:W-:-:S07]  /*8ced0*/  FMUL R23, R28, R12 ;  /* 0x0000000c1c177220 */ /* 0x000fce0000400000 */
[----:B------:R-:W-:Y:S11]  /*8cee0*/  HMMA.16816.F32.BF16 R20, R16, R4, R20 ;  /* 0x000000041014723c */ /* 0x000ff60000041814 */
[----:B------:R-:W-:Y:S11]  /*8cef0*/  @!UPT UIADD3 URZ, URZ, URZ, URZ ;  /* 0x0000003f3f3ff290 */ /* 0x000ff6000fffe03f */
[----:B------:R-:W-:Y:S01]  /*8cf00*/  @!UPT UIADD3 URZ, URZ, URZ, URZ ;  /* 0x0000003f3f3ff290 */ /* 0x000fe2000fffe03f */
[----:B------:R0:W-:Y:S01]  /*8cf10*/  STL.64 [R1+0xe0], R20 ;  /* 0x0000e01401007387 */ /* 0x0001e20000100a00 */
[----:B------:R-:W-:-:S03]  /*8cf20*/  MOV R3, R22 ;  /* 0x0000001600037202 */ /* 0x000fc60000000f00 */
[----:B------:R-:W-:Y:S04]  /*8cf30*/  STL [R1+0xec], R23 ;  /* 0x0000ec1701007387 */ /* 0x000fe80000100800 */
[----:B------:R-:W2:Y:S04]  /*8cf40*/  LDL.LU R12, [R1+0xb0] ;  /* 0x0000b000010c7983 */ /* 0x000ea80000300800 */
[----:B------:R-:W2:Y:S01]  /*8cf50*/  LDL.LU R13, [R1+0xb4] ;  /* 0x0000b400010d7983 */ /* 0x000ea20000300800 */
[----:B0-----:R-:W-:-:S03]  /*8cf60*/  FMUL R20, R29, R15 ;  /* 0x0000000f1d147220 */ /* 0x001fc60000400000 */
[----:B------:R-:W-:Y:S04]  /*8cf70*/  STL.64 [R1+0x7a88], R6 ;  /* 0x007a880601007387 */ /* 0x000fe80000100a00 */
[----:B------:R0:W-:Y:S04]  /*8cf80*/  STL [R1+0x74d8], R3 ;  /* 0x0074d80301007387 */ /* 0x0001e80000100800 */
[----:B------:R-:W3:Y:S04]  /*8cf90*/  LDL.LU R26, [R1+0x14b0] ;  /* 0x0014b000011a7983 */ /* 0x000ee80000300800 */
[----:B------:R-:W4:Y:S04]  /*8cfa0*/  LDL.LU R15, [R1+0x14b4] ;  /* 0x0014b400010f7983 */ /* 0x000f280000300800 */
[----:B------:R-:W2:Y:S04]  /*8cfb0*/  LDL.LU R4, [R1+0x14b8] ;  /* 0x0014b80001047983 */ /* 0x000ea80000300800 */
[----:B0-----:R-:W2:Y:S04]  /*8cfc0*/  LDL.LU R3, [R1+0x14bc] ;  /* 0x0014bc0001037983 */ /* 0x001ea80000300800 */
[----:B------:R-:W2:Y:S01]  /*8cfd0*/  LDL.LU.64 R10, [R1+0x7b08] ;  /* 0x007b0800010a7983 */ /* 0x000ea20000300a00 */
[----:B------:R-:W-:-:S02]  /*8cfe0*/  FMUL R21, R29, R14 ;  /* 0x0000000e1d157220 */ /* 0x000fc40000400000 */
[C---:B------:R-:W-:Y:S01]  /*8cff0*/  FMUL R22, R28.reuse, R2 ;  /* 0x000000021c167220 */ /* 0x040fe20000400000 */
[----:B------:R-:W2:Y:S01]  /*8d000*/  LDL.LU R14, [R1+0x14c0] ;  /* 0x0014c000010e7983 */ /* 0x000ea20000300800 */
[----:B------:R-:W-:-:S03]  /*8d010*/  FMUL R23, R28, R0 ;  /* 0x000000001c177220 */ /* 0x000fc60000400000 */
[----:B------:R-:W2:Y:S04]  /*8d020*/  LDL.LU R7, [R1+0x14c4] ;  /* 0x0014c40001077983 */ /* 0x000ea80000300800 */
[----:B------:R-:W-:Y:S01]  /*8d030*/  HMMA.16816.F32.BF16 R20, R16, R8, R20 ;  /* 0x000000081014723c */ /* 0x000fe20000041814 */
[----:B------:R-:W2:Y:S04]  /*8d040*/  LDL.LU R6, [R1+0x14c8] ;  /* 0x0014c80001067983 */ /* 0x000ea80000300800 */
[----:B------:R-:W2:Y:S11]  /*8d050*/  LDL.LU R5, [R1+0x14cc] ;  /* 0x0014cc0001057983 */ /* 0x000eb60000300800 */
[----:B------:R-:W-:Y:S08]  /*8d060*/  @!UPT UIADD3 URZ, URZ, URZ, URZ ;  /* 0x0000003f3f3ff290 */ /* 0x000ff0000fffe03f */
[----:B------:R-:W-:Y:S02]  /*8d070*/  MOV R9, R20 ;  /* 0x0000001400097202 */ /* 0x000fe40000000f00 */
[----:B------:R-:W-:Y:S02]  /*8d080*/  MOV R8, R21 ;  /* 0x0000001500087202 */ /* 0x000fe40000000f00 */
[----:B------:R-:W-:Y:S02]  /*8d090*/  MOV R2, R22 ;  /* 0x0000001600027202 */ /* 0x000fe40000000f00 */
[----:B------:R-:W-:Y:S01]  /*8d0a0*/  MOV R0, R23 ;  /* 0x0000001700007202 */ /* 0x000fe20000000f00 */
[C---:B---3--:R-:W-:Y:S02]  /*8d0b0*/  FMUL R20, R29.reuse, R26 ;  /* 0x0000001a1d147220 */ /* 0x048fe40000400000 */
[----:B----4-:R-:W-:Y:S02]  /*8d0c0*/  FMUL R21, R29, R15 ;  /* 0x0000000f1d157220 */ /* 0x010fe40000400000 */
[----:B--2---:R-:W-:-:S02]  /*8d0d0*/  FMUL R22, R28, R4 ;  /* 0x000000041c167220 */ /* 0x004fc40000400000 */
[----:B------:R-:W-:Y:S01]  /*8d0e0*/  FMUL R23, R28, R3 ;  /* 0x000000031c177220 */ /* 0x000fe20000400000 */
[----:B------:R-:W-:Y:S04]  /*8d0f0*/  STL.64 [R1+0x7aa0], R10 ;  /* 0x007aa00a01007387 */ /* 0x000fe80000100a00 */
[----:B------:R0:W-:Y:S02]  /*8d100*/  STL.64 [R1+0x7a98], R8 ;  /* 0x007a980801007387 */ /* 0x0001e40000100a00 */
[----:B0-----:R-:W-:Y:S02]  /*8d110*/  HMMA.16816.F32.BF16 R8, R16, R24, R20 ;  /* 0x000000181008723c */ /* 0x001fe40000041814 */
[----:B------:R-:W-:Y:S04]  /*8d120*/  STL [R1+0x72ec], R0 ;  /* 0x0072ec0001007387 */ /* 0x000fe80000100800 */
[----:B------:R0:W-:Y:S04]  /*8d130*/  STL [R1+0x72e8], R2 ;  /* 0x0072e80201007387 */ /* 0x0001e80000100800 */
[----:B------:R-:W2:Y:S04]  /*8d140*/  LDL.LU R4, [R1+0x14d0] ;  /* 0x0014d00001047983 */ /* 0x000ea80000300800 */
[----:B------:R-:W3:Y:S09]  /*8d150*/  LDL.LU R3, [R1+0x14d4] ;  /* 0x0014d40001037983 */ /* 0x000ef20000300800 */
[----:B------:R-:W-:Y:S04]  /*8d160*/  STL.64 [R1+0xdd0], R8 ;  /* 0x000dd00801007387 */ /* 0x000fe80000100a00 */
[----:B------:R-:W-:Y:S04]  /*8d170*/  STL.64 [R1+0xdd8], R10 ;  /* 0x000dd80a01007387 */ /* 0x000fe80000100a00 */
[----:B0-----:R-:W4:Y:S04]  /*8d180*/  LDL.LU R2, [R1+0x14d8] ;  /* 0x0014d80001027983 */ /* 0x001f280000300800 */
[----:B------:R-:W2:Y:S04]  /*8d190*/  LDL.LU R0, [R1+0x14dc] ;  /* 0x0014dc0001007983 */ /* 0x000ea80000300800 */
[----:B------:R-:W2:Y:S04]  /*8d1a0*/  LDL.LU R24, [R1+0x80] ;  /* 0x0000800001187983 */ /* 0x000ea80000300800 */
[----:B------:R-:W2:Y:S01]  /*8d1b0*/  LDL.LU R25, [R1+0x84] ;  /* 0x0000840001197983 */ /* 0x000ea20000300800 */
[----:B------:R-:W-:-:S02]  /*8d1c0*/  FMUL R20, R29, R14 ;  /* 0x0000000e1d147220 */ /* 0x000fc40000400000 */
[----:B------:R-:W-:Y:S02]  /*8d1d0*/  FMUL R21, R29, R7 ;  /* 0x000000071d157220 */ /* 0x000fe40000400000 */
[C---:B------:R-:W-:Y:S02]  /*8d1e0*/  FMUL R22, R28.reuse, R6 ;  /* 0x000000061c167220 */ /* 0x040fe40000400000 */
[----:B------:R-:W-:-:S07]  /*8d1f0*/  FMUL R23, R28, R5 ;  /* 0x000000051c177220 */ /* 0x000fce0000400000 */
[----:B------:R-:W-:Y:S01]  /*8d200*/  HMMA.16816.F32.BF16 R20, R16, R12, R20 ;  /* 0x0000000c1014723c */ /* 0x000fe20000041814 */
[----:B--2---:R0:W-:Y:S04]  /*8d210*/  STL.64 [R1+0x7b00], R24 ;  /* 0x007b001801007387 */ /* 0x0041e80000100a00 */
[----:B0-----:R-:W2:Y:S04]  /*8d220*/  LDL.LU R24, [R1+0xa0] ;  /* 0x0000a00001187983 */ /* 0x001ea80000300800 */
[----:B------:R-:W2:Y:S04]  /*8d230*/  LDL.LU R25, [R1+0xa4] ;  /* 0x0000a40001197983 */ /* 0x000ea80000300800 */
[----:B------:R-:W2:Y:S04]  /*8d240*/  LDL.LU R8, [R1+0x70] ;  /* 0x0000700001087983 */ /* 0x000ea80000300800 */
[----:B------:R-:W2:Y:S04]  /*8d250*/  LDL.LU R9, [R1+0x74] ;  /* 0x0000740001097983 */ /* 0x000ea80000300800 */
[----:B------:R-:W2:Y:S04]  /*8d260*/  LDL.LU R12, [R1+0x60] ;  /* 0x00006000010c7983 */ /* 0x000ea80000300800 */
[----:B------:R0:W-:Y:S04]  /*8d270*/  STL.64 [R1+0xdc0], R20 ;  /* 0x000dc01401007387 */ /* 0x0001e80000100a00 */
[----:B------:R4:W-:Y:S04]  /*8d280*/  STL.64 [R1+0xdc8], R22 ;  /* 0x000dc81601007387 */ /* 0x0009e80000100a00 */
[----:B------:R-:W2:Y:S01]  /*8d290*/  LDL.LU R13, [R1+0x64] ;  /* 0x00006400010d7983 */ /* 0x000ea20000300800 */
[----:B0-----:R-:W-:-:S03]  /*8d2a0*/  FMUL R20, R29, R4 ;  /* 0x000000041d147220 */ /* 0x001fc60000400000 */
[----:B------:R-:W2:Y:S01]  /*8d2b0*/  LDL.LU R5, [R1+0x14e0] ;  /* 0x0014e00001057983 */ /* 0x000ea20000300800 */
[----:B---3--:R-:W-:Y:S02]  /*8d2c0*/  FMUL R21, R29, R3 ;  /* 0x000000031d157220 */ /* 0x008fe40000400000 */
[C---:B----4-:R-:W-:Y:S01]  /*8d2d0*/  FMUL R22, R28.reuse, R2 ;  /* 0x000000021c167220 */ /* 0x050fe20000400000 */
[----:B------:R-:W3:Y:S01]  /*8d2e0*/  LDL.LU R4, [R1+0x14e4] ;  /* 0x0014e40001047983 */ /* 0x000ee20000300800 */
[----:B------:R-:W-:-:S03]  /*8d2f0*/  FMUL R23, R28, R0 ;  /* 0x000000001c177220 */ /* 0x000fc60000400000 */
[----:B------:R-:W4:Y:S04]  /*8d300*/  LDL.LU R3, [R1+0x14e8] ;  /* 0x0014e80001037983 */ /* 0x000f280000300800 */
[----:B------:R-:W3:Y:S04]  /*8d310*/  LDL.LU R2, [R1+0x14ec] ;  /* 0x0014ec0001027983 */ /* 0x000ee80000300800 */
[----:B------:R-:W3:Y:S01]  /*8d320*/  LDL R0, [R1+0x278c] ;  /* 0x00278c0001007983 */ /* 0x000ee20000100800 */
[----:B--2---:R-:W-:Y:S03]  /*8d330*/  HMMA.16816.F32.BF16 R20, R16, R24, R20 ;  /* 0x000000181014723c */ /* 0x004fe60000041814 */
[----:B------:R-:W2:Y:S04]  /*8d340*/  LDL.LU.64 R24, [R1+0x7b00] ;  /* 0x007b000001187983 */ /* 0x000ea80000300a00 */
[----:B------:R-:W2:Y:S04]  /*8d350*/  LDL.LU R27, [R1+0x14f0] ;  /* 0x0014f000011b7983 */ /* 0x000ea80000300800 */
[----:B------:R-:W2:Y:S11]  /*8d360*/  LDL.LU R26, [R1+0x14f4] ;  /* 0x0014f400011a7983 */ /* 0x000eb60000300800 */
[----:B------:R-:W-:Y:S01]  /*8d370*/  @!UPT UIADD3 URZ, URZ, URZ, URZ ;  /* 0x0000003f3f3ff290 */ /* 0x000fe2000fffe03f */
[----:B------:R-:W-:Y:S04]  /*8d380*/  STL.64 [R1+0xdb0], R20 ;  /* 0x000db01401007387 */ /* 0x000fe80000100a00 */
[----:B------:R-:W-:Y:S04]  /*8d390*/  STL.64 [R1+0xdb8], R22 ;  /* 0x000db81601007387 */ /* 0x000fe80000100a00 */
[----:B--2---:R-:W-:Y:S04]  /*8d3a0*/  STL.64 [R1+0x7af8], R26 ;  /* 0x007af81a01007387 */ /* 0x004fe80000100a00 */
[----:B------:R0:W-:Y:S04]  /*8d3b0*/  STL.64 [R1+0x7af0], R24 ;  /* 0x007af01801007387 */ /* 0x0001e80000100a00 */
[----:B0-----:R-:W2:Y:S04]  /*8d3c0*/  LDL.LU R24, [R1+0x90] ;  /* 0x0000900001187983 */ /* 0x001ea80000300800 */
[----:B------:R-:W2:Y:S04]  /*8d3d0*/  LDL.LU R25, [R1+0x94] ;  /* 0x0000940001197983 */ /* 0x000ea80000300800 */
[----:B------:R-:W2:Y:S04]  /*8d3e0*/  LDL.LU R15, [R1+0x14f8] ;  /* 0x0014f800010f7983 */ /* 0x000ea80000300800 */
[----:B------:R-:W2:Y:S01]  /*8d3f0*/  LDL.LU R14, [R1+0x14fc] ;  /* 0x0014fc00010e7983 */ /* 0x000ea20000300800 */
[----:B------:R-:W-:-:S03]  /*8d400*/  FMUL R20, R29, R5 ;  /* 0x000000051d147220 */ /* 0x000fc60000400000 */
[----:B------:R-:W2:Y:S01]  /*8d410*/  LDL.LU R11, [R1+0x1500] ;  /* 0x00150000010b7983 */ /* 0x000ea20000300800 */
[----:B---3--:R-:W-:-:S03]  /*8d420*/  FMUL R21, R29, R4 ;  /* 0x000000041d157220 */ /* 0x008fc60000400000 */
[----:B------:R-:W3:Y:S01]  /*8d430*/  LDL.LU R10, [R1+0x1504] ;  /* 0x00150400010a7983 */ /* 0x000ee20000300800 */
[C---:B----4-:R-:W-:Y:S02]  /*8d440*/  FMUL R22, R28.reuse, R3 ;  /* 0x000000031c167220 */ /* 0x050fe40000400000 */
[----:B------:R-:W-:Y:S01]  /*8d450*/  FMUL R23, R28, R2 ;  /* 0x000000021c177220 */ /* 0x000fe20000400000 */
[----:B------:R-:W4:Y:S04]  /*8d460*/  LDL.LU R7, [R1+0x1508] ;  /* 0x0015080001077983 */ /* 0x000f280000300800 */
[----:B------:R-:W3:Y:S04]  /*8d470*/  LDL.LU R6, [R1+0x150c] ;  /* 0x00150c0001067983 */ /* 0x000ee80000300800 */
[----:B------:R-:W3:Y:S01]  /*8d480*/  LDL.LU.64 R26, [R1+0x7af8] ;  /* 0x007af800011a7983 */ /* 0x000ee20000300a00 */
[----:B--2---:R-:W-:Y:S03]  /*8d490*/  HMMA.16816.F32.BF16 R20, R16, R24, R20 ;  /* 0x000000181014723c */ /* 0x004fe60000041814 */
[----:B------:R-:W2:Y:S04]  /*8d4a0*/  LDL.LU.64 R24, [R1+0x7af0] ;  /* 0x007af00001187983 */ /* 0x000ea80000300a00 */
[----:B------:R-:W4:Y:S04]  /*8d4b0*/  LDL.LU R5, [R1+0x1510] ;  /* 0x0015100001057983 */ /* 0x000f280000300800 */
[----:B------:R-:W4:Y:S11]  /*8d4c0*/  LDL.LU R4, [R1+0x1514] ;  /* 0x0015140001047983 */ /* 0x000f360000300800 */
[----:B------:R-:W-:Y:S01]  /*8d4d0*/  @!UPT UIADD3 URZ, URZ, URZ, URZ ;  /* 0x0000003f3f3ff290 */ /* 0x000fe2000fffe03f */
[----:B------:R3:W-:Y:S04]  /*8d4e0*/  STL.64 [R1+0xda0], R20 ;  /* 0x000da01401007387 */ /* 0x0007e80000100a00 */
[----:B------:R0:W-:Y:S04]  /*8d4f0*/  STL.64 [R1+0xda8], R22 ;  /* 0x000da81601007387 */ /* 0x0001e80000100a00 */
[----:B------:R-:W4:Y:S01]  /*8d500*/  LDL.LU R3, [R1+0x1518] ;  /* 0x0015180001037983 */ /* 0x000f220000300800 */
[----:B---3--:R-:W-:-:S03]  /*8d510*/  FMUL R20, R29, R27 ;  /* 0x0000001b1d147220 */ /* 0x008fc60000400000 */
[----:B------:R-:W3:Y:S01]  /*8d520*/  LDL.LU R2, [R1+0x151c] ;  /* 0x00151c0001027983 */ /* 0x000ee20000300800 */
[----:B------:R-:W-:Y:S02]  /*8d530*/  FMUL R21, R29, R26 ;  /* 0x0000001a1d157220 */ /* 0x000fe40000400000 */
[C---:B0-----:R-:W-:Y:S02]  /*8d540*/  FMUL R22, R28.reuse, R15 ;  /* 0x0000000f1c167220 */ /* 0x041fe40000400000 */
[----:B------:R-:W-:-:S07]  /*8d550*/  FMUL R23, R28, R14 ;  /* 0x0000000e1c177220 */ /* 0x000fce0000400000 */
[----:B--2---:R-:W-:Y:S11]  /*8d560*/  HMMA.16816.F32.BF16 R20, R16, R24, R20 ;  /* 0x000000181014723c */ /* 0x004ff60000041814 */
[----:B------:R-:W-:Y:S11]  /*8d570*/  @!UPT UIADD3 URZ, URZ, URZ, URZ ;  /* 0x0000003f3f3ff290 */ /* 0x000ff6000fffe03f */
[----:B------:R-:W-:Y:S01]  /*8d580*/  @!UPT UIADD3 URZ, URZ, URZ, URZ ;  /* 0x0000003f3f3ff290 */ /* 0x000fe2000fffe03f */
[----:B------:R-:W-:Y:S04]  /*8d590*/  STL.64 [R1+0xd90], R20 ;  /* 0x000d901401007387 */ /* 0x000fe80000100a00 */
[----:B------:R-:W-:Y:S04]  /*8d5a0*/  STL.64 [R1+0xd98], R22 ;  /* 0x000d981601007387 */ /* 0x000fe80000100a00 */
[----:B------:R-:W0:Y:S01]  /*8d5b0*/  LDSM.16.M88.4 R20, [R0+0x40000] ;  /* 0x040000000014783b */ /* 0x000e220000000200 */
[C---:B------:R-:W-:Y:S02]  /*8d5c0*/  FMUL R24, R29.reuse, R11 ;  /* 0x0000000b1d187220 */ /* 0x040fe40000400000 */
[----:B------:R-:W-:Y:S01]  /*8d5d0*/  FMUL R25, R29, R10 ;  /* 0x0000000a1d197220 */ /* 0x000fe20000400000 */
[----:B0-----:R-:W-:Y:S04]  /*8d5e0*/  STL.64 [R1+0x7ac8], R22 ;  /* 0x007ac81601007387 */ /* 0x001fe80000100a00 */
[----:B------:R0:W-:Y:S04]  /*8d5f0*/  STL.64 [R1+0x7ac0], R20 ;  /* 0x007ac01401007387 */ /* 0x0001e80000100a00 */
[----:B------:R-:W2:Y:S01]  /*8d600*/  LDL.64 R10, [R1+0x18] ;  /* 0x00001800010a7983 */ /* 0x000ea20000100a00 */
[----:B----4-:R-:W-:-:S02]  /*8d610*/  FMUL R26, R28, R7 ;  /* 0x000000071c1a7220 */ /* 0x010fc40000400000 */
[----:B------:R-:W-:-:S07]  /*8d620*/  FMUL R27, R28, R6 ;  /* 0x000000061c1b7220 */ /* 0x000fce0000400000 */
[----:B0-----:R-:W-:Y:S07]  /*8d630*/  HMMA.16816.F32.BF16 R20, R16, R8, R24 ;  /* 0x000000081014723c */ /* 0x001fee0000041818 */
[C---:B------:R-:W-:Y:S02]  /*8d640*/  FMUL R24, R29.reuse, R5 ;  /* 0x000000051d187220 */ /* 0x040fe40000400000 */
[----:B------:R-:W-:Y:S02]  /*8d650*/  FMUL R25, R29, R4 ;  /* 0x000000041d197220 */ /* 0x000fe40000400000 */
[----:B------:R-:W-:-:S02]  /*8d660*/  FMUL R26, R28, R3 ;  /* 0x000000031c1a7220 */ /* 0x000fc40000400000 */
[----:B---3--:R-:W-:-:S07]  /*8d670*/  FMUL R27, R28, R2 ;  /* 0x000000021c1b7220 */ /* 0x008fce0000400000 */
[----:B------:R-:W-:Y:S01]  /*8d680*/  HMMA.16816.F32.BF16 R4, R16, R12, R24 ;  /* 0x0000000c1004723c */ /* 0x000fe20000041818 */
[----:B------:R-:W0:Y:S04]  /*8d690*/  LDSM.16.M88.4 R24, [R0+0x41000] ;  /* 0x041000000018783b */ /* 0x000e280000000200 */
[----:B--2---:R-:W-:Y:S04]  /*8d6a0*/  STL.64 [R1+0x7ab8], R10 ;  /* 0x007ab80a01007387 */ /* 0x004fe80000100a00 */
[----:B------:R-:W-:Y:S04]  /*8d6b0*/  STL.64 [R1+0xd80], R20 ;  /* 0x000d801401007387 */ /* 0x000fe80000100a00 */
[----:B------:R1:W-:Y:S04]  /*8d6c0*/  STL.64 [R1+0xd88], R22 ;  /* 0x000d881601007387 */ /* 0x0003e80000100a00 */
[----:B-1----:R-:W2:Y:S04]  /*8d6d0*/  LDL.LU R23, [R1+0x1520] ;  /* 0x0015200001177983 */ /* 0x002ea80000300800 */
[----:B------:R-:W3:Y:S04]  /*8d6e0*/  LDL.LU R22, [R1+0x1524] ;  /* 0x0015240001167983 */ /* 0x000ee80000300800 */
[----:B------:R-:W-:Y:S04]  /*8d6f0*/  STL.64 [R1+0xd70], R4 ;  /* 0x000d700401007387 */ /* 0x000fe80000100a00 */
[----:B------:R-:W-:Y:S04]  /*8d700*/  STL.64 [R1+0xd78], R6 ;  /* 0x000d780601007387 */ /* 0x000fe80000100a00 */
[----:B------:R-:W4:Y:S04]  /*8d710*/  LDL.LU R13, [R1+0x1528] ;  /* 0x00152800010d7983 */ /* 0x000f280000300800 */
[----:B------:R-:W2:Y:S04]  /*8d720*/  LDL.LU R12, [R1+0x152c] ;  /* 0x00152c00010c7983 */ /* 0x000ea80000300800 */
[----:B------:R-:W2:Y:S04]  /*8d730*/  LDL.LU R20, [R1+0x40] ;  /* 0x0000400001147983 */ /* 0x000ea80000300800 */
[----:B------:R-:W2:Y:S04]  /*8d740*/  LDL.LU R21, [R1+0x44] ;  /* 0x0000440001157983 */ /* 0x000ea80000300800 */
[----:B--2---:R1:W-:Y:S04]  /*8d750*/  STL.64 [R1+0x7ad8], R20 ;  /* 0x007ad81401007387 */ /* 0x0043e80000100a00 */
[----:B-1----:R-:W2:Y:S04]  /*8d760*/  LDL.LU R20, [R1+0x50] ;  /* 0x0000500001147983 */ /* 0x002ea80000300800 */
[----:B------:R-:W2:Y:S04]  /*8d770*/  LDL.LU R21, [R1+0x54] ;  /* 0x0000540001157983 */ /* 0x000ea80000300800 */
[----:B------:R-:W2:Y:S04]  /*8d780*/  LDL.64 R10, [R1+0x28] ;  /* 0x00002800010a7983 */ /* 0x000ea80000100a00 */
[----:B--2---:R-:W-:Y:S04]  /*8d790*/  STL.64 [R1+0x7ad0], R10 ;  /* 0x007ad00a01007387 */ /* 0x004fe80000100a00 */
        /* <DEDUP_REMOVED lines=10> */
[----:B--2---:R4:W-:Y:S04]  /*8d840*/  STL.64 [R1+0x7ae8], R6 ;  /* 0x007ae80601007387 */ /* 0x0049e80000100a00 */
[----:B------:R1:W-:Y:S04]  /*8d850*/  STL.64 [R1+0x7ae0], R4 ;  /* 0x007ae00401007387 */ /* 0x0003e80000100a00 */
[----:B------:R-:W2:Y:S01]  /*8d860*/  LDL.LU R8, [R1+0x1530] ;  /* 0x0015300001087983 */ /* 0x000ea20000300800 */
[----:B----4-:R-:W-:-:S03]  /*8d870*/  FMUL R6, R28, R13 ;  /* 0x0000000d1c067220 */ /* 0x010fc60000400000 */
[----:B------:R-:W4:Y:S01]  /*8d880*/  LDL.LU R9, [R1+0x1534] ;  /* 0x0015340001097983 */ /* 0x000f220000300800 */
[----:B------:R-:W-:Y:S02]  /*8d890*/  FMUL R7, R28, R12 ;  /* 0x0000000c1c077220 */ /* 0x000fe40000400000 */
[C---:B-1----:R-:W-:Y:S01]  /*8d8a0*/  FMUL R4, R29.reuse, R23 ;  /* 0x000000171d047220 */ /* 0x042fe20000400000 */
[----:B------:R-:W4:Y:S01]  /*8d8b0*/  LDL.LU R3, [R1+0x1538] ;  /* 0x0015380001037983 */ /* 0x000f220000300800 */
[----:B---3--:R-:W-:-:S03]  /*8d8c0*/  FMUL R5, R29, R22 ;  /* 0x000000161d057220 */ /* 0x008fc60000400000 */
[----:B------:R-:W3:Y:S04]  /*8d8d0*/  LDL.LU R2, [R1+0x153c] ;  /* 0x00153c0001027983 */ /* 0x000ee80000300800 */
[----:B------:R-:W-:Y:S01]  /*8d8e0*/  HMMA.16816.F32.BF16 R20, R16, R20, R4 ;  /* 0x000000141014723c */ /* 0x000fe20000041804 */
[----:B------:R-:W3:Y:S04]  /*8d8f0*/  LDL.64 R14, [R1+0x8] ;  /* 0x00000800010e7983 */ /* 0x000ee80000100a00 */
[----:B0-----:R-:W-:Y:S04]  /*8d900*/  STL.64 [R1+0x79b8], R26 ;  /* 0x0079b81a01007387 */ /* 0x001fe80000100a00 */
[----:B------:R0:W-:Y:S04]  /*8d910*/  STL.64 [R1+0x79b0], R24 ;  /* 0x0079b01801007387 */ /* 0x0001e80000100a00 */
[----:B0-----:R-:W3:Y:S04]  /*8d920*/  LDL.LU R24, [R1+0x9a0] ;  /* 0x0009a00001187983 */ /* 0x001ee80000300800 */
[----:B------:R-:W3:Y:S04]  /*8d930*/  LDL.LU R25, [R1+0x9a4] ;  /* 0x0009a40001197983 */ /* 0x000ee80000300800 */
[----:B------:R-:W3:Y:S04]  /*8d940*/  LDL.LU R26, [R1+0x9a8] ;  /* 0x0009a800011a7983 */ /* 0x000ee80000300800 */
[----:B------:R-:W3:Y:S04]  /*8d950*/  LDL.LU R27, [R1+0x9ac] ;  /* 0x0009ac00011b7983 */ /* 0x000ee80000300800 */
[----:B------:R-:W3:Y:S04]  /*8d960*/  LDL.LU.64 R6, [R1+0x7ae8] ;  /* 0x007ae80001067983 */ /* 0x000ee80000300a00 */
[----:B------:R-:W3:Y:S04]  /*8d970*/  LDL.LU.64 R4, [R1+0x7ae0] ;  /* 0x007ae00001047983 */ /* 0x000ee80000300a00 */
[----:B------:R0:W-:Y:S04]  /*8d980*/  STL.64 [R1+0xd60], R20 ;  /* 0x000d601401007387 */ /* 0x0001e80000100a00 */
[----:B------:R1:W-:Y:S04]  /*8d990*/  STL.64 [R1+0xd68], R22 ;  /* 0x000d681601007387 */ /* 0x0003e80000100a00 */
[----:B0-----:R-:W3:Y:S04]  /*8d9a0*/  LDL.LU.64 R20, [R1+0x7ad8] ;  /* 0x007ad80001147983 */ /* 0x001ee80000300a00 */
[----:B------:R-:W-:Y:S04]  /*8d9b0*/  STL [R1+0x38c8], R29 ;  /* 0x0038c81d01007387 */ /* 0x000fe80000100800 */
[----:B------:R-:W-:Y:S01]  /*8d9c0*/  STL [R1+0x38cc], R28 ;  /* 0x0038cc1c01007387 */ /* 0x000fe20000100800 */
[----:B--2---:R-:W-:-:S02]  /*8d9d0*/  FMUL R8, R29, R8 ;  /* 0x000000081d087220 */ /* 0x004fc40000400000 */
[----:B----4-:R-:W-:Y:S02]  /*8d9e0*/  FMUL R9, R29, R9 ;  /* 0x000000091d097220 */ /* 0x010fe40000400000 */
[C---:B------:R-:W-:Y:S02]  /*8d9f0*/  FMUL R10, R28.reuse, R3 ;  /* 0x000000031c0a7220 */ /* 0x040fe40000400000 */
[----:B---3--:R-:W-:-:S07]  /*8da00*/  FMUL R11, R28, R2 ;  /* 0x000000021c0b7220 */ /* 0x008fce0000400000 */
[----:B------:R-:W-:Y:S01]  /*8da10*/  HMMA.16816.F32.BF16 R16, R16, R20, R8 ;  /* 0x000000141010723c */ /* 0x000fe20000041808 */
[----:B------:R-:W2:Y:S04]  /*8da20*/  LDL.LU.64 R10, [R1+0x7ad0] ;  /* 0x007ad000010a7983 */ /* 0x000ea80000300a00 */
[----:B-1----:R-:W2:Y:S04]  /*8da30*/  LDL.LU.64 R22, [R1+0x7ac8] ;  /* 0x007ac80001167983 */ /* 0x002ea80000300a00 */
[----:B------:R-:W2:Y:S11]  /*8da40*/  LDL.LU.64 R20, [R1+0x7ac0] ;  /* 0x007ac00001147983 */ /* 0x000eb60000300a00 */
[----:B------:R-:W-:Y:S03]  /*8da50*/  @!UPT UIADD3 URZ, URZ, URZ, URZ ;  /* 0x0000003f3f3ff290 */ /* 0x000fe6000fffe03f */
[----:B------:R0:W-:Y:S04]  /*8da60*/  STL.64 [R1+0x230], R16 ;  /* 0x0002301001007387 */ /* 0x0001e80000100a00 */
[----:B------:R1:W-:Y:S04]  /*8da70*/  STL.64 [R1+0x238], R18 ;  /* 0x0002381201007387 */ /* 0x0003e80000100a00 */
[----:B0-----:R-:W3:Y:S04]  /*8da80*/  LDL.LU R16, [R1+0x960] ;  /* 0x0009600001107983 */ /* 0x001ee80000300800 */
[----:B------:R-:W3:Y:S04]  /*8da90*/  LDL.LU R17, [R1+0x964] ;  /* 0x0009640001117983 */ /* 0x000ee80000300800 */
[----:B-1----:R-:W3:Y:S04]  /*8daa0*/  LDL.LU R18, [R1+0x968] ;  /* 0x0009680001127983 */ /* 0x002ee80000300800 */
[----:B------:R-:W3:Y:S01]  /*8dab0*/  LDL.LU R19, [R1+0x96c] ;  /* 0x00096c0001137983 */ /* 0x000ee20000300800 */
        /* <DEDUP_REMOVED lines=9> */
[----:B-1----:R-:W-:Y:S11]  /*8db50*/  MOV R27, R10 ;  /* 0x0000000a001b7202 */ /* 0x002ff60000000f00 */
[----:B------:R-:W-:Y:S11]  /*8db60*/  @!UPT UIADD3 URZ, URZ, URZ, URZ ;  /* 0x0000003f3f3ff290 */ /* 0x000ff6000fffe03f */
[----:B------:R-:W-:Y:S04]  /*8db70*/  STL.64 [R1+0x210], R4 ;  /* 0x0002100401007387 */ /* 0x000fe80000100a00 */
[----:B------:R0:W-:Y:S04]  /*8db80*/  STL.64 [R1+0x218], R6 ;  /* 0x0002180601007387 */ /* 0x0001e80000100a00 */
[----:B0-----:R-:W2:Y:S04]  /*8db90*/  LDL.LU.64 R6, [R1+0x7ab0] ;  /* 0x007ab00001067983 */ /* 0x001ea80000300a00 */
[----:B------:R-:W2:Y:S01]  /*8dba0*/  LDL.LU.64 R4, [R1+0x7aa8] ;  /* 0x007aa80001047983 */ /* 0x000ea20000300a00 */
[----:B------:R-:W-:-:S03]  /*8dbb0*/  MOV R26, R11 ;  /* 0x0000000b001a7202 */ /* 0x000fc60000000f00 */
[----:B------:R-:W4:Y:S04]  /*8dbc0*/  LDL.LU.64 R10, [R1+0x7aa0] ;  /* 0x007aa000010a7983 */ /* 0x000f280000300a00 */
[----:B------:R-:W3:Y:S04]  /*8dbd0*/  LDL.LU.64 R8, [R1+0x7a98] ;  /* 0x007a980001087983 */ /* 0x000ee80000300a00 */
[----:B------:R-:W-:Y:S04]  /*8dbe0*/  STL.64 [R1+0x7a28], R26 ;  /* 0x007a281a01007387 */ /* 0x000fe80000100a00 */
[----:B------:R0:W-:Y:S01]  /*8dbf0*/  STL.64 [R1+0x7a20], R24 ;  /* 0x007a201801007387 */ /* 0x0001e20000100a00 */
[----:B------:R-:W-:-:S02]  /*8dc00*/  MOV R29, R14 ;  /* 0x0000000e001d7202 */ /* 0x000fc40000000f00 */
[----:B------:R-:W-:Y:S01]  /*8dc10*/  MOV R28, R15 ;  /* 0x0000000f001c7202 */ /* 0x000fe20000000f00 */
[----:B0-----:R-:W3:Y:S04]  /*8dc20*/  LDL.LU R24, [R1+0x970] ;  /* 0x0009700001187983 */ /* 0x001ee80000300800 */
[----:B------:R-:W3:Y:S01]  /*8dc30*/  LDL.LU R25, [R1+0x974] ;  /* 0x0009740001197983 */ /* 0x000ee20000300800 */
[C---:B--2---:R-:W-:Y:S01]  /*8dc40*/  HMMA.16816.F32.BF16 R4, R20.reuse, R14, R4 ;  /* 0x0000000e1404723c */ /* 0x044fe20000041804 */
[----:B----4-:R-:W-:Y:S01]  /*8dc50*/  IMAD.MOV.U32 R26, RZ, RZ, R10 ;  /* 0x000000ffff1a7224 */ /* 0x010fe200078e000a */
[----:B------:R-:W-:Y:S01]  /*8dc60*/  MOV R27, R11 ;  /* 0x0000000b001b7202 */ /* 0x000fe20000000f00 */
[----:B------:R-:W2:Y:S04]  /*8dc70*/  LDL.LU R10, [R1+0x7a94] ;  /* 0x007a9400010a7983 */ /* 0x000ea80000300800 */
[----:B------:R-:W2:Y:S11]  /*8dc80*/  LDL.LU R11, [R1+0x7a90] ;  /* 0x007a9000010b7983 */ /* 0x000eb60000300800 */
[----:B------:R-:W-:Y:S05]  /*8dc90*/  @!UPT UIADD3 URZ, URZ, URZ, URZ ;  /* 0x0000003f3f3ff290 */ /* 0x000fea000fffe03f */
[----:B------:R-:W-:Y:S04]  /*8dca0*/  STL.64 [R1+0x200], R4 ;  /* 0x0002000401007387 */ /* 0x000fe80000100a00 */
[----:B------:R0:W-:Y:S04]  /*8dcb0*/  STL.64 [R1+0x208], R6 ;  /* 0x0002080601007387 */ /* 0x0001e80000100a00 */
[----:B0-----:R-:W4:Y:S04]  /*8dcc0*/  LDL.LU.64 R6, [R1+0x7a88] ;  /* 0x007a880001067983 */ /* 0x001f280000300a00 */
[----:B------:R-:W3:Y:S02]  /*8dcd0*/  LDL.LU.64 R14, [R1+0x7a80] ;  /* 0x007a8000010e7983 */ /* 0x000ee40000300a00 */
[C---:B---3--:R-:W-:Y:S11]  /*8dce0*/  HMMA.16816.F32.BF16 R24, R20.reuse, R14, R24 ;  /* 0x0000000e1418723c */ /* 0x048ff60000041818 */
[----:B------:R-:W-:Y:S11]  /*8dcf0*/  @!UPT UIADD3 URZ, URZ, URZ, URZ ;  /* 0x0000003f3f3ff290 */ /* 0x000ff6000fffe03f */
[----:B------:R-:W-:Y:S01]  /*8dd00*/  @!UPT UIADD3 URZ, URZ, URZ, URZ ;  /* 0x0000003f3f3ff290 */ /* 0x000fe2000fffe03f */
[----:B------:R-:W-:Y:S04]  /*8dd10*/  STL.64 [R1+0x1f0], R24 ;  /* 0x0001f01801007387 */ /* 0x000fe80000100a00 */
[----:B------:R2:W-:Y:S02]  /*8dd20*/  STL.64 [R1+0x7a58], R14 ;  /* 0x007a580e01007387 */ /* 0x0005e40000100a00 */
[----:B--2---:R-:W-:Y:S01]  /*8dd30*/  HMMA.16816.F32.BF16 R12, R20, R10, R16 ;  /* 0x0000000a140c723c */ /* 0x004fe20000041810 */
[----:B------:R-:W-:Y:S02]  /*8dd40*/  MOV R4, R27 ;  /* 0x0000001b00047202 */ /* 0x000fe40000000f00 */
[----:B------:R-:W-:-:S03]  /*8dd50*/  MOV R5, R26 ;  /* 0x0000001a00057202 */ /* 0x000fc60000000f00 */
[----:B------:R-:W-:Y:S04]  /*8dd60*/  STL [R1+0x71c4], R4 ;  /* 0x0071c40401007387 */ /* 0x000fe80000100800 */
[----:B------:R-:W-:Y:S04]  /*8dd70*/  STL [R1+0x71c0], R5 ;  /* 0x0071c00501007387 */ /* 0x000fe80000100800 */
[----:B------:R-:W2:Y:S09]  /*8dd80*/  LDL.LU R16, [R1+0x950] ;  /* 0x0009500001107983 */ /* 0x000eb20000300800 */
[----:B------:R0:W-:Y:S04]  /*8dd90*/  STL.64 [R1+0x1e0], R12 ;  /* 0x0001e00c01007387 */ /* 0x0001e80000100a00 */
[----:B------:R1:W-:Y:S04]  /*8dda0*/  STL.64 [R1+0x1e8], R14 ;  /* 0x0001e80e01007387 */ /* 0x0003e80000100a00 */
[----:B------:R-:W2:Y:S04]  /*8ddb0*/  LDL.LU R17, [R1+0x954] ;  /* 0x0009540001117983 */ /* 0x000ea80000300800 */
[----:B------:R-:W2:Y:S04]  /*8ddc0*/  LDL.LU R18, [R1+0x958] ;  /* 0x0009580001127983 */ /* 0x000ea80000300800 */
[----:B------:R-:W2:Y:S04]  /*8ddd0*/  LDL.LU R19, [R1+0x95c] ;  /* 0x00095c0001137983 */ /* 0x000ea80000300800 */
[----:B0-----:R-:W3:Y:S04]  /*8dde0*/  LDL.LU R12, [R1+0x940] ;  /* 0x00094000010c7983 */ /* 0x001ee80000300800 */
[----:B------:R-:W3:Y:S04]  /*8ddf0*/  LDL.LU R13, [R1+0x944] ;  /* 0x00094400010d7983 */ /* 0x000ee80000300800 */
[----:B-1----:R-:W2:Y:S04]  /*8de00*/  LDL.LU R14, [R1+0x948] ;  /* 0x00094800010e7983 */ /* 0x002ea80000300800 */
[----:B------:R-:W2:Y:S04]  /*8de10*/  LDL.LU R15, [R1+0x94c] ;  /* 0x00094c00010f7983 */ /* 0x000ea80000300800 */
[----:B--2---:R0:W-:Y:S04]  /*8de20*/  STL.64 [R1+0x7a68], R14 ;  /* 0x007a680e01007387 */ /* 0x0041e80000100a00 */
[----:B---3--:R-:W-:Y:S04]  /*8de30*/  STL.64 [R1+0x7a60], R12 ;  /* 0x007a600c01007387 */ /* 0x008fe80000100a00 */
[----:B------:R-:W2:Y:S04]  /*8de40*/  LDL.64 R26, [R1+0xa8] ;  /* 0x0000a800011a7983 */ /* 0x000ea80000100a00 */
[----:B0-----:R-:W3:Y:S04]  /*8de50*/  LDL.64 R14, [R1+0x38] ;  /* 0x00003800010e7983 */ /* 0x001ee80000100a00 */
[----:B--2---:R0:W-:Y:S04]  /*8de60*/  STL.64 [R1+0x7a38], R26 ;  /* 0x007a381a01007387 */ /* 0x0041e80000100a00 */
[----:B0-----:R-:W2:Y:S04]  /*8de70*/  LDL.64 R26, [R1+0xb8] ;  /* 0x0000b800011a7983 */ /* 0x001ea80000100a00 */
[----:B--2---:R0:W-:Y:S04]  /*8de80*/  STL.64 [R1+0x7a50], R26 ;  /* 0x007a501a01007387 */ /* 0x0041e80000100a00 */
[----:B0-----:R-:W2:Y:S04]  /*8de90*/  LDL.64 R26, [R1+0xc8] ;  /* 0x0000c800011a7983 */ /* 0x001ea80000100a00 */
[----:B--2---:R0:W-:Y:S04]  /*8dea0*/  STL.64 [R1+0x7a70], R26 ;  /* 0x007a701a01007387 */ /* 0x0041e80000100a00 */
[----:B------:R-:W3:Y:S04]  /*8deb0*/  LDL.LU R24, [R1+0x9b0] ;  /* 0x0009b00001187983 */ /* 0x000ee80000300800 */
[----:B------:R-:W3:Y:S04]  /*8dec0*/  LDL.LU R25, [R1+0x9b4] ;  /* 0x0009b40001197983 */ /* 0x000ee80000300800 */
[----:B0-----:R-:W3:Y:S04]  /*8ded0*/  LDL.LU R26, [R1+0x9b8] ;  /* 0x0009b800011a7983 */ /* 0x001ee80000300800 */
[----:B------:R-:W3:Y:S04]  /*8dee0*/  LDL.LU R27, [R1+0x9bc] ;  /* 0x0009bc00011b7983 */ /* 0x000ee80000300800 */
[----:B------:R0:W-:Y:S04]  /*8def0*/  STL.64 [R1+0x7958], R10 ;  /* 0x0079580a01007387 */ /* 0x0001e80000100a00 */
[----:B------:R1:W-:Y:S04]  /*8df00*/  STL.64 [R1+0x7950], R8 ;  /* 0x0079500801007387 */ /* 0x0003e80000100a00 */
[----:B0-----:R-:W2:Y:S04]  /*8df10*/  LDL.64 R10, [R1+0x98] ;  /* 0x00009800010a7983 */ /* 0x001ea80000100a00 */
[----:B--2---:R4:W-:Y:S04]  /*8df20*/  STL.64 [R1+0x7a30], R10 ;  /* 0x007a300a01007387 */ /* 0x0049e80000100a00 */
[----:B-1----:R-:W2:Y:S04]  /*8df30*/  LDL.LU R8, [R1+0x920] ;  /* 0x0009200001087983 */ /* 0x002ea80000300800 */
[----:B------:R-:W2:Y:S01]  /*8df40*/  LDL.LU R9, [R1+0x924] ;  /* 0x0009240001097983 */ /* 0x000ea20000300800 */
[----:B----4-:R-:W-:-:S03]  /*8df50*/  MOV R10, R6 ;  /* 0x00000006000a7202 */ /* 0x010fc60000000f00 */
[----:B------:R-:W4:Y:S01]  /*8df60*/  LDL.LU R6, [R1+0x7a7c] ;  /* 0x007a7c0001067983 */ /* 0x000f220000300800 */
[----:B------:R-:W-:-:S03]  /*8df70*/  MOV R11, R7 ;  /* 0x00000007000b7202 */ /* 0x000fc60000000f00 */
[----:B------:R-:W4:Y:S04]  /*8df80*/  LDL.LU R7, [R1+0x7a78] ;  /* 0x007a780001077983 */ /* 0x000f280000300800 */
[----:B------:R-:W-:Y:S01]  /*8df90*/  STL.64 [R1+0x7a48], R10 ;  /* 0x007a480a01007387 */ /* 0x000fe20000100a00 */
[----:B---3--:R-:W-:Y:S01]  /*8dfa0*/  HMMA.16816.F32.BF16 R24, R20, R14, R24 ;  /* 0x0000000e1418723c */ /* 0x008fe20000041818 */
[----:B------:R-:W-:Y:S02]  /*8dfb0*/  MOV R3, R14 ;  /* 0x0000000e00037202 */ /* 0x000fe40000000f00 */
[----:B------:R-:W-:-:S05]  /*8dfc0*/  MOV R2, R15 ;  /* 0x0000000f00027202 */ /* 0x000fca0000000f00 */
[C---:B----4-:R-:W-:Y:S01]  /*8dfd0*/  HMMA.16816.F32.BF16 R16, R20.reuse, R6, R16 ;  /* 0x000000061410723c */ /* 0x050fe20000041810 */
[----:B--2---:R0:W-:Y:S04]  /*8dfe0*/  STL.64 [R1+0x7a40], R8 ;  /* 0x007a400801007387 */ /* 0x0041e80000100a00 */
[----:B0-----:R-:W2:Y:S04]  /*8dff0*/  LDL.LU R8, [R1+0x930] ;  /* 0x0009300001087983 */ /* 0x001ea80000300800 */
[----:B------:R-:W2:Y:S04]  /*8e000*/  LDL.LU R9, [R1+0x934] ;  /* 0x0009340001097983 */ /* 0x000ea80000300800 */
[----:B------:R-:W2:Y:S04]  /*8e010*/  LDL.LU R10, [R1+0x938] ;  /* 0x00093800010a7983 */ /* 0x000ea80000300800 */
[----:B------:R-:W2:Y:S04]  /*8e020*/  LDL.LU R11, [R1+0x93c] ;  /* 0x00093c00010b7983 */ /* 0x000ea80000300800 */
[----:B------:R0:W-:Y:S04]  /*8e030*/  STL.64 [R1+0x7948], R6 ;  /* 0x0079480601007387 */ /* 0x0001e80000100a00 */
[----:B------:R-:W3:Y:S04]  /*8e040*/  LDL.LU R4, [R1+0x910] ;  /* 0x0009100001047983 */ /* 0x000ee80000300800 */
[----:B------:R-:W-:Y:S04]  /*8e050*/  STL.64 [R1+0x1d0], R16 ;  /* 0x0001d01001007387 */ /* 0x000fe80000100a00 */
[----:B------:R-:W-:Y:S04]  /*8e060*/  STL.64 [R1+0x1d8], R18 ;  /* 0x0001d81201007387 */ /* 0x000fe80000100a00 */
[----:B------:R-:W1:Y:S04]  /*8e070*/  LDSM.16.M88.4 R16, [R0+0x42000] ;  /* 0x042000000010783b */ /* 0x000e680000000200 */
[----:B------:R-:W3:Y:S04]  /*8e080*/  LDL.LU R5, [R1+0x914] ;  /* 0x0009140001057983 */ /* 0x000ee80000300800 */
[----:B0-----:R-:W3:Y:S04]  /*8e090*/  LDL.LU R6, [R1+0x918] ;  /* 0x0009180001067983 */ /* 0x001ee80000300800 */
[----:B------:R-:W3:Y:S04]  /*8e0a0*/  LDL.LU R7, [R1+0x91c] ;  /* 0x00091c0001077983 */ /* 0x000ee80000300800 */
[----:B------:R-:W-:Y:S04]  /*8e0b0*/  STL [R1+0x7920], R0 ;  /* 0x0079200001007387 */ /* 0x000fe80000100800 */
[----:B-1----:R0:W-:Y:S04]  /*8e0c0*/  STL.64 [R1+0x7848], R18 ;  /* 0x0078481201007387 */ /* 0x0021e80000100a00 */
[----:B------:R-:W-:Y:S04]  /*8e0d0*/  STL.64 [R1+0x7840], R16 ;  /* 0x0078401001007387 */ /* 0x000fe80000100a00 */
[----:B0-----:R-:W4:Y:S04]  /*8e0e0*/  LDL R18, [R1+0x48] ;  /* 0x0000480001127983 */ /* 0x001f280000100800 */
[----:B------:R-:W4:Y:S04]  /*8e0f0*/  LDL R19, [R1+0x4c] ;  /* 0x00004c0001137983 */ /* 0x000f280000100800 */
[----:B------:R-:W-:Y:S04]  /*8e100*/  STL.64 [R1+0xd50], R24 ;  /* 0x000d501801007387 */ /* 0x000fe80000100a00 */
[----:B------:R0:W-:Y:S04]  /*8e110*/  STL.64 [R1+0xd58], R26 ;  /* 0x000d581a01007387 */ /* 0x0001e80000100a00 */
[----:B0-----:R-:W2:Y:S04]  /*8e120*/  LDL.LU.64 R26, [R1+0x7a70] ;  /* 0x007a7000011a7983 */ /* 0x001ea80000300a00 */
[----:B------:R-:W2:Y:S04]  /*8e130*/  LDL.LU.64 R14, [R1+0x7a68] ;  /* 0x007a6800010e7983 */ /* 0x000ea80000300a00 */
[----:B------:R-:W2:Y:S04]  /*8e140*/  LDL.LU.64 R12, [R1+0x7a60] ;  /* 0x007a6000010c7983 */ /* 0x000ea80000300a00 */
[----:B------:R-:W-:Y:S04]  /*8e150*/  STL [R1+0x7928], R2 ;  /* 0x0079280201007387 */ /* 0x000fe80000100800 */
[----:B------:R-:W-:Y:S01]  /*8e160*/  STL [R1+0x7924], R3 ;  /* 0x0079240301007387 */ /* 0x000fe20000100800 */
[C---:B--2---:R-:W-:Y:S11]  /*8e170*/  HMMA.16816.F32.BF16 R12, R20.reuse, R26, R12 ;  /* 0x0000001a140c723c */ /* 0x044ff6000004180c */
[----:B------:R-:W-:Y:S11]  /*8e180*/  @!UPT UIADD3 URZ, URZ, URZ, URZ ;  /* 0x0000003f3f3ff290 */ /* 0x000ff6000fffe03f */
[----:B------:R-:W-:Y:S01]  /*8e190*/  @!UPT UIADD3 URZ, URZ, URZ, URZ ;  /* 0x0000003f3f3ff290 */ /* 0x000fe2000fffe03f */
[----:B------:R0:W-:Y:S04]  /*8e1a0*/  STL.64 [R1+0xd40], R12 ;  /* 0x000d400c01007387 */ /* 0x0001e80000100a00 */
[----:B------:R1:W-:Y:S01]  /*8e1b0*/  STL.64 [R1+0xd48], R14 ;  /* 0x000d480e01007387 */ /* 0x0003e20000100a00 */
[----:B0-----:R-:W-:Y:S02]  /*8e1c0*/  MOV R13, R26 ;  /* 0x0000001a000d7202 */ /* 0x001fe40000000f00 */
[----:B------:R-:W-:Y:S01]  /*8e1d0*/  MOV R12, R27 ;  /* 0x0000001b000c7202 */ /* 0x000fe20000000f00 */
[----:B-1----:R-:W2:Y:S04]  /*8e1e0*/  LDL.LU.64 R14, [R1+0x7a58] ;  /* 0x007a5800010e7983 */ /* 0x002ea80000300a00 */
[----:B------:R-:W2:Y:S04]  /*8e1f0*/  LDL.LU.64 R26, [R1+0x7a50] ;  /* 0x007a5000011a7983 */ /* 0x000ea80000300a00 */
[----:B------:R-:W-:Y:S04]  /*8e200*/  STL [R1+0x7930], R12 ;  /* 0x0079300c01007387 */ /* 0x000fe80000100800 */
[----:B------:R-:W-:Y:S01]  /*8e210*/  STL [R1+0x792c], R13 ;  /* 0x00792c0d01007387 */ /* 0x000fe20000100800 */
[C---:B--2---:R-:W-:Y:S01]  /*8e220*/  HMMA.16816.F32.BF16 R8, R20.reuse, R26, R8 ;  /* 0x0000001a1408723c */ /* 0x044fe20000041808 */
[----:B------:R-:W-:Y:S01]  /*8e230*/  MOV R17, R26 ;  /* 0x0000001a00117202 */ /* 0x000fe20000000f00 */
[----:B------:R-:W-:Y:S11]  /*8e240*/  IMAD.MOV.U32 R16, RZ, RZ, R27 ;  /* 0x000000ffff107224 */ /* 0x000ff600078e001b */
[----:B------:R-:W-:Y:S10]  /*8e250*/  @!UPT UIADD3 URZ, URZ, URZ, URZ ;  /* 0x0000003f3f3ff290 */ /* 0x000ff4000fffe03f */
[----:B------:R-:W-:Y:S04]  /*8e260*/  STL.64 [R1+0xd30], R8 ;  /* 0x000d300801007387 */ /* 0x000fe80000100a00 */
[----:B------:R0:W-:Y:S04]  /*8e270*/  STL.64 [R1+0xd38], R10 ;  /* 0x000d380a01007387 */ /* 0x0001e80000100a00 */
[----:B0-----:R-:W2:Y:S04]  /*8e280*/  LDL.LU.64 R10, [R1+0x7a48] ;  /* 0x007a4800010a7983 */ /* 0x001ea80000300a00 */
[----:B------:R-:W2:Y:S04]  /*8e290*/  LDL.LU.64 R8, [R1+0x7a40] ;  /* 0x007a400001087983 */ /* 0x000ea80000300a00 */
[----:B------:R-:W2:Y:S04]  /*8e2a0*/  LDL.LU.64 R26, [R1+0x7a38] ;  /* 0x007a3800011a7983 */ /* 0x000ea80000300a00 */
[----:B------:R-:W-:Y:S04]  /*8e2b0*/  STL [R1+0x7938], R16 ;  /* 0x0079381001007387 */ /* 0x000fe80000100800 */
[----:B------:R-:W-:Y:S01]  /*8e2c0*/  STL [R1+0x7934], R17 ;  /* 0x0079341101007387 */ /* 0x000fe20000100800 */
        /* <DEDUP_REMOVED lines=8> */
[----:B------:R-:W2:Y:S04]  /*8e350*/  LDL.LU.64 R26, [R1+0x7a28] ;  /* 0x007a2800011a7983 */ /* 0x000ea80000300a00 */
[----:B------:R-:W2:Y:S04]  /*8e360*/  LDL.LU.64 R24, [R1+0x7a20] ;  /* 0x007a200001187983 */ /* 0x000ea80000300a00 */
[----:B------:R-:W-:Y:S04]  /*8e370*/  STL [R1+0x7940], R0 ;  /* 0x0079400001007387 */ /* 0x000fe80000100800 */
[----:B------:R-:W-:Y:S01]  /*8e380*/  STL [R1+0x793c], R3 ;  /* 0x00793c0301007387 */ /* 0x000fe20000100800 */
[----:B---3--:R-:W-:Y:S01]  /*8e390*/  HMMA.16816.F32.BF16 R4, R20, R10, R4 ;  /* 0x0000000a1404723c */ /* 0x008fe20000041804 */
[----:B------:R-:W-:-:S02]  /*8e3a0*/  MOV R13, R10 ;  /* 0x0000000a000d7202 */ /* 0x000fc40000000f00 */
[----:B------:R-:W-:Y:S11]  /*8e3b0*/  MOV R2, R11 ;  /* 0x0000000b00027202 */ /* 0x000ff60000000f00 */
[----:B------:R-:W-:Y:S09]  /*8e3c0*/  @!UPT UIADD3 URZ, URZ, URZ, URZ ;  /* 0x0000003f3f3ff290 */ /* 0x000ff2000fffe03f */
[----:B------:R-:W-:Y:S04]  /*8e3d0*/  STL.64 [R1+0xd10], R4 ;  /* 0x000d100401007387 */ /* 0x000fe80000100a00 */
[----:B------:R-:W-:Y:S04]  /*8e3e0*/  STL.64 [R1+0xd18], R6 ;  /* 0x000d180601007387 */ /* 0x000fe80000100a00 */
[----:B------:R-:W3:Y:S04]  /*8e3f0*/  LDL.LU R8, [R1+0x870] ;  /* 0x0008700001087983 */ /* 0x000ee80000300800 */
[----:B------:R-:W3:Y:S04]  /*8e400*/  LDL.LU R9, [R1+0x874] ;  /* 0x0008740001097983 */ /* 0x000ee80000300800 */
[----:B------:R-:W2:Y:S04]  /*8e410*/  LDL.LU R10, [R1+0x878] ;  /* 0x00087800010a7983 */ /* 0x000ea80000300800 */
[----:B------:R-:W2:Y:S04]  /*8e420*/  LDL.LU R11, [R1+0x87c] ;  /* 0x00087c00010b7983 */ /* 0x000ea80000300800 */
[----:B--2---:R0:W-:Y:S04]  /*8e430*/  STL.64 [R1+0x7968], R10 ;  /* 0x0079680a01007387 */ /* 0x0041e80000100a00 */
[----:B---3--:R-:W-:Y:S01]  /*8e440*/  STL.64 [R1+0x7960], R8 ;  /* 0x0079600801007387 */ /* 0x008fe20000100a00 */
[----:B0-----:R-:W-:-:S02]  /*8e450*/  MOV R10, R29 ;  /* 0x0000001d000a7202 */ /* 0x001fc40000000f00 */
[----:B------:R-:W-:-:S05]  /*8e460*/  MOV R11, R28 ;  /* 0x0000001c000b7202 */ /* 0x000fca0000000f00 */
[----:B------:R0:W-:Y:S04]  /*8e470*/  STL.64 [R1+0x7980], R10 ;  /* 0x0079800a01007387 */ /* 0x0001e80000100a00 */
[----:B------:R-:W2:Y:S04]  /*8e480*/  LDL.LU R4, [R1+0x860] ;  /* 0x0008600001047983 */ /* 0x000ea80000300800 */
[----:B------:R-:W2:Y:S04]  /*8e490*/  LDL.LU R5, [R1+0x864] ;  /* 0x0008640001057983 */ /* 0x000ea80000300800 */
[----:B------:R-:W3:Y:S04]  /*8e4a0*/  LDL.LU R6, [R1+0x868] ;  /* 0x0008680001067983 */ /* 0x000ee80000300800 */
[----:B------:R-:W3:Y:S01]  /*8e4b0*/  LDL.LU R7, [R1+0x86c] ;  /* 0x00086c0001077983 */ /* 0x000ee20000300800 */
[----:B0-----:R-:W-:-:S02]  /*8e4c0*/  MOV R10, R27 ;  /* 0x0000001b000a7202 */ /* 0x001fc40000000f00 */
[----:B------:R-:W-:-:S05]  /*8e4d0*/  MOV R11, R26 ;  /* 0x0000001a000b7202 */ /* 0x000fca0000000f00 */
[----:B------:R0:W-:Y:S02]  /*8e4e0*/  STL.64 [R1+0x7998], R10 ;  /* 0x0079980a01007387 */ /* 0x0001e40000100a00 */
[----:B0-----:R-:W-:Y:S02]  /*8e4f0*/  MOV R10, R25 ;  /* 0x00000019000a7202 */ /* 0x001fe40000000f00 */
[----:B------:R-:W-:Y:S01]  /*8e500*/  MOV R11, R24 ;  /* 0x00000018000b7202 */ /* 0x000fe20000000f00 */
[----:B---3--:R-:W-:Y:S04]  /*8e510*/  STL.64 [R1+0x7978], R6 ;  /* 0x0079780601007387 */ /* 0x008fe80000100a00 */
[----:B--2---:R0:W-:Y:S04]  /*8e520*/  STL.64 [R1+0x7970], R4 ;  /* 0x0079700401007387 */ /* 0x0041e80000100a00 */
[----:B0-----:R-:W2:Y:S04]  /*8e530*/  LDL.LU R4, [R1+0x880] ;  /* 0x0008800001047983 */ /* 0x001ea80000300800 */
[----:B------:R-:W2:Y:S04]  /*8e540*/  LDL.LU R5, [R1+0x884] ;  /* 0x0008840001057983 */ /* 0x000ea80000300800 */
[----:B------:R-:W3:Y:S04]  /*8e550*/  LDL.LU R6, [R1+0x888] ;  /* 0x0008880001067983 */ /* 0x000ee80000300800 */
[----:B------:R-:W3:Y:S04]  /*8e560*/  LDL.LU R7, [R1+0x88c] ;  /* 0x00088c0001077983 */ /* 0x000ee80000300800 */
[----:B------:R0:W-:Y:S04]  /*8e570*/  STL.64 [R1+0x79c0], R10 ;  /* 0x0079c00a01007387 */ /* 0x0001e80000100a00 */
[----:B0-----:R-:W2:Y:S04]  /*8e580*/  LDL R10, [R1+0x58] ;  /* 0x00005800010a7983 */ /* 0x001ea80000100800 */
[----:B------:R-:W2:Y:S04]  /*8e590*/  LDL R11, [R1+0x5c] ;  /* 0x00005c00010b7983 */ /* 0x000ea80000100800 */
[----:B--2---:R0:W-:Y:S04]  /*8e5a0*/  STL.64 [R1+0x79d8], R10 ;  /* 0x0079d80a01007387 */ /* 0x0041e80000100a00 */
[----:B0-----:R-:W2:Y:S04]  /*8e5b0*/  LDL.64 R10, [R1+0x68] ;  /* 0x00006800010a7983 */ /* 0x001ea80000100a00 */
[----:B--2---:R0:W-:Y:S04]  /*8e5c0*/  STL.64 [R1+0x79f0], R10 ;  /* 0x0079f00a01007387 */ /* 0x0041e80000100a00 */
[----:B------:R-:W2:Y:S04]  /*8e5d0*/  LDL.LU R24, [R1+0x8b0] ;  /* 0x0008b00001187983 */ /* 0x000ea80000300800 */
[----:B------:R-:W2:Y:S04]  /*8e5e0*/  LDL.LU R25, [R1+0x8b4] ;  /* 0x0008b40001197983 */ /* 0x000ea80000300800 */
[----:B------:R-:W2:Y:S04]  /*8e5f0*/  LDL.LU R26, [R1+0x8b8] ;  /* 0x0008b800011a7983 */ /* 0x000ea80000300800 */
[----:B------:R-:W2:Y:S04]  /*8e600*/  LDL.LU R27, [R1+0x8bc] ;  /* 0x0008bc00011b7983 */ /* 0x000ea80000300800 */
[----:B0-----:R-:W2:Y:S04]  /*8e610*/  LDL.64 R10, [R1+0x78] ;  /* 0x00007800010a7983 */ /* 0x001ea80000100a00 */
[----:B--2---:R0:W-:Y:S04]  /*8e620*/  STL.64 [R1+0x7a08], R10 ;  /* 0x007a080a01007387 */ /* 0x0041e80000100a00 */
[----:B------:R-:W2:Y:S04]  /*8e630*/  LDL.LU R8, [R1+0x900] ;  /* 0x0009000001087983 */ /* 0x000ea80000300800 */
[----:B------:R-:W2:Y:S04]  /*8e640*/  LDL.LU R9, [R1+0x904] ;  /* 0x0009040001097983 */ /* 0x000ea80000300800 */
[----:B0-----:R-:W2:Y:S04]  /*8e650*/  LDL.LU R10, [R1+0x908] ;  /* 0x00090800010a7983 */ /* 0x001ea80000300800 */
        /* <DEDUP_REMOVED lines=19> */
[----:B--2---:R0:W-:Y:S04]  /*8e790*/  STL.64 [R1+0x7a18], R26 ;  /* 0x007a181a01007387 */ /* 0x0041e80000100a00 */
[----:B------:R-:W-:Y:S04]  /*8e7a0*/  STL.64 [R1+0x7a10], R24 ;  /* 0x007a101801007387 */ /* 0x000fe80000100a00 */
[----:B0-----:R-:W2:Y:S04]  /*8e7b0*/  LDL.64 R26, [R1+0x88] ;  /* 0x00008800011a7983 */ /* 0x001ea80000100a00 */
[----:B---3--:R-:W-:Y:S04]  /*8e7c0*/  STL.64 [R1+0x7990], R6 ;  /* 0x0079900601007387 */ /* 0x008fe80000100a00 */
[----:B------:R0:W-:Y:S04]  /*8e7d0*/  STL.64 [R1+0x7988], R4 ;  /* 0x0079880401007387 */ /* 0x0001e80000100a00 */
[----:B0-----:R-:W3:Y:S04]  /*8e7e0*/  LDL.LU R4, [R1+0x890] ;  /* 0x0008900001047983 */ /* 0x001ee80000300800 */
[----:B------:R-:W3:Y:S04]  /*8e7f0*/  LDL.LU R5, [R1+0x894] ;  /* 0x0008940001057983 */ /* 0x000ee80000300800 */
[----:B------:R-:W3:Y:S04]  /*8e800*/  LDL.LU R6, [R1+0x898] ;  /* 0x0008980001067983 */ /* 0x000ee80000300800 */
[----:B------:R-:W3:Y:S01]  /*8e810*/  LDL.LU R7, [R1+0x89c] ;  /* 0x00089c0001077983 */ /* 0x000ee20000300800 */
[----:B--2---:R-:W-:Y:S01]  /*8e820*/  HMMA.16816.F32.BF16 R8, R20, R26, R8 ;  /* 0x0000001a1408723c */ /* 0x004fe20000041808 */
[----:B------:R-:W-:-:S02]  /*8e830*/  MOV R17, R26 ;  /* 0x0000001a00117202 */ /* 0x000fc40000000f00 */
[----:B------:R-:W-:Y:S01]  /*8e840*/  MOV R12, R27 ;  /* 0x0000001b000c7202 */ /* 0x000fe20000000f00 */
[----:B---3--:R-:W-:Y:S04]  /*8e850*/  STL.64 [R1+0x79a8], R6 ;  /* 0x0079a80601007387 */ /* 0x008fe80000100a00 */
[----:B------:R0:W-:Y:S11]  /*8e860*/  STL.64 [R1+0x79a0], R4 ;  /* 0x0079a00401007387 */ /* 0x0001f60000100a00 */
[----:B------:R-:W-:Y:S05]  /*8e870*/  @!UPT UIADD3 URZ, URZ, URZ, URZ ;  /* 0x0000003f3f3ff290 */ /* 0x000fea000fffe03f */
[----:B------:R-:W-:Y:S01]  /*8e880*/  IMAD.MOV.U32 R29, RZ, RZ, R10 ;  /* 0x000000ffff1d7224 */ /* 0x000fe200078e000a */
[----:B------:R-:W-:Y:S01]  /*8e890*/  MOV R28, R11 ;  /* 0x0000000b001c7202 */ /* 0x000fe20000000f00 */
[----:B0-----:R-:W2:Y:S04]  /*8e8a0*/  LDL.LU R4, [R1+0x8a0] ;  /* 0x0008a00001047983 */ /* 0x001ea80000300800 */
[----:B------:R-:W2:Y:S04]  /*8e8b0*/  LDL.LU R5, [R1+0x8a4] ;  /* 0x0008a40001057983 */ /* 0x000ea80000300800 */
[----:B------:R-:W2:Y:S04]  /*8e8c0*/  LDL.LU R6, [R1+0x8a8] ;  /* 0x0008a80001067983 */ /* 0x000ea80000300800 */
[----:B------:R-:W2:Y:S04]  /*8e8d0*/  LDL.LU R7, [R1+0x8ac] ;  /* 0x0008ac0001077983 */ /* 0x000ea80000300800 */
[----:B------:R-:W-:Y:S04]  /*8e8e0*/  STL [R1+0x7944], R13 ;  /* 0x0079440d01007387 */ /* 0x000fe80000100800 */
[----:B------:R-:W3:Y:S04]  /*8e8f0*/  LDL.LU.64 R26, [R1+0x7a18] ;  /* 0x007a1800011a7983 */ /* 0x000ee80000300a00 */
[----:B------:R-:W3:Y:S04]  /*8e900*/  LDL.LU.64 R24, [R1+0x7a10] ;  /* 0x007a100001187983 */ /* 0x000ee80000300a00 */
[----:B------:R-:W-:Y:S04]  /*8e910*/  STL.64 [R1+0xd00], R8 ;  /* 0x000d000801007387 */ /* 0x000fe80000100a00 */
[----:B------:R-:W3:Y:S04]  /*8e920*/  LDL.LU.64 R10, [R1+0x7a08] ;  /* 0x007a0800010a7983 */ /* 0x000ee80000300a00 */
[----:B------:R-:W-:Y:S04]  /*8e930*/  STL [R1+0x70a4], R28 ;  /* 0x0070a41c01007387 */ /* 0x000fe80000100800 */
[----:B------:R-:W-:Y:S01]  /*8e940*/  STL [R1+0x70a0], R29 ;  /* 0x0070a01d01007387 */ /* 0x000fe20000100800 */
[----:B---3--:R-:W-:Y:S01]  /*8e950*/  HMMA.16816.F32.BF16 R24, R20, R10, R24 ;  /* 0x0000000a1418723c */ /* 0x008fe20000041818 */
[----:B------:R-:W-:-:S02]  /*8e960*/  MOV R3, R10 ;  /* 0x0000000a00037202 */ /* 0x000fc40000000f00 */
[----:B------:R-:W-:Y:S11]  /*8e970*/  MOV R16, R11 ;  /* 0x0000000b00107202 */ /* 0x000ff60000000f00 */
[----:B------:R-:W-:Y:S09]  /*8e980*/  @!UPT UIADD3 URZ, URZ, URZ, URZ ;  /* 0x0000003f3f3ff290 */ /* 0x000ff2000fffe03f */
[----:B------:R-:W-:Y:S04]  /*8e990*/  STL.64 [R1+0xcf0], R24 ;  /* 0x000cf01801007387 */ /* 0x000fe80000100a00 */
[----:B------:R0:W-:Y:S04]  /*8e9a0*/  STL.64 [R1+0xcf8], R26 ;  /* 0x000cf81a01007387 */ /* 0x0001e80000100a00 */
[----:B0-----:R-:W3:Y:S04]  /*8e9b0*/  LDL.LU.64 R26, [R1+0x7a00] ;  /* 0x007a0000011a7983 */ /* 0x001ee80000300a00 */
[----:B------:R-:W3:Y:S04]  /*8e9c0*/  LDL.LU.64 R24, [R1+0x79f8] ;  /* 0x0079f80001187983 */ /* 0x000ee80000300a00 */
[----:B------:R-:W3:Y:S02]  /*8e9d0*/  LDL.LU.64 R10, [R1+0x79f0] ;  /* 0x0079f000010a7983 */ /* 0x000ee40000300a00 */
        /* <DEDUP_REMOVED lines=9> */
[C---:B---3--:R-:W-:Y:S02]  /*8ea70*/  HMMA.16816.F32.BF16 R8, R20.reuse, R10, R24 ;  /* 0x0000000a1408723c */ /* 0x048fe40000041818 */
[----:B------:R-:W4:Y:S04]  /*8ea80*/  LDL.LU.64 R26, [R1+0x79d0] ;  /* 0x0079d000011a7983 */ /* 0x000f280000300a00 */
[----:B------:R-:W4:Y:S11]  /*8ea90*/  LDL.LU.64 R24, [R1+0x79c8] ;  /* 0x0079c80001187983 */ /* 0x000f360000300a00 */
[----:B------:R-:W-:Y:S07]  /*8eaa0*/  @!UPT UIADD3 URZ, URZ, URZ, URZ ;  /* 0x0000003f3f3ff290 */ /* 0x000fee000fffe03f */
[----:B------:R-:W-:Y:S02]  /*8eab0*/  MOV R29, R11 ;  /* 0x0000000b001d7202 */ /* 0x000fe40000000f00 */
[----:B------:R-:W-:Y:S01]  /*8eac0*/  MOV R28, R10 ;  /* 0x0000000a001c7202 */ /* 0x000fe20000000f00 */
[----:B------:R-:W-:Y:S04]  /*8ead0*/  STL.64 [R1+0xcd0], R8 ;  /* 0x000cd00801007387 */ /* 0x000fe80000100a00 */
[----:B------:R-:W2:Y:S04]  /*8eae0*/  LDL.LU.64 R10, [R1+0x79c0] ;  /* 0x0079c000010a7983 */ /* 0x000ea80000300a00 */
[----:B------:R-:W-:Y:S04]  /*8eaf0*/  STL [R1+0x71cc], R29 ;  /* 0x0071cc1d01007387 */ /* 0x000fe80000100800 */
[----:B------:R-:W-:Y:S01]  /*8eb00*/  STL [R1+0x71c8], R28 ;  /* 0x0071c81c01007387 */ /* 0x000fe20000100800 */
[----:B----4-:R-:W-:Y:S03]  /*8eb10*/  HMMA.16816.F32.BF16 R20, R20, R18, R24 ;  /* 0x000000121414723c */ /* 0x010fe60000041818 */
[----:B------:R-:W2:Y:S04]  /*8eb20*/  LDL.LU.64 R26, [R1+0x79b8] ;  /* 0x0079b800011a7983 */ /* 0x000ea80000300a00 */
[----:B------:R-:W2:Y:S11]  /*8eb30*/  LDL.LU.64 R24, [R1+0x79b0] ;  /* 0x0079b00001187983 */ /* 0x000eb60000300a00 */
[----:B------:R-:W-:Y:S05]  /*8eb40*/  @!UPT UIADD3 URZ, URZ, URZ, URZ ;  /* 0x0000003f3f3ff290 */ /* 0x000fea000fffe03f */
[----:B------:R0:W-:Y:S04]  /*8eb50*/  STL.64 [R1+0x1c0], R20 ;  /* 0x0001c01401007387 */ /* 0x0001e80000100a00 */
[----:B------:R1:W-:Y:S04]  /*8eb60*/  STL.64 [R1+0x1c8], R22 ;  /* 0x0001c81601007387 */ /* 0x0003e80000100a00 */
[----:B0-----:R-:W3:Y:S04]  /*8eb70*/  LDL.LU R20, [R1+0x850] ;  /* 0x0008500001147983 */ /* 0x001ee80000300800 */
[----:B------:R-:W3:Y:S04]  /*8eb80*/  LDL.LU R21, [R1+0x854] ;  /* 0x0008540001157983 */ /* 0x000ee80000300800 */
[----:B-1----:R-:W3:Y:S04]  /*8eb90*/  LDL.LU R22, [R1+0x858] ;  /* 0x0008580001167983 */ /* 0x002ee80000300800 */
[----:B------:R-:W3:Y:S04]  /*8eba0*/  LDL.LU R23, [R1+0x85c] ;  /* 0x00085c0001177983 */ /* 0x000ee80000300800 */
[----:B------:R-:W-:Y:S01]  /*8ebb0*/  STL.64 [R1+0x7858], R18 ;  /* 0x0078581201007387 */ /* 0x000fe20000100a00 */
[C---:B--2---:R-:W-:Y:S03]  /*8ebc0*/  HMMA.16816.F32.BF16 R8, R24.reuse, R10, R4 ;  /* 0x0000000a1808723c */ /* 0x044fe60000041804 */
[----:B------:R-:W2:Y:S04]  /*8ebd0*/  LDL.LU.64 R6, [R1+0x79a8] ;  /* 0x0079a80001067983 */ /* 0x000ea80000300a00 */
[----:B------:R-:W2:Y:S11]  /*8ebe0*/  LDL.LU.64 R4, [R1+0x79a0] ;  /* 0x0079a00001047983 */ /* 0x000eb60000300a00 */
[----:B------:R-:W-:Y:S05]  /*8ebf0*/  @!UPT UIADD3 URZ, URZ, URZ, URZ ;  /* 0x0000003f3f3ff290 */ /* 0x000fea000fffe03f */
[----:B------:R-:W-:Y:S04]  /*8ec00*/  STL.64 [R1+0x1b0], R8 ;  /* 0x0001b00801007387 */ /* 0x000fe80000100a00 */
[----:B------:R0:W-:Y:S04]  /*8ec10*/  STL.64 [R1+0x1b8], R10 ;  /* 0x0001b80a01007387 */ /* 0x0001e80000100a00 */
[----:B0-----:R-:W2:Y:S02]  /*8ec20*/  LDL.LU.64 R10, [R1+0x7998] ;  /* 0x00799800010a7983 */ /* 0x001ea40000300a00 */
[C---:B--2---:R-:W-:Y:S02]  /*8ec30*/  HMMA.16816.F32.BF16 R8, R24.reuse, R10, R4 ;  /* 0x0000000a1808723c */ /* 0x044fe40000041804 */
[----:B------:R-:W2:Y:S04]  /*8ec40*/  LDL.LU.64 R6, [R1+0x7990] ;  /* 0x0079900001067983 */ /* 0x000ea80000300a00 */
[----:B------:R-:W2:Y:S11]  /*8ec50*/  LDL.LU.64 R4, [R1+0x7988] ;  /* 0x0079880001047983 */ /* 0x000eb60000300a00 */
[----:B------:R-:W-:Y:S06]  /*8ec60*/  @!UPT UIADD3 URZ, URZ, URZ, URZ ;  /* 0x0000003f3f3ff290 */ /* 0x000fec000fffe03f */
        /* <DEDUP_REMOVED lines=9> */
[----:B0-----:R-:W4:Y:S04]  /*8ed00*/  LDL.LU.64 R10, [R1+0x7968] ;  /* 0x00796800010a7983 */ /* 0x001f280000300a00 */
[----:B------:R-:W4:Y:S02]  /*8ed10*/  LDL.LU.64 R8, [R1+0x7960] ;  /* 0x0079600001087983 */ /* 0x000f240000300a00 */
[C---:B----4-:R-:W-:Y:S11]  /*8ed20*/  HMMA.16816.F32.BF16 R8, R24.reuse, R14, R8 ;  /* 0x0000000e1808723c */ /* 0x050ff60000041808 */
[----:B------:R-:W-:Y:S11]  /*8ed30*/  @!UPT UIADD3 URZ, URZ, URZ, URZ ;  /* 0x0000003f3f3ff290 */ /* 0x000ff6000fffe03f */
[----:B------:R-:W-:Y:S01]  /*8ed40*/  @!UPT UIADD3 URZ, URZ, URZ, URZ ;  /* 0x0000003f3f3ff290 */ /* 0x000fe2000fffe03f */
[----:B------:R-:W-:Y:S04]  /*8ed50*/  STL.64 [R1+0x180], R8 ;  /* 0x0001800801007387 */ /* 0x000fe80000100a00 */
[----:B------:R0:W-:Y:S04]  /*8ed60*/  STL.64 [R1+0x188], R10 ;  /* 0x0001880a01007387 */ /* 0x0001e80000100a00 */
[----:B0-----:R-:W2:Y:S04]  /*8ed70*/  LDL.LU.64 R10, [R1+0x7958] ;  /* 0x00795800010a7983 */ /* 0x001ea80000300a00 */
[----:B------:R-:W4:Y:S04]  /*8ed80*/  LDL.LU.64 R8, [R1+0x7950] ;  /* 0x0079500001087983 */ /* 0x000f280000300a00 */
[----:B------:R-:W-:Y:S01]  /*8ed90*/  STL.64 [R1+0x7810], R14 ;  /* 0x0078100e01007387 */ /* 0x000fe20000100a00 */
[C---:B--2---:R-:W-:Y:S11]  /*8eda0*/  HMMA.16816.F32.BF16 R4, R24.reuse, R10, R4 ;  /* 0x0000000a1804723c */ /* 0x044ff60000041804 */
[----:B------:R-:W-:Y:S11]  /*8edb0*/  @!UPT UIADD3 URZ, URZ, URZ, URZ ;  /* 0x0000003f3f3ff290 */ /* 0x000ff6000fffe03f */
[----:B------:R-:W-:Y:S01]  /*8edc0*/  @!UPT UIADD3 URZ, URZ, URZ, URZ ;  /* 0x0000003f3f3ff290 */ /* 0x000fe2000fffe03f */
[----:B------:R-:W-:Y:S04]  /*8edd0*/  STL.64 [R1+0x170], R4 ;  /* 0x0001700401007387 */ /* 0x000fe80000100a00 */
[----:B------:R0:W-:Y:S04]  /*8ede0*/  STL.64 [R1+0x178], R6 ;  /* 0x0001780601007387 */ /* 0x0001e80000100a00 */
[----:B0-----:R-:W3:Y:S04]  /*8edf0*/  LDL.LU.64 R6, [R1+0x7948] ;  /* 0x0079480001067983 */ /* 0x001ee80000300a00 */
[----:B------:R-:W-:Y:S04]  /*8ee00*/  STL.64 [R1+0x7808], R10 ;  /* 0x0078080a01007387 */ /* 0x000fe80000100a00 */
[----:B----4-:R3:W-:Y:S02]  /*8ee10*/  STL.64 [R1+0x7800], R8 ;  /* 0x0078000801007387 */ /* 0x0107e40000100a00 */
[----:B---3--:R-:W-:Y:S02]  /*8ee20*/  HMMA.16816.F32.BF16 R8, R24, R6, R20 ;  /* 0x000000061808723c */ /* 0x008fe40000041814 */
[----:B------:R0:W-:Y:S04]  /*8ee30*/  STL.64 [R1+0x7818], R6 ;  /* 0x0078180601007387 */ /* 0x0001e80000100a00 */
[----:B------:R-:W2:Y:S11]  /*8ee40*/  LDL.LU R4, [R1+0x790] ;  /* 0x0007900001047983 */ /* 0x000eb60000300800 */
[----:B------:R-:W-:Y:S06]  /*8ee50*/  @!UPT UIADD3 URZ, URZ, URZ, URZ ;  /* 0x0000003f3f3ff290 */ /* 0x000fec000fffe03f */
[----:B------:R-:W-:Y:S04]  /*8ee60*/  STL.64 [R1+0x160], R8 ;  /* 0x0001600801007387 */ /* 0x000fe80000100a00 */
[----:B------:R-:W-:Y:S04]  /*8ee70*/  STL.64 [R1+0x168], R10 ;  /* 0x0001680a01007387 */ /* 0x000fe80000100a00 */
[----:B------:R-:W2:Y:S04]  /*8ee80*/  LDL.LU R5, [R1+0x794] ;  /* 0x0007940001057983 */ /* 0x000ea80000300800 */
[----:B0-----:R-:W3:Y:S04]  /*8ee90*/  LDL.LU R6, [R1+0x798] ;  /* 0x0007980001067983 */ /* 0x001ee80000300800 */
[----:B------:R-:W3:Y:S04]  /*8eea0*/  LDL.LU R7, [R1+0x79c] ;  /* 0x00079c0001077983 */ /* 0x000ee80000300800 */
[----:B------:R-:W4:Y:S04]  /*8eeb0*/  LDL.64 R18, [R1+0x58] ;  /* 0x0000580001127983 */ /* 0x000f280000100a00 */
[----:B----4-:R-:W-:Y:S04]  /*8eec0*/  STL.64 [R1+0x7870], R18 ;  /* 0x0078701201007387 */ /* 0x010fe80000100a00 */
[----:B---3--:R0:W-:Y:S04]  /*8eed0*/  STL.64 [R1+0x7828], R6 ;  /* 0x0078280601007387 */ /* 0x0081e80000100a00 */
[----:B--2---:R-:W-:Y:S04]  /*8eee0*/  STL.64 [R1+0x7820], R4 ;  /* 0x0078200401007387 */ /* 0x004fe80000100a00 */
[----:B0-----:R-:W2:Y:S04]  /*8eef0*/  LDL.64 R6, [R1+0x18] ;  /* 0x0000180001067983 */ /* 0x001ea80000100a00 */
[----:B--2---:R0:W-:Y:S04]  /*8ef00*/  STL.64 [R1+0x7830], R6 ;  /* 0x0078300601007387 */ /* 0x0041e80000100a00 */
[----:B0-----:R-:W2:Y:S01]  /*8ef10*/  LDL.64 R6, [R1+0x28] ;  /* 0x0000280001067983 */ /* 0x001ea20000100a00 */
[----:B------:R-:W-:-:S03]  /*8ef20*/  MOV R18, R13 ;  /* 0x0000000d00127202 */ /* 0x000fc60000000f00 */
[----:B--2---:R0:W-:Y:S04]  /*8ef30*/  STL.64 [R1+0x7850], R6 ;  /* 0x0078500601007387 */ /* 0x0041e80000100a00 */
[----:B------:R-:W2:Y:S04]  /*8ef40*/  LDL.LU R4, [R1+0x7c0] ;  /* 0x0007c00001047983 */ /* 0x000ea80000300800 */
[----:B------:R-:W2:Y:S04]  /*8ef50*/  LDL.LU R5, [R1+0x7c4] ;  /* 0x0007c40001057983 */ /* 0x000ea80000300800 */
[----:B0-----:R-:W3:Y:S04]  /*8ef60*/  LDL.LU R6, [R1+0x7c8] ;  /* 0x0007c80001067983 */ /* 0x001ee80000300800 */
[----:B------:R-:W3:Y:S01]  /*8ef70*/  LDL.LU R7, [R1+0x7cc] ;  /* 0x0007cc0001077983 */ /* 0x000ee20000300800 */
[----:B------:R-:W-:-:S03]  /*8ef80*/  MOV R19, R0 ;  /* 0x0000000000137202 */ /* 0x000fc60000000f00 */
[----:B------:R-:W4:Y:S04]  /*8ef90*/  LDL.LU R13, [R1+0x7944] ;  /* 0x00794400010d7983 */ /* 0x000f280000300800 */
[----:B------:R-:W4:Y:S04]  /*8efa0*/  LDL.LU R0, [R1+0x7940] ;  /* 0x0079400001007983 */ /* 0x000f280000300800 */
[----:B------:R-:W-:Y:S04]  /*8efb0*/  STL.64 [R1+0x7888], R18 ;  /* 0x0078881201007387 */ /* 0x000fe80000100a00 */
[----:B---3--:R-:W-:Y:S04]  /*8efc0*/  STL.64 [R1+0x7868], R6 ;  /* 0x0078680601007387 */ /* 0x008fe80000100a00 */
[----:B--2---:R0:W-:Y:S04]  /*8efd0*/  STL.64 [R1+0x7860], R4 ;  /* 0x0078600401007387 */ /* 0x0041e80000100a00 */
[----:B0-----:R-:W2:Y:S04]  /*8efe0*/  LDL.LU R4, [R1+0x7d0] ;  /* 0x0007d00001047983 */ /* 0x001ea80000300800 */
[----:B------:R-:W2:Y:S04]  /*8eff0*/  LDL.LU R5, [R1+0x7d4] ;  /* 0x0007d40001057983 */ /* 0x000ea80000300800 */
[----:B------:R-:W3:Y:S04]  /*8f000*/  LDL.LU R6, [R1+0x7d8] ;  /* 0x0007d80001067983 */ /* 0x000ee80000300800 */
[----:B------:R-:W3:Y:S01]  /*8f010*/  LDL.LU R7, [R1+0x7dc] ;  /* 0x0007dc0001077983 */ /* 0x000ee20000300800 */
[----:B------:R-:W-:-:S02]  /*8f020*/  MOV R18, R3 ;  /* 0x0000000300127202 */ /* 0x000fc40000000f00 */
[----:B------:R-:W-:Y:S01]  /*8f030*/  MOV R19, R16 ;  /* 0x0000001000137202 */ /* 0x000fe20000000f00 */
[----:B------:R-:W2:Y:S04]  /*8f040*/  LDL.LU R3, [R1+0x793c] ;  /* 0x00793c0001037983 */ /* 0x000ea80000300800 */
[----:B------:R-:W4:Y:S04]  /*8f050*/  LDL.LU R16, [R1+0x7938] ;  /* 0x0079380001107983 */ /* 0x000f280000300800 */
[----:B------:R0:W-:Y:S02]  /*8f060*/  STL.64 [R1+0x78a0], R18 ;  /* 0x0078a01201007387 */ /* 0x0001e40000100a00 */
[----:B0-----:R-:W-:-:S02]  /*8f070*/  MOV R18, R17 ;  /* 0x0000001100127202 */ /* 0x001fc40000000f00 */
[----:B---3--:R-:W-:Y:S04]  /*8f080*/  STL.64 [R1+0x7880], R6 ;  /* 0x0078800601007387 */ /* 0x008fe80000100a00 */
[----:B--2---:R0:W-:Y:S04]  /*8f090*/  STL.64 [R1+0x7878], R4 ;  /* 0x0078780401007387 */ /* 0x0041e80000100a00 */
[----:B0-----:R-:W2:Y:S04]  /*8f0a0*/  LDL.LU R4, [R1+0x7e0] ;  /* 0x0007e00001047983 */ /* 0x001ea80000300800 */
[----:B------:R-:W2:Y:S04]  /*8f0b0*/  LDL.LU R5, [R1+0x7e4] ;  /* 0x0007e40001057983 */ /* 0x000ea80000300800 */
[----:B------:R-:W3:Y:S04]  /*8f0c0*/  LDL.LU R6, [R1+0x7e8] ;  /* 0x0007e80001067983 */ /* 0x000ee80000300800 */
[----:B------:R-:W3:Y:S04]  /*8f0d0*/  LDL.LU R7, [R1+0x7ec] ;  /* 0x0007ec0001077983 */ /* 0x000ee80000300800 */
[----:B------:R-:W2:Y:S01]  /*8f0e0*/  LDL.LU R17, [R1+0x7934] ;  /* 0x0079340001117983 */ /* 0x000ea20000300800 */
[----:B------:R-:W-:-:S03]  /*8f0f0*/  IMAD.MOV.U32 R19, RZ, RZ, R12 ;  /* 0x000000ffff137224 */ /* 0x000fc600078e000c */
[----:B------:R-:W2:Y:S04]  /*8f100*/  LDL.LU R12, [R1+0x7930] ;  /* 0x00793000010c7983 */ /* 0x000ea80000300800 */
[----:B------:R0:W-:Y:S01]  /*8f110*/  STL.64 [R1+0x78b8], R18 ;  /* 0x0078b81201007387 */ /* 0x0001e20000100a00 */
[----:B----4-:R-:W-:Y:S02]  /*8f120*/  MOV R11, R16 ;  /* 0x00000010000b7202 */ /* 0x010fe40000000f00 */
[----:B0-----:R-:W-:Y:S02]  /*8f130*/  MOV R18, R13 ;  /* 0x0000000d00127202 */ /* 0x001fe40000000f00 */
[----:B------:R-:W-:Y:S01]  /*8f140*/  MOV R19, R2 ;  /* 0x0000000200137202 */ /* 0x000fe20000000f00 */
[----:B------:R-:W4:Y:S04]  /*8f150*/  LDL.LU R13, [R1+0x792c] ;  /* 0x00792c00010d7983 */ /* 0x000f280000300800 */
[----:B------:R-:W4:Y:S04]  /*8f160*/  LDL.LU R2, [R1+0x7928] ;  /* 0x0079280001027983 */ /* 0x000f280000300800 */
[----:B------:R0:W-:Y:S02]  /*8f170*/  STL.64 [R1+0x78d0], R18 ;  /* 0x0078d01201007387 */ /* 0x0001e40000100a00 */
[----:B0-----:R-:W-:-:S02]  /*8f180*/  MOV R18, R3 ;  /* 0x0000000300127202 */ /* 0x001fc40000000f00 */
[----:B------:R-:W-:Y:S01]  /*8f190*/  MOV R19, R0 ;  /* 0x0000000000137202 */ /* 0x000fe20000000f00 */
[----:B---3--:R-:W-:Y:S04]  /*8f1a0*/  STL.64 [R1+0x7898], R6 ;  /* 0x0078980601007387 */ /* 0x008fe80000100a00 */
[----:B--2---:R0:W-:Y:S01]  /*8f1b0*/  STL.64 [R1+0x7890], R4 ;  /* 0x0078900401007387 */ /* 0x0041e20000100a00 */
[----:B------:R-:W-:-:S03]  /*8f1c0*/  MOV R10, R17 ;  /* 0x00000011000a7202 */ /* 0x000fc60000000f00 */
[----:B0-----:R-:W2:Y:S04]  /*8f1d0*/  LDL.LU R4, [R1+0x7f0] ;  /* 0x0007f00001047983 */ /* 0x001ea80000300800 */
[----:B------:R-:W2:Y:S04]  /*8f1e0*/  LDL.LU R5, [R1+0x7f4] ;  /* 0x0007f40001057983 */ /* 0x000ea80000300800 */
[----:B------:R-:W3:Y:S04]  /*8f1f0*/  LDL.LU R6, [R1+0x7f8] ;  /* 0x0007f80001067983 */ /* 0x000ee80000300800 */
[----:B------:R-:W3:Y:S04]  /*8f200*/  LDL.LU R7, [R1+0x7fc] ;  /* 0x0007fc0001077983 */ /* 0x000ee80000300800 */
[----:B------:R-:W2:Y:S04]  /*8f210*/  LDL.LU R3, [R1+0x7924] ;  /* 0x0079240001037983 */ /* 0x000ea80000300800 */
[----:B------:R-:W2:Y:S04]  /*8f220*/  LDL.LU R0, [R1+0x7920] ;  /* 0x0079200001007983 */ /* 0x000ea80000300800 */
[----:B------:R0:W-:Y:S04]  /*8f230*/  STL.64 [R1+0x78e8], R18 ;  /* 0x0078e81201007387 */ /* 0x0001e80000100a00 */
[----:B------:R4:W-:Y:S04]  /*8f240*/  STL.64 [R1+0x78f0], R10 ;  /* 0x0078f00a01007387 */ /* 0x0009e80000100a00 */
[----:B------:R-:W3:Y:S04]  /*8f250*/  LDL.LU R16, [R1+0x830] ;  /* 0x0008300001107983 */ /* 0x000ee80000300800 */
[----:B------:R-:W3:Y:S04]  /*8f260*/  LDL.LU R17, [R1+0x834] ;  /* 0x0008340001117983 */ /* 0x000ee80000300800 */
[----:B0-----:R-:W3:Y:S04]  /*8f270*/  LDL.LU R18, [R1+0x838] ;  /* 0x0008380001127983 */ /* 0x001ee80000300800 */
[----:B------:R-:W3:Y:S01]  /*8f280*/  LDL.LU R19, [R1+0x83c] ;  /* 0x00083c0001137983 */ /* 0x000ee20000300800 */
[----:B----4-:R-:W-:-:S02]  /*8f290*/  MOV R10, R13 ;  /* 0x0000000d000a7202 */ /* 0x010fc40000000f00 */
[----:B------:R-:W-:Y:S01]  /*8f2a0*/  MOV R11, R12 ;  /* 0x0000000c000b7202 */ /* 0x000fe20000000f00 */
[----:B--2---:R-:W0:Y:S04]  /*8f2b0*/  LDSM.16.M88.4 R20, [R0+0x43000] ;  /* 0x043000000014783b */ /* 0x004e280000000200 */
[----:B---3--:R-:W-:Y:S04]  /*8f2c0*/  STL.64 [R1+0x7900], R18 ;  /* 0x0079001201007387 */ /* 0x008fe80000100a00 */
[----:B------:R1:W-:Y:S04]  /*8f2d0*/  STL.64 [R1+0x78f8], R16 ;  /* 0x0078f81001007387 */ /* 0x0003e80000100a00 */
[----:B------:R-:W-:Y:S04]  /*8f2e0*/  STL.64 [R1+0x7908], R10 ;  /* 0x0079080a01007387 */ /* 0x000fe80000100a00 */
[----:B-1----:R-:W2:Y:S04]  /*8f2f0*/  LDL.LU R16, [R1+0x840] ;  /* 0x0008400001107983 */ /* 0x002ea80000300800 */
[----:B------:R-:W2:Y:S04]  /*8f300*/  LDL.LU R17, [R1+0x844] ;  /* 0x0008440001117983 */ /* 0x000ea80000300800 */
[----:B------:R-:W3:Y:S04]  /*8f310*/  LDL.LU R18, [R1+0x848] ;  /* 0x0008480001127983 */ /* 0x000ee80000300800 */
[----:B------:R-:W3:Y:S04]  /*8f320*/  LDL.LU R19, [R1+0x84c] ;  /* 0x00084c0001137983 */ /* 0x000ee80000300800 */
[----:B---3--:R-:W-:Y:S01]  /*8f330*/  STL.64 [R1+0x7918], R18 ;  /* 0x0079181201007387 */ /* 0x008fe20000100a00 */
[----:B--2---:R1:W-:Y:S03]  /*8f340*/  STL.64 [R1+0x7910], R16 ;  /* 0x0079101001007387 */ /* 0x0043e60000100a00 */
[----:B-1----:R-:W2:Y:S01]  /*8f350*/  LDL.LU R16, [R1+0x8c0] ;  /* 0x0008c00001107983 */ /* 0x002ea20000300800 */
[----:B------:R-:W2:Y:S02]  /*8f360*/  LDL.LU R17, [R1+0x8c4] ;  /* 0x0008c40001117983 */ /* 0x000ea40000300800 */
[----:B------:R-:W2:Y:S02]  /*8f370*/  LDL.LU R18, [R1+0x8c8] ;  /* 0x0008c80001127983 */ /* 0x000ea40000300800 */
[----:B------:R-:W2:Y:S01]  /*8f380*/  LDL.LU R19, [R1+0x8cc] ;  /* 0x0008cc0001137983 */ /* 0x000ea20000300800 */
[----:B------:R-:W-:Y:S01]  /*8f390*/  STL.64 [R1+0x78b0], R6 ;  /* 0x0078b00601007387 */ /* 0x000fe20000100a00 */
[----:B------:R1:W-:Y:S03]  /*8f3a0*/  STL.64 [R1+0x78a8], R4 ;  /* 0x0078a80401007387 */ /* 0x0003e60000100a00 */
        /* <DEDUP_REMOVED lines=8> */
[----:B------:R-:W4:Y:S02]  /*8f430*/  LDL.LU R6, [R1+0x818] ;  /* 0x0008180001067983 */ /* 0x000f240000300800 */
[----:B------:R-:W4:Y:S01]  /*8f440*/  LDL.LU R7, [R1+0x81c] ;  /* 0x00081c0001077983 */ /* 0x000f220000300800 */
[----:B------:R-:W-:-:S02]  /*8f450*/  MOV R10, R3 ;  /* 0x00000003000a7202 */ /* 0x000fc40000000f00 */
[----:B------:R-:W-:Y:S01]  /*8f460*/  MOV R11, R2 ;  /* 0x00000002000b7202 */ /* 0x000fe20000000f00 */
[----:B----4-:R-:W-:Y:S01]  /*8f470*/  STL.64 [R1+0x78e0], R6 ;  /* 0x0078e00601007387 */ /* 0x010fe20000100a00 */
[----:B---3--:R1:W-:Y:S03]  /*8f480*/  STL.64 [R1+0x78d8], R4 ;  /* 0x0078d80401007387 */ /* 0x0083e60000100a00 */
[----:B-1----:R-:W3:Y:S01]  /*8f490*/  LDL.LU R4, [R1+0x820] ;  /* 0x0008200001047983 */ /* 0x002ee20000300800 */
[----:B------:R-:W3:Y:S02]  /*8f4a0*/  LDL.LU R5, [R1+0x824] ;  /* 0x0008240001057983 */ /* 0x000ee40000300800 */
[----:B------:R-:W3:Y:S02]  /*8f4b0*/  LDL.LU R6, [R1+0x828] ;  /* 0x0008280001067983 */ /* 0x000ee40000300800 */
[----:B------:R-:W3:Y:S01]  /*8f4c0*/  LDL.LU R7, [R1+0x82c] ;  /* 0x00082c0001077983 */ /* 0x000ee20000300800 */
[----:B------:R-:W4:Y:S01]  /*8f4d0*/  LDL.64 R14, [R1+0x8] ;  /* 0x00000800010e7983 */ /* 0x000f220000100a00 */
[C---:B--2---:R-:W-:Y:S03]  /*8f4e0*/  HMMA.16816.F32.BF16 R8, R24.reuse, R10, R16 ;  /* 0x0000000a1808723c */ /* 0x044fe60000041810 */
[----:B----4-:R1:W-:Y:S01]  /*8f4f0*/  STL.64 [R1+0x7838], R14 ;  /* 0x0078380e01007387 */ /* 0x0103e20000100a00 */
[----:B------:R-:W2:Y:S02]  /*8f500*/  LDL.LU R12, [R1+0x7b0] ;  /* 0x0007b000010c7983 */ /* 0x000ea40000300800 */
[----:B------:R-:W2:Y:S01]  /*8f510*/  LDL.LU R13, [R1+0x7b4] ;  /* 0x0007b400010d7983 */ /* 0x000ea20000300800 */
[----:B-1----:R-:W2:Y:S01]  /*8f520*/  LDL.LU R14, [R1+0x7b8] ;  /* 0x0007b800010e7983 */ /* 0x002ea20000300800 */
[----:B------:R-:W2:Y:S02]  /*8f530*/  LDL.LU R15, [R1+0x7bc] ;  /* 0x0007bc00010f7983 */ /* 0x000ea40000300800 */
[----:B0-----:R0:W-:Y:S02]  /*8f540*/  STL [R1+0x7744], R20 ;  /* 0x0077441401007387 */ /* 0x0011e40000100800 */
[----:B------:R1:W-:Y:S01]  /*8f550*/  STL [R1+0x7740], R21 ;  /* 0x0077401501007387 */ /* 0x0003e20000100800 */
[----:B------:R4:W-:Y:S01]  /*8f560*/  STL [R1+0x773c], R22 ;  /* 0x00773c1601007387 */ /* 0x0009e20000100800 */
[----:B------:R3:W-:Y:S03]  /*8f570*/  STL [R1+0x7738], R23 ;  /* 0x0077381701007387 */ /* 0x0007e60000100800 */
[----:B0-----:R-:W2:Y:S01]  /*8f580*/  LDL.LU R20, [R1+0x7a0] ;  /* 0x0007a00001147983 */ /* 0x001ea20000300800 */
[----:B-1----:R-:W2:Y:S02]  /*8f590*/  LDL.LU R21, [R1+0x7a4] ;  /* 0x0007a40001157983 */ /* 0x002ea40000300800 */
[----:B----4-:R-:W4:Y:S02]  /*8f5a0*/  LDL.LU R22, [R1+0x7a8] ;  /* 0x0007a80001167983 */ /* 0x010f240000300800 */
[----:B---3--:R-:W4:Y:S01]  /*8f5b0*/  LDL.LU R23, [R1+0x7ac] ;  /* 0x0007ac0001177983 */ /* 0x008f220000300800 */
[----:B------:R-:W3:Y:S01]  /*8f5c0*/  LDL.LU.64 R18, [R1+0x7918] ;  /* 0x0079180001127983 */ /* 0x000ee20000300a00 */
[----:B------:R-:W3:Y:S02]  /*8f5d0*/  LDL.LU.64 R16, [R1+0x7910] ;  /* 0x0079100001107983 */ /* 0x000ee40000300a00 */
[----:B------:R-:W-:Y:S02]  /*8f5e0*/  STL.64 [R1+0xcc0], R8 ;  /* 0x000cc00801007387 */ /* 0x000fe40000100a00 */
[----:B------:R0:W-:Y:S02]  /*8f5f0*/  STL.64 [R1+0xcc8], R10 ;  /* 0x000cc80a01007387 */ /* 0x0001e40000100a00 */
[----:B0-----:R-:W3:Y:S02]  /*8f600*/  LDL.LU.64 R10, [R1+0x7908] ;  /* 0x00790800010a7983 */ /* 0x001ee40000300a00 */
[C---:B---3--:R-:W-:Y:S02]  /*8f610*/  HMMA.16816.F32.BF16 R8, R24.reuse, R10, R16 ;  /* 0x0000000a1808723c */ /* 0x048fe40000041810 */
[----:B------:R-:W3:Y:S01]  /*8f620*/  LDL.LU.64 R18, [R1+0x7900] ;  /* 0x0079000001127983 */ /* 0x000ee20000300a00 */
[----:B------:R-:W3:Y:S11]  /*8f630*/  LDL.LU.64 R16, [R1+0x78f8] ;  /* 0x0078f80001107983 */ /* 0x000ef60000300a00 */
[----:B------:R-:W-:Y:S09]  /*8f640*/  @!UPT UIADD3 URZ, URZ, URZ, URZ ;  /* 0x0000003f3f3ff290 */ /* 0x000ff2000fffe03f */
[----:B------:R-:W-:Y:S01]  /*8f650*/  STL.64 [R1+0xcb0], R8 ;  /* 0x000cb00801007387 */ /* 0x000fe20000100a00 */
[----:B------:R0:W-:Y:S03]  /*8f660*/  STL.64 [R1+0xcb8], R10 ;  /* 0x000cb80a01007387 */ /* 0x0001e60000100a00 */
[----:B0-----:R-:W3:Y:S02]  /*8f670*/  LDL.LU.64 R10, [R1+0x78f0] ;  /* 0x0078f000010a7983 */ /* 0x001ee40000300a00 */
[C---:B---3--:R-:W-:Y:S02]  /*8f680*/  HMMA.16816.F32.BF16 R8, R24.reuse, R10, R16 ;  /* 0x0000000a1808723c */ /* 0x048fe40000041810 */
[----:B------:R-:W3:Y:S11]  /*8f690*/  LDL.LU.64 R18, [R1+0x78e8] ;  /* 0x0078e80001127983 */ /* 0x000ef60000300a00 */
[----:B------:R-:W-:Y:S10]  /*8f6a0*/  @!UPT UIADD3 URZ, URZ, URZ, URZ ;  /* 0x0000003f3f3ff290 */ /* 0x000ff4000fffe03f */
[----:B------:R0:W-:Y:S01]  /*8f6b0*/  STL.64 [R1+0x6b0], R8 ;  /* 0x0006b00801007387 */ /* 0x0001e20000100a00 */
[----:B------:R1:W-:Y:S03]  /*8f6c0*/  STL.64 [R1+0x6b8], R10 ;  /* 0x0006b80a01007387 */ /* 0x0003e60000100a00 */
[----:B0-----:R-:W2:Y:S01]  /*8f6d0*/  LDL.LU R8, [R1+0x780] ;  /* 0x0007800001087983 */ /* 0x001ea20000300800 */
[----:B------:R-:W2:Y:S02]  /*8f6e0*/  LDL.LU R9, [R1+0x784] ;  /* 0x0007840001097983 */ /* 0x000ea40000300800 */
[----:B-1----:R-:W2:Y:S02]  /*8f6f0*/  LDL.LU R10, [R1+0x788] ;  /* 0x00078800010a7983 */ /* 0x002ea40000300800 */
[----:B------:R-:W2:Y:S01]  /*8f700*/  LDL.LU R11, [R1+0x78c] ;  /* 0x00078c00010b7983 */ /* 0x000ea20000300800 */
[C---:B---3--:R-:W-:Y:S01]  /*8f710*/  HMMA.16816.F32.BF16 R16, R24.reuse, R18, R4 ;  /* 0x000000121810723c */ /* 0x048fe20000041804 */
[----:B------:R-:W3:Y:S01]  /*8f720*/  LDL.LU.64 R6, [R1+0x78e0] ;  /* 0x0078e00001067983 */ /* 0x000ee20000300a00 */
[----:B------:R-:W3:Y:S11]  /*8f730*/  LDL.LU.64 R4, [R1+0x78d8] ;  /* 0x0078d80001047983 */ /* 0x000ef60000300a00 */
[----:B------:R-:W-:Y:S10]  /*8f740*/  @!UPT UIADD3 URZ, URZ, URZ, URZ ;  /* 0x0000003f3f3ff290 */ /* 0x000ff4000fffe03f */
[----:B------:R-:W-:Y:S01]  /*8f750*/  STL.64 [R1+0x6a0], R16 ;  /* 0x0006a01001007387 */ /* 0x000fe20000100a00 */
[----:B------:R0:W-:Y:S03]  /*8f760*/  STL.64 [R1+0x6a8], R18 ;  /* 0x0006a81201007387 */ /* 0x0001e60000100a00 */
        /* <DEDUP_REMOVED lines=38> */
[----:B---3--:R-:W-:Y:S01]  /*8f9d0*/  HMMA.16816.F32.BF16 R24, R24, R18, R4 ;  /* 0x000000121818723c */ /* 0x008fe20000041804 */
[----:B------:R-:W2:Y:S01]  /*8f9e0*/  LDL.LU.64 R6, [R1+0x7850] ;  /* 0x0078500001067983 */ /* 0x000ea20000300a00 */
[----:B------:R-:W2:Y:S02]  /*8f9f0*/  LDL.LU.64 R18, [R1+0x7848] ;  /* 0x0078480001127983 */ /* 0x000ea40000300a00 */
[----:B------:R-:W2:Y:S11]  /*8fa00*/  LDL.LU.64 R16, [R1+0x7840] ;  /* 0x0078400001107983 */ /* 0x000eb60000300a00 */
[----:B------:R-:W-:Y:S08]  /*8fa10*/  @!UPT UIADD3 URZ, URZ, URZ, URZ ;  /* 0x0000003f3f3ff290 */ /* 0x000ff0000fffe03f */
[----:B------:R0:W-:Y:S01]  /*8fa20*/  STL.64 [R1+0xa70], R24 ;  /* 0x000a701801007387 */ /* 0x0001e20000100a00 */
[----:B------:R1:W-:Y:S03]  /*8fa30*/  STL.64 [R1+0xa78], R26 ;  /* 0x000a781a01007387 */ /* 0x0003e60000100a00 */
[----:B0-----:R-:W3:Y:S01]  /*8fa40*/  LDL.LU R24, [R1+0x760] ;  /* 0x0007600001187983 */ /* 0x001ee20000300800 */
[----:B------:R-:W3:Y:S02]  /*8fa50*/  LDL.LU R25, [R1+0x764] ;  /* 0x0007640001197983 */ /* 0x000ee40000300800 */
[----:B-1----:R-:W3:Y:S02]  /*8fa60*/  LDL.LU R26, [R1+0x768] ;  /* 0x00076800011a7983 */ /* 0x002ee40000300800 */
[----:B------:R-:W3:Y:S01]  /*8fa70*/  LDL.LU R27, [R1+0x76c] ;  /* 0x00076c00011b7983 */ /* 0x000ee20000300800 */
[C---:B--2---:R-:W-:Y:S01]  /*8fa80*/  HMMA.16816.F32.BF16 R12, R16.reuse, R6, R12 ;  /* 0x00000006100c723c */ /* 0x044fe2000004180c */
[----:B------:R-:W-:Y:S01]  /*8fa90*/  IMAD.MOV.U32 R29, RZ, RZ, R6 ;  /* 0x000000ffff1d7224 */ /* 0x000fe200078e0006 */
[----:B------:R-:W-:Y:S11]  /*8faa0*/  MOV R28, R7 ;  /* 0x00000007001c7202 */ /* 0x000ff60000000f00 */
[----:B------:R-:W-:Y:S10]  /*8fab0*/  @!UPT UIADD3 URZ, URZ, URZ, URZ ;  /* 0x0000003f3f3ff290 */ /* 0x000ff4000fffe03f */
[----:B------:R-:W-:Y:S01]  /*8fac0*/  STL.64 [R1+0xa60], R12 ;  /* 0x000a600c01007387 */ /* 0x000fe20000100a00 */
[----:B------:R0:W-:Y:S03]  /*8fad0*/  STL.64 [R1+0xa68], R14 ;  /* 0x000a680e01007387 */ /* 0x0001e60000100a00 */
[----:B0-----:R-:W2:Y:S01]  /*8fae0*/  LDL.LU.64 R14, [R1+0x7838] ;  /* 0x00783800010e7983 */ /* 0x001ea20000300a00 */
[----:B------:R-:W4:Y:S02]  /*8faf0*/  LDL.LU.64 R6, [R1+0x7830] ;  /* 0x0078300001067983 */ /* 0x000f240000300a00 */
[----:B------:R-:W-:Y:S02]  /*8fb00*/  STL [R1+0x774c], R28 ;  /* 0x00774c1c01007387 */ /* 0x000fe40000100800 */
[----:B------:R-:W-:Y:S01]  /*8fb10*/  STL [R1+0x7748], R29 ;  /* 0x0077481d01007387 */ /* 0x000fe20000100800 */
[C---:B----4-:R-:W-:Y:S11]  /*8fb20*/  HMMA.16816.F32.BF16 R20, R16.reuse, R6, R20 ;  /* 0x000000061014723c */ /* 0x050ff60000041814 */
[----:B------:R-:W-:Y:S11]  /*8fb30*/  @!UPT UIADD3 URZ, URZ, URZ, URZ ;  /* 0x0000003f3f3ff290 */ /* 0x000ff6000fffe03f */
[----:B------:R-:W-:Y:S01]  /*8fb40*/  @!UPT UIADD3 URZ, URZ, URZ, URZ ;  /* 0x0000003f3f3ff290 */ /* 0x000fe2000fffe03f */
[----:B------:R-:W-:Y:S01]  /*8fb50*/  STL.64 [R1+0xa50], R20 ;  /* 0x000a501401007387 */ /* 0x000fe20000100a00 */
[----:B------:R0:W-:Y:S02]  /*8fb60*/  STL.64 [R1+0xa58], R22 ;  /* 0x000a581601007387 */ /* 0x0001e40000100a00 */
[----:B0-----:R-:W-:Y:S02]  /*8fb70*/  MOV R22, R6 ;  /* 0x0000000600167202 */ /* 0x001fe40000000f00 */
[----:B------:R-:W-:Y:S02]  /*8fb80*/  MOV R23, R7 ;  /* 0x0000000700177202 */ /* 0x000fe40000000f00 */
[----:B------:R-:W4:Y:S01]  /*8fb90*/  LDL.LU.64 R6, [R1+0x7828] ;  /* 0x0078280001067983 */ /* 0x000f220000300a00 */
[----:B------:R-:W4:Y:S01]  /*8fba0*/  LDL.LU.64 R4, [R1+0x7820] ;  /* 0x0078200001047983 */ /* 0x000f220000300a00 */
[----:B--2---:R-:W-:Y:S02]  /*8fbb0*/  MOV R20, R14 ;  /* 0x0000000e00147202 */ /* 0x004fe40000000f00 */
[----:B------:R-:W-:Y:S01]  /*8fbc0*/  MOV R21, R15 ;  /* 0x0000000f00157202 */ /* 0x000fe20000000f00 */
[C---:B----4-:R-:W-:Y:S11]  /*8fbd0*/  HMMA.16816.F32.BF16 R4, R16.reuse, R14, R4 ;  /* 0x0000000e1004723c */ /* 0x050ff60000041804 */
[----:B------:R-:W-:Y:S11]  /*8fbe0*/  @!UPT UIADD3 URZ, URZ, URZ, URZ ;  /* 0x0000003f3f3ff290 */ /* 0x000ff6000fffe03f */
[----:B------:R-:W-:Y:S01]  /*8fbf0*/  @!UPT UIADD3 URZ, URZ, URZ, URZ ;  /* 0x0000003f3f3ff290 */ /* 0x000fe2000fffe03f */
[----:B------:R-:W-:Y:S01]  /*8fc00*/  STL.64 [R1+0xa40], R4 ;  /* 0x000a400401007387 */ /* 0x000fe20000100a00 */
[----:B------:R0:W-:Y:S03]  /*8fc10*/  STL.64 [R1+0xa48], R6 ;  /* 0x000a480601007387 */ /* 0x0001e60000100a00 */
[----:B0-----:R-:W3:Y:S01]  /*8fc20*/  LDL.LU.64 R6, [R1+0x7818] ;  /* 0x0078180001067983 */ /* 0x001ee20000300a00 */
        /* <DEDUP_REMOVED lines=12> */
[----:B0-----:R-:W4:Y:S01]  /*8fcf0*/  LDL.LU.64 R10, [R1+0x7808] ;  /* 0x00780800010a7983 */ /* 0x001f220000300a00 */
[----:B------:R-:W2:Y:S02]  /*8fd00*/  LDL.LU.64 R8, [R1+0x7800] ;  /* 0x0078000001087983 */ /* 0x000ea40000300a00 */
[----:B------:R4:W-:Y:S02]  /*8fd10*/  STL.64 [R1+0x77a8], R14 ;  /* 0x0077a80e01007387 */ /* 0x0009e40000100a00 */
[C---:B----4-:R-:W-:Y:S01]  /*8fd20*/  HMMA.16816.F32.BF16 R12, R16.reuse, R10, R20 ;  /* 0x0000000a100c723c */ /* 0x050fe20000041814 */
[----:B------:R-:W-:Y:S01]  /*8fd30*/  STL.64 [R1+0x76e0], R10 ;  /* 0x0076e00a01007387 */ /* 0x000fe20000100a00 */
[----:B--2---:R3:W-:Y:S06]  /*8fd40*/  STL.64 [R1+0x76d8], R8 ;  /* 0x0076d80801007387 */ /* 0x0047ec0000100a00 */
[----:B---3--:R-:W-:Y:S01]  /*8fd50*/  HMMA.16816.F32.BF16 R8, R16, R6, R24 ;  /* 0x000000061008723c */ /* 0x008fe20000041818 */
[----:B------:R-:W-:-:S02]  /*8fd60*/  MOV R22, R3 ;  /* 0x0000000300167202 */ /* 0x000fc40000000f00 */
[----:B------:R-:W-:Y:S01]  /*8fd70*/  MOV R23, R2 ;  /* 0x0000000200177202 */ /* 0x000fe20000000f00 */
[----:B------:R-:W0:Y:S11]  /*8fd80*/  LDSM.16.M88.4 R24, [R0+0x44000] ;  /* 0x044000000018783b */ /* 0x000e360000000200 */
[----:B------:R-:W-:Y:S01]  /*8fd90*/  STL.64 [R1+0x640], R12 ;  /* 0x0006400c01007387 */ /* 0x000fe20000100a00 */
[----:B------:R-:W-:Y:S02]  /*8fda0*/  STL.64 [R1+0x648], R14 ;  /* 0x0006480e01007387 */ /* 0x000fe40000100a00 */
[----:B------:R1:W-:Y:S05]  /*8fdb0*/  STL.64 [R1+0x7778], R6 ;  /* 0x0077780601007387 */ /* 0x0003ea0000100a00 */
[----:B------:R2:W-:Y:S01]  /*8fdc0*/  STL.64 [R1+0x630], R8 ;  /* 0x0006300801007387 */ /* 0x0005e20000100a00 */
[----:B------:R3:W-:Y:S02]  /*8fdd0*/  STL.64 [R1+0x638], R10 ;  /* 0x0006380a01007387 */ /* 0x0007e40000100a00 */
[----:B------:R-:W4:Y:S02]  /*8fde0*/  LDL.LU R4, [R1+0x6e0] ;  /* 0x0006e00001047983 */ /* 0x000f240000300800 */
[----:B------:R-:W4:Y:S01]  /*8fdf0*/  LDL.LU R5, [R1+0x6e4] ;  /* 0x0006e40001057983 */ /* 0x000f220000300800 */
[----:B-1----:R-:W4:Y:S01]  /*8fe00*/  LDL.LU R6, [R1+0x6e8] ;  /* 0x0006e80001067983 */ /* 0x002f220000300800 */
[----:B------:R-:W4:Y:S02]  /*8fe10*/  LDL.LU R7, [R1+0x6ec] ;  /* 0x0006ec0001077983 */ /* 0x000f240000300800 */
[----:B------:R-:W4:Y:S02]  /*8fe20*/  LDL.LU R12, [R1+0x710] ;  /* 0x00071000010c7983 */ /* 0x000f240000300800 */
[----:B------:R-:W4:Y:S01]  /*8fe30*/  LDL.LU R13, [R1+0x714] ;  /* 0x00071400010d7983 */ /* 0x000f220000300800 */
[----:B------:R-:W4:Y:S01]  /*8fe40*/  LDL.LU R14, [R1+0x718] ;  /* 0x00071800010e7983 */ /* 0x000f220000300800 */
[----:B------:R-:W4:Y:S03]  /*8fe50*/  LDL.LU R15, [R1+0x71c] ;  /* 0x00071c00010f7983 */ /* 0x000f260000300800 */
[----:B--2---:R-:W2:Y:S01]  /*8fe60*/  LDL.LU R8, [R1+0x750] ;  /* 0x0007500001087983 */ /* 0x004ea20000300800 */
[----:B------:R-:W2:Y:S02]  /*8fe70*/  LDL.LU R9, [R1+0x754] ;  /* 0x0007540001097983 */ /* 0x000ea40000300800 */
[----:B---3--:R-:W2:Y:S02]  /*8fe80*/  LDL.LU R10, [R1+0x758] ;  /* 0x00075800010a7983 */ /* 0x008ea40000300800 */
[----:B------:R-:W2:Y:S01]  /*8fe90*/  LDL.LU R11, [R1+0x75c] ;  /* 0x00075c00010b7983 */ /* 0x000ea20000300800 */
[----:B----4-:R1:W-:Y:S01]  /*8fea0*/  STL.64 [R1+0x77b8], R14 ;  /* 0x0077b80e01007387 */ /* 0x0103e20000100a00 */
[----:B------:R-:W-:Y:S03]  /*8feb0*/  STL.64 [R1+0x77b0], R12 ;  /* 0x0077b00c01007387 */ /* 0x000fe60000100a00 */
[----:B-1----:R-:W3:Y:S04]  /*8fec0*/  LDL.64 R14, [R1+0xa8] ;  /* 0x0000a800010e7983 */ /* 0x002ee80000100a00 */
[----:B---3--:R1:W-:Y:S04]  /*8fed0*/  STL.64 [R1+0x77c8], R14 ;  /* 0x0077c80e01007387 */ /* 0x0083e80000100a00 */
[----:B-1----:R-:W3:Y:S04]  /*8fee0*/  LDL.64 R14, [R1+0xb8] ;  /* 0x0000b800010e7983 */ /* 0x002ee80000100a00 */
[----:B---3--:R1:W-:Y:S04]  /*8fef0*/  STL.64 [R1+0x77e0], R14 ;  /* 0x0077e00e01007387 */ /* 0x0083e80000100a00 */
[----:B-1----:R-:W3:Y:S04]  /*8ff00*/  LDL.64 R14, [R1+0xc8] ;  /* 0x0000c800010e7983 */ /* 0x002ee80000100a00 */
[----:B---3--:R1:W-:Y:S04]  /*8ff10*/  STL.64 [R1+0x77f8], R14 ;  /* 0x0077f80e01007387 */ /* 0x0083e80000100a00 */
[----:B-1----:R-:W2:Y:S01]  /*8ff20*/  LDL.64 R14, [R1+0x38] ;  /* 0x00003800010e7983 */ /* 0x002ea20000100a00 */
[----:B------:R1:W-:Y:S02]  /*8ff30*/  STL.64 [R1+0x7788], R6 ;  /* 0x0077880601007387 */ /* 0x0003e40000100a00 */
[----:B------:R-:W-:Y:S01]  /*8ff40*/  STL.64 [R1+0x7780], R4 ;  /* 0x0077800401007387 */ /* 0x000fe20000100a00 */
[----:B-1----:R-:W3:Y:S04]  /*8ff50*/  LDL.64 R6, [R1+0x78] ;  /* 0x0000780001067983 */ /* 0x002ee80000100a00 */
[----:B---3--:R1:W-:Y:S04]  /*8ff60*/  STL.64 [R1+0x7798], R6 ;  /* 0x0077980601007387 */ /* 0x0083e80000100a00 */
[----:B-1----:R-:W3:Y:S04]  /*8ff70*/  LDL.64 R6, [R1+0x88] ;  /* 0x0000880001067983 */ /* 0x002ee80000100a00 */
[----:B---3--:R1:W-:Y:S04]  /*8ff80*/  STL.64 [R1+0x77a0], R6 ;  /* 0x0077a00601007387 */ /* 0x0083e80000100a00 */
[----:B-1----:R-:W3:Y:S04]  /*8ff90*/  LDL.64 R6, [R1+0x98] ;  /* 0x0000980001067983 */ /* 0x002ee80000100a00 */
[----:B---3--:R1:W-:Y:S01]  /*8ffa0*/  STL.64 [R1+0x77c0], R6 ;  /* 0x0077c00601007387 */ /* 0x0083e20000100a00 */
[----:B------:R-:W3:Y:S02]  /*8ffb0*/  LDL.LU R4, [R1+0x720] ;  /* 0x0007200001047983 */ /* 0x000ee40000300800 */
[----:B------:R-:W3:Y:S01]  /*8ffc0*/  LDL.LU R5, [R1+0x724] ;  /* 0x0007240001057983 */ /* 0x000ee20000300800 */
[----:B-1----:R-:W4:Y:S01]  /*8ffd0*/  LDL.LU R6, [R1+0x728] ;  /* 0x0007280001067983 */ /* 0x002f220000300800 */
[----:B------:R-:W4:Y:S03]  /*8ffe0*/  LDL.LU R7, [R1+0x72c] ;  /* 0x00072c0001077983 */ /* 0x000f260000300800 */
[----:B----4-:R-:W-:Y:S01]  /*8fff0*/  STL.64 [R1+0x77d8], R6 ;  /* 0x0077d80601007387 */ /* 0x010fe20000100a00 */
[----:B---3--:R1:W-:Y:S03]  /*90000*/  STL.64 [R1+0x77d0], R4 ;  /* 0x0077d00401007387 */ /* 0x0083e60000100a00 */
        /* <DEDUP_REMOVED lines=11> */
[----:B------:R1:W-:Y:S04]  /*900c0*/  STL.64 [R1+0x7770], R22 ;  /* 0x0077701601007387 */ /* 0x0003e80000100a00 */
[----:B-1----:R-:W3:Y:S04]  /*900d0*/  LDL.64 R22, [R1+0x68] ;  /* 0x0000680001167983 */ /* 0x002ee80000100a00 */
[----:B---3--:R1:W-:Y:S01]  /*900e0*/  STL.64 [R1+0x7790], R22 ;  /* 0x0077901601007387 */ /* 0x0083e20000100a00 */
[----:B------:R-:W3:Y:S02]  /*900f0*/  LDL.LU R20, [R1+0x6f0] ;  /* 0x0006f00001147983 */ /* 0x000ee40000300800 */
[----:B------:R-:W3:Y:S01]  /*90100*/  LDL.LU R21, [R1+0x6f4] ;  /* 0x0006f40001157983 */ /* 0x000ee20000300800 */
[----:B-1----:R-:W3:Y:S01]  /*90110*/  LDL.LU R22, [R1+0x6f8] ;  /* 0x0006f80001167983 */ /* 0x002ee20000300800 */
[----:B------:R-:W3:Y:S02]  /*90120*/  LDL.LU R23, [R1+0x6fc] ;  /* 0x0006fc0001177983 */ /* 0x000ee40000300800 */
[----:B0-----:R0:W-:Y:S02]  /*90130*/  STL.64 [R1+0x7618], R26 ;  /* 0x0076181a01007387 */ /* 0x0011e40000100a00 */
[----:B------:R-:W-:Y:S01]  /*90140*/  STL.64 [R1+0x7610], R24 ;  /* 0x0076101801007387 */ /* 0x000fe20000100a00 */
[----:B0-----:R-:W4:Y:S01]  /*90150*/  LDL.64 R26, [R1+0x48] ;  /* 0x00004800011a7983 */ /* 0x001f220000100a00 */
[----:B------:R0:W-:Y:S02]  /*90160*/  STL.64 [R1+0xc90], R8 ;  /* 0x000c900801007387 */ /* 0x0001e40000100a00 */
[----:B------:R1:W-:Y:S01]  /*90170*/  STL.64 [R1+0xc98], R10 ;  /* 0x000c980a01007387 */ /* 0x0003e20000100a00 */
[----:B0-----:R-:W-:-:S02]  /*90180*/  MOV R9, R14 ;  /* 0x0000000e00097202 */ /* 0x001fc40000000f00 */
[----:B------:R-:W-:Y:S02]  /*90190*/  MOV R8, R15 ;  /* 0x0000000f00087202 */ /* 0x000fe40000000f00 */
[----:B------:R-:W2:Y:S02]  /*901a0*/  LDL.LU.64 R14, [R1+0x77f8] ;  /* 0x0077f800010e7983 */ /* 0x000ea40000300a00 */
[C---:B--2---:R-:W-:Y:S01]  /*901b0*/  HMMA.16816.F32.BF16 R4, R16.reuse, R14, R4 ;  /* 0x0000000e1004723c */ /* 0x044fe20000041804 */
[----:B-1----:R-:W-:Y:S02]  /*901c0*/  MOV R11, R14 ;  /* 0x0000000e000b7202 */ /* 0x002fe40000000f00 */
[----:B------:R-:W-:Y:S11]  /*901d0*/  MOV R10, R15 ;  /* 0x0000000f000a7202 */ /* 0x000ff60000000f00 */
[----:B------:R-:W-:Y:S09]  /*901e0*/  @!UPT UIADD3 URZ, URZ, URZ, URZ ;  /* 0x0000003f3f3ff290 */ /* 0x000ff2000fffe03f */
[----:B------:R-:W-:Y:S01]  /*901f0*/  STL.64 [R1+0xc80], R4 ;  /* 0x000c800401007387 */ /* 0x000fe20000100a00 */
[----:B------:R0:W-:Y:S03]  /*90200*/  STL.64 [R1+0xc88], R6 ;  /* 0x000c880601007387 */ /* 0x0001e60000100a00 */
[----:B0-----:R-:W2:Y:S01]  /*90210*/  LDL.LU.64 R6, [R1+0x77f0] ;  /* 0x0077f00001067983 */ /* 0x001ea20000300a00 */
[----:B------:R-:W2:Y:S02]  /*90220*/  LDL.LU.64 R4, [R1+0x77e8] ;  /* 0x0077e80001047983 */ /* 0x000ea40000300a00 */
[----:B------:R-:W2:Y:S02]  /*90230*/  LDL.LU.64 R14, [R1+0x77e0] ;  /* 0x0077e000010e7983 */ /* 0x000ea40000300a00 */
[----:B------:R-:W-:Y:S01]  /*90240*/  STL.64 [R1+0x7768], R10 ;  /* 0x0077680a01007387 */ /* 0x000fe20000100a00 */
[----:B------:R0:W-:Y:S04]  /*90250*/  STL.64 [R1+0x7760], R8 ;  /* 0x0077600801007387 */ /* 0x0001e80000100a00 */
[----:B0-----:R-:W3:Y:S01]  /*90260*/  LDL.LU R8, [R1+0x6d0] ;  /* 0x0006d00001087983 */ /* 0x001ee20000300800 */
[----:B------:R-:W3:Y:S02]  /*90270*/  LDL.LU R9, [R1+0x6d4] ;  /* 0x0006d40001097983 */ /* 0x000ee40000300800 */
[----:B------:R-:W3:Y:S02]  /*90280*/  LDL.LU R10, [R1+0x6d8] ;  /* 0x0006d800010a7983 */ /* 0x000ee40000300800 */
[----:B------:R-:W3:Y:S01]  /*90290*/  LDL.LU R11, [R1+0x6dc] ;  /* 0x0006dc00010b7983 */ /* 0x000ee20000300800 */
        /* <DEDUP_REMOVED lines=9> */
[----:B--2---:R-:W-:Y:S01]  /*90330*/  HMMA.16816.F32.BF16 R4, R16, R14, R4 ;  /* 0x0000000e1004723c */ /* 0x004fe20000041804 */
[----:B------:R-:W-:-:S02]  /*90340*/  MOV R28, R14 ;  /* 0x0000000e001c7202 */ /* 0x000fc40000000f00 */
[----:B------:R-:W-:Y:S11]  /*90350*/  MOV R29, R15 ;  /* 0x0000000f001d7202 */ /* 0x000ff60000000f00 */
[----:B------:R-:W-:Y:S09]  /*90360*/  @!UPT UIADD3 URZ, URZ, URZ, URZ ;  /* 0x0000003f3f3ff290 */ /* 0x000ff2000fffe03f */
        /* <DEDUP_REMOVED lines=11> */
[----:B------:R-:W-:Y:S02]  /*90420*/  MOV R13, R6 ;  /* 0x00000006000d7202 */ /* 0x000fe40000000f00 */
[----:B------:R-:W-:Y:S02]  /*90430*/  MOV R12, R7 ;  /* 0x00000007000c7202 */ /* 0x000fe40000000f00 */
[----:B------:R-:W3:Y:S04]  /*90440*/  LDL.LU.64 R6, [R1+0x77a0] ;  /* 0x0077a00001067983 */ /* 0x000ee80000300a00 */
[----:B--2---:R-:W-:Y:S01]  /*90450*/  STL.64 [R1+0x76f0], R14 ;  /* 0x0076f00e01007387 */ /* 0x004fe20000100a00 */
        /* <DEDUP_REMOVED lines=9> */
[----:B------:R-:W-:Y:S01]  /*904f0*/  STL.64 [R1+0xc48], R14 ;  /* 0x000c480e01007387 */ /* 0x000fe20000100a00 */
[----:B0-----:R-:W-:Y:S02]  /*90500*/  MOV R13, R6 ;  /* 0x00000006000d7202 */ /* 0x001fe40000000f00 */
[----:B------:R-:W-:Y:S02]  /*90510*/  MOV R12, R7 ;  /* 0x00000007000c7202 */ /* 0x000fe40000000f00 */
[----:B------:R-:W2:Y:S02]  /*90520*/  LDL.LU.64 R6, [R1+0x7798] ;  /* 0x0077980001067983 */ /* 0x000ea40000300a00 */
        /* <DEDUP_REMOVED lines=20> */
[----:B0-----:R-:W4:Y:S01]  /*90670*/  LDL.LU R4, [R1+0x6c0] ;  /* 0x0006c00001047983 */ /* 0x001f220000300800 */
[----:B------:R-:W4:Y:S02]  /*90680*/  LDL.LU R5, [R1+0x6c4] ;  /* 0x0006c40001057983 */ /* 0x000f240000300800 */
[----:B------:R-:W4:Y:S02]  /*90690*/  LDL.LU R6, [R1+0x6c8] ;  /* 0x0006c80001067983 */ /* 0x000f240000300800 */
[----:B------:R-:W4:Y:S01]  /*906a0*/  LDL.LU R7, [R1+0x6cc] ;  /* 0x0006cc0001077983 */ /* 0x000f220000300800 */
[C---:B---3--:R-:W-:Y:S01]  /*906b0*/  HMMA.16816.F32.BF16 R20, R16.reuse, R22, R8 ;  /* 0x000000161014723c */ /* 0x048fe20000041808 */
[----:B------:R-:W2:Y:S01]  /*906c0*/  LDL.LU.64 R10, [R1+0x7768] ;  /* 0x00776800010a7983 */ /* 0x000ea20000300a00 */
[----:B------:R-:W3:Y:S11]  /*906d0*/  LDL.LU.64 R8, [R1+0x7760] ;  /* 0x0077600001087983 */ /* 0x000ef60000300a00 */
[----:B------:R-:W-:Y:S10]  /*906e0*/  @!UPT UIADD3 URZ, URZ, URZ, URZ ;  /* 0x0000003f3f3ff290 */ /* 0x000ff4000fffe03f */
[----:B------:R-:W-:Y:S01]  /*906f0*/  STL.64 [R1+0xc10], R20 ;  /* 0x000c101401007387 */ /* 0x000fe20000100a00 */
[----:B------:R0:W-:Y:S03]  /*90700*/  STL.64 [R1+0xc18], R22 ;  /* 0x000c181601007387 */ /* 0x0001e60000100a00 */
[----:B0-----:R-:W2:Y:S01]  /*90710*/  LDL.LU.64 R22, [R1+0x7758] ;  /* 0x0077580001167983 */ /* 0x001ea20000300a00 */
[----:B------:R-:W2:Y:S01]  /*90720*/  LDL.LU.64 R20, [R1+0x7750] ;  /* 0x0077500001147983 */ /* 0x000ea20000300a00 */
[----:B----4-:R-:W-:Y:S07]  /*90730*/  HMMA.16816.F32.BF16 R4, R16, R26, R4 ;  /* 0x0000001a1004723c */ /* 0x010fee0000041804 */
[----:B------:R-:W-:-:S02]  /*90740*/  MOV R18, R13 ;  /* 0x0000000d00127202 */ /* 0x000fc40000000f00 */
[----:B------:R-:W-:Y:S11]  /*90750*/  MOV R19, R12 ;  /* 0x0000000c00137202 */ /* 0x000ff60000000f00 */
[----:B------:R-:W-:Y:S03]  /*90760*/  @!UPT UIADD3 URZ, URZ, URZ, URZ ;  /* 0x0000003f3f3ff290 */ /* 0x000fe6000fffe03f */
[----:B------:R-:W-:Y:S01]  /*90770*/  STL.64 [R1+0xa20], R4 ;  /* 0x000a200401007387 */ /* 0x000fe20000100a00 */
[----:B------:R-:W-:Y:S02]  /*90780*/  STL.64 [R1+0xa28], R6 ;  /* 0x000a280601007387 */ /* 0x000fe40000100a00 */
[----:B------:R0:W-:Y:S02]  /*90790*/  STL.64 [R1+0x7660], R18 ;  /* 0x0076601201007387 */ /* 0x0001e40000100a00 */
[----:B0-----:R-:W-:Y:S01]  /*907a0*/  IMAD.MOV.U32 R18, RZ, RZ, R28 ;  /* 0x000000ffff127224 */ /* 0x001fe200078e001c */
[----:B------:R-:W-:Y:S01]  /*907b0*/  MOV R19, R29 ;  /* 0x0000001d00137202 */ /* 0x000fe20000000f00 */
[----:B------:R-:W4:Y:S01]  /*907c0*/  LDL.LU R28, [R1+0x774c] ;  /* 0x00774c00011c7983 */ /* 0x000f220000300800 */
[----:B------:R-:W4:Y:S03]  /*907d0*/  LDL.LU R29, [R1+0x7748] ;  /* 0x00774800011d7983 */ /* 0x000f260000300800 */
[----:B------:R0:W-:Y:S02]  /*907e0*/  STL.64 [R1+0x7678], R18 ;  /* 0x0076781201007387 */ /* 0x0001e40000100a00 */
[----:B0-----:R-:W-:-:S02]  /*907f0*/  MOV R18, R25 ;  /* 0x0000001900127202 */ /* 0x001fc40000000f00 */
[----:B------:R-:W-:-:S05]  /*90800*/  MOV R19, R24 ;  /* 0x0000001800137202 */ /* 0x000fca0000000f00 */
[----:B------:R2:W-:Y:S02]  /*90810*/  STL.64 [R1+0x7690], R18 ;  /* 0x0076901201007387 */ /* 0x0005e40000100a00 */
[----:B--2---:R-:W-:Y:S02]  /*90820*/  MOV R18, R11 ;  /* 0x0000000b00127202 */ /* 0x004fe40000000f00 */
[----:B------:R-:W-:-:S05]  /*90830*/  MOV R19, R10 ;  /* 0x0000000a00137202 */ /* 0x000fca0000000f00 */
[----:B------:R-:W-:Y:S01]  /*90840*/  STL.64 [R1+0x76a8], R18 ;  /* 0x0076a81201007387 */ /* 0x000fe20000100a00 */
[----:B------:R0:W-:Y:S02]  /*90850*/  STL.64 [R1+0x7628], R26 ;  /* 0x0076281a01007387 */ /* 0x0001e40000100a00 */
[----:B------:R-:W2:Y:S02]  /*90860*/  LDL.LU R24, [R1+0x570] ;  /* 0x0005700001187983 */ /* 0x000ea40000300800 */
[----:B------:R-:W2:Y:S01]  /*90870*/  LDL.LU R25, [R1+0x574] ;  /* 0x0005740001197983 */ /* 0x000ea20000300800 */
[----:B0-----:R-:W2:Y:S01]  /*90880*/  LDL.LU R26, [R1+0x578] ;  /* 0x00057800011a7983 */ /* 0x001ea20000300800 */
[----:B------:R-:W2:Y:S02]  /*90890*/  LDL.LU R27, [R1+0x57c] ;  /* 0x00057c00011b7983 */ /* 0x000ea40000300800 */
[----:B------:R-:W2:Y:S02]  /*908a0*/  LDL.LU R4, [R1+0x5e0] ;  /* 0x0005e00001047983 */ /* 0x000ea40000300800 */
[----:B------:R-:W2:Y:S01]  /*908b0*/  LDL.LU R5, [R1+0x5e4] ;  /* 0x0005e40001057983 */ /* 0x000ea20000300800 */
[----:B------:R-:W2:Y:S01]  /*908c0*/  LDL.LU R6, [R1+0x5e8] ;  /* 0x0005e80001067983 */ /* 0x000ea20000300800 */
[----:B------:R-:W2:Y:S01]  /*908d0*/  LDL.LU R7, [R1+0x5ec] ;  /* 0x0005ec0001077983 */ /* 0x000ea20000300800 */
[----:B---3--:R-:W-:-:S02]  /*908e0*/  MOV R19, R8 ;  /* 0x0000000800137202 */ /* 0x008fc40000000f00 */
[----:B------:R-:W-:Y:S01]  /*908f0*/  MOV R18, R9 ;  /* 0x0000000900127202 */ /* 0x000fe20000000f00 */
[----:B--2---:R-:W-:Y:S01]  /*90900*/  STL.64 [R1+0x7700], R6 ;  /* 0x0077000601007387 */ /* 0x004fe20000100a00 */
[----:B------:R0:W-:Y:S02]  /*90910*/  STL.64 [R1+0x76f8], R4 ;  /* 0x0076f80401007387 */ /* 0x0001e40000100a00 */
[----:B------:R-:W2:Y:S02]  /*90920*/  LDL.LU R8, [R1+0x5f0] ;  /* 0x0005f00001087983 */ /* 0x000ea40000300800 */
[----:B------:R-:W2:Y:S01]  /*90930*/  LDL.LU R9, [R1+0x5f4] ;  /* 0x0005f40001097983 */ /* 0x000ea20000300800 */
[----:B------:R-:W3:Y:S01]  /*90940*/  LDL.LU R10, [R1+0x5f8] ;  /* 0x0005f800010a7983 */ /* 0x000ee20000300800 */
[----:B------:R-:W3:Y:S01]  /*90950*/  LDL.LU R11, [R1+0x5fc] ;  /* 0x0005fc00010b7983 */ /* 0x000ee20000300800 */
[----:B------:R-:W-:Y:S02]  /*90960*/  MOV R14, R20 ;  /* 0x00000014000e7202 */ /* 0x000fe40000000f00 */
[----:B------:R-:W-:Y:S01]  /*90970*/  MOV R15, R21 ;  /* 0x00000015000f7202 */ /* 0x000fe20000000f00 */
[----:B---3--:R1:W-:Y:S01]  /*90980*/  STL.64 [R1+0x7710], R10 ;  /* 0x0077100a01007387 */ /* 0x0083e20000100a00 */
[----:B--2---:R2:W-:Y:S02]  /*90990*/  STL.64 [R1+0x7708], R8 ;  /* 0x0077080801007387 */ /* 0x0045e40000100a00 */
[----:B------:R-:W3:Y:S02]  /*909a0*/  LDL.LU R20, [R1+0x7744] ;  /* 0x0077440001147983 */ /* 0x000ee40000300800 */
[----:B------:R-:W3:Y:S01]  /*909b0*/  LDL.LU R21, [R1+0x7740] ;  /* 0x0077400001157983 */ /* 0x000ee20000300800 */
[----:B------:R-:W-:Y:S01]  /*909c0*/  STL.64 [R1+0x7718], R14 ;  /* 0x0077180e01007387 */ /* 0x000fe20000100a00 */
[----:B0-----:R-:W2:Y:S02]  /*909d0*/  LDL.LU R4, [R1+0x600] ;  /* 0x0006000001047983 */ /* 0x001ea40000300800 */
[----:B------:R-:W2:Y:S02]  /*909e0*/  LDL.LU R5, [R1+0x604] ;  /* 0x0006040001057983 */ /* 0x000ea40000300800 */
[----:B------:R-:W2:Y:S01]  /*909f0*/  LDL.LU R6, [R1+0x608] ;  /* 0x0006080001067983 */ /* 0x000ea20000300800 */
[----:B------:R-:W2:Y:S01]  /*90a00*/  LDL.LU R7, [R1+0x60c] ;  /* 0x00060c0001077983 */ /* 0x000ea20000300800 */
[----:B-1----:R-:W-:-:S02]  /*90a10*/  MOV R10, R22 ;  /* 0x00000016000a7202 */ /* 0x002fc40000000f00 */
[----:B------:R-:W-:Y:S01]  /*90a20*/  MOV R11, R23 ;  /* 0x00000017000b7202 */ /* 0x000fe20000000f00 */
[----:B--2---:R-:W-:Y:S01]  /*90a30*/  STL.64 [R1+0x7728], R6 ;  /* 0x0077280601007387 */ /* 0x004fe20000100a00 */
[----:B------:R-:W-:Y:S02]  /*90a40*/  STL.64 [R1+0x7720], R4 ;  /* 0x0077200401007387 */ /* 0x000fe40000100a00 */
[----:B------:R-:W3:Y:S02]  /*90a50*/  LDL.LU R22, [R1+0x773c] ;  /* 0x00773c0001167983 */ /* 0x000ee40000300800 */
[----:B------:R-:W3:Y:S01]  /*90a60*/  LDL.LU R23, [R1+0x7738] ;  /* 0x0077380001177983 */ /* 0x000ee20000300800 */
[----:B------:R0:W-:Y:S01]  /*90a70*/  STL.64 [R1+0x7730], R10 ;  /* 0x0077300a01007387 */ /* 0x0001e20000100a00 */
[----:B------:R-:W3:Y:S02]  /*90a80*/  LDL.LU R8, [R1+0x620] ;  /* 0x0006200001087983 */ /* 0x000ee40000300800 */
[----:B------:R-:W3:Y:S01]  /*90a90*/  LDL.LU R9, [R1+0x624] ;  /* 0x0006240001097983 */ /* 0x000ee20000300800 */
[----:B0-----:R-:W3:Y:S01]  /*90aa0*/  LDL.LU R10, [R1+0x628] ;  /* 0x00062800010a7983 */ /* 0x001ee20000300800 */
[----:B------:R-:W3:Y:S02]  /*90ab0*/  LDL.LU R11, [R1+0x62c] ;  /* 0x00062c00010b7983 */ /* 0x000ee40000300800 */
[----:B------:R-:W2:Y:S02]  /*90ac0*/  LDL.LU R12, [R1+0x610] ;  /* 0x00061000010c7983 */ /* 0x000ea40000300800 */
[----:B------:R-:W2:Y:S01]  /*90ad0*/  LDL.LU R13, [R1+0x614] ;  /* 0x00061400010d7983 */ /* 0x000ea20000300800 */
[----:B------:R-:W2:Y:S01]  /*90ae0*/  LDL.LU R14, [R1+0x618] ;  /* 0x00061800010e7983 */ /* 0x000ea20000300800 */
[----:B------:R-:W2:Y:S02]  /*90af0*/  LDL.LU R15, [R1+0x61c] ;  /* 0x00061c00010f7983 */ /* 0x000ea40000300800 */
[----:B------:R-:W-:Y:S02]  /*90b00*/  STL.64 [R1+0x76c0], R18 ;  /* 0x0076c01201007387 */ /* 0x000fe40000100a00 */
[----:B------:R-:W-:Y:S01]  /*90b10*/  STL.64 [R1+0x7670], R26 ;  /* 0x0076701a01007387 */ /* 0x000fe20000100a00 */
[----:B------:R0:W-:Y:S04]  /*90b20*/  STL.64 [R1+0x7668], R24 ;  /* 0x0076681801007387 */ /* 0x0001e80000100a00 */
        /* <DEDUP_REMOVED lines=20> */
[----:B----4-:R-:W-:Y:S01]  /*90c70*/  MOV R6, R29 ;  /* 0x0000001d00067202 */ /* 0x010fe20000000f00 */
[----:B------:R-:W-:-:S07]  /*90c80*/  IMAD.MOV.U32 R7, RZ, RZ, R28 ;  /* 0x000000ffff077224 */ /* 0x000fce00078e001c */
[C---:B---3--:R-:W-:Y:S01]  /*90c90*/  HMMA.16816.F32.BF16 R4, R20.reuse, R6, R8 ;  /* 0x000000061404723c */ /* 0x048fe20000041808 */
[----:B--2---:R-:W-:Y:S01]  /*90ca0*/  STL.64 [R1+0x76b8], R26 ;  /* 0x0076b81a01007387 */ /* 0x004fe20000100a00 */
[----:B------:R0:W-:Y:S03]  /*90cb0*/  STL.64 [R1+0x76b0], R24 ;  /* 0x0076b01801007387 */ /* 0x0001e60000100a00 */
[----:B0-----:R-:W2:Y:S01]  /*90cc0*/  LDL.LU R24, [R1+0x5c0] ;  /* 0x0005c00001187983 */ /* 0x001ea20000300800 */
[----:B------:R-:W2:Y:S02]  /*90cd0*/  LDL.LU R25, [R1+0x5c4] ;  /* 0x0005c40001197983 */ /* 0x000ea40000300800 */
[----:B------:R-:W2:Y:S02]  /*90ce0*/  LDL.LU R26, [R1+0x5c8] ;  /* 0x0005c800011a7983 */ /* 0x000ea40000300800 */
[----:B------:R-:W2:Y:S01]  /*90cf0*/  LDL.LU R27, [R1+0x5cc] ;  /* 0x0005cc00011b7983 */ /* 0x000ea20000300800 */
[----:B------:R-:W3:Y:S11]  /*90d00*/  LDL.LU.64 R10, [R1+0x7730] ;  /* 0x00773000010a7983 */ /* 0x000ef60000300a00 */
[----:B------:R-:W-:Y:S01]  /*90d10*/  @!UPT UIADD3 URZ, URZ, URZ, URZ ;  /* 0x0000003f3f3ff290 */ /* 0x000fe2000fffe03f */
[----:B------:R-:W-:Y:S02]  /*90d20*/  STL.64 [R1+0xa10], R4 ;  /* 0x000a100401007387 */ /* 0x000fe40000100a00 */
[----:B------:R0:W-:Y:S02]  /*90d30*/  STL.64 [R1+0xa18], R6 ;  /* 0x000a180601007387 */ /* 0x0001e40000100a00 */
[----:B0-----:R-:W4:Y:S01]  /*90d40*/  LDL.LU.64 R6, [R1+0x7728] ;  /* 0x0077280001067983 */ /* 0x001f220000300a00 */
[----:B------:R-:W4:Y:S01]  /*90d50*/  LDL.LU.64 R4, [R1+0x7720] ;  /* 0x0077200001047983 */ /* 0x000f220000300a00 */
[C---:B---3--:R-:W-:Y:S02]  /*90d60*/  HMMA.16816.F32.BF16 R8, R20.reuse, R10, R12 ;  /* 0x0000000a1408723c */ /* 0x048fe4000004180c */
[----:B------:R-:W4:Y:S11]  /*90d70*/  LDL.LU.64 R14, [R1+0x7718] ;  /* 0x00771800010e7983 */ /* 0x000f360000300a00 */
[----:B------:R-:W-:Y:S10]  /*90d80*/  @!UPT UIADD3 URZ, URZ, URZ, URZ ;  /* 0x0000003f3f3ff290 */ /* 0x000ff4000fffe03f */
[----:B------:R-:W-:Y:S01]  /*90d90*/  STL.64 [R1+0xa00], R8 ;  /* 0x000a000801007387 */ /* 0x000fe20000100a00 */
[----:B------:R0:W-:Y:S03]  /*90da0*/  STL.64 [R1+0xa08], R10 ;  /* 0x000a080a01007387 */ /* 0x0001e60000100a00 */
[----:B0-----:R-:W3:Y:S01]  /*90db0*/  LDL.LU.64 R10, [R1+0x7710] ;  /* 0x00771000010a7983 */ /* 0x001ee20000300a00 */
[----:B------:R-:W3:Y:S01]  /*90dc0*/  LDL.LU.64 R8, [R1+0x7708] ;  /* 0x0077080001087983 */ /* 0x000ee20000300a00 */
[C---:B----4-:R-:W-:Y:S02]  /*90dd0*/  HMMA.16816.F32.BF16 R12, R20.reuse, R14, R4 ;  /* 0x0000000e140c723c */ /* 0x050fe40000041804 */
[----:B------:R-:W4:Y:S01]  /*90de0*/  LDL.LU.64 R6, [R1+0x7700] ;  /* 0x0077000001067983 */ /* 0x000f220000300a00 */
[----:B------:R-:W4:Y:S11]  /*90df0*/  LDL.LU.64 R4, [R1+0x76f8] ;  /* 0x0076f80001047983 */ /* 0x000f360000300a00 */
[----:B------:R-:W-:Y:S09]  /*90e00*/  @!UPT UIADD3 URZ, URZ, URZ, URZ ;  /* 0x0000003f3f3ff290 */ /* 0x000ff2000fffe03f */
        /* <DEDUP_REMOVED lines=8> */
[----:B------:R0:W-:Y:S03]  /*90e90*/  STL.64 [R1+0x9e8], R10 ;  /* 0x0009e80a01007387 */ /* 0x0001e60000100a00 */
[----:B0-----:R-:W4:Y:S01]  /*90ea0*/  LDL.LU.64 R10, [R1+0x76e0] ;  /* 0x0076e000010a7983 */ /* 0x001f220000300a00 */
[----:B------:R-:W3:Y:S02]  /*90eb0*/  LDL.LU.64 R8, [R1+0x76d8] ;  /* 0x0076d80001087983 */ /* 0x000ee40000300a00 */
[----:B------:R-:W-:Y:S01]  /*90ec0*/  STL.64 [R1+0x75d8], R14 ;  /* 0x0075d80e01007387 */ /* 0x000fe20000100a00 */
[C---:B----4-:R-:W-:Y:S11]  /*90ed0*/  HMMA.16816.F32.BF16 R4, R20.reuse, R10, R4 ;  /* 0x0000000a1404723c */ /* 0x050ff60000041804 */
[----:B------:R-:W-:Y:S11]  /*90ee0*/  @!UPT UIADD3 URZ, URZ, URZ, URZ ;  /* 0x0000003f3f3ff290 */ /* 0x000ff6000fffe03f */
[----:B------:R-:W-:Y:S01]  /*90ef0*/  @!UPT UIADD3 URZ, URZ, URZ, URZ ;  /* 0x0000003f3f3ff290 */ /* 0x000fe2000fffe03f */
[----:B------:R-:W-:Y:S01]  /*90f00*/  STL.64 [R1+0x9d0], R4 ;  /* 0x0009d00401007387 */ /* 0x000fe20000100a00 */
[----:B------:R0:W-:Y:S03]  /*90f10*/  STL.64 [R1+0x9d8], R6 ;  /* 0x0009d80601007387 */ /* 0x0001e60000100a00 */
[----:B0-----:R-:W4:Y:S01]  /*90f20*/  LDL.LU.64 R6, [R1+0x76d0] ;  /* 0x0076d00001067983 */ /* 0x001f220000300a00 */
[----:B------:R-:W2:Y:S02]  /*90f30*/  LDL.LU.64 R4, [R1+0x76c8] ;  /* 0x0076c80001047983 */ /* 0x000ea40000300a00 */
[----:B------:R-:W-:Y:S02]  /*90f40*/  STL.64 [R1+0x75c0], R10 ;  /* 0x0075c00a01007387 */ /* 0x000fe40000100a00 */
[----:B---3--:R0:W-:Y:S02]  /*90f50*/  STL.64 [R1+0x75b8], R8 ;  /* 0x0075b80801007387 */ /* 0x0081e40000100a00 */
[----:B0-----:R-:W3:Y:S01]  /*90f60*/  LDL.LU R8, [R1+0x580] ;  /* 0x0005800001087983 */ /* 0x001ee20000300800 */
[----:B------:R-:W3:Y:S02]  /*90f70*/  LDL.LU R9, [R1+0x584] ;  /* 0x0005840001097983 */ /* 0x000ee40000300800 */
[----:B------:R-:W3:Y:S02]  /*90f80*/  LDL.LU R10, [R1+0x588] ;  /* 0x00058800010a7983 */ /* 0x000ee40000300800 */
[----:B------:R-:W3:Y:S01]  /*90f90*/  LDL.LU R11, [R1+0x58c] ;  /* 0x00058c00010b7983 */ /* 0x000ee20000300800 */
[C---:B----4-:R-:W-:Y:S11]  /*90fa0*/  HMMA.16816.F32.BF16 R16, R20.reuse, R6, R16 ;  /* 0x000000061410723c */ /* 0x050ff60000041810 */
[----:B------:R-:W-:Y:S11]  /*90fb0*/  @!UPT UIADD3 URZ, URZ, URZ, URZ ;  /* 0x0000003f3f3ff290 */ /* 0x000ff6000fffe03f */
[----:B------:R-:W-:Y:S01]  /*90fc0*/  @!UPT UIADD3 URZ, URZ, URZ, URZ ;  /* 0x0000003f3f3ff290 */ /* 0x000fe2000fffe03f */
[----:B------:R-:W-:Y:S01]  /*90fd0*/  STL.64 [R1+0x9c0], R16 ;  /* 0x0009c01001007387 */ /* 0x000fe20000100a00 */
[----:B------:R0:W-:Y:S03]  /*90fe0*/  STL.64 [R1+0x9c8], R18 ;  /* 0x0009c81201007387 */ /* 0x0001e60000100a00 */
[----:B0-----:R-:W2:Y:S01]  /*90ff0*/  LDL.LU.64 R18, [R1+0x76c0] ;  /* 0x0076c00001127983 */ /* 0x001ea20000300a00 */
[----:B------:R-:W-:Y:S01]  /*91000*/  STL.64 [R1+0x75f0], R6 ;  /* 0x0075f00601007387 */ /* 0x000fe20000100a00 */
[C---:B--2---:R-:W-:Y:S02]  /*91010*/  HMMA.16816.F32.BF16 R16, R20.reuse, R18, R24 ;  /* 0x000000121410723c */ /* 0x044fe40000041818 */
[----:B------:R-:W2:Y:S01]  /*91020*/  LDL.LU.64 R26, [R1+0x76b8] ;  /* 0x0076b800011a7983 */ /* 0x000ea20000300a00 */
[----:B------:R-:W2:Y:S11]  /*91030*/  LDL.LU.64 R24, [R1+0x76b0] ;  /* 0x0076b00001187983 */ /* 0x000eb60000300a00 */
[----:B------:R-:W-:Y:S09]  /*91040*/  @!UPT UIADD3 URZ, URZ, URZ, URZ ;  /* 0x0000003f3f3ff290 */ /* 0x000ff2000fffe03f */
        /* <DEDUP_REMOVED lines=17> */
[----:B--2---:R-:W-:Y:S02]  /*91160*/  HMMA.16816.F32.BF16 R16, R20, R18, R24 ;  /* 0x000000121410723c */ /* 0x004fe40000041818 */
[----:B------:R-:W2:Y:S01]  /*91170*/  LDL.LU.64 R26, [R1+0x7670] ;  /* 0x00767000011a7983 */ /* 0x000ea20000300a00 */
[----:B------:R-:W2:Y:S11]  /*91180*/  LDL.LU.64 R24, [R1+0x7668] ;  /* 0x0076680001187983 */ /* 0x000eb60000300a00 */
[----:B------:R-:W-:Y:S09]  /*91190*/  @!UPT UIADD3 URZ, URZ, URZ, URZ ;  /* 0x0000003f3f3ff290 */ /* 0x000ff2000fffe03f */
[----:B------:R-:W-:Y:S01]  /*911a0*/  STL.64 [R1+0xbd0], R16 ;  /* 0x000bd01001007387 */ /* 0x000fe20000100a00 */
[----:B------:R0:W-:Y:S03]  /*911b0*/  STL.64 [R1+0xbd8], R18 ;  /* 0x000bd81201007387 */ /* 0x0001e60000100a00 */
[----:B0-----:R-:W2:Y:S01]  /*911c0*/  LDL.LU.64 R18, [R1+0x7660] ;  /* 0x0076600001127983 */ /* 0x001ea20000300a00 */
[----:B------:R-:W-:Y:S02]  /*911d0*/  MOV R14, R13 ;  /* 0x0000000d000e7202 */ /* 0x000fe40000000f00 */
[----:B------:R-:W-:-:S07]  /*911e0*/  MOV R15, R12 ;  /* 0x0000000c000f7202 */ /* 0x000fce0000000f00 */
[C---:B---3--:R-:W-:Y:S11]  /*911f0*/  HMMA.16816.F32.BF16 R8, R20.reuse, R14, R8 ;  /* 0x0000000e1408723c */ /* 0x048ff60000041808 */
[----:B------:R-:W-:Y:S11]  /*91200*/  @!UPT UIADD3 URZ, URZ, URZ, URZ ;  /* 0x0000003f3f3ff290 */ /* 0x000ff6000fffe03f */
[----:B------:R-:W-:Y:S01]  /*91210*/  @!UPT UIADD3 URZ, URZ, URZ, URZ ;  /* 0x0000003f3f3ff290 */ /* 0x000fe2000fffe03f */
[----:B------:R0:W-:Y:S01]  /*91220*/  STL.64 [R1+0xbc0], R8 ;  /* 0x000bc00801007387 */ /* 0x0001e20000100a00 */
[----:B------:R1:W-:Y:S03]  /*91230*/  STL.64 [R1+0xbc8], R10 ;  /* 0x000bc80a01007387 */ /* 0x0003e60000100a00 */
[----:B0-----:R-:W3:Y:S01]  /*91240*/  LDL.LU R8, [R1+0x4f0] ;  /* 0x0004f00001087983 */ /* 0x001ee20000300800 */
[----:B--2---:R-:W-:Y:S07]  /*91250*/  HMMA.16816.F32.BF16 R12, R20, R18, R24 ;  /* 0x00000012140c723c */ /* 0x004fee0000041818 */
[----:B------:R-:W-:-:S02]  /*91260*/  MOV R18, R5 ;  /* 0x0000000500127202 */ /* 0x000fc40000000f00 */
[----:B------:R-:W-:Y:S11]  /*91270*/  MOV R19, R4 ;  /* 0x0000000400137202 */ /* 0x000ff60000000f00 */
[----:B------:R-:W-:Y:S03]  /*91280*/  @!UPT UIADD3 URZ, URZ, URZ, URZ ;  /* 0x0000003f3f3ff290 */ /* 0x000fe6000fffe03f */
[----:B------:R0:W-:Y:S01]  /*91290*/  STL.64 [R1+0xbb0], R12 ;  /* 0x000bb00c01007387 */ /* 0x0001e20000100a00 */
[----:B------:R2:W-:Y:S02]  /*912a0*/  STL.64 [R1+0xbb8], R14 ;  /* 0x000bb80e01007387 */ /* 0x0005e40000100a00 */
[----:B------:R-:W3:Y:S02]  /*912b0*/  LDL.LU R9, [R1+0x4f4] ;  /* 0x0004f40001097983 */ /* 0x000ee40000300800 */
[----:B-1----:R-:W4:Y:S01]  /*912c0*/  LDL.LU R10, [R1+0x4f8] ;  /* 0x0004f800010a7983 */ /* 0x002f220000300800 */
[----:B------:R-:W4:Y:S04]  /*912d0*/  LDL.LU R11, [R1+0x4fc] ;  /* 0x0004fc00010b7983 */ /* 0x000f280000300800 */
[----:B0-----:R-:W3:Y:S01]  /*912e0*/  LDL.LU R12, [R1+0x500] ;  /* 0x00050000010c7983 */ /* 0x001ee20000300800 */
[----:B------:R-:W3:Y:S02]  /*912f0*/  LDL.LU R13, [R1+0x504] ;  /* 0x00050400010d7983 */ /* 0x000ee40000300800 */
[----:B--2---:R-:W2:Y:S02]  /*91300*/  LDL.LU R14, [R1+0x508] ;  /* 0x00050800010e7983 */ /* 0x004ea40000300800 */
[----:B------:R-:W2:Y:S01]  /*91310*/  LDL.LU R15, [R1+0x50c] ;  /* 0x00050c00010f7983 */ /* 0x000ea20000300800 */
[----:B------:R-:W-:Y:S01]  /*91320*/  STL.64 [R1+0x7648], R18 ;  /* 0x0076481201007387 */ /* 0x000fe20000100a00 */
[----:B------:R-:W2:Y:S03]  /*91330*/  LDL.64 R26, [R1+0x58] ;  /* 0x00005800011a7983 */ /* 0x000ea60000100a00 */
[----:B--2---:R0:W-:Y:S01]  /*91340*/  STL.64 [R1+0x7640], R26 ;  /* 0x0076401a01007387 */ /* 0x0041e20000100a00 */
[----:B------:R-:W2:Y:S02]  /*91350*/  LDL.LU R24, [R1+0x550] ;  /* 0x0005500001187983 */ /* 0x000ea40000300800 */
[----:B------:R-:W2:Y:S01]  /*91360*/  LDL.LU R25, [R1+0x554] ;  /* 0x0005540001197983 */ /* 0x000ea20000300800 */
[----:B0-----:R-:W2:Y:S01]  /*91370*/  LDL.LU R26, [R1+0x558] ;  /* 0x00055800011a7983 */ /* 0x001ea20000300800 */
[----:B------:R-:W2:Y:S03]  /*91380*/  LDL.LU R27, [R1+0x55c] ;  /* 0x00055c00011b7983 */ /* 0x000ea60000300800 */
        /* <DEDUP_REMOVED lines=10> */
[----:B--2---:R0:W-:Y:S01]  /*91430*/  STL.64 [R1+0x7600], R6 ;  /* 0x0076000601007387 */ /* 0x0041e20000100a00 */
[----:B------:R1:W-:Y:S03]  /*91440*/  STL.64 [R1+0x75f8], R4 ;  /* 0x0075f80401007387 */ /* 0x0003e60000100a00 */
[----:B0-----:R-:W2:Y:S04]  /*91450*/  LDL.64 R6, [R1+0x28] ;  /* 0x0000280001067983 */ /* 0x001ea80000100a00 */
[----:B--2---:R0:W-:Y:S01]  /*91460*/  STL.64 [R1+0x7620], R6 ;  /* 0x0076200601007387 */ /* 0x0041e20000100a00 */
[----:B-1----:R-:W2:Y:S02]  /*91470*/  LDL.LU R4, [R1+0x530] ;  /* 0x0005300001047983 */ /* 0x002ea40000300800 */
[----:B------:R-:W2:Y:S01]  /*91480*/  LDL.LU R5, [R1+0x534] ;  /* 0x0005340001057983 */ /* 0x000ea20000300800 */
[----:B0-----:R-:W2:Y:S01]  /*91490*/  LDL.LU R6, [R1+0x538] ;  /* 0x0005380001067983 */ /* 0x001ea20000300800 */
        /* <DEDUP_REMOVED lines=9> */
[----:B------:R0:W-:Y:S01]  /*91530*/  STL.64 [R1+0x75e8], R14 ;  /* 0x0075e80e01007387 */ /* 0x0001e20000100a00 */
[----:B---3--:R1:W-:Y:S03]  /*91540*/  STL.64 [R1+0x75e0], R12 ;  /* 0x0075e00c01007387 */ /* 0x0083e60000100a00 */
[----:B0-----:R-:W3:Y:S01]  /*91550*/  LDL.64 R14, [R1+0x18] ;  /* 0x00001800010e7983 */ /* 0x001ee20000100a00 */
[C---:B------:R-:W-:Y:S03]  /*91560*/  HMMA.16816.F32.BF16 R16, R20.reuse, R18, R24 ;  /* 0x000000121410723c */ /* 0x040fe60000041818 */
[----:B---3--:R0:W-:Y:S01]  /*91570*/  STL.64 [R1+0x7608], R14 ;  /* 0x0076080e01007387 */ /* 0x0081e20000100a00 */
[----:B-1----:R-:W3:Y:S02]  /*91580*/  LDL.LU R12, [R1+0x520] ;  /* 0x00052000010c7983 */ /* 0x002ee40000300800 */
[----:B------:R-:W3:Y:S01]  /*91590*/  LDL.LU R13, [R1+0x524] ;  /* 0x00052400010d7983 */ /* 0x000ee20000300800 */
[----:B0-----:R-:W3:Y:S01]  /*915a0*/  LDL.LU R14, [R1+0x528] ;  /* 0x00052800010e7983 */ /* 0x001ee20000300800 */
[----:B------:R-:W3:Y:S02]  /*915b0*/  LDL.LU R15, [R1+0x52c] ;  /* 0x00052c00010f7983 */ /* 0x000ee40000300800 */
[----:B----4-:R0:W-:Y:S02]  /*915c0*/  STL.64 [R1+0x75d0], R10 ;  /* 0x0075d00a01007387 */ /* 0x0101e40000100a00 */
[----:B------:R-:W-:Y:S01]  /*915d0*/  STL.64 [R1+0x75c8], R8 ;  /* 0x0075c80801007387 */ /* 0x000fe20000100a00 */
[----:B0-----:R-:W4:Y:S01]  /*915e0*/  LDL.64 R10, [R1+0x8] ;  /* 0x00000800010a7983 */ /* 0x001f220000100a00 */
[----:B------:R-:W2:Y:S02]  /*915f0*/  LDL.LU.64 R26, [R1+0x7658] ;  /* 0x00765800011a7983 */ /* 0x000ea40000300a00 */
[----:B------:R-:W2:Y:S07]  /*91600*/  LDL.LU.64 R24, [R1+0x7650] ;  /* 0x0076500001187983 */ /* 0x000eae0000300a00 */
[----:B------:R-:W-:Y:S01]  /*91610*/  STL.64 [R1+0xba0], R16 ;  /* 0x000ba01001007387 */ /* 0x000fe20000100a00 */
[----:B------:R0:W-:Y:S04]  /*91620*/  STL.64 [R1+0xba8], R18 ;  /* 0x000ba81201007387 */ /* 0x0001e80000100a00 */
[----:B0-----:R-:W2:Y:S02]  /*91630*/  LDL.LU.64 R18, [R1+0x7648] ;  /* 0x0076480001127983 */ /* 0x001ea40000300a00 */
[C---:B--2---:R-:W-:Y:S02]  /*91640*/  HMMA.16816.F32.BF16 R16, R20.reuse, R18, R24 ;  /* 0x000000121410723c */ /* 0x044fe40000041818 */
[----:B------:R-:W2:Y:S11]  /*91650*/  LDL.LU.64 R26, [R1+0x7640] ;  /* 0x00764000011a7983 */ /* 0x000eb60000300a00 */
[----:B------:R-:W-:Y:S10]  /*91660*/  @!UPT UIADD3 URZ, URZ, URZ, URZ ;  /* 0x0000003f3f3ff290 */ /* 0x000ff4000fffe03f */
[----:B------:R-:W-:Y:S01]  /*91670*/  STL.64 [R1+0xb90], R16 ;  /* 0x000b901001007387 */ /* 0x000fe20000100a00 */
[----:B------:R-:W-:Y:S02]  /*91680*/  STL.64 [R1+0xb98], R18 ;  /* 0x000b981201007387 */ /* 0x000fe40000100a00 */
[----:B------:R-:W0:Y:S02]  /*91690*/  LDSM.16.M88.4 R16, [R0+0x45000] ;  /* 0x045000000010783b */ /* 0x000e240000000200 */
[----:B0-----:R0:W-:Y:S04]  /*916a0*/  STL [R1+0x74e8], R16 ;  /* 0x0074e81001007387 */ /* 0x0011e80000100800 */
[----:B0-----:R-:W3:Y:S01]  /*916b0*/  LDL R16, [R1+0x278c] ;  /* 0x00278c0001107983 */ /* 0x001ee20000100800 */
[----:B------:R-:W-:Y:S02]  /*916c0*/  STL [R1+0x74e4], R17 ;  /* 0x0074e41101007387 */ /* 0x000fe40000100800 */
[----:B------:R-:W-:Y:S02]  /*916d0*/  STL [R1+0x74e0], R18 ;  /* 0x0074e01201007387 */ /* 0x000fe40000100800 */
[----:B------:R-:W-:Y:S01]  /*916e0*/  STL [R1+0x74dc], R19 ;  /* 0x0074dc1301007387 */ /* 0x000fe20000100800 */
        /* <DEDUP_REMOVED lines=9> */
[----:B--2---:R-:W-:Y:S01]  /*91780*/  HMMA.16816.F32.BF16 R20, R20, R26, R4 ;  /* 0x0000001a1414723c */ /* 0x004fe20000041804 */
[----:B------:R-:W2:Y:S01]  /*91790*/  LDL.LU.64 R6, [R1+0x7620] ;  /* 0x0076200001067983 */ /* 0x000ea20000300a00 */
[----:B------:R-:W-:-:S02]  /*917a0*/  MOV R18, R26 ;  /* 0x0000001a00127202 */ /* 0x000fc40000000f00 */
[----:B------:R-:W-:Y:S11]  /*917b0*/  MOV R17, R27 ;  /* 0x0000001b00117202 */ /* 0x000ff60000000f00 */
[----:B------:R-:W-:Y:S08]  /*917c0*/  @!UPT UIADD3 URZ, URZ, URZ, URZ ;  /* 0x0000003f3f3ff290 */ /* 0x000ff0000fffe03f */
[----:B------:R-:W-:Y:S01]  /*917d0*/  STL.64 [R1+0x530], R20 ;  /* 0x0005301401007387 */ /* 0x000fe20000100a00 */
[----:B------:R-:W-:Y:S02]  /*917e0*/  STL.64 [R1+0x538], R22 ;  /* 0x0005381601007387 */ /* 0x000fe40000100a00 */
[----:B------:R-:W4:Y:S02]  /*917f0*/  LDL.LU.64 R26, [R1+0x7618] ;  /* 0x00761800011a7983 */ /* 0x000f240000300a00 */
[----:B------:R-:W4:Y:S01]  /*91800*/  LDL.LU.64 R24, [R1+0x7610] ;  /* 0x0076100001187983 */ /* 0x000f220000300a00 */
[----:B------:R-:W-:Y:S01]  /*91810*/  STL [R1+0x75b0], R18 ;  /* 0x0075b01201007387 */ /* 0x000fe20000100800 */
[----:B---3--:R0:W-:Y:S03]  /*91820*/  STL.64 [R1+0x75a8], R16 ;  /* 0x0075a81001007387 */ /* 0x0081e60000100a00 */
[----:B0-----:R-:W3:Y:S01]  /*91830*/  LDL.LU R16, [R1+0x4e0] ;  /* 0x0004e00001107983 */ /* 0x001ee20000300800 */
[----:B------:R-:W3:Y:S02]  /*91840*/  LDL.LU R17, [R1+0x4e4] ;  /* 0x0004e40001117983 */ /* 0x000ee40000300800 */
[----:B------:R-:W3:Y:S02]  /*91850*/  LDL.LU R18, [R1+0x4e8] ;  /* 0x0004e80001127983 */ /* 0x000ee40000300800 */
[----:B------:R-:W3:Y:S01]  /*91860*/  LDL.LU R19, [R1+0x4ec] ;  /* 0x0004ec0001137983 */ /* 0x000ee20000300800 */
[----:B------:R-:W3:Y:S01]  /*91870*/  LDL.64 R22, [R1+0x38] ;  /* 0x0000380001167983 */ /* 0x000ee20000100a00 */
[----:B--2---:R-:W-:Y:S01]  /*91880*/  MOV R2, R6 ;  /* 0x0000000600027202 */ /* 0x004fe20000000f00 */
[C---:B----4-:R-:W-:Y:S01]  /*91890*/  HMMA.16816.F32.BF16 R12, R24.reuse, R6, R12 ;  /* 0x00000006180c723c */ /* 0x050fe2000004180c */
[----:B------:R-:W-:Y:S11]  /*918a0*/  MOV R0, R7 ;  /* 0x0000000700007202 */ /* 0x000ff60000000f00 */
[----:B------:R-:W-:Y:S11]  /*918b0*/  @!UPT UIADD3 URZ, URZ, URZ, URZ ;  /* 0x0000003f3f3ff290 */ /* 0x000ff6000fffe03f */
        /* <DEDUP_REMOVED lines=8> */
[----:B------:R0:W-:Y:S01]  /*91940*/  STL.64 [R1+0x510], R4 ;  /* 0x0005100401007387 */ /* 0x0001e20000100a00 */
[----:B------:R1:W-:Y:S02]  /*91950*/  STL.64 [R1+0x518], R6 ;  /* 0x0005180601007387 */ /* 0x0003e40000100a00 */
[----:B0-----:R-:W-:Y:S01]  /*91960*/  IMAD.MOV.U32 R5, RZ, RZ, R14 ;  /* 0x000000ffff057224 */ /* 0x001fe200078e000e */
[----:B-1----:R-:W2:Y:S01]  /*91970*/  LDL.LU.64 R6, [R1+0x75f0] ;  /* 0x0075f00001067983 */ /* 0x002ea20000300a00 */
[----:B------:R-:W-:Y:S02]  /*91980*/  MOV R4, R15 ;  /* 0x0000000f00047202 */ /* 0x000fe40000000f00 */
[----:B------:R-:W4:Y:S02]  /*91990*/  LDL.LU.64 R14, [R1+0x75e8] ;  /* 0x0075e800010e7983 */ /* 0x000f240000300a00 */
[----:B------:R-:W4:Y:S02]  /*919a0*/  LDL.LU.64 R12, [R1+0x75e0] ;  /* 0x0075e000010c7983 */ /* 0x000f240000300a00 */
        /* <DEDUP_REMOVED lines=15> */
[----:B0-----:R-:W3:Y:S01]  /*91aa0*/  LDL.LU.64 R10, [R1+0x75c0] ;  /* 0x0075c000010a7983 */ /* 0x001ee20000300a00 */
[----:B------:R-:W4:Y:S02]  /*91ab0*/  LDL.LU.64 R8, [R1+0x75b8] ;  /* 0x0075b80001087983 */ /* 0x000f240000300a00 */
[----:B------:R-:W-:Y:S02]  /*91ac0*/  STL.64 [R1+0x7490], R14 ;  /* 0x0074900e01007387 */ /* 0x000fe40000100a00 */
        /* <DEDUP_REMOVED lines=10> */
[----:B0-----:R-:W3:Y:S01]  /*91b70*/  LDL.LU R18, [R1+0x75b0] ;  /* 0x0075b00001127983 */ /* 0x001ee20000300800 */
[----:B------:R-:W3:Y:S02]  /*91b80*/  LDL.LU.64 R16, [R1+0x75a8] ;  /* 0x0075a80001107983 */ /* 0x000ee40000300a00 */
[----:B------:R-:W-:Y:S02]  /*91b90*/  STL.64 [R1+0x7488], R10 ;  /* 0x0074880a01007387 */ /* 0x000fe40000100a00 */
[----:B----4-:R0:W-:Y:S02]  /*91ba0*/  STL.64 [R1+0x7480], R8 ;  /* 0x0074800801007387 */ /* 0x0101e40000100a00 */
[----:B0-----:R-:W4:Y:S01]  /*91bb0*/  LDL.LU R8, [R1+0x4d0] ;  /* 0x0004d00001087983 */ /* 0x001f220000300800 */
[----:B------:R-:W4:Y:S02]  /*91bc0*/  LDL.LU R9, [R1+0x4d4] ;  /* 0x0004d40001097983 */ /* 0x000f240000300800 */
[----:B------:R-:W4:Y:S02]  /*91bd0*/  LDL.LU R10, [R1+0x4d8] ;  /* 0x0004d800010a7983 */ /* 0x000f240000300800 */
[----:B------:R-:W4:Y:S01]  /*91be0*/  LDL.LU R11, [R1+0x4dc] ;  /* 0x0004dc00010b7983 */ /* 0x000f220000300800 */
[----:B--2---:R-:W-:Y:S01]  /*91bf0*/  STL.64 [R1+0x7478], R6 ;  /* 0x0074780601007387 */ /* 0x004fe20000100a00 */
[C---:B----4-:R-:W-:Y:S11]  /*91c00*/  HMMA.16816.F32.BF16 R8, R24.reuse, R6, R8 ;  /* 0x000000061808723c */ /* 0x050ff60000041808 */
[----:B------:R-:W-:Y:S11]  /*91c10*/  @!UPT UIADD3 URZ, URZ, URZ, URZ ;  /* 0x0000003f3f3ff290 */ /* 0x000ff6000fffe03f */
[----:B------:R-:W-:Y:S01]  /*91c20*/  @!UPT UIADD3 URZ, URZ, URZ, URZ ;  /* 0x0000003f3f3ff290 */ /* 0x000fe2000fffe03f */
[----:B------:R-:W-:Y:S01]  /*91c30*/  STL.64 [R1+0x4d0], R8 ;  /* 0x0004d00801007387 */ /* 0x000fe20000100a00 */
[----:B------:R0:W-:Y:S02]  /*91c40*/  STL.64 [R1+0x4d8], R10 ;  /* 0x0004d80a01007387 */ /* 0x0001e40000100a00 */
[----:B0-----:R-:W-:Y:S01]  /*91c50*/  HMMA.16816.F32.BF16 R8, R24, R22, R12 ;  /* 0x000000161808723c */ /* 0x001fe2000004180c */
[----:B------:R-:W-:Y:S02]  /*91c60*/  MOV R7, R22 ;  /* 0x0000001600077202 */ /* 0x000fe40000000f00 */
[----:B------:R-:W-:Y:S02]  /*91c70*/  MOV R6, R23 ;  /* 0x0000001700067202 */ /* 0x000fe40000000f00 */
[----:B---3--:R-:W0:Y:S11]  /*91c80*/  LDSM.16.M88.4 R20, [R16+0x46000] ;  /* 0x046000001014783b */ /* 0x008e360000000200 */
[----:B------:R-:W-:Y:S07]  /*91c90*/  @!UPT UIADD3 URZ, URZ, URZ, URZ ;  /* 0x0000003f3f3ff290 */ /* 0x000fee000fffe03f */
[----:B------:R-:W-:Y:S01]  /*91ca0*/  STL.64 [R1+0xb80], R8 ;  /* 0x000b800801007387 */ /* 0x000fe20000100a00 */
[----:B------:R-:W-:Y:S02]  /*91cb0*/  STL.64 [R1+0xb88], R10 ;  /* 0x000b880a01007387 */ /* 0x000fe40000100a00 */
[----:B------:R1:W-:Y:S02]  /*91cc0*/  STL.64 [R1+0x74f8], R6 ;  /* 0x0074f80601007387 */ /* 0x0003e40000100a00 */
[----:B------:R2:W-:Y:S01]  /*91cd0*/  STL.64 [R1+0x74f0], R4 ;  /* 0x0074f00401007387 */ /* 0x0005e20000100a00 */
[----:B-1----:R-:W-:Y:S02]  /*91ce0*/  MOV R6, R18 ;  /* 0x0000001200067202 */ /* 0x002fe40000000f00 */
[----:B------:R-:W-:-:S05]  /*91cf0*/  MOV R7, R17 ;  /* 0x0000001100077202 */ /* 0x000fca0000000f00 */
[----:B------:R1:W-:Y:S01]  /*91d00*/  STL.64 [R1+0x7510], R6 ;  /* 0x0075100601007387 */ /* 0x0003e20000100a00 */
[----:B--2---:R-:W2:Y:S02]  /*91d10*/  LDL.LU R4, [R1+0x440] ;  /* 0x0004400001047983 */ /* 0x004ea40000300800 */
[----:B------:R-:W2:Y:S01]  /*91d20*/  LDL.LU R5, [R1+0x444] ;  /* 0x0004440001057983 */ /* 0x000ea20000300800 */
[----:B-1----:R-:W3:Y:S01]  /*91d30*/  LDL.LU R6, [R1+0x448] ;  /* 0x0004480001067983 */ /* 0x002ee20000300800 */
[----:B------:R-:W3:Y:S03]  /*91d40*/  LDL.LU R7, [R1+0x44c] ;  /* 0x00044c0001077983 */ /* 0x000ee60000300800 */
[----:B---3--:R1:W-:Y:S01]  /*91d50*/  STL.64 [R1+0x7520], R6 ;  /* 0x0075200601007387 */ /* 0x0083e20000100a00 */
[----:B--2---:R-:W-:Y:S03]  /*91d60*/  STL.64 [R1+0x7518], R4 ;  /* 0x0075180401007387 */ /* 0x004fe60000100a00 */
[----:B-1----:R-:W2:Y:S04]  /*91d70*/  LDL.64 R6, [R1+0x68] ;  /* 0x0000680001067983 */ /* 0x002ea80000100a00 */
[----:B--2---:R1:W-:Y:S04]  /*91d80*/  STL.64 [R1+0x7538], R6 ;  /* 0x0075380601007387 */ /* 0x0043e80000100a00 */
[----:B-1----:R-:W2:Y:S04]  /*91d90*/  LDL.64 R6, [R1+0x78] ;  /* 0x0000780001067983 */ /* 0x002ea80000100a00 */
[----:B--2---:R1:W-:Y:S04]  /*91da0*/  STL.64 [R1+0x7548], R6 ;  /* 0x0075480601007387 */ /* 0x0043e80000100a00 */
[----:B-1----:R-:W2:Y:S04]  /*91db0*/  LDL.64 R6, [R1+0x88] ;  /* 0x0000880001067983 */ /* 0x002ea80000100a00 */
[----:B--2---:R-:W-:Y:S01]  /*91dc0*/  STL.64 [R1+0x7560], R6 ;  /* 0x0075600601007387 */ /* 0x004fe20000100a00 */
[----:B------:R1:W-:Y:S03]  /*91dd0*/  STL [R1+0x7540], R16 ;  /* 0x0075401001007387 */ /* 0x0003e60000100800 */
        /* <DEDUP_REMOVED lines=8> */
[----:B------:R-:W2:Y:S01]  /*91e60*/  LDL.LU R12, [R1+0x490] ;  /* 0x00049000010c7983 */ /* 0x000ea20000300800 */
[----:B------:R-:W2:Y:S02]  /*91e70*/  LDL.LU R13, [R1+0x494] ;  /* 0x00049400010d7983 */ /* 0x000ea40000300800 */
[----:B------:R-:W2:Y:S02]  /*91e80*/  LDL.LU R14, [R1+0x498] ;  /* 0x00049800010e7983 */ /* 0x000ea40000300800 */
[----:B------:R-:W2:Y:S02]  /*91e90*/  LDL.LU R15, [R1+0x49c] ;  /* 0x00049c00010f7983 */ /* 0x000ea40000300800 */
[----:B--2---:R1:W-:Y:S01]  /*91ea0*/  STL.64 [R1+0x7590], R14 ;  /* 0x0075900e01007387 */ /* 0x0043e20000100a00 */
[----:B------:R-:W-:Y:S03]  /*91eb0*/  STL.64 [R1+0x7588], R12 ;  /* 0x0075880c01007387 */ /* 0x000fe60000100a00 */
[----:B-1----:R-:W2:Y:S04]  /*91ec0*/  LDL.64 R14, [R1+0xb8] ;  /* 0x0000b800010e7983 */ /* 0x002ea80000100a00 */
[----:B--2---:R1:W-:Y:S01]  /*91ed0*/  STL.64 [R1+0x75a0], R14 ;  /* 0x0075a00e01007387 */ /* 0x0043e20000100a00 */
[----:B------:R-:W2:Y:S03]  /*91ee0*/  LDL.64 R6, [R1+0x98] ;  /* 0x0000980001067983 */ /* 0x000ea60000100a00 */
[----:B-1----:R-:W4:Y:S04]  /*91ef0*/  LDL.64 R14, [R1+0xc8] ;  /* 0x0000c800010e7983 */ /* 0x002f280000100a00 */
[----:B--2---:R1:W-:Y:S04]  /*91f00*/  STL.64 [R1+0x7578], R6 ;  /* 0x0075780601007387 */ /* 0x0043e80000100a00 */
[----:B-1----:R-:W2:Y:S01]  /*91f10*/  LDL.64 R6, [R1+0xa8] ;  /* 0x0000a80001067983 */ /* 0x002ea20000100a00 */
[----:B----4-:R-:W-:Y:S03]  /*91f20*/  HMMA.16816.F32.BF16 R8, R24, R14, R8 ;  /* 0x0000000e1808723c */ /* 0x010fe60000041808 */
[----:B--2---:R1:W-:Y:S01]  /*91f30*/  STL.64 [R1+0x7598], R6 ;  /* 0x0075980601007387 */ /* 0x0043e20000100a00 */
[----:B------:R-:W2:Y:S02]  /*91f40*/  LDL.LU R4, [R1+0x4a0] ;  /* 0x0004a00001047983 */ /* 0x000ea40000300800 */
[----:B------:R-:W2:Y:S01]  /*91f50*/  LDL.LU R5, [R1+0x4a4] ;  /* 0x0004a40001057983 */ /* 0x000ea20000300800 */
[----:B-1----:R-:W2:Y:S01]  /*91f60*/  LDL.LU R6, [R1+0x4a8] ;  /* 0x0004a80001067983 */ /* 0x002ea20000300800 */
[----:B------:R-:W2:Y:S02]  /*91f70*/  LDL.LU R7, [R1+0x4ac] ;  /* 0x0004ac0001077983 */ /* 0x000ea40000300800 */
[----:B---3--:R-:W-:Y:S02]  /*91f80*/  STL.64 [R1+0x7558], R18 ;  /* 0x0075581201007387 */ /* 0x008fe40000100a00 */
[----:B------:R1:W-:Y:S02]  /*91f90*/  STL.64 [R1+0x7550], R16 ;  /* 0x0075501001007387 */ /* 0x0003e40000100a00 */
        /* <DEDUP_REMOVED lines=10> */
[----:B0-----:R-:W-:Y:S01]  /*92040*/  STL.64 [R1+0x73a0], R22 ;  /* 0x0073a01601007387 */ /* 0x001fe20000100a00 */
[----:B------:R-:W-:Y:S02]  /*92050*/  STL.64 [R1+0x7398], R20 ;  /* 0x0073981401007387 */ /* 0x000fe40000100a00 */
[----:B------:R0:W-:Y:S02]  /*92060*/  STL.64 [R1+0x5a0], R8 ;  /* 0x0005a00801007387 */ /* 0x0001e40000100a00 */
[----:B------:R1:W-:Y:S01]  /*92070*/  STL.64 [R1+0x5a8], R10 ;  /* 0x0005a80a01007387 */ /* 0x0003e20000100a00 */
[----:B0-----:R-:W-:-:S02]  /*92080*/  MOV R9, R14 ;  /* 0x0000000e00097202 */ /* 0x001fc40000000f00 */
[----:B------:R-:W-:Y:S02]  /*92090*/  MOV R8, R15 ;  /* 0x0000000f00087202 */ /* 0x000fe40000000f00 */
[----:B------:R-:W2:Y:S02]  /*920a0*/  LDL.LU.64 R14, [R1+0x75a0] ;  /* 0x0075a000010e7983 */ /* 0x000ea40000300a00 */
[C---:B--2---:R-:W-:Y:S01]  /*920b0*/  HMMA.16816.F32.BF16 R4, R24.reuse, R14, R4 ;  /* 0x0000000e1804723c */ /* 0x044fe20000041804 */
[----:B-1----:R-:W-:Y:S01]  /*920c0*/  MOV R11, R14 ;  /* 0x0000000e000b7202 */ /* 0x002fe20000000f00 */
[----:B------:R-:W-:Y:S11]  /*920d0*/  IMAD.MOV.U32 R10, RZ, RZ, R15 ;  /* 0x000000ffff0a7224 */ /* 0x000ff600078e000f */
[----:B------:R-:W-:Y:S10]  /*920e0*/  @!UPT UIADD3 URZ, URZ, URZ, URZ ;  /* 0x0000003f3f3ff290 */ /* 0x000ff4000fffe03f */
[----:B------:R-:W-:Y:S01]  /*920f0*/  STL.64 [R1+0x590], R4 ;  /* 0x0005900401007387 */ /* 0x000fe20000100a00 */
[----:B------:R0:W-:Y:S03]  /*92100*/  STL.64 [R1+0x598], R6 ;  /* 0x0005980601007387 */ /* 0x0001e60000100a00 */
[----:B0-----:R-:W2:Y:S01]  /*92110*/  LDL.LU.64 R6, [R1+0x7598] ;  /* 0x0075980001067983 */ /* 0x001ea20000300a00 */
[----:B------:R-:W2:Y:S02]  /*92120*/  LDL.LU.64 R14, [R1+0x7590] ;  /* 0x00759000010e7983 */ /* 0x000ea40000300a00 */
[----:B------:R-:W2:Y:S02]  /*92130*/  LDL.LU.64 R12, [R1+0x7588] ;  /* 0x00758800010c7983 */ /* 0x000ea40000300a00 */
[----:B------:R-:W-:Y:S01]  /*92140*/  STL.64 [R1+0x7508], R10 ;  /* 0x0075080a01007387 */ /* 0x000fe20000100a00 */
[----:B------:R0:W-:Y:S04]  /*92150*/  STL.64 [R1+0x7500], R8 ;  /* 0x0075000801007387 */ /* 0x0001e80000100a00 */
[----:B0-----:R-:W4:Y:S01]  /*92160*/  LDL.LU R8, [R1+0x430] ;  /* 0x0004300001087983 */ /* 0x001f220000300800 */
[----:B------:R-:W4:Y:S02]  /*92170*/  LDL.LU R9, [R1+0x434] ;  /* 0x0004340001097983 */ /* 0x000f240000300800 */
[----:B------:R-:W3:Y:S02]  /*92180*/  LDL.LU R10, [R1+0x438] ;  /* 0x00043800010a7983 */ /* 0x000ee40000300800 */
[----:B------:R-:W3:Y:S01]  /*92190*/  LDL.LU R11, [R1+0x43c] ;  /* 0x00043c00010b7983 */ /* 0x000ee20000300800 */
[C---:B--2---:R-:W-:Y:S01]  /*921a0*/  HMMA.16816.F32.BF16 R12, R24.reuse, R6, R12 ;  /* 0x00000006180c723c */ /* 0x044fe2000004180c */
[----:B---3--:R-:W-:Y:S01]  /*921b0*/  STL.64 [R1+0x7530], R10 ;  /* 0x0075300a01007387 */ /* 0x008fe20000100a00 */
[----:B----4-:R0:W-:Y:S03]  /*921c0*/  STL.64 [R1+0x7528], R8 ;  /* 0x0075280801007387 */ /* 0x0101e60000100a00 */
[----:B0-----:R-:W2:Y:S01]  /*921d0*/  LDL.LU R8, [R1+0x450] ;  /* 0x0004500001087983 */ /* 0x001ea20000300800 */
[----:B------:R-:W2:Y:S02]  /*921e0*/  LDL.LU R9, [R1+0x454] ;  /* 0x0004540001097983 */ /* 0x000ea40000300800 */
[----:B------:R-:W2:Y:S02]  /*921f0*/  LDL.LU R10, [R1+0x458] ;  /* 0x00045800010a7983 */ /* 0x000ea40000300800 */
[----:B------:R-:W2:Y:S11]  /*92200*/  LDL.LU R11, [R1+0x45c] ;  /* 0x00045c00010b7983 */ /* 0x000eb60000300800 */
[----:B------:R-:W-:Y:S02]  /*92210*/  @!UPT UIADD3 URZ, URZ, URZ, URZ ;  /* 0x0000003f3f3ff290 */ /* 0x000fe4000fffe03f */
[----:B------:R0:W-:Y:S01]  /*92220*/  STL.64 [R1+0x580], R12 ;  /* 0x0005800c01007387 */ /* 0x0001e20000100a00 */
[----:B------:R1:W-:Y:S03]  /*92230*/  STL.64 [R1+0x588], R14 ;  /* 0x0005880e01007387 */ /* 0x0003e60000100a00 */
[----:B0-----:R-:W3:Y:S01]  /*92240*/  LDL.LU.64 R12, [R1+0x7580] ;  /* 0x00758000010c7983 */ /* 0x001ee20000300a00 */
[----:B-1----:R-:W-:Y:S02]  /*92250*/  MOV R15, R6 ;  /* 0x00000006000f7202 */ /* 0x002fe40000000f00 */
[----:B------:R-:W-:Y:S02]  /*92260*/  MOV R14, R7 ;  /* 0x00000007000e7202 */ /* 0x000fe40000000f00 */
[----:B------:R-:W4:Y:S02]  /*92270*/  LDL.LU.64 R6, [R1+0x7578] ;  /* 0x0075780001067983 */ /* 0x000f240000300a00 */
        /* <DEDUP_REMOVED lines=8> */
[----:B------:R-:W4:Y:S01]  /*92300*/  LDL.LU.64 R6, [R1+0x7560] ;  /* 0x0075600001067983 */ /* 0x000f220000300a00 */
[----:B------:R-:W-:Y:S01]  /*92310*/  MOV R22, R28 ;  /* 0x0000001c00167202 */ /* 0x000fe20000000f00 */
        /* <DEDUP_REMOVED lines=10> */
[C---:B----4-:R-:W-:Y:S01]  /*923c0*/  HMMA.16816.F32.BF16 R16, R24.reuse, R6, R16 ;  /* 0x000000061810723c */ /* 0x050fe20000041810 */
[----:B------:R-:W-:Y:S11]  /*923d0*/  MOV R3, R7 ;  /* 0x0000000700037202 */ /* 0x000ff60000000f00 */
[----:B------:R-:W-:Y:S11]  /*923e0*/  @!UPT UIADD3 URZ, URZ, URZ, URZ ;  /* 0x0000003f3f3ff290 */ /* 0x000ff6000fffe03f */
[----:B------:R0:W-:Y:S01]  /*923f0*/  STL.64 [R1+0x550], R16 ;  /* 0x0005501001007387 */ /* 0x0001e20000100a00 */
[----:B------:R1:W-:Y:S03]  /*92400*/  STL.64 [R1+0x558], R18 ;  /* 0x0005581201007387 */ /* 0x0003e60000100a00 */
[----:B0-----:R-:W4:Y:S01]  /*92410*/  LDL.LU R16, [R1+0x7540] ;  /* 0x0075400001107983 */ /* 0x001f220000300800 */
[----:B-1----:R-:W-:Y:S02]  /*92420*/  MOV R19, R6 ;  /* 0x0000000600137202 */ /* 0x002fe40000000f00 */
        /* <DEDUP_REMOVED lines=18> */
[----:B0-----:R-:W-:Y:S02]  /*92550*/  MOV R22, R17 ;  /* 0x0000001100167202 */ /* 0x001fe40000000f00 */
[----:B------:R-:W-:Y:S01]  /*92560*/  MOV R23, R18 ;  /* 0x0000001200177202 */ /* 0x000fe20000000f00 */
        /* <DEDUP_REMOVED lines=8> */
[----:B----4-:R0:W1:Y:S02]  /*925f0*/  LDSM.16.M88.4 R24, [R16+0x47000] ;  /* 0x047000001018783b */ /* 0x0100640000000200 */
[----:B0-----:R-:W4:Y:S02]  /*92600*/  LDL.LU R16, [R1+0x74e8] ;  /* 0x0074e80001107983 */ /* 0x001f240000300800 */
[----:B------:R-:W4:Y:S02]  /*92610*/  LDL.LU R17, [R1+0x74e4] ;  /* 0x0074e40001117983 */ /* 0x000f240000300800 */
[----:B------:R-:W4:Y:S02]  /*92620*/  LDL.LU R18, [R1+0x74e0] ;  /* 0x0074e00001127983 */ /* 0x000f240000300800 */
[----:B------:R-:W-:Y:S01]  /*92630*/  STL.64 [R1+0x73c8], R22 ;  /* 0x0073c81601007387 */ /* 0x000fe20000100a00 */
[----:B-1----:R0:W-:Y:S01]  /*92640*/  STL.64 [R1+0x7270], R26 ;  /* 0x0072701a01007387 */ /* 0x0021e20000100a00 */
[----:B------:R1:W-:Y:S03]  /*92650*/  STL.64 [R1+0x7268], R24 ;  /* 0x0072681801007387 */ /* 0x0003e60000100a00 */
[----:B0-----:R-:W2:Y:S01]  /*92660*/  LDL.LU.64 R26, [R1+0x48] ;  /* 0x00004800011a7983 */ /* 0x001ea20000300a00 */
[----:B------:R-:W-:Y:S01]  /*92670*/  IMAD.MOV.U32 R22, RZ, RZ, R19 ;  /* 0x000000ffff167224 */ /* 0x000fe200078e0013 */
[----:B------:R-:W-:-:S02]  /*92680*/  MOV R23, R3 ;  /* 0x0000000300177202 */ /* 0x000fc40000000f00 */
[----:B--2---:R0:W-:Y:S01]  /*92690*/  STL.64 [R1+0x73a8], R26 ;  /* 0x0073a81a01007387 */ /* 0x0041e20000100a00 */
[----:B-1----:R-:W2:Y:S02]  /*926a0*/  LDL.LU R24, [R1+0x340] ;  /* 0x0003400001187983 */ /* 0x002ea40000300800 */
[----:B------:R-:W2:Y:S01]  /*926b0*/  LDL.LU R25, [R1+0x344] ;  /* 0x0003440001197983 */ /* 0x000ea20000300800 */
[----:B0-----:R-:W2:Y:S01]  /*926c0*/  LDL.LU R26, [R1+0x348] ;  /* 0x00034800011a7983 */ /* 0x001ea20000300800 */
[----:B------:R-:W2:Y:S02]  /*926d0*/  LDL.LU R27, [R1+0x34c] ;  /* 0x00034c00011b7983 */ /* 0x000ea40000300800 */
[----:B------:R-:W4:Y:S02]  /*926e0*/  LDL.LU R19, [R1+0x74dc] ;  /* 0x0074dc0001137983 */ /* 0x000f240000300800 */
[----:B------:R-:W3:Y:S01]  /*926f0*/  LDL.LU R3, [R1+0x74d8] ;  /* 0x0074d80001037983 */ /* 0x000ee20000300800 */
[----:B------:R-:W-:Y:S04]  /*92700*/  STL.64 [R1+0x73e0], R22 ;  /* 0x0073e01601007387 */ /* 0x000fe80000100a00 */
[----:B--2---:R-:W-:Y:S01]  /*92710*/  STL.64 [R1+0x73c0], R26 ;  /* 0x0073c01a01007387 */ /* 0x004fe20000100a00 */
[----:B------:R0:W-:Y:S03]  /*92720*/  STL.64 [R1+0x73b8], R24 ;  /* 0x0073b81801007387 */ /* 0x0001e60000100a00 */
[----:B0-----:R-:W2:Y:S01]  /*92730*/  LDL.LU R24, [R1+0x350] ;  /* 0x0003500001187983 */ /* 0x001ea20000300800 */
[----:B------:R-:W2:Y:S02]  /*92740*/  LDL.LU R25, [R1+0x354] ;  /* 0x0003540001197983 */ /* 0x000ea40000300800 */
[----:B------:R-:W2:Y:S02]  /*92750*/  LDL.LU R26, [R1+0x358] ;  /* 0x00035800011a7983 */ /* 0x000ea40000300800 */
[----:B------:R-:W2:Y:S01]  /*92760*/  LDL.LU R27, [R1+0x35c] ;  /* 0x00035c00011b7983 */ /* 0x000ea20000300800 */
[----:B------:R-:W-:-:S02]  /*92770*/  MOV R22, R29 ;  /* 0x0000001d00167202 */ /* 0x000fc40000000f00 */
[----:B------:R-:W-:-:S05]  /*92780*/  MOV R23, R28 ;  /* 0x0000001c00177202 */ /* 0x000fca0000000f00 */
[----:B------:R0:W-:Y:S02]  /*92790*/  STL.64 [R1+0x73f8], R22 ;  /* 0x0073f81601007387 */ /* 0x0001e40000100a00 */
[----:B0-----:R-:W-:Y:S02]  /*927a0*/  MOV R22, R21 ;  /* 0x0000001500167202 */ /* 0x001fe40000000f00 */
[----:B------:R-:W-:-:S05]  /*927b0*/  MOV R23, R20 ;  /* 0x0000001400177202 */ /* 0x000fca0000000f00 */
        /* <DEDUP_REMOVED lines=27> */
[----:B---3--:R-:W-:Y:S02]  /*92970*/  MOV R14, R13 ;  /* 0x0000000d000e7202 */ /* 0x008fe40000000f00 */
[----:B------:R-:W-:Y:S01]  /*92980*/  MOV R15, R12 ;  /* 0x0000000c000f7202 */ /* 0x000fe20000000f00 */
[----:B------:R-:W-:Y:S04]  /*92990*/  STL.64 [R1+0x7458], R22 ;  /* 0x0074581601007387 */ /* 0x000fe80000100a00 */
[----:B--2---:R-:W-:Y:S01]  /*929a0*/  STL.64 [R1+0x7420], R26 ;  /* 0x0074201a01007387 */ /* 0x004fe20000100a00 */
[----:B------:R0:W-:Y:S03]  /*929b0*/  STL.64 [R1+0x7418], R24 ;  /* 0x0074181801007387 */ /* 0x0001e60000100a00 */
[----:B0-----:R-:W2:Y:S01]  /*929c0*/  LDL.LU R24, [R1+0x390] ;  /* 0x0003900001187983 */ /* 0x001ea20000300800 */
[----:B------:R-:W2:Y:S02]  /*929d0*/  LDL.LU R25, [R1+0x394] ;  /* 0x0003940001197983 */ /* 0x000ea40000300800 */
[----:B------:R-:W3:Y:S02]  /*929e0*/  LDL.LU R26, [R1+0x398] ;  /* 0x00039800011a7983 */ /* 0x000ee40000300800 */
[----:B------:R-:W3:Y:S01]  /*929f0*/  LDL.LU R27, [R1+0x39c] ;  /* 0x00039c00011b7983 */ /* 0x000ee20000300800 */
[----:B------:R0:W-:Y:S01]  /*92a00*/  STL.64 [R1+0x74a8], R14 ;  /* 0x0074a80e01007387 */ /* 0x0001e20000100a00 */
[----:B------:R-:W2:Y:S02]  /*92a10*/  LDL.LU R8, [R1+0x3f0] ;  /* 0x0003f00001087983 */ /* 0x000ea40000300800 */
[----:B------:R-:W2:Y:S02]  /*92a20*/  LDL.LU R9, [R1+0x3f4] ;  /* 0x0003f40001097983 */ /* 0x000ea40000300800 */
[----:B------:R-:W2:Y:S01]  /*92a30*/  LDL.LU R10, [R1+0x3f8] ;  /* 0x0003f800010a7983 */ /* 0x000ea20000300800 */
[----:B------:R-:W2:Y:S01]  /*92a40*/  LDL.LU R11, [R1+0x3fc] ;  /* 0x0003fc00010b7983 */ /* 0x000ea20000300800 */
[----:B0-----:R-:W-:-:S02]  /*92a50*/  MOV R14, R5 ;  /* 0x00000005000e7202 */ /* 0x001fc40000000f00 */
[----:B------:R-:W-:-:S05]  /*92a60*/  MOV R15, R4 ;  /* 0x00000004000f7202 */ /* 0x000fca0000000f00 */
[----:B------:R-:W-:Y:S04]  /*92a70*/  STL.64 [R1+0x74c0], R14 ;  /* 0x0074c00e01007387 */ /* 0x000fe80000100a00 */
        /* <DEDUP_REMOVED lines=12> */
[----:B------:R-:W-:Y:S01]  /*92b40*/  MOV R22, R7 ;  /* 0x0000000700167202 */ /* 0x000fe20000000f00 */
[----:B------:R-:W-:Y:S01]  /*92b50*/  IMAD.MOV.U32 R23, RZ, RZ, R6 ;  /* 0x000000ffff177224 */ /* 0x000fe200078e0006 */
[----:B--2---:R-:W-:Y:S01]  /*92b60*/  STL.64 [R1+0x74d0], R10 ;  /* 0x0074d00a01007387 */ /* 0x004fe20000100a00 */
[----:B------:R0:W-:Y:S03]  /*92b70*/  STL.64 [R1+0x74c8], R8 ;  /* 0x0074c80801007387 */ /* 0x0001e60000100a00 */
[----:B0-----:R-:W4:Y:S01]  /*92b80*/  LDL.LU R8, [R1+0x420] ;  /* 0x0004200001087983 */ /* 0x001f220000300800 */
[----:B------:R-:W4:Y:S02]  /*92b90*/  LDL.LU R9, [R1+0x424] ;  /* 0x0004240001097983 */ /* 0x000f240000300800 */
[----:B------:R-:W4:Y:S02]  /*92ba0*/  LDL.LU R10, [R1+0x428] ;  /* 0x00042800010a7983 */ /* 0x000f240000300800 */
[----:B------:R-:W4:Y:S01]  /*92bb0*/  LDL.LU R11, [R1+0x42c] ;  /* 0x00042c00010b7983 */ /* 0x000f220000300800 */
[----:B------:R-:W2:Y:S01]  /*92bc0*/  LDL.LU R4, [R1+0x3e0] ;  /* 0x0003e00001047983 */ /* 0x000ea20000300800 */
[----:B------:R-:W2:Y:S02]  /*92bd0*/  LDL.LU R5, [R1+0x3e4] ;  /* 0x0003e40001057983 */ /* 0x000ea40000300800 */
[----:B------:R-:W2:Y:S02]  /*92be0*/  LDL.LU R6, [R1+0x3e8] ;  /* 0x0003e80001067983 */ /* 0x000ea40000300800 */
[----:B------:R-:W2:Y:S01]  /*92bf0*/  LDL.LU R7, [R1+0x3ec] ;  /* 0x0003ec0001077983 */ /* 0x000ea20000300800 */
[----:B------:R0:W-:Y:S01]  /*92c00*/  STL.64 [R1+0x7470], R22 ;  /* 0x0074701601007387 */ /* 0x0001e20000100a00 */
[----:B------:R-:W2:Y:S02]  /*92c10*/  LDL.LU R20, [R1+0x3d0] ;  /* 0x0003d00001147983 */ /* 0x000ea40000300800 */
[----:B------:R-:W2:Y:S01]  /*92c20*/  LDL.LU R21, [R1+0x3d4] ;  /* 0x0003d40001157983 */ /* 0x000ea20000300800 */
[----:B0-----:R-:W2:Y:S01]  /*92c30*/  LDL.LU R22, [R1+0x3d8] ;  /* 0x0003d80001167983 */ /* 0x001ea20000300800 */
[----:B------:R-:W2:Y:S02]  /*92c40*/  LDL.LU R23, [R1+0x3dc] ;  /* 0x0003dc0001177983 */ /* 0x000ea40000300800 */
[----:B---3--:R-:W-:Y:S02]  /*92c50*/  STL.64 [R1+0x7438], R26 ;  /* 0x0074381a01007387 */ /* 0x008fe40000100a00 */
[----:B------:R0:W-:Y:S02]  /*92c60*/  STL.64 [R1+0x7430], R24 ;  /* 0x0074301801007387 */ /* 0x0001e40000100a00 */
[----:B0-----:R-:W3:Y:S01]  /*92c70*/  LDL.LU R24, [R1+0x3a0] ;  /* 0x0003a00001187983 */ /* 0x001ee20000300800 */
[----:B------:R-:W3:Y:S02]  /*92c80*/  LDL.LU R25, [R1+0x3a4] ;  /* 0x0003a40001197983 */ /* 0x000ee40000300800 */
[----:B------:R-:W2:Y:S02]  /*92c90*/  LDL.LU R26, [R1+0x3a8] ;  /* 0x0003a800011a7983 */ /* 0x000ea40000300800 */
        /* <DEDUP_REMOVED lines=12> */
[----:B0-----:R-:W2:Y:S01]  /*92d60*/  LDL.LU R24, [R1+0x3c0] ;  /* 0x0003c00001187983 */ /* 0x001ea20000300800 */
[----:B------:R-:W2:Y:S02]  /*92d70*/  LDL.LU R25, [R1+0x3c4] ;  /* 0x0003c40001197983 */ /* 0x000ea40000300800 */
[----:B------:R-:W2:Y:S02]  /*92d80*/  LDL.LU R26, [R1+0x3c8] ;  /* 0x0003c800011a7983 */ /* 0x000ea40000300800 */
[----:B------:R-:W2:Y:S01]  /*92d90*/  LDL.LU R27, [R1+0x3cc] ;  /* 0x0003cc00011b7983 */ /* 0x000ea20000300800 */
[----:B------:R-:W3:Y:S01]  /*92da0*/  LDL.LU.64 R10, [R1+0x74d0] ;  /* 0x0074d000010a7983 */ /* 0x000ee20000300a00 */
[----:B------:R-:W3:Y:S11]  /*92db0*/  LDL.LU.64 R8, [R1+0x74c8] ;  /* 0x0074c80001087983 */ /* 0x000ef60000300a00 */
        /* <DEDUP_REMOVED lines=34> */
[----:B0-----:R-:W3:Y:S01]  /*92fe0*/  LDL.LU.64 R6, [R1+0x7478] ;  /* 0x0074780001067983 */ /* 0x001ee20000300a00 */
[----:B------:R0:W-:Y:S02]  /*92ff0*/  STL.64 [R1+0x7370], R10 ;  /* 0x0073700a01007387 */ /* 0x0001e40000100a00 */
[----:B----4-:R-:W-:Y:S01]  /*93000*/  STL.64 [R1+0x7368], R8 ;  /* 0x0073680801007387 */ /* 0x010fe20000100a00 */
[----:B0-----:R-:W4:Y:S01]  /*93010*/  LDL.LU.64 R10, [R1+0x28] ;  /* 0x00002800010a7983 */ /* 0x001f220000300a00 */
[C---:B---3--:R-:W-:Y:S11]  /*93020*/  HMMA.16816.F32.BF16 R20, R16.reuse, R6, R20 ;  /* 0x000000061014723c */ /* 0x048ff60000041814 */
        /* <DEDUP_REMOVED lines=71> */
[----:B0-----:R-:W4:Y:S01]  /*934a0*/  LDL.LU.64 R22, [R1+0x73a0] ;  /* 0x0073a00001167983 */ /* 0x001f220000300a00 */
[----:B------:R-:W4:Y:S01]  /*934b0*/  LDL.LU.64 R20, [R1+0x7398] ;  /* 0x0073980001147983 */ /* 0x000f220000300a00 */
[----:B--2---:R-:W-:Y:S02]  /*934c0*/  HMMA.16816.F32.BF16 R16, R16, R26, R12 ;  /* 0x0000001a1010723c */ /* 0x004fe4000004180c */
[----:B------:R-:W2:Y:S06]  /*934d0*/  LDL.LU.64 R14, [R1+0x8] ;  /* 0x00000800010e7983 */ /* 0x000eac0000300a00 */
[----:B----4-:R-:W-:Y:S01]  /*934e0*/  HMMA.16816.F32.BF16 R4, R20, R10, R4 ;  /* 0x0000000a1404723c */ /* 0x010fe20000041804 */
[----:B--2---:R-:W-:Y:S11]  /*934f0*/  STL.64 [R1+0x7390], R14 ;  /* 0x0073900e01007387 */ /* 0x004ff60000100a00 */
[----:B------:R-:W-:Y:S03]  /*93500*/  @!UPT UIADD3 URZ, URZ, URZ, URZ ;  /* 0x0000003f3f3ff290 */ /* 0x000fe6000fffe03f */
[----:B------:R-:W-:Y:S02]  /*93510*/  STL.64 [R1+0x9b0], R16 ;  /* 0x0009b01001007387 */ /* 0x000fe40000100a00 */
[----:B------:R-:W-:Y:S02]  /*93520*/  STL.64 [R1+0x9b8], R18 ;  /* 0x0009b81201007387 */ /* 0x000fe40000100a00 */
[----:B------:R0:W-:Y:S04]  /*93530*/  STL.64 [R1+0x7288], R26 ;  /* 0x0072881a01007387 */ /* 0x0001e80000100a00 */
[----:B------:R-:W-:Y:S01]  /*93540*/  STL.64 [R1+0x9a0], R4 ;  /* 0x0009a00401007387 */ /* 0x000fe20000100a00 */
[----:B------:R-:W-:Y:S02]  /*93550*/  STL.64 [R1+0x9a8], R6 ;  /* 0x0009a80601007387 */ /* 0x000fe40000100a00 */
[----:B------:R-:W2:Y:S02]  /*93560*/  LDL.LU R24, [R1+0x310] ;  /* 0x0003100001187983 */ /* 0x000ea40000300800 */
[----:B------:R-:W2:Y:S01]  /*93570*/  LDL.LU R25, [R1+0x314] ;  /* 0x0003140001197983 */ /* 0x000ea20000300800 */
[----:B0-----:R-:W2:Y:S01]  /*93580*/  LDL.LU R26, [R1+0x318] ;  /* 0x00031800011a7983 */ /* 0x001ea20000300800 */
[----:B------:R-:W2:Y:S02]  /*93590*/  LDL.LU R27, [R1+0x31c] ;  /* 0x00031c00011b7983 */ /* 0x000ea40000300800 */
[----:B------:R-:W2:Y:S02]  /*935a0*/  LDL.LU.64 R14, [R1+0x18] ;  /* 0x00001800010e7983 */ /* 0x000ea40000300a00 */
[----:B------:R-:W3:Y:S02]  /*935b0*/  LDL.LU.64 R18, [R1+0x98] ;  /* 0x0000980001127983 */ /* 0x000ee40000300a00 */
[----:B---3--:R0:W-:Y:S01]  /*935c0*/  STL.64 [R1+0x7300], R18 ;  /* 0x0073001201007387 */ /* 0x0081e20000100a00 */
[----:B------:R-:W3:Y:S02]  /*935d0*/  LDL.LU R16, [R1+0x290] ;  /* 0x0002900001107983 */ /* 0x000ee40000300800 */
[----:B------:R-:W3:Y:S01]  /*935e0*/  LDL.LU R17, [R1+0x294] ;  /* 0x0002940001117983 */ /* 0x000ee20000300800 */
[----:B0-----:R-:W4:Y:S01]  /*935f0*/  LDL.LU R18, [R1+0x298] ;  /* 0x0002980001127983 */ /* 0x001f220000300800 */
[----:B------:R-:W4:Y:S02]  /*93600*/  LDL.LU R19, [R1+0x29c] ;  /* 0x00029c0001137983 */ /* 0x000f240000300800 */
[----:B------:R-:W2:Y:S02]  /*93610*/  LDL.LU R4, [R1+0x2e0] ;  /* 0x0002e00001047983 */ /* 0x000ea40000300800 */
[----:B------:R-:W2:Y:S01]  /*93620*/  LDL.LU R5, [R1+0x2e4] ;  /* 0x0002e40001057983 */ /* 0x000ea20000300800 */
        /* <DEDUP_REMOVED lines=14> */
[----:B----4-:R0:W-:Y:S01]  /*93710*/  STL.64 [R1+0x7310], R18 ;  /* 0x0073101201007387 */ /* 0x0101e20000100a00 */
[----:B---3--:R-:W-:Y:S03]  /*93720*/  STL.64 [R1+0x7308], R16 ;  /* 0x0073081001007387 */ /* 0x008fe60000100a00 */
[----:B0-----:R-:W3:Y:S04]  /*93730*/  LDL.LU.64 R18, [R1+0xb8] ;  /* 0x0000b80001127983 */ /* 0x001ee80000300a00 */
[----:B---3--:R0:W-:Y:S04]  /*93740*/  STL.64 [R1+0x7328], R18 ;  /* 0x0073281201007387 */ /* 0x0081e80000100a00 */
[----:B0-----:R-:W3:Y:S01]  /*93750*/  LDL.LU.64 R18, [R1+0xc8] ;  /* 0x0000c80001127983 */ /* 0x001ee20000300a00 */
[----:B------:R-:W-:Y:S03]  /*93760*/  HMMA.16816.F32.BF16 R24, R20, R14, R24 ;  /* 0x0000000e1418723c */ /* 0x000fe60000041818 */
[----:B---3--:R0:W-:Y:S04]  /*93770*/  STL.64 [R1+0x7340], R18 ;  /* 0x0073401201007387 */ /* 0x0081e80000100a00 */
[----:B0-----:R-:W3:Y:S04]  /*93780*/  LDL.LU.64 R18, [R1+0x38] ;  /* 0x0000380001127983 */ /* 0x001ee80000300a00 */
[----:B---3--:R0:W-:Y:S01]  /*93790*/  STL.64 [R1+0x7358], R18 ;  /* 0x0073581201007387 */ /* 0x0081e20000100a00 */
[----:B------:R-:W3:Y:S02]  /*937a0*/  LDL.LU R16, [R1+0x2d0] ;  /* 0x0002d00001107983 */ /* 0x000ee40000300800 */
[----:B------:R-:W3:Y:S01]  /*937b0*/  LDL.LU R17, [R1+0x2d4] ;  /* 0x0002d40001117983 */ /* 0x000ee20000300800 */
[----:B0-----:R-:W3:Y:S01]  /*937c0*/  LDL.LU R18, [R1+0x2d8] ;  /* 0x0002d80001127983 */ /* 0x001ee20000300800 */
[----:B------:R-:W3:Y:S07]  /*937d0*/  LDL.LU R19, [R1+0x2dc] ;  /* 0x0002dc0001137983 */ /* 0x000eee0000300800 */
        /* <DEDUP_REMOVED lines=13> */
[----:B------:R-:W4:Y:S02]  /*938b0*/  LDL.LU.64 R14, [R1+0x7378] ;  /* 0x00737800010e7983 */ /* 0x000f240000300a00 */
[----:B------:R-:W-:Y:S01]  /*938c0*/  STL.64 [R1+0x7320], R26 ;  /* 0x0073201a01007387 */ /* 0x000fe20000100a00 */
[----:B------:R0:W-:Y:S04]  /*938d0*/  STL.64 [R1+0x7318], R24 ;  /* 0x0073181801007387 */ /* 0x0001e80000100a00 */
        /* <DEDUP_REMOVED lines=10> */
[C---:B----4-:R-:W-:Y:S01]  /*93980*/  HMMA.16816.F32.BF16 R8, R20.reuse, R14, R8 ;  /* 0x0000000e1408723c */ /* 0x050fe20000041808 */
[----:B--2---:R-:W-:Y:S01]  /*93990*/  STL.64 [R1+0x7350], R26 ;  /* 0x0073501a01007387 */ /* 0x004fe20000100a00 */
[----:B------:R0:W-:Y:S03]  /*939a0*/  STL.64 [R1+0x7348], R24 ;  /* 0x0073481801007387 */ /* 0x0001e60000100a00 */
[----:B0-----:R-:W2:Y:S01]  /*939b0*/  LDL.LU R24, [R1+0x2c0] ;  /* 0x0002c00001187983 */ /* 0x001ea20000300800 */
[----:B------:R-:W2:Y:S02]  /*939c0*/  LDL.LU R25, [R1+0x2c4] ;  /* 0x0002c40001197983 */ /* 0x000ea40000300800 */
[----:B------:R-:W2:Y:S02]  /*939d0*/  LDL.LU R26, [R1+0x2c8] ;  /* 0x0002c800011a7983 */ /* 0x000ea40000300800 */
[----:B------:R-:W2:Y:S11]  /*939e0*/  LDL.LU R27, [R1+0x2cc] ;  /* 0x0002cc00011b7983 */ /* 0x000eb60000300800 */
[----:B------:R-:W-:Y:S02]  /*939f0*/  @!UPT UIADD3 URZ, URZ, URZ, URZ ;  /* 0x0000003f3f3ff290 */ /* 0x000fe4000fffe03f */
[----:B------:R-:W-:Y:S01]  /*93a00*/  STL.64 [R1+0x970], R8 ;  /* 0x0009700801007387 */ /* 0x000fe20000100a00 */
[----:B------:R0:W-:Y:S03]  /*93a10*/  STL.64 [R1+0x978], R10 ;  /* 0x0009780a01007387 */ /* 0x0001e60000100a00 */
[----:B0-----:R-:W4:Y:S01]  /*93a20*/  LDL.LU.64 R10, [R1+0x7370] ;  /* 0x00737000010a7983 */ /* 0x001f220000300a00 */
[----:B------:R-:W2:Y:S01]  /*93a30*/  LDL.LU.64 R8, [R1+0x7368] ;  /* 0x0073680001087983 */ /* 0x000ea20000300a00 */
[C---:B----4-:R-:W-:Y:S11]  /*93a40*/  HMMA.16816.F32.BF16 R4, R20.reuse, R10, R4 ;  /* 0x0000000a1404723c */ /* 0x050ff60000041804 */
[----:B------:R-:W-:Y:S11]  /*93a50*/  @!UPT UIADD3 URZ, URZ, URZ, URZ ;  /* 0x0000003f3f3ff290 */ /* 0x000ff6000fffe03f */
[----:B------:R-:W-:Y:S01]  /*93a60*/  @!UPT UIADD3 URZ, URZ, URZ, URZ ;  /* 0x0000003f3f3ff290 */ /* 0x000fe2000fffe03f */
[----:B------:R-:W-:Y:S01]  /*93a70*/  STL.64 [R1+0x960], R4 ;  /* 0x0009600401007387 */ /* 0x000fe20000100a00 */
[----:B------:R0:W-:Y:S03]  /*93a80*/  STL.64 [R1+0x968], R6 ;  /* 0x0009680601007387 */ /* 0x0001e60000100a00 */
[----:B0-----:R-:W3:Y:S01]  /*93a90*/  LDL.LU.64 R6, [R1+0x7360] ;  /* 0x0073600001067983 */ /* 0x001ee20000300a00 */
[----:B------:R-:W-:Y:S02]  /*93aa0*/  STL.64 [R1+0x7210], R10 ;  /* 0x0072100a01007387 */ /* 0x000fe40000100a00 */
[----:B--2---:R0:W-:Y:S02]  /*93ab0*/  STL.64 [R1+0x7208], R8 ;  /* 0x0072080801007387 */ /* 0x0041e40000100a00 */
        /* <DEDUP_REMOVED lines=9> */
[----:B0-----:R-:W3:Y:S02]  /*93b50*/  LDL.LU.64 R18, [R1+0x7358] ;  /* 0x0073580001127983 */ /* 0x001ee40000300a00 */
[C---:B---3--:R-:W-:Y:S01]  /*93b60*/  HMMA.16816.F32.BF16 R24, R20.reuse, R18, R24 ;  /* 0x000000121418723c */ /* 0x048fe20000041818 */
[----:B------:R-:W-:Y:S01]  /*93b70*/  IMAD.MOV.U32 R13, RZ, RZ, R18 ;  /* 0x000000ffff0d7224 */ /* 0x000fe200078e0012 */
[----:B------:R-:W-:Y:S11]  /*93b80*/  MOV R12, R19 ;  /* 0x00000013000c7202 */ /* 0x000ff60000000f00 */
[----:B------:R-:W-:Y:S10]  /*93b90*/  @!UPT UIADD3 URZ, URZ, URZ, URZ ;  /* 0x0000003f3f3ff290 */ /* 0x000ff4000fffe03f */
[----:B------:R-:W-:Y:S01]  /*93ba0*/  STL.64 [R1+0x940], R24 ;  /* 0x0009401801007387 */ /* 0x000fe20000100a00 */
[----:B------:R0:W-:Y:S03]  /*93bb0*/  STL.64 [R1+0x948], R26 ;  /* 0x0009481a01007387 */ /* 0x0001e60000100a00 */
[----:B0-----:R-:W3:Y:S01]  /*93bc0*/  LDL.LU.64 R26, [R1+0x7350] ;  /* 0x00735000011a7983 */ /* 0x001ee20000300a00 */
[----:B------:R-:W3:Y:S02]  /*93bd0*/  LDL.LU.64 R24, [R1+0x7348] ;  /* 0x0073480001187983 */ /* 0x000ee40000300a00 */
[----:B------:R-:W3:Y:S02]  /*93be0*/  LDL.LU.64 R18, [R1+0x7340] ;  /* 0x0073400001127983 */ /* 0x000ee40000300a00 */
[----:B------:R0:W-:Y:S01]  /*93bf0*/  STL.64 [R1+0x7220], R14 ;  /* 0x0072200e01007387 */ /* 0x0001e20000100a00 */
[----:B------:R-:W-:Y:S04]  /*93c00*/  STL.64 [R1+0x7218], R12 ;  /* 0x0072180c01007387 */ /* 0x000fe80000100a00 */
[----:B0-----:R-:W4:Y:S01]  /*93c10*/  LDL.LU.64 R14, [R1+0xa8] ;  /* 0x0000a800010e7983 */ /* 0x001f220000300a00 */
        /* <DEDUP_REMOVED lines=9> */
[----:B------:R-:W-:Y:S01]  /*93cb0*/  STL [R1+0x71d4], R5 ;  /* 0x0071d40501007387 */ /* 0x000fe20000100800 */
        /* <DEDUP_REMOVED lines=8> */
[----:B------:R-:W2:Y:S02]  /*93d40*/  LDL.LU.64 R24, [R1+0x7318] ;  /* 0x0073180001187983 */ /* 0x000ea40000300a00 */
[----:B------:R-:W4:Y:S02]  /*93d50*/  LDL.LU.64 R18, [R1+0x7310] ;  /* 0x0073100001127983 */ /* 0x000f240000300a00 */
[----:B------:R-:W4:Y:S01]  /*93d60*/  LDL.LU.64 R16, [R1+0x7308] ;  /* 0x0073080001107983 */ /* 0x000f220000300a00 */
[----:B------:R-:W-:Y:S01]  /*93d70*/  STL [R1+0x71dc], R28 ;  /* 0x0071dc1c01007387 */ /* 0x000fe20000100800 */
        /* <DEDUP_REMOVED lines=8> */
[----:B------:R-:W-:-:S03]  /*93e00*/  MOV R5, R14 ;  /* 0x0000000e00057202 */ /* 0x000fc60000000f00 */
[----:B------:R-:W-:Y:S02]  /*93e10*/  STL [R1+0x71e4], R4 ;  /* 0x0071e40401007387 */ /* 0x000fe40000100800 */
[----:B------:R-:W-:Y:S02]  /*93e20*/  STL [R1+0x71e0], R5 ;  /* 0x0071e00501007387 */ /* 0x000fe40000100800 */
[----:B------:R2:W-:Y:S02]  /*93e30*/  STL.64 [R1+0x72e0], R6 ;  /* 0x0072e00601007387 */ /* 0x0005e40000100a00 */
[----:B--2---:R-:W-:Y:S01]  /*93e40*/  HMMA.16816.F32.BF16 R4, R20, R18, R8 ;  /* 0x000000121404723c */ /* 0x004fe20000041808 */
[----:B------:R-:W-:Y:S02]  /*93e50*/  MOV R28, R18 ;  /* 0x00000012001c7202 */ /* 0x000fe40000000f00 */
[----:B------:R-:W-:-:S04]  /*93e60*/  MOV R29, R19 ;  /* 0x00000013001d7202 */ /* 0x000fc80000000f00 */
[----:B------:R-:W-:Y:S11]  /*93e70*/  MOV R18, R3 ;  /* 0x0000000300127202 */ /* 0x000ff60000000f00 */
[----:B------:R-:W-:Y:S05]  /*93e80*/  @!UPT UIADD3 URZ, URZ, URZ, URZ ;  /* 0x0000003f3f3ff290 */ /* 0x000fea000fffe03f */
[----:B------:R-:W-:Y:S01]  /*93e90*/  STL.64 [R1+0xac0], R4 ;  /* 0x000ac00401007387 */ /* 0x000fe20000100a00 */
[----:B------:R-:W-:Y:S02]  /*93ea0*/  STL.64 [R1+0xac8], R6 ;  /* 0x000ac80601007387 */ /* 0x000fe40000100a00 */
[----:B------:R-:W2:Y:S02]  /*93eb0*/  LDL.LU R16, [R1+0xe0] ;  /* 0x0000e00001107983 */ /* 0x000ea40000300800 */
[----:B------:R-:W2:Y:S01]  /*93ec0*/  LDL.LU R17, [R1+0xe4] ;  /* 0x0000e40001117983 */ /* 0x000ea20000300800 */
[----:B------:R-:W4:Y:S01]  /*93ed0*/  LDL.LU R3, [R1+0x72fc] ;  /* 0x0072fc0001037983 */ /* 0x000f220000300800 */
[----:B------:R-:W2:Y:S03]  /*93ee0*/  LDL.LU R19, [R1+0xec] ;  /* 0x0000ec0001137983 */ /* 0x000ea60000300800 */
[----:B--2---:R-:W-:Y:S01]  /*93ef0*/  STL.64 [R1+0x7230], R18 ;  /* 0x0072301201007387 */ /* 0x004fe20000100a00 */
[----:B------:R0:W-:Y:S02]  /*93f00*/  STL.64 [R1+0x7228], R16 ;  /* 0x0072281001007387 */ /* 0x0001e40000100a00 */
[----:B------:R-:W2:Y:S02]  /*93f10*/  LDL.LU R8, [R1+0x100] ;  /* 0x0001000001087983 */ /* 0x000ea40000300800 */
[----:B------:R-:W2:Y:S01]  /*93f20*/  LDL.LU R9, [R1+0x104] ;  /* 0x0001040001097983 */ /* 0x000ea20000300800 */
[----:B------:R-:W2:Y:S01]  /*93f30*/  LDL.LU R10, [R1+0x108] ;  /* 0x00010800010a7983 */ /* 0x000ea20000300800 */
[----:B----4-:R-:W-:-:S02]  /*93f40*/  MOV R11, R3 ;  /* 0x00000003000b7202 */ /* 0x010fc40000000f00 */
[----:B------:R-:W4:Y:S01]  /*93f50*/  LDL.LU R3, [R1+0x72f8] ;  /* 0x0072f80001037983 */ /* 0x000f220000300800 */
[----:B---3--:R-:W-:Y:S01]  /*93f60*/  MOV R14, R27 ;  /* 0x0000001b000e7202 */ /* 0x008fe20000000f00 */
[----:B------:R-:W-:Y:S01]  /*93f70*/  IMAD.MOV.U32 R15, RZ, RZ, R26 ;  /* 0x000000ffff0f7224 */ /* 0x000fe200078e001a */
[----:B--2---:R1:W-:Y:S01]  /*93f80*/  STL.64 [R1+0x7240], R10 ;  /* 0x0072400a01007387 */ /* 0x0043e20000100a00 */
[----:B------:R-:W-:Y:S03]  /*93f90*/  STL.64 [R1+0x7238], R8 ;  /* 0x0072380801007387 */ /* 0x000fe60000100a00 */
[----:B------:R2:W-:Y:S02]  /*93fa0*/  STL.64 [R1+0x7248], R14 ;  /* 0x0072480e01007387 */ /* 0x0005e40000100a00 */
[----:B0-----:R-:W3:Y:S01]  /*93fb0*/  LDL.LU R16, [R1+0x110] ;  /* 0x0001100001107983 */ /* 0x001ee20000300800 */
[----:B------:R-:W3:Y:S01]  /*93fc0*/  LDL.LU R17, [R1+0x114] ;  /* 0x0001140001117983 */ /* 0x000ee20000300800 */
[----:B------:R-:W2:Y:S01]  /*93fd0*/  LDL.LU R18, [R1+0x118] ;  /* 0x0001180001127983 */ /* 0x000ea20000300800 */
[----:B----4-:R-:W-:-:S02]  /*93fe0*/  MOV R19, R3 ;  /* 0x0000000300137202 */ /* 0x010fc40000000f00 */
[----:B------:R-:W4:Y:S01]  /*93ff0*/  LDL.LU R3, [R1+0x72f4] ;  /* 0x0072f40001037983 */ /* 0x000f220000300800 */
[----:B-1----:R-:W-:Y:S02]  /*94000*/  MOV R10, R25 ;  /* 0x00000019000a7202 */ /* 0x002fe40000000f00 */
[----:B------:R-:W-:Y:S01]  /*94010*/  MOV R11, R24 ;  /* 0x00000018000b7202 */ /* 0x000fe20000000f00 */
[----:B--2---:R-:W-:Y:S01]  /*94020*/  STL.64 [R1+0x7258], R18 ;  /* 0x0072581201007387 */ /* 0x004fe20000100a00 */
[----:B---3--:R-:W-:Y:S03]  /*94030*/  STL.64 [R1+0x7250], R16 ;  /* 0x0072501001007387 */ /* 0x008fe60000100a00 */
[----:B------:R-:W-:Y:S02]  /*94040*/  STL.64 [R1+0x7260], R10 ;  /* 0x0072600a01007387 */ /* 0x000fe40000100a00 */
[----:B------:R-:W2:Y:S01]  /*94050*/  LDL.LU R12, [R1+0x120] ;  /* 0x00012000010c7983 */ /* 0x000ea20000300800 */
[----:B------:R-:W2:Y:S01]  /*94060*/  LDL.LU R13, [R1+0x124] ;  /* 0x00012400010d7983 */ /* 0x000ea20000300800 */
[----:B------:R-:W3:Y:S01]  /*94070*/  LDL.LU R14, [R1+0x128] ;  /* 0x00012800010e7983 */ /* 0x000ee20000300800 */
[----:B----4-:R-:W-:-:S02]  /*94080*/  MOV R15, R3 ;  /* 0x00000003000f7202 */ /* 0x010fc40000000f00 */
[----:B------:R-:W4:Y:S01]  /*94090*/  LDL.LU R3, [R1+0x72f0] ;  /* 0x0072f00001037983 */ /* 0x000f220000300800 */
[----:B------:R-:W2:Y:S03]  /*940a0*/  LDL.LU.64 R26, [R1+0x58] ;  /* 0x00005800011a7983 */ /* 0x000ea60000300a00 */
[----:B--2---:R0:W-:Y:S04]  /*940b0*/  STL.64 [R1+0x72a0], R26 ;  /* 0x0072a01a01007387 */ /* 0x0041e80000100a00 */
[----:B0-----:R-:W2:Y:S04]  /*940c0*/  LDL.LU.64 R26, [R1+0x68] ;  /* 0x00006800011a7983 */ /* 0x001ea80000300a00 */
[----:B--2---:R0:W-:Y:S01]  /*940d0*/  STL.64 [R1+0x72b8], R26 ;  /* 0x0072b81a01007387 */ /* 0x0041e20000100a00 */
[----:B------:R-:W2:Y:S02]  /*940e0*/  LDL.LU R24, [R1+0x260] ;  /* 0x0002600001187983 */ /* 0x000ea40000300800 */
[----:B------:R-:W2:Y:S01]  /*940f0*/  LDL.LU R25, [R1+0x264] ;  /* 0x0002640001197983 */ /* 0x000ea20000300800 */
[----:B0-----:R-:W2:Y:S01]  /*94100*/  LDL.LU R26, [R1+0x268] ;  /* 0x00026800011a7983 */ /* 0x001ea20000300800 */
[----:B------:R-:W2:Y:S02]  /*94110*/  LDL.LU R27, [R1+0x26c] ;  /* 0x00026c00011b7983 */ /* 0x000ea40000300800 */
[----:B------:R-:W3:Y:S02]  /*94120*/  LDL.LU R4, [R1+0x270] ;  /* 0x0002700001047983 */ /* 0x000ee40000300800 */
[----:B------:R-:W3:Y:S01]  /*94130*/  LDL.LU R5, [R1+0x274] ;  /* 0x0002740001057983 */ /* 0x000ee20000300800 */
[----:B------:R-:W3:Y:S01]  /*94140*/  LDL.LU R6, [R1+0x278] ;  /* 0x0002780001067983 */ /* 0x000ee20000300800 */
[----:B------:R-:W3:Y:S03]  /*94150*/  LDL.LU R7, [R1+0x27c] ;  /* 0x00027c0001077983 */ /* 0x000ee60000300800 */
[----:B--2---:R0:W-:Y:S01]  /*94160*/  STL.64 [R1+0x72d8], R26 ;  /* 0x0072d81a01007387 */ /* 0x0041e20000100a00 */
[----:B------:R-:W-:Y:S03]  /*94170*/  STL.64 [R1+0x72d0], R24 ;  /* 0x0072d01801007387 */ /* 0x000fe60000100a00 */
[----:B0-----:R-:W2:Y:S01]  /*94180*/  LDL.LU.64 R26, [R1+0x88] ;  /* 0x00008800011a7983 */ /* 0x001ea20000300a00 */
        /* <DEDUP_REMOVED lines=21> */
[----:B---3--:R0:W-:Y:S01]  /*942e0*/  STL.64 [R1+0x72c8], R14 ;  /* 0x0072c80e01007387 */ /* 0x0081e20000100a00 */
[----:B--2---:R-:W-:Y:S03]  /*942f0*/  STL.64 [R1+0x72c0], R12 ;  /* 0x0072c00c01007387 */ /* 0x004fe60000100a00 */
[----:B0-----:R-:W2:Y:S01]  /*94300*/  LDL.LU.64 R14, [R1+0x78] ;  /* 0x00007800010e7983 */ /* 0x001ea20000300a00 */
[----:B------:R-:W3:Y:S02]  /*94310*/  LDL.LU R0, [R1+0x72ec] ;  /* 0x0072ec0001007983 */ /* 0x000ee40000300800 */
[----:B------:R-:W3:Y:S02]  /*94320*/  LDL.LU R2, [R1+0x72e8] ;  /* 0x0072e80001027983 */ /* 0x000ee40000300800 */
[----:B------:R-:W3:Y:S01]  /*94330*/  LDL.LU R8, [R1+0x130] ;  /* 0x0001300001087983 */ /* 0x000ee20000300800 */
[----:B------:R-:W3:Y:S01]  /*94340*/  LDL.LU R9, [R1+0x134] ;  /* 0x0001340001097983 */ /* 0x000ee20000300800 */
[----:B------:R-:W3:Y:S02]  /*94350*/  LDL.LU R10, [R1+0x138] ;  /* 0x00013800010a7983 */ /* 0x000ee40000300800 */
[----:B------:R-:W-:Y:S02]  /*94360*/  STL [R1+0x71ec], R29 ;  /* 0x0071ec1d01007387 */ /* 0x000fe40000100800 */
[----:B------:R-:W-:Y:S01]  /*94370*/  STL [R1+0x71e8], R28 ;  /* 0x0071e81c01007387 */ /* 0x000fe20000100800 */
[----:B------:R0:W-:Y:S01]  /*94380*/  STL.64 [R1+0xab0], R4 ;  /* 0x000ab00401007387 */ /* 0x0001e20000100a00 */
[----:B------:R1:W-:Y:S01]  /*94390*/  STL.64 [R1+0xab8], R6 ;  /* 0x000ab80601007387 */ /* 0x0003e20000100a00 */
[----:B0-----:R-:W-:-:S02]  /*943a0*/  MOV R4, R26 ;  /* 0x0000001a00047202 */ /* 0x001fc40000000f00 */
[----:B-1----:R-:W3:Y:S01]  /*943b0*/  LDL.LU.64 R6, [R1+0x72e0] ;  /* 0x0072e00001067983 */ /* 0x002ee20000300a00 */
[----:B------:R-:W-:Y:S02]  /*943c0*/  MOV R5, R27 ;  /* 0x0000001b00057202 */ /* 0x000fe40000000f00 */
[----:B------:R-:W3:Y:S02]  /*943d0*/  LDL.LU.64 R26, [R1+0x72d8] ;  /* 0x0072d800011a7983 */ /* 0x000ee40000300a00 */
[----:B------:R-:W3:Y:S01]  /*943e0*/  LDL.LU.64 R24, [R1+0x72d0] ;  /* 0x0072d00001187983 */ /* 0x000ee20000300a00 */
[----:B------:R-:W-:Y:S01]  /*943f0*/  STL [R1+0x71f4], R5 ;  /* 0x0071f40501007387 */ /* 0x000fe20000100800 */
[----:B------:R-:W-:Y:S01]  /*94400*/  STL [R1+0x71f0], R4 ;  /* 0x0071f00401007387 */ /* 0x000fe20000100800 */
[----:B----4-:R-:W-:Y:S02]  /*94410*/  MOV R11, R3 ;  /* 0x00000003000b7202 */ /* 0x010fe40000000f00 */
[----:B--2---:R-:W-:-:S02]  /*94420*/  MOV R29, R14 ;  /* 0x0000000e001d7202 */ /* 0x004fc40000000f00 */
[----:B------:R-:W-:Y:S01]  /*94430*/  MOV R28, R15 ;  /* 0x0000000f001c7202 */ /* 0x000fe20000000f00 */
[C---:B---3--:R-:W-:Y:S01]  /*94440*/  HMMA.16816.F32.BF16 R24, R20.reuse, R14, R24 ;  /* 0x0000000e1418723c */ /* 0x048fe20000041818 */
[----:B------:R-:W2:Y:S01]  /*94450*/  LDL.LU.64 R14, [R1+0x72c8] ;  /* 0x0072c800010e7983 */ /* 0x000ea20000300a00 */
[----:B------:R-:W2:Y:S11]  /*94460*/  LDL.LU.64 R12, [R1+0x72c0] ;  /* 0x0072c000010c7983 */ /* 0x000eb60000300a00 */
[----:B------:R-:W-:Y:S10]  /*94470*/  @!UPT UIADD3 URZ, URZ, URZ, URZ ;  /* 0x0000003f3f3ff290 */ /* 0x000ff4000fffe03f */
[----:B------:R-:W-:Y:S01]  /*94480*/  STL.64 [R1+0xaa0], R24 ;  /* 0x000aa01801007387 */ /* 0x000fe20000100a00 */
[----:B------:R0:W-:Y:S01]  /*94490*/  STL [R1+0xaa8], R26 ;  /* 0x000aa81a01007387 */ /* 0x0001e20000100800 */
[----:B------:R-:W-:Y:S02]  /*944a0*/  MOV R3, R27 ;  /* 0x0000001b00037202 */ /* 0x000fe40000000f00 */
[----:B0-----:R-:W2:Y:S01]  /*944b0*/  LDL.LU.64 R26, [R1+0x72b8] ;  /* 0x0072b800011a7983 */ /* 0x001ea20000300a00 */
[----:B------:R-:W-:Y:S02]  /*944c0*/  STL [R1+0x71fc], R28 ;  /* 0x0071fc1c01007387 */ /* 0x000fe40000100800 */
[----:B------:R-:W-:Y:S02]  /*944d0*/  STL [R1+0x71f8], R29 ;  /* 0x0071f81d01007387 */ /* 0x000fe40000100800 */
[----:B------:R0:W-:Y:S02]  /*944e0*/  STL [R1+0x698c], R3 ;  /* 0x00698c0301007387 */ /* 0x0001e40000100800 */
[----:B0-----:R-:W3:Y:S01]  /*944f0*/  LDL R3, [R1+0x2788] ;  /* 0x0027880001037983 */ /* 0x001ee20000100800 */
[C---:B--2---:R-:W-:Y:S01]  /*94500*/  HMMA.16816.F32.BF16 R12, R20.reuse, R26, R12 ;  /* 0x0000001a140c723c */ /* 0x044fe2000004180c */
[----:B------:R-:W-:Y:S01]  /*94510*/  IMAD.MOV.U32 R5, RZ, RZ, R26 ;  /* 0x000000ffff057224 */ /* 0x000fe200078e001a */
[----:B------:R-:W-:Y:S11]  /*94520*/  MOV R4, R27 ;  /* 0x0000001b00047202 */ /* 0x000ff60000000f00 */
[----:B------:R-:W-:Y:S10]  /*94530*/  @!UPT UIADD3 URZ, URZ, URZ, URZ ;  /* 0x0000003f3f3ff290 */ /* 0x000ff4000fffe03f */
[----:B------:R-:W-:Y:S01]  /*94540*/  STL.64 [R1+0xa90], R12 ;  /* 0x000a900c01007387 */ /* 0x000fe20000100a00 */
[----:B------:R0:W-:Y:S03]  /*94550*/  STL.64 [R1+0xa98], R14 ;  /* 0x000a980e01007387 */ /* 0x0001e60000100a00 */
[----:B0-----:R-:W2:Y:S01]  /*94560*/  LDL.LU.64 R14, [R1+0x72b0] ;  /* 0x0072b000010e7983 */ /* 0x001ea20000300a00 */
[----:B------:R-:W2:Y:S02]  /*94570*/  LDL.LU.64 R12, [R1+0x72a8] ;  /* 0x0072a800010c7983 */ /* 0x000ea40000300a00 */
[----:B------:R-:W2:Y:S02]  /*94580*/  LDL.LU.64 R26, [R1+0x72a0] ;  /* 0x0072a000011a7983 */ /* 0x000ea40000300a00 */
[----:B------:R-:W-:Y:S01]  /*94590*/  STL [R1+0x7204], R4 ;  /* 0x0072040401007387 */ /* 0x000fe20000100800 */
        /* <DEDUP_REMOVED lines=12> */
[----:B------:R-:W2:Y:S01]  /*94660*/  LDL.LU.64 R12, [R1+0x7278] ;  /* 0x00727800010c7983 */ /* 0x000ea20000300a00 */
[----:B------:R-:W-:-:S02]  /*94670*/  MOV R4, R26 ;  /* 0x0000001a00047202 */ /* 0x000fc40000000f00 */
[----:B------:R-:W-:Y:S11]  /*94680*/  MOV R5, R27 ;  /* 0x0000001b00057202 */ /* 0x000ff60000000f00 */
[----:B------:R-:W-:Y:S07]  /*94690*/  @!UPT UIADD3 URZ, URZ, URZ, URZ ;  /* 0x0000003f3f3ff290 */ /* 0x000fee000fffe03f */
[----:B------:R0:W-:Y:S01]  /*946a0*/  STL.64 [R1+0x930], R20 ;  /* 0x0009301401007387 */ /* 0x0001e20000100a00 */
[----:B------:R1:W-:Y:S02]  /*946b0*/  STL.64 [R1+0x938], R22 ;  /* 0x0009381601007387 */ /* 0x0003e40000100a00 */
[----:B------:R-:W4:Y:S02]  /*946c0*/  LDL.LU.64 R26, [R1+0x7270] ;  /* 0x00727000011a7983 */ /* 0x000f240000300a00 */
[----:B------:R-:W4:Y:S01]  /*946d0*/  LDL.LU.64 R24, [R1+0x7268] ;  /* 0x0072680001187983 */ /* 0x000f220000300a00 */
        /* <DEDUP_REMOVED lines=9> */
[----:B0-----:R-:W4:Y:S01]  /*94770*/  LDL.LU.64 R18, [R1+0x7258] ;  /* 0x0072580001127983 */ /* 0x001f220000300a00 */
[----:B------:R-:W4:Y:S01]  /*94780*/  LDL.LU.64 R16, [R1+0x7250] ;  /* 0x0072500001107983 */ /* 0x000f220000300a00 */
[C---:B--2---:R-:W-:Y:S02]  /*94790*/  HMMA.16816.F32.BF16 R8, R24.reuse, R10, R12 ;  /* 0x0000000a1808723c */ /* 0x044fe4000004180c */
[----:B------:R-:W4:Y:S11]  /*947a0*/  LDL.LU.64 R14, [R1+0x7248] ;  /* 0x00724800010e7983 */ /* 0x000f360000300a00 */
[----:B------:R-:W-:Y:S10]  /*947b0*/  @!UPT UIADD3 URZ, URZ, URZ, URZ ;  /* 0x0000003f3f3ff290 */ /* 0x000ff4000fffe03f */
[----:B------:R-:W-:Y:S01]  /*947c0*/  STL.64 [R1+0x910], R8 ;  /* 0x0009100801007387 */ /* 0x000fe20000100a00 */
[----:B------:R0:W-:Y:S03]  /*947d0*/  STL.64 [R1+0x918], R10 ;  /* 0x0009180a01007387 */ /* 0x0001e60000100a00 */
[----:B0-----:R-:W2:Y:S01]  /*947e0*/  LDL.LU.64 R10, [R1+0x7240] ;  /* 0x00724000010a7983 */ /* 0x001ea20000300a00 */
[----:B------:R-:W2:Y:S01]  /*947f0*/  LDL.LU.64 R8, [R1+0x7238] ;  /* 0x0072380001087983 */ /* 0x000ea20000300a00 */
[C---:B----4-:R-:W-:Y:S02]  /*94800*/  HMMA.16816.F32.BF16 R12, R24.reuse, R14, R16 ;  /* 0x0000000e180c723c */ /* 0x050fe40000041810 */
[----:B------:R-:W4:Y:S01]  /*94810*/  LDL.LU.64 R18, [R1+0x7230] ;  /* 0x0072300001127983 */ /* 0x000f220000300a00 */
[----:B------:R-:W4:Y:S11]  /*94820*/  LDL.LU.64 R16, [R1+0x7228] ;  /* 0x0072280001107983 */ /* 0x000f360000300a00 */
[----:B------:R-:W-:Y:S09]  /*94830*/  @!UPT UIADD3 URZ, URZ, URZ, URZ ;  /* 0x0000003f3f3ff290 */ /* 0x000ff2000fffe03f */
[----:B------:R-:W-:Y:S01]  /*94840*/  STL.64 [R1+0x900], R12 ;  /* 0x0009000c01007387 */ /* 0x000fe20000100a00 */
[----:B------:R0:W-:Y:S03]  /*94850*/  STL.64 [R1+0x908], R14 ;  /* 0x0009080e01007387 */ /* 0x0001e60000100a00 */
[----:B0-----:R-:W2:Y:S01]  /*94860*/  LDL.LU.64 R14, [R1+0x7220] ;  /* 0x00722000010e7983 */ /* 0x001ea20000300a00 */
[----:B------:R-:W3:Y:S01]  /*94870*/  LDL.LU.64 R12, [R1+0x7218] ;  /* 0x00721800010c7983 */ /* 0x000ee20000300a00 */
[C---:B--2---:R-:W-:Y:S11]  /*94880*/  HMMA.16816.F32.BF16 R8, R24.reuse, R14, R8 ;  /* 0x0000000e1808723c */ /* 0x044ff60000041808 */
[----:B------:R-:W-:Y:S11]  /*94890*/  @!UPT UIADD3 URZ, URZ, URZ, URZ ;  /* 0x0000003f3f3ff290 */ /* 0x000ff6000fffe03f */
[----:B------:R-:W-:Y:S01]  /*948a0*/  @!UPT UIADD3 URZ, URZ, URZ, URZ ;  /* 0x0000003f3f3ff290 */ /* 0x000fe2000fffe03f */
[----:B------:R-:W-:Y:S01]  /*948b0*/  STL.64 [R1+0x8f0], R8 ;  /* 0x0008f00801007387 */ /* 0x000fe20000100a00 */
[----:B------:R0:W-:Y:S03]  /*948c0*/  STL.64 [R1+0x8f8], R10 ;  /* 0x0008f80a01007387 */ /* 0x0001e60000100a00 */
[----:B0-----:R-:W2:Y:S01]  /*948d0*/  LDL.LU.64 R10, [R1+0x7210] ;  /* 0x00721000010a7983 */ /* 0x001ea20000300a00 */
[----:B------:R-:W3:Y:S01]  /*948e0*/  LDL.LU.64 R8, [R1+0x7208] ;  /* 0x0072080001087983 */ /* 0x000ee20000300a00 */
[C---:B----4-:R-:W-:Y:S01]  /*948f0*/  HMMA.16816.F32.BF16 R16, R24.reuse, R6, R16 ;  /* 0x000000061810723c */ /* 0x050fe20000041810 */
[----:B------:R-:W4:Y:S07]  /*94900*/  LDL R7, [R1+0x2778] ;  /* 0x0027780001077983 */ /* 0x000f2e0000100800 */
[----:B--2---:R-:W-:Y:S11]  /*94910*/  HMMA.16816.F32.BF16 R20, R24, R10, R20 ;  /* 0x0000000a1814723c */ /* 0x004ff60000041814 */
[----:B------:R-:W-:Y:S11]  /*94920*/  @!UPT UIADD3 URZ, URZ, URZ, URZ ;  /* 0x0000003f3f3ff290 */ /* 0x000ff6000fffe03f */
[----:B------:R-:W-:Y:S01]  /*94930*/  @!UPT UIADD3 URZ, URZ, URZ, URZ ;  /* 0x0000003f3f3ff290 */ /* 0x000fe2000fffe03f */
[----:B------:R-:W-:Y:S01]  /*94940*/  STL.64 [R1+0x8e0], R20 ;  /* 0x0008e01401007387 */ /* 0x000fe20000100a00 */
[----:B------:R-:W-:Y:S02]  /*94950*/  STL.64 [R1+0x8e8], R22 ;  /* 0x0008e81601007387 */ /* 0x000fe40000100a00 */
[----:B---3--:R-:W0:Y:S04]  /*94960*/  LDSM.16.M88.4 R20, [R3+0x40000] ;  /* 0x040000000314783b */ /* 0x008e280000000200 */
[----:B------:R-:W-:Y:S01]  /*94970*/  STL.64 [R1+0x8d0], R16 ;  /* 0x0008d01001007387 */ /* 0x000fe20000100a00 */
[----:B------:R-:W-:Y:S02]  /*94980*/  STL.64 [R1+0x8d8], R18 ;  /* 0x0008d81201007387 */ /* 0x000fe40000100a00 */
[----:B----4-:R-:W1:Y:S02]  /*94990*/  LDSM.16.M88.4 R16, [R7+0x22000] ;  /* 0x022000000710783b */ /* 0x010e640000000200 */
[----:B0-----:R-:W-:Y:S02]  /*949a0*/  STL.64 [R1+0x70f0], R22 ;  /* 0x0070f01601007387 */ /* 0x001fe40000100a00 */
[----:B------:R-:W-:Y:S02]  /*949b0*/  STL.64 [R1+0x70e8], R20 ;  /* 0x0070e81401007387 */ /* 0x000fe40000100a00 */
[----:B------:R-:W0:Y:S01]  /*949c0*/  LDSM.16.M88.4 R20, [R7+0x20000] ;  /* 0x020000000714783b */ /* 0x000e220000000200 */
[----:B-1----:R-:W-:Y:S01]  /*949d0*/  MOV R6, R17 ;  /* 0x0000001100067202 */ /* 0x002fe20000000f00 */
[----:B0-----:R0:W-:Y:S02]  /*949e0*/  STL.64 [R1+0x20], R20 ;  /* 0x0000201401007387 */ /* 0x0011e40000100a00 */
[----:B------:R-:W-:Y:S02]  /*949f0*/  STL.64 [R1+0x28], R22 ;  /* 0x0000281601007387 */ /* 0x000fe40000100a00 */
[----:B------:R-:W-:Y:S02]  /*94a00*/  STL.64 [R1+0x10], R16 ;  /* 0x0000101001007387 */ /* 0x000fe40000100a00 */
[----:B------:R-:W-:Y:S01]  /*94a10*/  STL.64 [R1+0x18], R18 ;  /* 0x0000181201007387 */ /* 0x000fe20000100a00 */
[----:B0-----:R-:W-:-:S02]  /*94a20*/  MOV R20, R16 ;  /* 0x0000001000147202 */ /* 0x001fc40000000f00 */
[----:B------:R-:W0:Y:S04]  /*94a30*/  LDSM.16.M88.4 R16, [R7+0x24000] ;  /* 0x024000000710783b */ /* 0x000e280000000200 */
[----:B0-----:R-:W-:Y:S01]  /*94a40*/  STL.64 [R1], R16 ;  /* 0x0000001001007387 */ /* 0x001fe20000100a00 */
[----:B------:R-:W-:Y:S02]  /*94a50*/  STL.64 [R1+0x8], R18 ;  /* 0x0000081201007387 */ /* 0x000fe40000100a00 */
[----:B------:R-:W0:Y:S02]  /*94a60*/  LDSM.16.M88.4 R16, [R7+0x26000] ;  /* 0x026000000710783b */ /* 0x000e240000000200 */
[----:B0-----:R0:W-:Y:S02]  /*94a70*/  STL.64 [R1+0x70b8], R18 ;  /* 0x0070b81201007387 */ /* 0x0011e40000100a00 */
[----:B0-----:R-:W-:-:S02]  /*94a80*/  MOV R18, R13 ;  /* 0x0000000d00127202 */ /* 0x001fc40000000f00 */
[----:B------:R-:W-:Y:S02]  /*94a90*/  MOV R19, R12 ;  /* 0x0000000c00137202 */ /* 0x000fe40000000f00 */
[----:B------:R-:W0:Y:S04]  /*94aa0*/  LDSM.16.M88.4 R12, [R7+0x28000] ;  /* 0x02800000070c783b */ /* 0x000e280000000200 */
[----:B------:R-:W-:Y:S04]  /*94ab0*/  STL.64 [R1+0x70b0], R16 ;  /* 0x0070b01001007387 */ /* 0x000fe80000100a00 */
[----:B0-----:R-:W-:Y:S01]  /*94ac0*/  STL [R1+0x6d50], R14 ;  /* 0x006d500e01007387 */ /* 0x001fe20000100800 */
[----:B------:R-:W-:Y:S02]  /*94ad0*/  STL [R1+0x6868], R15 ;  /* 0x0068680f01007387 */ /* 0x000fe40000100800 */
[----:B------:R0:W-:Y:S02]  /*94ae0*/  STL.64 [R1+0x70a8], R12 ;  /* 0x0070a80c01007387 */ /* 0x0001e40000100a00 */
[----:B0-----:R-:W-:-:S02]  /*94af0*/  MOV R12, R9 ;  /* 0x00000009000c7202 */ /* 0x001fc40000000f00 */
[----:B------:R-:W-:Y:S02]  /*94b00*/  MOV R13, R8 ;  /* 0x00000008000d7202 */ /* 0x000fe40000000f00 */
[----:B------:R-:W0:Y:S01]  /*94b10*/  LDSM.16.M88.4 R8, [R7+0x2a000] ;  /* 0x02a000000708783b */ /* 0x000e220000000200 */
[----:B------:R-:W-:Y:S01]  /*94b20*/  MOV R14, R2 ;  /* 0x00000002000e7202 */ /* 0x000fe20000000f00 */
[----:B------:R-:W-:-:S07]  /*94b30*/  IMAD.MOV.U32 R15, RZ, RZ, R0 ;  /* 0x000000ffff0f7224 */ /* 0x000fce00078e0000 */
[----:B------:R-:W-:Y:S01]  /*94b40*/  HMMA.16816.F32.BF16 R16, R24, R18, R12 ;  /* 0x000000121810723c */ /* 0x000fe2000004180c */
[----:B------:R-:W-:Y:S11]  /*94b50*/  LDSM.16.M88.4 R12, [R7+0x2e000] ;  /* 0x02e00000070c783b */ /* 0x000ff60000000200 */
[----:B------:R-:W-:Y:S11]  /*94b60*/  @!UPT UIADD3 URZ, URZ, URZ, URZ ;  /* 0x0000003f3f3ff290 */ /* 0x000ff6000fffe03f */
[----:B------:R-:W-:Y:S01]  /*94b70*/  @!UPT UIADD3 URZ, URZ, URZ, URZ ;  /* 0x0000003f3f3ff290 */ /* 0x000fe2000fffe03f */
[----:B------:R-:W-:Y:S02]  /*94b80*/  MOV R2, R18 ;  /* 0x0000001200027202 */ /* 0x000fe40000000f00 */
[----:B------:R-:W-:Y:S01]  /*94b90*/  MOV R0, R19 ;  /* 0x0000001300007202 */ /* 0x000fe20000000f00 */
[----:B0-----:R-:W-:Y:S01]  /*94ba0*/  STL [R1+0x6994], R10 ;  /* 0x0069940a01007387 */ /* 0x001fe20000100800 */
[----:B------:R-:W-:Y:S02]  /*94bb0*/  STL [R1+0x6990], R11 ;  /* 0x0069900b01007387 */ /* 0x000fe40000100800 */
[----:B------:R-:W-:Y:S02]  /*94bc0*/  STL.64 [R1+0x70c0], R8 ;  /* 0x0070c00801007387 */ /* 0x000fe40000100a00 */
[----:B------:R-:W-:Y:S02]  /*94bd0*/  STL.64 [R1+0x730], R16 ;  /* 0x0007301001007387 */ /* 0x000fe40000100a00 */
[----:B------:R-:W0:Y:S04]  /*94be0*/  LDSM.16.M88.4 R16, [R7+0x2c000] ;  /* 0x02c000000710783b */ /* 0x000e280000000200 */
[----:B------:R-:W1:Y:S04]  /*94bf0*/  LDSM.16.M88.4 R8, [R7+0x30000] ;  /* 0x030000000708783b */ /* 0x000e680000000200 */
[----:B------:R-:W-:Y:S01]  /*94c00*/  STL [R1+0x6924], R0 ;  /* 0x0069240001007387 */ /* 0x000fe20000100800 */
[----:B------:R2:W-:Y:S03]  /*94c10*/  STL [R1+0x6920], R2 ;  /* 0x0069200201007387 */ /* 0x0005e60000100800 */
[----:B0-----:R-:W-:Y:S01]  /*94c20*/  STL.64 [R1+0x30], R16 ;  /* 0x0000301001007387 */ /* 0x001fe20000100a00 */
[----:B------:R-:W-:Y:S02]  /*94c30*/  STL.64 [R1+0x38], R18 ;  /* 0x0000381201007387 */ /* 0x000fe40000100a00 */
[----:B------:R-:W-:Y:S02]  /*94c40*/  STL.64 [R1+0x150], R12 ;  /* 0x0001500c01007387 */ /* 0x000fe40000100a00 */
[----:B------:R-:W-:Y:S01]  /*94c50*/  STL.64 [R1+0x158], R14 ;  /* 0x0001580e01007387 */ /* 0x000fe20000100a00 */
[----:B-1----:R-:W-:Y:S01]  /*94c60*/  STL.64 [R1+0x140], R8 ;  /* 0x0001400801007387 */ /* 0x002fe20000100a00 */
[----:B--2---:R-:W-:Y:S01]  /*94c70*/  MOV R2, R8 ;  /* 0x0000000800027202 */ /* 0x004fe20000000f00 */
[----:B------:R-:W-:Y:S01]  /*94c80*/  STL.64 [R1+0x148], R10 ;  /* 0x0001480a01007387 */ /* 0x000fe20000100a00 */
[----:B------:R-:W-:Y:S01]  /*94c90*/  MOV R0, R9 ;  /* 0x0000000900007202 */ /* 0x000fe20000000f00 */
[----:B------:R-:W-:Y:S04]  /*94ca0*/  LDSM.16.M88.4 R16, [R7+0x34000] ;  /* 0x034000000710783b */ /* 0x000fe80000000200 */
[----:B------:R-:W0:Y:S04]  /*94cb0*/  LDSM.16.M88.4 R8, [R7+0x32000] ;  /* 0x032000000708783b */ /* 0x000e280000000200 */
[----:B------:R-:W1:Y:S04]  /*94cc0*/  LDSM.16.M88.4 R12, [R7+0x36000] ;  /* 0x03600000070c783b */ /* 0x000e680000000200 */
[----:B0-----:R0:W-:Y:S01]  /*94cd0*/  STL.64 [R1+0x130], R8 ;  /* 0x0001300801007387 */ /* 0x0011e20000100a00 */
[----:B------:R2:W-:Y:S03]  /*94ce0*/  STL.64 [R1+0x138], R10 ;  /* 0x0001380a01007387 */ /* 0x0005e60000100a00 */
[----:B0-----:R-:W3:Y:S01]  /*94cf0*/  LDL.LU R8, [R1+0x200] ;  /* 0x0002000001087983 */ /* 0x001ee20000300800 */
[----:B------:R-:W-:Y:S02]  /*94d00*/  STL.64 [R1+0x120], R16 ;  /* 0x0001201001007387 */ /* 0x000fe40000100a00 */
[----:B------:R-:W-:Y:S02]  /*94d10*/  STL.64 [R1+0x128], R18 ;  /* 0x0001281201007387 */ /* 0x000fe40000100a00 */
[----:B-1----:R-:W-:Y:S01]  /*94d20*/  STL.64 [R1+0x110], R12 ;  /* 0x0001100c01007387 */ /* 0x002fe20000100a00 */
[----:B------:R-:W-:Y:S01]  /*94d30*/  STL.64 [R1+0x118], R14 ;  /* 0x0001180e01007387 */ /* 0x000fe20000100a00 */
[----:B------:R-:W3:Y:S02]  /*94d40*/  LDL.LU R9, [R1+0x204] ;  /* 0x0002040001097983 */ /* 0x000ee40000300800 */
[----:B--2---:R-:W2:Y:S02]  /*94d50*/  LDL.LU R10, [R1+0x208] ;  /* 0x00020800010a7983 */ /* 0x004ea40000300800 */
[----:B------:R-:W2:Y:S01]  /*94d60*/  LDL.LU R11, [R1+0x20c] ;  /* 0x00020c00010b7983 */ /* 0x000ea20000300800 */
[----:B------:R-:W-:-:S02]  /*94d70*/  MOV R22, R4 ;  /* 0x0000000400167202 */ /* 0x000fc40000000f00 */
[----:B------:R-:W-:Y:S01]  /*94d80*/  MOV R23, R5 ;  /* 0x0000000500177202 */ /* 0x000fe20000000f00 */
[----:B------:R-:W0:Y:S04]  /*94d90*/  LDSM.16.M88.4 R12, [R7+0x38000] ;  /* 0x03800000070c783b */ /* 0x000e280000000200 */
[----:B--2---:R-:W-:Y:S01]  /*94da0*/  STL.64 [R1+0x70d0], R10 ;  /* 0x0070d00a01007387 */ /* 0x004fe20000100a00 */
[----:B---3--:R1:W-:Y:S02]  /*94db0*/  STL.64 [R1+0x70c8], R8 ;  /* 0x0070c80801007387 */ /* 0x0083e40000100a00 */
[----:B------:R-:W2:Y:S02]  /*94dc0*/  LDL.LU R4, [R1+0x7204] ;  /* 0x0072040001047983 */ /* 0x000ea40000300800 */
[----:B------:R-:W3:Y:S01]  /*94dd0*/  LDL.LU R5, [R1+0x7200] ;  /* 0x0072000001057983 */ /* 0x000ee20000300800 */
[----:B------:R-:W-:Y:S01]  /*94de0*/  STL.64 [R1+0x7100], R22 ;  /* 0x0071001601007387 */ /* 0x000fe20000100a00 */
[----:B-1----:R-:W-:-:S02]  /*94df0*/  MOV R8, R20 ;  /* 0x0000001400087202 */ /* 0x002fc40000000f00 */
[----:B------:R-:W-:-:S05]  /*94e00*/  MOV R9, R6 ;  /* 0x0000000600097202 */ /* 0x000fca0000000f00 */
[----:B------:R1:W-:Y:S04]  /*94e10*/  STL.64 [R1+0x70e0], R8 ;  /* 0x0070e00801007387 */ /* 0x0003e80000100a00 */
[----:B-1----:R-:W4:Y:S04]  /*94e20*/  LDL.64 R8, [R1+0x20] ;  /* 0x0000200001087983 */ /* 0x002f280000100a00 */
[----:B----4-:R1:W-:Y:S04]  /*94e30*/  STL.64 [R1+0x70f8], R8 ;  /* 0x0070f80801007387 */ /* 0x0103e80000100a00 */
[----:B-1----:R-:W4:Y:S01]  /*94e40*/  LDL.LU R8, [R1+0x230] ;  /* 0x0002300001087983 */ /* 0x002f220000300800 */
[----:B------:R-:W4:Y:S02]  /*94e50*/  LDL.LU R9, [R1+0x234] ;  /* 0x0002340001097983 */ /* 0x000f240000300800 */
[----:B------:R-:W2:Y:S02]  /*94e60*/  LDL.LU R10, [R1+0x238] ;  /* 0x00023800010a7983 */ /* 0x000ea40000300800 */
[----:B------:R-:W2:Y:S01]  /*94e70*/  LDL.LU R11, [R1+0x23c] ;  /* 0x00023c00010b7983 */ /* 0x000ea20000300800 */
[----:B------:R-:W-:-:S02]  /*94e80*/  MOV R22, R28 ;  /* 0x0000001c00167202 */ /* 0x000fc40000000f00 */
[----:B------:R-:W-:Y:S01]  /*94e90*/  MOV R23, R29 ;  /* 0x0000001d00177202 */ /* 0x000fe20000000f00 */
[----:B--2---:R-:W-:Y:S01]  /*94ea0*/  STL.64 [R1+0x7110], R10 ;  /* 0x0071100a01007387 */ /* 0x004fe20000100a00 */
[----:B----4-:R-:W-:Y:S02]  /*94eb0*/  STL.64 [R1+0x7108], R8 ;  /* 0x0071080801007387 */ /* 0x010fe40000100a00 */
[----:B------:R-:W2:Y:S02]  /*94ec0*/  LDL.LU R28, [R1+0x71fc] ;  /* 0x0071fc00011c7983 */ /* 0x000ea40000300800 */
[----:B------:R-:W4:Y:S01]  /*94ed0*/  LDL.LU R29, [R1+0x71f8] ;  /* 0x0071f800011d7983 */ /* 0x000f220000300800 */
[----:B------:R3:W-:Y:S02]  /*94ee0*/  STL.64 [R1+0x7118], R22 ;  /* 0x0071181601007387 */ /* 0x0007e40000100a00 */
[----:B---3--:R-:W-:Y:S02]  /*94ef0*/  MOV R22, R5 ;  /* 0x0000000500167202 */ /* 0x008fe40000000f00 */
[----:B------:R-:W-:Y:S01]  /*94f00*/  MOV R23, R4 ;  /* 0x0000000400177202 */ /* 0x000fe20000000f00 */
[----:B------:R-:W3:Y:S01]  /*94f10*/  LDL.LU R5, [R1+0x71f4] ;  /* 0x0071f40001057983 */ /* 0x000ee20000300800 */
[----:B------:R-:W3:Y:S03]  /*94f20*/  LDL.LU R4, [R1+0x71f0] ;  /* 0x0071f00001047983 */ /* 0x000ee60000300800 */
[----:B------:R2:W-:Y:S01]  /*94f30*/  STL.64 [R1+0x7130], R22 ;  /* 0x0071301601007387 */ /* 0x0005e20000100a00 */
[----:B------:R-:W3:Y:S02]  /*94f40*/  LDL.LU R8, [R1+0xd60] ;  /* 0x000d600001087983 */ /* 0x000ee40000300800 */
[----:B------:R-:W3:Y:S02]  /*94f50*/  LDL.LU R9, [R1+0xd64] ;  /* 0x000d640001097983 */ /* 0x000ee40000300800 */
[----:B------:R-:W3:Y:S01]  /*94f60*/  LDL.LU R10, [R1+0xd68] ;  /* 0x000d6800010a7983 */ /* 0x000ee20000300800 */
[----:B------:R-:W3:Y:S01]  /*94f70*/  LDL.LU R11, [R1+0xd6c] ;  /* 0x000d6c00010b7983 */ /* 0x000ee20000300800 */
[----:B--2---:R-:W-:Y:S01]  /*94f80*/  MOV R23, R28 ;  /* 0x0000001c00177202 */ /* 0x004fe20000000f00 */
[----:B----4-:R-:W-:-:S02]  /*94f90*/  IMAD.MOV.U32 R22, RZ, RZ, R29 ;  /* 0x000000ffff167224 */ /* 0x010fc400078e001d */
[----:B------:R-:W2:Y:S01]  /*94fa0*/  LDL.LU R29, [R1+0x71ec] ;  /* 0x0071ec00011d7983 */ /* 0x000ea20000300800 */
[----:B------:R-:W4:Y:S02]  /*94fb0*/  LDL.LU R28, [R1+0x71e8] ;  /* 0x0071e800011c7983 */ /* 0x000f240000300800 */
[----:B------:R-:W-:Y:S01]  /*94fc0*/  STL.64 [R1+0x7148], R22 ;  /* 0x0071481601007387 */ /* 0x000fe20000100a00 */
[----:B---3--:R-:W-:Y:S01]  /*94fd0*/  STL.64 [R1+0x7128], R10 ;  /* 0x0071280a01007387 */ /* 0x008fe20000100a00 */
[----:B------:R1:W-:Y:S03]  /*94fe0*/  STL.64 [R1+0x7120], R8 ;  /* 0x0071200801007387 */ /* 0x0003e60000100a00 */
[----:B-1----:R-:W3:Y:S01]  /*94ff0*/  LDL.LU R8, [R1+0xd70] ;  /* 0x000d700001087983 */ /* 0x002ee20000300800 */
[----:B------:R-:W3:Y:S02]  /*95000*/  LDL.LU R9, [R1+0xd74] ;  /* 0x000d740001097983 */ /* 0x000ee40000300800 */
[----:B------:R-:W2:Y:S02]  /*95010*/  LDL.LU R10, [R1+0xd78] ;  /* 0x000d7800010a7983 */ /* 0x000ea40000300800 */
[----:B------:R-:W2:Y:S01]  /*95020*/  LDL.LU R11, [R1+0xd7c] ;  /* 0x000d7c00010b7983 */ /* 0x000ea20000300800 */
[----:B------:R-:W-:-:S02]  /*95030*/  MOV R22, R4 ;  /* 0x0000000400167202 */ /* 0x000fc40000000f00 */
[----:B------:R-:W-:Y:S01]  /*95040*/  MOV R23, R5 ;  /* 0x0000000500177202 */ /* 0x000fe20000000f00 */
[----:B------:R-:W4:Y:S01]  /*95050*/  LDL.LU R4, [R1+0x71e4] ;  /* 0x0071e40001047983 */ /* 0x000f220000300800 */
[----:B------:R-:W4:Y:S03]  /*95060*/  LDL.LU R5, [R1+0x71e0] ;  /* 0x0071e00001057983 */ /* 0x000f260000300800 */
[----:B------:R-:W-:Y:S04]  /*95070*/  STL.64 [R1+0x7160], R22 ;  /* 0x0071601601007387 */ /* 0x000fe80000100a00 */
[----:B--2---:R-:W-:Y:S01]  /*95080*/  STL.64 [R1+0x7140], R10 ;  /* 0x0071400a01007387 */ /* 0x004fe20000100a00 */
[----:B---3--:R1:W-:Y:S03]  /*95090*/  STL.64 [R1+0x7138], R8 ;  /* 0x0071380801007387 */ /* 0x0083e60000100a00 */
[----:B-1----:R-:W2:Y:S01]  /*950a0*/  LDL.LU R8, [R1+0xd80] ;  /* 0x000d800001087983 */ /* 0x002ea20000300800 */
[----:B------:R-:W2:Y:S02]  /*950b0*/  LDL.LU R9, [R1+0xd84] ;  /* 0x000d840001097983 */ /* 0x000ea40000300800 */
[----:B------:R-:W3:Y:S02]  /*950c0*/  LDL.LU R10, [R1+0xd88] ;  /* 0x000d8800010a7983 */ /* 0x000ee40000300800 */
[----:B------:R-:W3:Y:S01]  /*950d0*/  LDL.LU R11, [R1+0xd8c] ;  /* 0x000d8c00010b7983 */ /* 0x000ee20000300800 */
[----:B----4-:R-:W-:-:S02]  /*950e0*/  MOV R22, R28 ;  /* 0x0000001c00167202 */ /* 0x010fc40000000f00 */
[----:B------:R-:W-:Y:S01]  /*950f0*/  MOV R23, R29 ;  /* 0x0000001d00177202 */ /* 0x000fe20000000f00 */
[----:B------:R-:W4:Y:S01]  /*95100*/  LDL.LU R28, [R1+0x71dc] ;  /* 0x0071dc00011c7983 */ /* 0x000f220000300800 */
[----:B------:R-:W4:Y:S03]  /*95110*/  LDL.LU R29, [R1+0x71d8] ;  /* 0x0071d800011d7983 */ /* 0x000f260000300800 */
[----:B------:R-:W-:Y:S04]  /*95120*/  STL.64 [R1+0x7178], R22 ;  /* 0x0071781601007387 */ /* 0x000fe80000100a00 */
[----:B---3--:R-:W-:Y:S01]  /*95130*/  STL.64 [R1+0x7158], R10 ;  /* 0x0071580a01007387 */ /* 0x008fe20000100a00 */
[----:B--2---:R1:W-:Y:S03]  /*95140*/  STL.64 [R1+0x7150], R8 ;  /* 0x0071500801007387 */ /* 0x0043e60000100a00 */
[----:B-1----:R-:W2:Y:S01]  /*95150*/  LDL.LU R8, [R1+0xd90] ;  /* 0x000d900001087983 */ /* 0x002ea20000300800 */
[----:B------:R-:W2:Y:S02]  /*95160*/  LDL.LU R9, [R1+0xd94] ;  /* 0x000d940001097983 */ /* 0x000ea40000300800 */
[----:B------:R-:W3:Y:S02]  /*95170*/  LDL.LU R10, [R1+0xd98] ;  /* 0x000d9800010a7983 */ /* 0x000ee40000300800 */
[----:B------:R-:W3:Y:S01]  /*95180*/  LDL.LU R11, [R1+0xd9c] ;  /* 0x000d9c00010b7983 */ /* 0x000ee20000300800 */
[----:B------:R-:W-:-:S02]  /*95190*/  MOV R22, R5 ;  /* 0x0000000500167202 */ /* 0x000fc40000000f00 */
        /* <DEDUP_REMOVED lines=14> */
[----:B------:R1:W-:Y:S02]  /*95280*/  STL.64 [R1+0x71a8], R22 ;  /* 0x0071a81601007387 */ /* 0x0003e40000100a00 */
[----:B-1----:R-:W-:Y:S02]  /*95290*/  MOV R22, R4 ;  /* 0x0000000400167202 */ /* 0x002fe40000000f00 */
        /* <DEDUP_REMOVED lines=21> */
[----:B------:R-:W3:Y:S04]  /*953f0*/  LDL.64 R16, [R1] ;  /* 0x0000000001107983 */ /* 0x000ee80000100a00 */
[----:B---3--:R1:W-:Y:S04]  /*95400*/  STL.64 [R1+0x70d8], R16 ;  /* 0x0070d81001007387 */ /* 0x0083e80000100a00 */
[----:B-1----:R-:W3:Y:S01]  /*95410*/  LDL.LU R16, [R1+0x210] ;  /* 0x0002100001107983 */ /* 0x002ee20000300800 */
[----:B------:R-:W3:Y:S02]  /*95420*/  LDL.LU R17, [R1+0x214] ;  /* 0x0002140001117983 */ /* 0x000ee40000300800 */
[----:B------:R-:W3:Y:S02]  /*95430*/  LDL.LU R18, [R1+0x218] ;  /* 0x0002180001127983 */ /* 0x000ee40000300800 */
[----:B------:R-:W3:Y:S01]  /*95440*/  LDL.LU R19, [R1+0x21c] ;  /* 0x00021c0001137983 */ /* 0x000ee20000300800 */
[----:B0-----:R-:W-:Y:S01]  /*95450*/  STL.64 [R1+0x100], R12 ;  /* 0x0001000c01007387 */ /* 0x001fe20000100a00 */
[----:B------:R-:W-:Y:S02]  /*95460*/  STL.64 [R1+0x108], R14 ;  /* 0x0001080e01007387 */ /* 0x000fe40000100a00 */
[----:B------:R-:W0:Y:S02]  /*95470*/  LDSM.16.M88.4 R12, [R7+0x3a000] ;  /* 0x03a00000070c783b */ /* 0x000e240000000200 */
[----:B0-----:R-:W-:Y:S02]  /*95480*/  STL.64 [R1+0xf0], R12 ;  /* 0x0000f00c01007387 */ /* 0x001fe40000100a00 */
[----:B------:R-:W-:Y:S02]  /*95490*/  STL.64 [R1+0xf8], R14 ;  /* 0x0000f80e01007387 */ /* 0x000fe40000100a00 */
[----:B------:R-:W0:Y:S02]  /*954a0*/  LDSM.16.M88.4 R12, [R7+0x3c000] ;  /* 0x03c00000070c783b */ /* 0x000e240000000200 */
[----:B0-----:R-:W-:Y:S02]  /*954b0*/  STL.64 [R1+0xe0], R12 ;  /* 0x0000e00c01007387 */ /* 0x001fe40000100a00 */
[----:B------:R-:W-:Y:S02]  /*954c0*/  STL.64 [R1+0xe8], R14 ;  /* 0x0000e80e01007387 */ /* 0x000fe40000100a00 */
[----:B------:R-:W0:Y:S01]  /*954d0*/  LDSM.16.M88.4 R12, [R7+0x3e000] ;  /* 0x03e00000070c783b */ /* 0x000e220000000200 */
[----:B--2---:R-:W-:Y:S01]  /*954e0*/  HMMA.16816.F32.BF16 R20, R24, R22, R8 ;  /* 0x000000161814723c */ /* 0x004fe20000041808 */
[----:B0-----:R0:W-:Y:S02]  /*954f0*/  STL.64 [R1+0xd0], R12 ;  /* 0x0000d00c01007387 */ /* 0x0011e40000100a00 */
[----:B------:R4:W-:Y:S02]  /*95500*/  STL.64 [R1+0xd8], R14 ;  /* 0x0000d80e01007387 */ /* 0x0009e40000100a00 */
[----:B0-----:R-:W2:Y:S01]  /*95510*/  LDL.LU R12, [R1+0x1f0] ;  /* 0x0001f000010c7983 */ /* 0x001ea20000300800 */
[----:B----4-:R-:W-:Y:S01]  /*95520*/  MOV R14, R5 ;  /* 0x00000005000e7202 */ /* 0x010fe20000000f00 */
[----:B------:R-:W-:-:S02]  /*95530*/  IMAD.MOV.U32 R15, RZ, RZ, R4 ;  /* 0x000000ffff0f7224 */ /* 0x000fc400078e0004 */
[----:B------:R-:W2:Y:S01]  /*95540*/  LDL.LU R13, [R1+0x1f4] ;  /* 0x0001f400010d7983 */ /* 0x000ea20000300800 */
[----:B------:R-:W0:Y:S04]  /*95550*/  LDSM.16.M88.4 R4, [R3+0x41000] ;  /* 0x041000000304783b */ /* 0x000e280000000200 */
[----:B0-----:R0:W-:Y:S01]  /*95560*/  STL [R1+0x6fe4], R4 ;  /* 0x006fe40401007387 */ /* 0x0011e20000100800 */
[----:B------:R1:W-:Y:S02]  /*95570*/  STL [R1+0x6fe0], R5 ;  /* 0x006fe00501007387 */ /* 0x0003e40000100800 */
[----:B------:R4:W-:Y:S02]  /*95580*/  STL [R1+0x6fdc], R6 ;  /* 0x006fdc0601007387 */ /* 0x0009e40000100800 */
[----:B------:R4:W-:Y:S01]  /*95590*/  STL [R1+0x6fd8], R7 ;  /* 0x006fd80701007387 */ /* 0x0009e20000100800 */
[----:B0-----:R-:W2:Y:S01]  /*955a0*/  LDL.LU R4, [R1+0x220] ;  /* 0x0002200001047983 */ /* 0x001ea20000300800 */
[----:B-1----:R-:W2:Y:S02]  /*955b0*/  LDL.LU R5, [R1+0x224] ;  /* 0x0002240001057983 */ /* 0x002ea40000300800 */
[----:B----4-:R-:W2:Y:S02]  /*955c0*/  LDL.LU R6, [R1+0x228] ;  /* 0x0002280001067983 */ /* 0x010ea40000300800 */
[----:B------:R-:W2:Y:S01]  /*955d0*/  LDL.LU R7, [R1+0x22c] ;  /* 0x00022c0001077983 */ /* 0x000ea20000300800 */
[----:B------:R-:W4:Y:S01]  /*955e0*/  LDL.LU.64 R10, [R1+0x71b8] ;  /* 0x0071b800010a7983 */ /* 0x000f220000300a00 */
[----:B------:R-:W4:Y:S02]  /*955f0*/  LDL.LU.64 R8, [R1+0x71b0] ;  /* 0x0071b00001087983 */ /* 0x000f240000300a00 */
[----:B------:R-:W-:Y:S02]  /*95600*/  STL.64 [R1+0x8c0], R20 ;  /* 0x0008c01401007387 */ /* 0x000fe40000100a00 */
[----:B------:R0:W-:Y:S02]  /*95610*/  STL.64 [R1+0x8c8], R22 ;  /* 0x0008c81601007387 */ /* 0x0001e40000100a00 */
[----:B0-----:R-:W4:Y:S02]  /*95620*/  LDL.LU.64 R22, [R1+0x71a8] ;  /* 0x0071a80001167983 */ /* 0x001f240000300a00 */
[C---:B----4-:R-:W-:Y:S02]  /*95630*/  HMMA.16816.F32.BF16 R20, R24.reuse, R22, R8 ;  /* 0x000000161814723c */ /* 0x050fe40000041808 */
[----:B------:R-:W4:Y:S01]  /*95640*/  LDL.LU.64 R10, [R1+0x71a0] ;  /* 0x0071a000010a7983 */ /* 0x000f220000300a00 */
[----:B------:R-:W4:Y:S11]  /*95650*/  LDL.LU.64 R8, [R1+0x7198] ;  /* 0x0071980001087983 */ /* 0x000f360000300a00 */
[----:B------:R-:W-:Y:S09]  /*95660*/  @!UPT UIADD3 URZ, URZ, URZ, URZ ;  /* 0x0000003f3f3ff290 */ /* 0x000ff2000fffe03f */
[----:B------:R-:W-:Y:S01]  /*95670*/  STL.64 [R1+0x8b0], R20 ;  /* 0x0008b01401007387 */ /* 0x000fe20000100a00 */
[----:B------:R0:W-:Y:S03]  /*95680*/  STL.64 [R1+0x8b8], R22 ;  /* 0x0008b81601007387 */ /* 0x0001e60000100a00 */
        /* <DEDUP_REMOVED lines=43> */
[----:B----4-:R-:W-:Y:S02]  /*95940*/  HMMA.16816.F32.BF16 R24, R24, R22, R8 ;  /* 0x000000161818723c */ /* 0x010fe40000041808 */
[----:B------:R-:W2:Y:S01]  /*95950*/  LDL.LU.64 R8, [R1+0x70f8] ;  /* 0x0070f80001087983 */ /* 0x000ea20000300a00 */
[----:B------:R-:W2:Y:S02]  /*95960*/  LDL.LU.64 R22, [R1+0x70f0] ;  /* 0x0070f00001167983 */ /* 0x000ea40000300a00 */
[----:B------:R-:W2:Y:S11]  /*95970*/  LDL.LU.64 R20, [R1+0x70e8] ;  /* 0x0070e80001147983 */ /* 0x000eb60000300a00 */
[----:B------:R-:W-:Y:S07]  /*95980*/  @!UPT UIADD3 URZ, URZ, URZ, URZ ;  /* 0x0000003f3f3ff290 */ /* 0x000fee000fffe03f */
[----:B------:R0:W-:Y:S01]  /*95990*/  STL.64 [R1+0x840], R24 ;  /* 0x0008401801007387 */ /* 0x0001e20000100a00 */
[----:B------:R1:W-:Y:S03]  /*959a0*/  STL.64 [R1+0x848], R26 ;  /* 0x0008481a01007387 */ /* 0x0003e60000100a00 */
[----:B0-----:R-:W4:Y:S01]  /*959b0*/  LDL.LU R24, [R1+0x1d0] ;  /* 0x0001d00001187983 */ /* 0x001f220000300800 */
[----:B------:R-:W4:Y:S02]  /*959c0*/  LDL.LU R25, [R1+0x1d4] ;  /* 0x0001d40001197983 */ /* 0x000f240000300800 */
[----:B-1----:R-:W4:Y:S02]  /*959d0*/  LDL.LU R26, [R1+0x1d8] ;  /* 0x0001d800011a7983 */ /* 0x002f240000300800 */
[----:B------:R-:W4:Y:S01]  /*959e0*/  LDL.LU R27, [R1+0x1dc] ;  /* 0x0001dc00011b7983 */ /* 0x000f220000300800 */
[C---:B--2---:R-:W-:Y:S11]  /*959f0*/  HMMA.16816.F32.BF16 R4, R20.reuse, R8, R4 ;  /* 0x000000081404723c */ /* 0x044ff60000041804 */
[----:B------:R-:W-:Y:S11]  /*95a00*/  @!UPT UIADD3 URZ, URZ, URZ, URZ ;  /* 0x0000003f3f3ff290 */ /* 0x000ff6000fffe03f */
[----:B------:R-:W-:Y:S01]  /*95a10*/  @!UPT UIADD3 URZ, URZ, URZ, URZ ;  /* 0x0000003f3f3ff290 */ /* 0x000fe2000fffe03f */
[----:B------:R-:W-:Y:S01]  /*95a20*/  STL.64 [R1+0x830], R4 ;  /* 0x0008300401007387 */ /* 0x000fe20000100a00 */
[----:B------:R0:W-:Y:S02]  /*95a30*/  STL.64 [R1+0x838], R6 ;  /* 0x0008380601007387 */ /* 0x0001e40000100a00 */
[----:B0-----:R-:W-:Y:S02]  /*95a40*/  MOV R6, R8 ;  /* 0x0000000800067202 */ /* 0x001fe40000000f00 */
[----:B------:R-:W-:Y:S02]  /*95a50*/  MOV R7, R9 ;  /* 0x0000000900077202 */ /* 0x000fe40000000f00 */
[----:B------:R-:W3:Y:S02]  /*95a60*/  LDL.LU.64 R8, [R1+0x70e0] ;  /* 0x0070e00001087983 */ /* 0x000ee40000300a00 */
[C---:B---3--:R-:W-:Y:S02]  /*95a70*/  HMMA.16816.F32.BF16 R8, R20.reuse, R8, R16 ;  /* 0x000000081408723c */ /* 0x048fe40000041810 */
        /* <DEDUP_REMOVED lines=8> */
[C---:B---3--:R-:W-:Y:S11]  /*95b00*/  HMMA.16816.F32.BF16 R8, R20.reuse, R16, R8 ;  /* 0x000000101408723c */ /* 0x048ff60000041808 */
[----:B------:R-:W-:Y:S11]  /*95b10*/  @!UPT UIADD3 URZ, URZ, URZ, URZ ;  /* 0x0000003f3f3ff290 */ /* 0x000ff6000fffe03f */
[----:B------:R-:W-:Y:S01]  /*95b20*/  @!UPT UIADD3 URZ, URZ, URZ, URZ ;  /* 0x0000003f3f3ff290 */ /* 0x000fe2000fffe03f */
[----:B------:R0:W-:Y:S01]  /*95b30*/  STL.64 [R1+0x810], R8 ;  /* 0x0008100801007387 */ /* 0x0001e20000100a00 */
[----:B------:R-:W-:Y:S03]  /*95b40*/  STL.64 [R1+0x818], R10 ;  /* 0x0008180a01007387 */ /* 0x000fe60000100a00 */
[----:B0-----:R-:W4:Y:S01]  /*95b50*/  LDL.LU.64 R8, [R1+0x70c0] ;  /* 0x0070c00001087983 */ /* 0x001f220000300a00 */
[----:B------:R-:W2:Y:S02]  /*95b60*/  LDL.LU.64 R18, [R1+0x70b8] ;  /* 0x0070b80001127983 */ /* 0x000ea40000300a00 */
[----:B------:R-:W3:Y:S02]  /*95b70*/  LDL.LU.64 R16, [R1+0x70b0] ;  /* 0x0070b00001107983 */ /* 0x000ee40000300a00 */
[----:B------:R-:W-:Y:S01]  /*95b80*/  STL.64 [R1+0x6ff0], R6 ;  /* 0x006ff00601007387 */ /* 0x000fe20000100a00 */
[----:B------:R0:W-:Y:S04]  /*95b90*/  STL.64 [R1+0x6fe8], R4 ;  /* 0x006fe80401007387 */ /* 0x0001e80000100a00 */
[----:B0-----:R-:W2:Y:S01]  /*95ba0*/  LDL.LU R4, [R1+0x1e0] ;  /* 0x0001e00001047983 */ /* 0x001ea20000300800 */
[----:B------:R-:W2:Y:S02]  /*95bb0*/  LDL.LU R5, [R1+0x1e4] ;  /* 0x0001e40001057983 */ /* 0x000ea40000300800 */
[----:B------:R-:W2:Y:S02]  /*95bc0*/  LDL.LU R6, [R1+0x1e8] ;  /* 0x0001e80001067983 */ /* 0x000ea40000300800 */
[----:B------:R-:W2:Y:S01]  /*95bd0*/  LDL.LU R7, [R1+0x1ec] ;  /* 0x0001ec0001077983 */ /* 0x000ea20000300800 */
[C---:B---3--:R-:W-:Y:S11]  /*95be0*/  HMMA.16816.F32.BF16 R12, R20.reuse, R16, R12 ;  /* 0x00000010140c723c */ /* 0x048ff6000004180c */
[----:B------:R-:W-:Y:S11]  /*95bf0*/  @!UPT UIADD3 URZ, URZ, URZ, URZ ;  /* 0x0000003f3f3ff290 */ /* 0x000ff6000fffe03f */
[----:B------:R-:W-:Y:S01]  /*95c00*/  @!UPT UIADD3 URZ, URZ, URZ, URZ ;  /* 0x0000003f3f3ff290 */ /* 0x000fe2000fffe03f */
[----:B------:R0:W-:Y:S01]  /*95c10*/  STL.64 [R1+0x800], R12 ;  /* 0x0008000c01007387 */ /* 0x0001e20000100a00 */
[----:B------:R-:W-:Y:S03]  /*95c20*/  STL.64 [R1+0x808], R14 ;  /* 0x0008080e01007387 */ /* 0x000fe60000100a00 */
[----:B0-----:R-:W3:Y:S01]  /*95c30*/  LDL.LU.64 R12, [R1+0x70a8] ;  /* 0x0070a800010c7983 */ /* 0x001ee20000300a00 */
[----:B--2---:R-:W-:Y:S02]  /*95c40*/  STL.64 [R1+0x6f88], R18 ;  /* 0x006f881201007387 */ /* 0x004fe40000100a00 */
[----:B------:R-:W-:Y:S01]  /*95c50*/  STL.64 [R1+0x6f80], R16 ;  /* 0x006f801001007387 */ /* 0x000fe20000100a00 */
[C---:B---3--:R-:W-:Y:S01]  /*95c60*/  HMMA.16816.F32.BF16 R4, R20.reuse, R12, R4 ;  /* 0x0000000c1404723c */ /* 0x048fe20000041804 */
[----:B------:R-:W-:Y:S01]  /*95c70*/  STL [R1+0x6f6c], R13 ;  /* 0x006f6c0d01007387 */ /* 0x000fe20000100800 */
[----:B------:R4:W-:Y:S06]  /*95c80*/  STL [R1+0x7080], R12 ;  /* 0x0070800c01007387 */ /* 0x0009ec0000100800 */
[----:B----4-:R-:W-:Y:S01]  /*95c90*/  HMMA.16816.F32.BF16 R12, R20, R8, R24 ;  /* 0x00000008140c723c */ /* 0x010fe20000041818 */
[----:B------:R-:W0:Y:S11]  /*95ca0*/  LDSM.16.M88.4 R24, [R3+0x42000] ;  /* 0x042000000318783b */ /* 0x000e360000000200 */
[----:B------:R-:W-:Y:S03]  /*95cb0*/  @!UPT UIADD3 URZ, URZ, URZ, URZ ;  /* 0x0000003f3f3ff290 */ /* 0x000fe6000fffe03f */
[----:B------:R1:W-:Y:S01]  /*95cc0*/  STL.64 [R1+0x7f0], R4 ;  /* 0x0007f00401007387 */ /* 0x0003e20000100a00 */
[----:B------:R2:W-:Y:S02]  /*95cd0*/  STL.64 [R1+0x7f8], R6 ;  /* 0x0007f80601007387 */ /* 0x0005e40000100a00 */
[----:B------:R3:W-:Y:S01]  /*95ce0*/  STL.64 [R1+0x7040], R8 ;  /* 0x0070400801007387 */ /* 0x0007e20000100a00 */
[----:B-1----:R-:W4:Y:S04]  /*95cf0*/  LDL.LU R4, [R1+0xcd0] ;  /* 0x000cd00001047983 */ /* 0x002f280000300800 */
[----:B------:R-:W-:Y:S02]  /*95d00*/  STL.64 [R1+0x750], R12 ;  /* 0x0007500c01007387 */ /* 0x000fe40000100a00 */
[----:B------:R-:W-:Y:S02]  /*95d10*/  STL.64 [R1+0x758], R14 ;  /* 0x0007580e01007387 */ /* 0x000fe40000100a00 */
[----:B------:R-:W4:Y:S01]  /*95d20*/  LDL.LU R5, [R1+0xcd4] ;  /* 0x000cd40001057983 */ /* 0x000f220000300800 */
[----:B--2---:R-:W-:-:S02]  /*95d30*/  MOV R6, R28 ;  /* 0x0000001c00067202 */ /* 0x004fc40000000f00 */
[----:B------:R-:W-:Y:S01]  /*95d40*/  MOV R7, R29 ;  /* 0x0000001d00077202 */ /* 0x000fe20000000f00 */
[----:B------:R-:W2:Y:S01]  /*95d50*/  LDL.LU R28, [R1+0x70a4] ;  /* 0x0070a400011c7983 */ /* 0x000ea20000300800 */
[----:B------:R-:W2:Y:S02]  /*95d60*/  LDL.LU R29, [R1+0x70a0] ;  /* 0x0070a000011d7983 */ /* 0x000ea40000300800 */
[----:B---3--:R-:W3:Y:S02]  /*95d70*/  LDL.LU R8, [R1+0xd10] ;  /* 0x000d100001087983 */ /* 0x008ee40000300800 */
[----:B------:R-:W3:Y:S01]  /*95d80*/  LDL.LU R9, [R1+0xd14] ;  /* 0x000d140001097983 */ /* 0x000ee20000300800 */
[----:B------:R-:W2:Y:S01]  /*95d90*/  LDL.LU R10, [R1+0xd18] ;  /* 0x000d1800010a7983 */ /* 0x000ea20000300800 */
[----:B------:R-:W2:Y:S02]  /*95da0*/  LDL.LU R11, [R1+0xd1c] ;  /* 0x000d1c00010b7983 */ /* 0x000ea40000300800 */
[----:B------:R-:W3:Y:S02]  /*95db0*/  LDL.LU R16, [R1+0xd50] ;  /* 0x000d500001107983 */ /* 0x000ee40000300800 */
[----:B------:R-:W4:Y:S01]  /*95dc0*/  LDL.LU R17, [R1+0xd54] ;  /* 0x000d540001117983 */ /* 0x000f220000300800 */
[----:B------:R-:W4:Y:S01]  /*95dd0*/  LDL.LU R18, [R1+0xd58] ;  /* 0x000d580001127983 */ /* 0x000f220000300800 */
[----:B------:R-:W4:Y:S03]  /*95de0*/  LDL.LU R19, [R1+0xd5c] ;  /* 0x000d5c0001137983 */ /* 0x000f260000300800 */
[----:B--2---:R-:W-:Y:S01]  /*95df0*/  STL.64 [R1+0x7050], R10 ;  /* 0x0070500a01007387 */ /* 0x004fe20000100a00 */
[----:B---3--:R1:W-:Y:S03]  /*95e00*/  STL.64 [R1+0x7048], R8 ;  /* 0x0070480801007387 */ /* 0x0083e60000100a00 */
[----:B-1----:R-:W2:Y:S04]  /*95e10*/  LDL.64 R8, [R1+0x130] ;  /* 0x0001300001087983 */ /* 0x002ea80000100a00 */
[----:B--2---:R-:W-:Y:S01]  /*95e20*/  STL.64 [R1+0x7060], R8 ;  /* 0x0070600801007387 */ /* 0x004fe20000100a00 */
[----:B------:R-:W-:Y:S02]  /*95e30*/  STL.64 [R1+0x7000], R6 ;  /* 0x0070000601007387 */ /* 0x000fe40000100a00 */
[----:B----4-:R1:W-:Y:S02]  /*95e40*/  STL.64 [R1+0x6ff8], R4 ;  /* 0x006ff80401007387 */ /* 0x0103e40000100a00 */
[----:B-1----:R-:W2:Y:S04]  /*95e50*/  LDL.64 R4, [R1+0xf0] ;  /* 0x0000f00001047983 */ /* 0x002ea80000100a00 */
[----:B--2---:R1:W-:Y:S04]  /*95e60*/  STL.64 [R1+0x7010], R4 ;  /* 0x0070100401007387 */ /* 0x0043e80000100a00 */
[----:B-1----:R-:W2:Y:S04]  /*95e70*/  LDL.64 R4, [R1+0x100] ;  /* 0x0001000001047983 */ /* 0x002ea80000100a00 */
[----:B--2---:R1:W-:Y:S04]  /*95e80*/  STL.64 [R1+0x7028], R4 ;  /* 0x0070280401007387 */ /* 0x0043e80000100a00 */
[----:B-1----:R-:W2:Y:S04]  /*95e90*/  LDL.64 R4, [R1+0x110] ;  /* 0x0001100001047983 */ /* 0x002ea80000100a00 */
[----:B--2---:R1:W-:Y:S04]  /*95ea0*/  STL.64 [R1+0x7038], R4 ;  /* 0x0070380401007387 */ /* 0x0043e80000100a00 */
[----:B-1----:R-:W2:Y:S04]  /*95eb0*/  LDL.64 R4, [R1+0x120] ;  /* 0x0001200001047983 */ /* 0x002ea80000100a00 */
[----:B--2---:R1:W-:Y:S04]  /*95ec0*/  STL.64 [R1+0x7058], R4 ;  /* 0x0070580401007387 */ /* 0x0043e80000100a00 */
[----:B-1----:R-:W2:Y:S01]  /*95ed0*/  LDL.LU R4, [R1+0xd20] ;  /* 0x000d200001047983 */ /* 0x002ea20000300800 */
[----:B------:R-:W2:Y:S02]  /*95ee0*/  LDL.LU R5, [R1+0xd24] ;  /* 0x000d240001057983 */ /* 0x000ea40000300800 */
[----:B------:R-:W3:Y:S02]  /*95ef0*/  LDL.LU R6, [R1+0xd28] ;  /* 0x000d280001067983 */ /* 0x000ee40000300800 */
[----:B------:R-:W3:Y:S02]  /*95f00*/  LDL.LU R7, [R1+0xd2c] ;  /* 0x000d2c0001077983 */ /* 0x000ee40000300800 */
[----:B---3--:R-:W-:Y:S01]  /*95f10*/  STL.64 [R1+0x7070], R6 ;  /* 0x0070700601007387 */ /* 0x008fe20000100a00 */
[----:B--2---:R-:W-:Y:S02]  /*95f20*/  STL.64 [R1+0x7068], R4 ;  /* 0x0070680401007387 */ /* 0x004fe40000100a00 */
[----:B------:R-:W2:Y:S02]  /*95f30*/  LDL.LU R12, [R1+0xd40] ;  /* 0x000d4000010c7983 */ /* 0x000ea40000300800 */
[----:B------:R-:W2:Y:S01]  /*95f40*/  LDL.LU R13, [R1+0xd44] ;  /* 0x000d4400010d7983 */ /* 0x000ea20000300800 */
[----:B------:R-:W3:Y:S01]  /*95f50*/  LDL.LU R14, [R1+0xd48] ;  /* 0x000d4800010e7983 */ /* 0x000ee20000300800 */
[----:B------:R-:W3:Y:S01]  /*95f60*/  LDL.LU R15, [R1+0xd4c] ;  /* 0x000d4c00010f7983 */ /* 0x000ee20000300800 */
[----:B------:R-:W-:-:S02]  /*95f70*/  MOV R8, R2 ;  /* 0x0000000200087202 */ /* 0x000fc40000000f00 */
[----:B------:R-:W-:Y:S01]  /*95f80*/  MOV R9, R0 ;  /* 0x0000000000097202 */ /* 0x000fe20000000f00 */
[----:B---3--:R-:W-:Y:S01]  /*95f90*/  STL.64 [R1+0x7090], R14 ;  /* 0x0070900e01007387 */ /* 0x008fe20000100a00 */
[----:B--2---:R-:W-:Y:S03]  /*95fa0*/  STL.64 [R1+0x7088], R12 ;  /* 0x0070880c01007387 */ /* 0x004fe60000100a00 */
[----:B------:R1:W-:Y:S02]  /*95fb0*/  STL.64 [R1+0x7078], R8 ;  /* 0x0070780801007387 */ /* 0x0003e40000100a00 */
[----:B-1----:R-:W2:Y:S04]  /*95fc0*/  LDL.64 R8, [R1+0x150] ;  /* 0x0001500001087983 */ /* 0x002ea80000100a00 */
[----:B--2---:R1:W-:Y:S04]  /*95fd0*/  STL.64 [R1+0x7098], R8 ;  /* 0x0070980801007387 */ /* 0x0043e80000100a00 */
[----:B-1----:R-:W2:Y:S01]  /*95fe0*/  LDL.64 R8, [R1+0x30] ;  /* 0x0000300001087983 */ /* 0x002ea20000100a00 */
[----:B------:R-:W3:Y:S02]  /*95ff0*/  LDL.LU R4, [R1+0xd30] ;  /* 0x000d300001047983 */ /* 0x000ee40000300800 */
[----:B------:R-:W3:Y:S02]  /*96000*/  LDL.LU R5, [R1+0xd34] ;  /* 0x000d340001057983 */ /* 0x000ee40000300800 */
[----:B------:R-:W3:Y:S01]  /*96010*/  LDL.LU R6, [R1+0xd38] ;  /* 0x000d380001067983 */ /* 0x000ee20000300800 */
[----:B------:R-:W3:Y:S01]  /*96020*/  LDL.LU R7, [R1+0xd3c] ;  /* 0x000d3c0001077983 */ /* 0x000ee20000300800 */
[----:B------:R-:W-:Y:S02]  /*96030*/  STL [R1+0x6f68], R3 ;  /* 0x006f680301007387 */ /* 0x000fe40000100800 */
[----:B0-----:R-:W-:Y:S02]  /*96040*/  STL.64 [R1+0x6e90], R26 ;  /* 0x006e901a01007387 */ /* 0x001fe40000100a00 */
[----:B------:R0:W-:Y:S02]  /*96050*/  STL.64 [R1+0x6e88], R24 ;  /* 0x006e881801007387 */ /* 0x0001e40000100a00 */
[----:B0-----:R-:W4:Y:S01]  /*96060*/  LDL.64 R24, [R1+0xd0] ;  /* 0x0000d00001187983 */ /* 0x001f220000100a00 */
[----:B------:R-:W-:-:S02]  /*96070*/  MOV R26, R29 ;  /* 0x0000001d001a7202 */ /* 0x000fc40000000f00 */
[----:B------:R-:W-:Y:S01]  /*96080*/  MOV R27, R28 ;  /* 0x0000001c001b7202 */ /* 0x000fe20000000f00 */
[C---:B--2---:R-:W-:Y:S07]  /*96090*/  HMMA.16816.F32.BF16 R12, R20.reuse, R8, R16 ;  /* 0x00000008140c723c */ /* 0x044fee0000041810 */
[----:B------:R-:W-:Y:S02]  /*960a0*/  MOV R19, R8 ;  /* 0x0000000800137202 */ /* 0x000fe40000000f00 */
[----:B------:R-:W-:Y:S01]  /*960b0*/  MOV R18, R9 ;  /* 0x0000000900127202 */ /* 0x000fe20000000f00 */
[----:B----4-:R0:W-:Y:S11]  /*960c0*/  STL.64 [R1+0x7030], R24 ;  /* 0x0070301801007387 */ /* 0x0101f60000100a00 */
[----:B------:R-:W-:Y:S03]  /*960d0*/  @!UPT UIADD3 URZ, URZ, URZ, URZ ;  /* 0x0000003f3f3ff290 */ /* 0x000fe6000fffe03f */
[----:B------:R-:W-:Y:S01]  /*960e0*/  IMAD.MOV.U32 R29, RZ, RZ, R14 ;  /* 0x000000ffff1d7224 */ /* 0x000fe200078e000e */
[----:B------:R-:W-:Y:S01]  /*960f0*/  MOV R28, R15 ;  /* 0x0000000f001c7202 */ /* 0x000fe20000000f00 */
[----:B0-----:R-:W2:Y:S01]  /*96100*/  LDL.LU R24, [R1+0xd00] ;  /* 0x000d000001187983 */ /* 0x001ea20000300800 */
[----:B------:R-:W2:Y:S02]  /*96110*/  LDL.LU R25, [R1+0xd04] ;  /* 0x000d040001197983 */ /* 0x000ea40000300800 */
[----:B------:R-:W4:Y:S02]  /*96120*/  LDL.LU.64 R8, [R1+0x7098] ;  /* 0x0070980001087983 */ /* 0x000f240000300a00 */
[----:B------:R0:W-:Y:S01]  /*96130*/  STL.64 [R1+0x7e0], R12 ;  /* 0x0007e00c01007387 */ /* 0x0001e20000100a00 */
[----:B------:R-:W4:Y:S04]  /*96140*/  LDL.LU.64 R14, [R1+0x7090] ;  /* 0x00709000010e7983 */ /* 0x000f280000300a00 */
[----:B0-----:R-:W4:Y:S01]  /*96150*/  LDL.LU.64 R12, [R1+0x7088] ;  /* 0x00708800010c7983 */ /* 0x001f220000300a00 */
[----:B------:R0:W-:Y:S02]  /*96160*/  STL.64 [R1+0x7008], R18 ;  /* 0x0070081201007387 */ /* 0x0001e40000100a00 */
[----:B------:R-:W2:Y:S02]  /*96170*/  LDL.LU R16, [R1+0xce0] ;  /* 0x000ce00001107983 */ /* 0x000ea40000300800 */
[----:B------:R-:W2:Y:S01]  /*96180*/  LDL.LU R17, [R1+0xce4] ;  /* 0x000ce40001117983 */ /* 0x000ea20000300800 */
[----:B0-----:R-:W2:Y:S01]  /*96190*/  LDL.LU R18, [R1+0xce8] ;  /* 0x000ce80001127983 */ /* 0x001ea20000300800 */
[----:B------:R-:W2:Y:S01]  /*961a0*/  LDL.LU R19, [R1+0xcec] ;  /* 0x000cec0001137983 */ /* 0x000ea20000300800 */
[----:B----4-:R-:W-:Y:S01]  /*961b0*/  HMMA.16816.F32.BF16 R12, R20, R8, R12 ;  /* 0x00000008140c723c */ /* 0x010fe2000004180c */
[----:B------:R-:W-:Y:S01]  /*961c0*/  MOV R3, R9 ;  /* 0x0000000900037202 */ /* 0x000fe20000000f00 */
[----:B--2---:R-:W-:Y:S01]  /*961d0*/  STL.64 [R1+0x7020], R18 ;  /* 0x0070201201007387 */ /* 0x004fe20000100a00 */
[----:B------:R0:W-:Y:S03]  /*961e0*/  STL.64 [R1+0x7018], R16 ;  /* 0x0070181001007387 */ /* 0x0001e60000100a00 */
[----:B0-----:R-:W2:Y:S01]  /*961f0*/  LDL.LU R16, [R1+0xcf0] ;  /* 0x000cf00001107983 */ /* 0x001ea20000300800 */
[----:B------:R-:W2:Y:S02]  /*96200*/  LDL.LU R17, [R1+0xcf4] ;  /* 0x000cf40001117983 */ /* 0x000ea40000300800 */
[----:B------:R-:W2:Y:S02]  /*96210*/  LDL.LU R18, [R1+0xcf8] ;  /* 0x000cf80001127983 */ /* 0x000ea40000300800 */
[----:B------:R-:W2:Y:S01]  /*96220*/  LDL.LU R19, [R1+0xcfc] ;  /* 0x000cfc0001137983 */ /* 0x000ea20000300800 */
[----:B------:R-:W-:Y:S01]  /*96230*/  STL [R1+0x6844], R28 ;  /* 0x0068441c01007387 */ /* 0x000fe20000100800 */
[----:B------:R-:W-:Y:S10]  /*96240*/  STL [R1+0x6840], R29 ;  /* 0x0068401d01007387 */ /* 0x000ff40000100800 */
[----:B------:R0:W-:Y:S02]  /*96250*/  STL.64 [R1+0x7d0], R12 ;  /* 0x0007d00c01007387 */ /* 0x0001e40000100a00 */
[----:B------:R-:W-:Y:S01]  /*96260*/  STL.64 [R1+0x7d8], R14 ;  /* 0x0007d80e01007387 */ /* 0x000fe20000100a00 */
[----:B0-----:R-:W4:Y:S01]  /*96270*/  LDL.LU R12, [R1+0x7080] ;  /* 0x00708000010c7983 */ /* 0x001f220000300800 */
[----:B------:R-:W-:-:S02]  /*96280*/  MOV R13, R8 ;  /* 0x00000008000d7202 */ /* 0x000fc40000000f00 */
[----:B------:R-:W3:Y:S02]  /*96290*/  LDL.LU.64 R8, [R1+0x7078] ;  /* 0x0070780001087983 */ /* 0x000ee40000300a00 */
[C---:B---3--:R-:W-:Y:S01]  /*962a0*/  HMMA.16816.F32.BF16 R8, R20.reuse, R8, R4 ;  /* 0x000000081408723c */ /* 0x048fe20000041804 */
[----:B------:R-:W3:Y:S01]  /*962b0*/  LDL.LU.64 R6, [R1+0x7070] ;  /* 0x0070700001067983 */ /* 0x000ee20000300a00 */
[----:B------:R-:W3:Y:S11]  /*962c0*/  LDL.LU.64 R4, [R1+0x7068] ;  /* 0x0070680001047983 */ /* 0x000ef60000300a00 */
[----:B------:R-:W-:Y:S10]  /*962d0*/  @!UPT UIADD3 URZ, URZ, URZ, URZ ;  /* 0x0000003f3f3ff290 */ /* 0x000ff4000fffe03f */
        /* <DEDUP_REMOVED lines=12> */
[----:B------:R-:W-:Y:S01]  /*963a0*/  STL [R1+0x6f2c], R0 ;  /* 0x006f2c0001007387 */ /* 0x000fe20000100800 */
[----:B------:R-:W-:Y:S01]  /*963b0*/  STL [R1+0x6f28], R2 ;  /* 0x006f280201007387 */ /* 0x000fe20000100800 */
[C---:B---3--:R-:W-:Y:S11]  /*963c0*/  HMMA.16816.F32.BF16 R8, R20.reuse, R4, R8 ;  /* 0x000000041408723c */ /* 0x048ff60000041808 */
[----:B------:R-:W-:Y:S11]  /*963d0*/  @!UPT UIADD3 URZ, URZ, URZ, URZ ;  /* 0x0000003f3f3ff290 */ /* 0x000ff6000fffe03f */
[----:B------:R-:W-:Y:S01]  /*963e0*/  @!UPT UIADD3 URZ, URZ, URZ, URZ ;  /* 0x0000003f3f3ff290 */ /* 0x000fe2000fffe03f */
[----:B------:R0:W-:Y:S01]  /*963f0*/  STL.64 [R1+0x7a0], R8 ;  /* 0x0007a00801007387 */ /* 0x0001e20000100a00 */
[----:B------:R1:W-:Y:S03]  /*96400*/  STL.64 [R1+0x7a8], R10 ;  /* 0x0007a80a01007387 */ /* 0x0003e60000100a00 */
[----:B0-----:R-:W3:Y:S01]  /*96410*/  LDL.LU.64 R8, [R1+0x7040] ;  /* 0x0070400001087983 */ /* 0x001ee20000300a00 */
[----:B-1----:R-:W-:Y:S02]  /*96420*/  MOV R11, R4 ;  /* 0x00000004000b7202 */ /* 0x002fe40000000f00 */
[----:B------:R-:W-:Y:S02]  /*96430*/  MOV R10, R5 ;  /* 0x00000005000a7202 */ /* 0x000fe40000000f00 */
[----:B------:R-:W2:Y:S03]  /*96440*/  LDL.LU.64 R4, [R1+0x7038] ;  /* 0x0070380001047983 */ /* 0x000ea60000300a00 */
[----:B------:R-:W-:Y:S01]  /*96450*/  STL.64 [R1+0x6f60], R10 ;  /* 0x006f600a01007387 */ /* 0x000fe20000100a00 */
[C---:B--2---:R-:W-:Y:S01]  /*96460*/  HMMA.16816.F32.BF16 R24, R20.reuse, R4, R24 ;  /* 0x000000041418723c */ /* 0x044fe20000041818 */
[----:B---3--:R0:W-:Y:S04]  /*96470*/  STL.64 [R1+0x6f58], R8 ;  /* 0x006f580801007387 */ /* 0x0081e80000100a00 */
[----:B0-----:R-:W2:Y:S11]  /*96480*/  LDL.64 R8, [R1+0xe0] ;  /* 0x0000e00001087983 */ /* 0x001eb60000100a00 */
[----:B------:R-:W-:Y:S07]  /*96490*/  @!UPT UIADD3 URZ, URZ, URZ, URZ ;  /* 0x0000003f3f3ff290 */ /* 0x000fee000fffe03f */
[----:B------:R0:W-:Y:S01]  /*964a0*/  STL.64 [R1+0x790], R24 ;  /* 0x0007901801007387 */ /* 0x0001e20000100a00 */
[----:B------:R1:W-:Y:S03]  /*964b0*/  STL.64 [R1+0x798], R26 ;  /* 0x0007981a01007387 */ /* 0x0003e60000100a00 */
[----:B0-----:R-:W3:Y:S01]  /*964c0*/  LDL.LU.64 R24, [R1+0x7030] ;  /* 0x0070300001187983 */ /* 0x001ee20000300a00 */
[----:B-1----:R-:W-:Y:S02]  /*964d0*/  MOV R27, R4 ;  /* 0x00000004001b7202 */ /* 0x002fe40000000f00 */
[----:B------:R-:W-:Y:S02]  /*964e0*/  MOV R26, R5 ;  /* 0x00000005001a7202 */ /* 0x000fe40000000f00 */
        /* <DEDUP_REMOVED lines=28> */
[----:B--2---:R-:W-:-:S02]  /*966b0*/  MOV R16, R4 ;  /* 0x0000000400107202 */ /* 0x004fc40000000f00 */
[----:B------:R-:W-:Y:S01]  /*966c0*/  MOV R17, R5 ;  /* 0x0000000500117202 */ /* 0x000fe20000000f00 */
[----:B------:R-:W2:Y:S01]  /*966d0*/  LDL.LU R4, [R1+0x6fe4] ;  /* 0x006fe40001047983 */ /* 0x000ea20000300800 */
[----:B------:R-:W2:Y:S02]  /*966e0*/  LDL.LU R5, [R1+0x6fe0] ;  /* 0x006fe00001057983 */ /* 0x000ea40000300800 */
[----:B------:R-:W3:Y:S02]  /*966f0*/  LDL.LU R8, [R1+0x1c0] ;  /* 0x0001c00001087983 */ /* 0x000ee40000300800 */
[----:B------:R-:W3:Y:S01]  /*96700*/  LDL.LU R9, [R1+0x1c4] ;  /* 0x0001c40001097983 */ /* 0x000ee20000300800 */
[----:B------:R-:W3:Y:S01]  /*96710*/  LDL.LU R10, [R1+0x1c8] ;  /* 0x0001c800010a7983 */ /* 0x000ee20000300800 */
[----:B------:R-:W3:Y:S02]  /*96720*/  LDL.LU R11, [R1+0x1cc] ;  /* 0x0001cc00010b7983 */ /* 0x000ee40000300800 */
[----:B------:R-:W-:Y:S02]  /*96730*/  STL.64 [R1+0x6fa8], R18 ;  /* 0x006fa81201007387 */ /* 0x000fe40000100a00 */
[----:B------:R0:W-:Y:S02]  /*96740*/  STL.64 [R1+0x6fa0], R16 ;  /* 0x006fa01001007387 */ /* 0x0001e40000100a00 */
[----:B0-----:R-:W2:Y:S04]  /*96750*/  LDL.64 R16, [R1+0x10] ;  /* 0x0000100001107983 */ /* 0x001ea80000100a00 */
[----:B--2---:R0:W-:Y:S02]  /*96760*/  STL.64 [R1+0x6fc0], R16 ;  /* 0x006fc01001007387 */ /* 0x0041e40000100a00 */
[----:B0-----:R-:W-:-:S02]  /*96770*/  MOV R16, R6 ;  /* 0x0000000600107202 */ /* 0x001fc40000000f00 */
[----:B------:R-:W-:Y:S01]  /*96780*/  MOV R17, R7 ;  /* 0x0000000700117202 */ /* 0x000fe20000000f00 */
[----:B------:R-:W2:Y:S01]  /*96790*/  LDL.LU R6, [R1+0x6fdc] ;  /* 0x006fdc0001067983 */ /* 0x000ea20000300800 */
[----:B------:R-:W2:Y:S02]  /*967a0*/  LDL.LU R7, [R1+0x6fd8] ;  /* 0x006fd80001077983 */ /* 0x000ea40000300800 */
        /* <DEDUP_REMOVED lines=18> */
[----:B---3--:R-:W-:Y:S01]  /*968d0*/  HMMA.16816.F32.BF16 R20, R20, R24, R8 ;  /* 0x000000181414723c */ /* 0x008fe20000041808 */
        /* <DEDUP_REMOVED lines=8> */
[----:B------:R0:W-:Y:S02]  /*96960*/  STL.64 [R1+0x740], R20 ;  /* 0x0007401401007387 */ /* 0x0001e40000100a00 */
[----:B------:R1:W-:Y:S02]  /*96970*/  STL.64 [R1+0x748], R22 ;  /* 0x0007481601007387 */ /* 0x0003e40000100a00 */
[----:B------:R-:W3:Y:S01]  /*96980*/  LDL.LU R9, [R1+0x174] ;  /* 0x0001740001097983 */ /* 0x000ee20000300800 */
[----:B------:R-:W3:Y:S01]  /*96990*/  LDL.LU R10, [R1+0x178] ;  /* 0x00017800010a7983 */ /* 0x000ee20000300800 */
[----:B------:R-:W3:Y:S03]  /*969a0*/  LDL.LU R11, [R1+0x17c] ;  /* 0x00017c00010b7983 */ /* 0x000ee60000300800 */
[----:B0-----:R-:W4:Y:S01]  /*969b0*/  LDL.LU R20, [R1+0x160] ;  /* 0x0001600001147983 */ /* 0x001f220000300800 */
[----:B------:R-:W4:Y:S02]  /*969c0*/  LDL.LU R21, [R1+0x164] ;  /* 0x0001640001157983 */ /* 0x000f240000300800 */
[----:B-1----:R-:W4:Y:S02]  /*969d0*/  LDL.LU R22, [R1+0x168] ;  /* 0x0001680001167983 */ /* 0x002f240000300800 */
[----:B------:R-:W4:Y:S01]  /*969e0*/  LDL.LU R23, [R1+0x16c] ;  /* 0x00016c0001177983 */ /* 0x000f220000300800 */
[----:B------:R-:W-:Y:S01]  /*969f0*/  STL.64 [R1+0x6ea8], R24 ;  /* 0x006ea81801007387 */ /* 0x000fe20000100a00 */
[C---:B--2---:R-:W-:Y:S03]  /*96a00*/  HMMA.16816.F32.BF16 R16, R4.reuse, R16, R12 ;  /* 0x000000100410723c */ /* 0x044fe6000004180c */
[----:B------:R-:W2:Y:S01]  /*96a10*/  LDL.LU.64 R14, [R1+0x6fd0] ;  /* 0x006fd000010e7983 */ /* 0x000ea20000300a00 */
[----:B------:R-:W2:Y:S11]  /*96a20*/  LDL.LU.64 R12, [R1+0x6fc8] ;  /* 0x006fc800010c7983 */ /* 0x000eb60000300a00 */
[----:B------:R-:W-:Y:S08]  /*96a30*/  @!UPT UIADD3 URZ, URZ, URZ, URZ ;  /* 0x0000003f3f3ff290 */ /* 0x000ff0000fffe03f */
[----:B------:R0:W-:Y:S01]  /*96a40*/  STL.64 [R1+0x720], R16 ;  /* 0x0007201001007387 */ /* 0x0001e20000100a00 */
[----:B------:R-:W-:Y:S03]  /*96a50*/  STL.64 [R1+0x728], R18 ;  /* 0x0007281201007387 */ /* 0x000fe60000100a00 */
[----:B0-----:R-:W2:Y:S02]  /*96a60*/  LDL.LU.64 R16, [R1+0x6fc0] ;  /* 0x006fc00001107983 */ /* 0x001ea40000300a00 */
[----:B--2---:R-:W-:Y:S01]  /*96a70*/  HMMA.16816.F32.BF16 R12, R4, R16, R12 ;  /* 0x00000010040c723c */ /* 0x004fe2000004180c */
        /* <DEDUP_REMOVED lines=8> */
[----:B------:R-:W2:Y:S01]  /*96b00*/  LDL.LU.64 R16, [R1+0x6fa0] ;  /* 0x006fa00001107983 */ /* 0x000ea20000300a00 */
[----:B------:R-:W-:Y:S01]  /*96b10*/  STL.64 [R1+0x6f38], R26 ;  /* 0x006f381a01007387 */ /* 0x000fe20000100a00 */
        /* <DEDUP_REMOVED lines=26> */
[----:B--2---:R-:W-:-:S02]  /*96cc0*/  MOV R16, R13 ;  /* 0x0000000d00107202 */ /* 0x004fc40000000f00 */
[----:B------:R-:W3:Y:S01]  /*96cd0*/  LDL.LU R13, [R1+0x6f6c] ;  /* 0x006f6c00010d7983 */ /* 0x000ee20000300800 */
[----:B------:R-:W-:Y:S02]  /*96ce0*/  MOV R17, R3 ;  /* 0x0000000300117202 */ /* 0x000fe40000000f00 */
[----:B------:R-:W2:Y:S03]  /*96cf0*/  LDL.LU R3, [R1+0x6f68] ;  /* 0x006f680001037983 */ /* 0x000ea60000300800 */
        /* <DEDUP_REMOVED lines=11> */
[----:B------:R-:W4:Y:S02]  /*96db0*/  LDL.LU.64 R8, [R1+0x6f58] ;  /* 0x006f580001087983 */ /* 0x000f240000300a00 */
[----:B------:R-:W-:Y:S01]  /*96dc0*/  STL.64 [R1+0x6e80], R12 ;  /* 0x006e800c01007387 */ /* 0x000fe20000100a00 */
[C---:B--2---:R-:W-:Y:S08]  /*96dd0*/  HMMA.16816.F32.BF16 R24, R4.reuse, R24, R16 ;  /* 0x000000180418723c */ /* 0x044ff00000041810 */
[----:B----4-:R-:W-:Y:S11]  /*96de0*/  HMMA.16816.F32.BF16 R20, R4, R8, R20 ;  /* 0x000000080414723c */ /* 0x010ff60000041814 */
[----:B------:R-:W-:Y:S11]  /*96df0*/  @!UPT UIADD3 URZ, URZ, URZ, URZ ;  /* 0x0000003f3f3ff290 */ /* 0x000ff6000fffe03f */
[----:B------:R-:W-:Y:S01]  /*96e00*/  @!UPT UIADD3 URZ, URZ, URZ, URZ ;  /* 0x0000003f3f3ff290 */ /* 0x000fe2000fffe03f */
[----:B------:R-:W-:Y:S01]  /*96e10*/  STL.64 [R1+0x430], R20 ;  /* 0x0004301401007387 */ /* 0x000fe20000100a00 */
[----:B------:R-:W-:Y:S02]  /*96e20*/  STL.64 [R1+0x438], R22 ;  /* 0x0004381601007387 */ /* 0x000fe40000100a00 */
[----:B------:R-:W0:Y:S02]  /*96e30*/  LDSM.16.M88.4 R20, [R3+0x43000] ;  /* 0x043000000314783b */ /* 0x000e240000000200 */
[----:B0-----:R-:W-:Y:S02]  /*96e40*/  STL.64 [R1+0x6db8], R22 ;  /* 0x006db81601007387 */ /* 0x001fe40000100a00 */
[----:B------:R3:W-:Y:S02]  /*96e50*/  STL.64 [R1+0x6db0], R20 ;  /* 0x006db01401007387 */ /* 0x0007e40000100a00 */
[----:B---3--:R-:W-:Y:S01]  /*96e60*/  IMAD.MOV.U32 R20, RZ, RZ, R11 ;  /* 0x000000ffff147224 */ /* 0x008fe200078e000b */
[----:B------:R-:W-:-:S05]  /*96e70*/  MOV R21, R10 ;  /* 0x0000000a00157202 */ /* 0x000fca0000000f00 */
[----:B------:R0:W-:Y:S04]  /*96e80*/  STL.64 [R1+0x6f10], R20 ;  /* 0x006f101401007387 */ /* 0x0001e80000100a00 */
[----:B0-----:R-:W2:Y:S01]  /*96e90*/  LDL.64 R20, [R1+0x140] ;  /* 0x0001400001147983 */ /* 0x001ea20000100a00 */
[----:B------:R-:W3:Y:S02]  /*96ea0*/  LDL.LU.64 R16, [R1+0x6f50] ;  /* 0x006f500001107983 */ /* 0x000ee40000300a00 */
[----:B------:R-:W-:Y:S02]  /*96eb0*/  STL.64 [R1+0x6d0], R24 ;  /* 0x0006d01801007387 */ /* 0x000fe40000100a00 */
[----:B------:R0:W-:Y:S02]  /*96ec0*/  STL.64 [R1+0x6d8], R26 ;  /* 0x0006d81a01007387 */ /* 0x0001e40000100a00 */
[----:B0-----:R-:W3:Y:S01]  /*96ed0*/  LDL.LU.64 R26, [R1+0x6f48] ;  /* 0x006f4800011a7983 */ /* 0x001ee20000300a00 */
[----:B------:R-:W3:Y:S02]  /*96ee0*/  LDL.LU.64 R24, [R1+0x6f40] ;  /* 0x006f400001187983 */ /* 0x000ee40000300a00 */
[----:B---3--:R-:W-:Y:S01]  /*96ef0*/  HMMA.16816.F32.BF16 R16, R4, R16, R24 ;  /* 0x000000100410723c */ /* 0x008fe20000041818 */
[----:B------:R-:W3:Y:S01]  /*96f00*/  LDL.LU.64 R26, [R1+0x6f38] ;  /* 0x006f3800011a7983 */ /* 0x000ee20000300a00 */
[----:B------:R-:W4:Y:S11]  /*96f10*/  LDL.LU.64 R24, [R1+0x6f30] ;  /* 0x006f300001187983 */ /* 0x000f360000300a00 */
[----:B------:R-:W-:Y:S10]  /*96f20*/  @!UPT UIADD3 URZ, URZ, URZ, URZ ;  /* 0x0000003f3f3ff290 */ /* 0x000ff4000fffe03f */
[----:B------:R0:W-:Y:S01]  /*96f30*/  STL.64 [R1+0x6c0], R16 ;  /* 0x0006c01001007387 */ /* 0x0001e20000100a00 */
[----:B------:R-:W-:Y:S03]  /*96f40*/  STL.64 [R1+0x6c8], R18 ;  /* 0x0006c81201007387 */ /* 0x000fe60000100a00 */
[----:B0-----:R-:W2:Y:S04]  /*96f50*/  LDL.64 R16, [R1] ;  /* 0x0000000001107983 */ /* 0x001ea80000100a00 */
[----:B--2---:R0:W-:Y:S04]  /*96f60*/  STL.64 [R1+0x6e60], R16 ;  /* 0x006e601001007387 */ /* 0x0041e80000100a00 */
[----:B0-----:R-:W2:Y:S01]  /*96f70*/  LDL.LU R16, [R1+0x6b0] ;  /* 0x0006b00001107983 */ /* 0x001ea20000300800 */
[----:B------:R-:W2:Y:S02]  /*96f80*/  LDL.LU R17, [R1+0x6b4] ;  /* 0x0006b40001117983 */ /* 0x000ea40000300800 */
[----:B------:R-:W2:Y:S02]  /*96f90*/  LDL.LU R18, [R1+0x6b8] ;  /* 0x0006b80001127983 */ /* 0x000ea40000300800 */
[----:B------:R-:W2:Y:S01]  /*96fa0*/  LDL.LU R19, [R1+0x6bc] ;  /* 0x0006bc0001137983 */ /* 0x000ea20000300800 */
[----:B------:R-:W-:-:S02]  /*96fb0*/  MOV R11, R20 ;  /* 0x00000014000b7202 */ /* 0x000fc40000000f00 */
[----:B------:R-:W-:Y:S01]  /*96fc0*/  MOV R10, R21 ;  /* 0x00000015000a7202 */ /* 0x000fe20000000f00 */
[----:B--2---:R-:W-:Y:S11]  /*96fd0*/  HMMA.16816.F32.BF16 R16, R4, R20, R16 ;  /* 0x000000140410723c */ /* 0x004ff60000041810 */
[----:B------:R-:W-:Y:S11]  /*96fe0*/  @!UPT UIADD3 URZ, URZ, URZ, URZ ;  /* 0x0000003f3f3ff290 */ /* 0x000ff6000fffe03f */
[----:B------:R-:W-:Y:S01]  /*96ff0*/  @!UPT UIADD3 URZ, URZ, URZ, URZ ;  /* 0x0000003f3f3ff290 */ /* 0x000fe2000fffe03f */
[----:B------:R4:W-:Y:S01]  /*97000*/  STL.64 [R1+0x6b0], R16 ;  /* 0x0006b01001007387 */ /* 0x0009e20000100a00 */
[----:B------:R-:W-:Y:S01]  /*97010*/  STL.64 [R1+0x6b8], R18 ;  /* 0x0006b81201007387 */ /* 0x000fe20000100a00 */
[----:B----4-:R-:W-:Y:S02]  /*97020*/  MOV R16, R25 ;  /* 0x0000001900107202 */ /* 0x010fe40000000f00 */
[----:B------:R-:W-:Y:S01]  /*97030*/  MOV R17, R24 ;  /* 0x0000001800117202 */ /* 0x000fe20000000f00 */
[----:B------:R-:W-:Y:S01]  /*97040*/  MOV R24, R15 ;  /* 0x0000000f00187202 */ /* 0x000fe20000000f00 */
[----:B------:R-:W-:-:S03]  /*97050*/  MOV R25, R14 ;  /* 0x0000000e00197202 */ /* 0x000fc60000000f00 */
[----:B------:R-:W-:Y:S01]  /*97060*/  STL.64 [R1+0x6e78], R16 ;  /* 0x006e781001007387 */ /* 0x000fe20000100a00 */
[----:B------:R-:W-:Y:S02]  /*97070*/  STL.64 [R1+0x6e38], R10 ;  /* 0x006e380a01007387 */ /* 0x000fe40000100a00 */
[----:B------:R0:W-:Y:S02]  /*97080*/  STL.64 [R1+0x6e30], R8 ;  /* 0x006e300801007387 */ /* 0x0001e40000100a00 */
[----:B0-----:R-:W2:Y:S01]  /*97090*/  LDL.LU R8, [R1+0xa30] ;  /* 0x000a300001087983 */ /* 0x001ea20000300800 */
[----:B------:R-:W2:Y:S02]  /*970a0*/  LDL.LU R9, [R1+0xa34] ;  /* 0x000a340001097983 */ /* 0x000ea40000300800 */
[----:B------:R-:W4:Y:S02]  /*970b0*/  LDL.LU R10, [R1+0xa38] ;  /* 0x000a3800010a7983 */ /* 0x000f240000300800 */
[----:B------:R-:W4:Y:S01]  /*970c0*/  LDL.LU R11, [R1+0xa3c] ;  /* 0x000a3c00010b7983 */ /* 0x000f220000300800 */
[----:B------:R0:W-:Y:S01]  /*970d0*/  STL.64 [R1+0x6ec0], R24 ;  /* 0x006ec01801007387 */ /* 0x0001e20000100a00 */
[----:B------:R-:W2:Y:S02]  /*970e0*/  LDL.LU R12, [R1+0xa60] ;  /* 0x000a6000010c7983 */ /* 0x000ea40000300800 */
[----:B------:R-:W2:Y:S02]  /*970f0*/  LDL.LU R13, [R1+0xa64] ;  /* 0x000a6400010d7983 */ /* 0x000ea40000300800 */
[----:B------:R-:W2:Y:S01]  /*97100*/  LDL.LU R14, [R1+0xa68] ;  /* 0x000a6800010e7983 */ /* 0x000ea20000300800 */
[----:B------:R-:W2:Y:S01]  /*97110*/  LDL.LU R15, [R1+0xa6c] ;  /* 0x000a6c00010f7983 */ /* 0x000ea20000300800 */
[----:B0-----:R-:W-:-:S02]  /*97120*/  MOV R24, R0 ;  /* 0x0000000000187202 */ /* 0x001fc40000000f00 */
[----:B------:R-:W-:Y:S01]  /*97130*/  MOV R25, R2 ;  /* 0x0000000200197202 */ /* 0x000fe20000000f00 */
[----:B------:R-:W3:Y:S01]  /*97140*/  LDL.LU R0, [R1+0x6f2c] ;  /* 0x006f2c0001007983 */ /* 0x000ee20000300800 */
[----:B------:R-:W3:Y:S03]  /*97150*/  LDL.LU R2, [R1+0x6f28] ;  /* 0x006f280001027983 */ /* 0x000ee60000300800 */
        /* <DEDUP_REMOVED lines=10> */
[----:B---3--:R-:W-:Y:S01]  /*97200*/  MOV R24, R27 ;  /* 0x0000001b00187202 */ /* 0x008fe20000000f00 */
[----:B------:R-:W-:Y:S01]  /*97210*/  IMAD.MOV.U32 R25, RZ, RZ, R26 ;  /* 0x000000ffff197224 */ /* 0x000fe200078e001a */
[----:B--2---:R-:W-:Y:S01]  /*97220*/  STL.64 [R1+0x6eb8], R14 ;  /* 0x006eb80e01007387 */ /* 0x004fe20000100a00 */
[----:B------:R0:W-:Y:S03]  /*97230*/  STL.64 [R1+0x6eb0], R12 ;  /* 0x006eb00c01007387 */ /* 0x0001e60000100a00 */
[----:B0-----:R-:W2:Y:S01]  /*97240*/  LDL.LU R12, [R1+0x650] ;  /* 0x00065000010c7983 */ /* 0x001ea20000300800 */
[----:B------:R-:W2:Y:S02]  /*97250*/  LDL.LU R13, [R1+0x654] ;  /* 0x00065400010d7983 */ /* 0x000ea40000300800 */
[----:B------:R-:W3:Y:S02]  /*97260*/  LDL.LU R14, [R1+0x658] ;  /* 0x00065800010e7983 */ /* 0x000ee40000300800 */
[----:B------:R-:W3:Y:S01]  /*97270*/  LDL.LU R15, [R1+0x65c] ;  /* 0x00065c00010f7983 */ /* 0x000ee20000300800 */
        /* <DEDUP_REMOVED lines=31> */
[----:B------:R-:W3:Y:S01]  /*97470*/  LDL.64 R16, [R1+0x20] ;  /* 0x0000200001107983 */ /* 0x000ee20000100a00 */
[----:B----4-:R-:W-:Y:S02]  /*97480*/  STL.64 [R1+0x6e58], R10 ;  /* 0x006e580a01007387 */ /* 0x010fe40000100a00 */
[----:B------:R0:W-:Y:S02]  /*97490*/  STL.64 [R1+0x6e50], R8 ;  /* 0x006e500801007387 */ /* 0x0001e40000100a00 */
[----:B0-----:R-:W4:Y:S01]  /*974a0*/  LDL.LU R8, [R1+0xa40] ;  /* 0x000a400001087983 */ /* 0x001f220000300800 */
        /* <DEDUP_REMOVED lines=8> */
[----:B------:R-:W2:Y:S02]  /*97530*/  LDL.LU R10, [R1+0xa58] ;  /* 0x000a5800010a7983 */ /* 0x000ea40000300800 */
[----:B------:R-:W2:Y:S01]  /*97540*/  LDL.LU R11, [R1+0xa5c] ;  /* 0x000a5c00010b7983 */ /* 0x000ea20000300800 */
[----:B------:R-:W4:Y:S01]  /*97550*/  LDL.LU.64 R26, [R1+0x6f20] ;  /* 0x006f2000011a7983 */ /* 0x000f220000300a00 */
[----:B------:R-:W4:Y:S11]  /*97560*/  LDL.LU.64 R24, [R1+0x6f18] ;  /* 0x006f180001187983 */ /* 0x000f360000300a00 */
[----:B------:R0:W-:Y:S02]  /*97570*/  STL.64 [R1+0x6a0], R20 ;  /* 0x0006a01401007387 */ /* 0x0001e40000100a00 */
[----:B------:R-:W-:Y:S01]  /*97580*/  STL.64 [R1+0x6a8], R22 ;  /* 0x0006a81601007387 */ /* 0x000fe20000100a00 */
[----:B0-----:R-:W4:Y:S02]  /*97590*/  LDL.LU.64 R20, [R1+0x6f10] ;  /* 0x006f100001147983 */ /* 0x001f240000300a00 */
[C---:B----4-:R-:W-:Y:S11]  /*975a0*/  HMMA.16816.F32.BF16 R24, R4.reuse, R20, R24 ;  /* 0x000000140418723c */ /* 0x050ff60000041818 */
[----:B------:R-:W-:Y:S11]  /*975b0*/  @!UPT UIADD3 URZ, URZ, URZ, URZ ;  /* 0x0000003f3f3ff290 */ /* 0x000ff6000fffe03f */
[----:B------:R-:W-:Y:S01]  /*975c0*/  @!UPT UIADD3 URZ, URZ, URZ, URZ ;  /* 0x0000003f3f3ff290 */ /* 0x000fe2000fffe03f */
[----:B------:R0:W-:Y:S01]  /*975d0*/  STL.64 [R1+0x690], R24 ;  /* 0x0006901801007387 */ /* 0x0001e20000100a00 */
[----:B------:R-:W-:Y:S03]  /*975e0*/  STL.64 [R1+0x698], R26 ;  /* 0x0006981a01007387 */ /* 0x000fe60000100a00 */
[----:B0-----:R-:W4:Y:S01]  /*975f0*/  LDL.LU.64 R24, [R1+0x6f08] ;  /* 0x006f080001187983 */ /* 0x001f220000300a00 */
[----:B------:R0:W-:Y:S03]  /*97600*/  STL.64 [R1+0x6e08], R20 ;  /* 0x006e081401007387 */ /* 0x0001e60000100a00 */
[----:B0-----:R-:W2:Y:S01]  /*97610*/  LDL.LU R20, [R1+0x640] ;  /* 0x0006400001147983 */ /* 0x001ea20000300800 */
[----:B------:R-:W2:Y:S02]  /*97620*/  LDL.LU R21, [R1+0x644] ;  /* 0x0006440001157983 */ /* 0x000ea40000300800 */
[----:B------:R-:W2:Y:S02]  /*97630*/  LDL.LU R22, [R1+0x648] ;  /* 0x0006480001167983 */ /* 0x000ea40000300800 */
[----:B------:R-:W2:Y:S01]  /*97640*/  LDL.LU R23, [R1+0x64c] ;  /* 0x00064c0001177983 */ /* 0x000ea20000300800 */
[C---:B----4-:R-:W-:Y:S01]  /*97650*/  HMMA.16816.F32.BF16 R24, R4.reuse, R24, R12 ;  /* 0x000000180418723c */ /* 0x050fe2000004180c */
[----:B------:R-:W4:Y:S01]  /*97660*/  LDL.LU.64 R14, [R1+0x6f00] ;  /* 0x006f0000010e7983 */ /* 0x000f220000300a00 */
[----:B------:R-:W4:Y:S11]  /*97670*/  LDL.LU.64 R12, [R1+0x6ef8] ;  /* 0x006ef800010c7983 */ /* 0x000f360000300a00 */
[----:B------:R-:W-:Y:S10]  /*97680*/  @!UPT UIADD3 URZ, URZ, URZ, URZ ;  /* 0x0000003f3f3ff290 */ /* 0x000ff4000fffe03f */
[----:B------:R0:W-:Y:S01]  /*97690*/  STL.64 [R1+0x680], R24 ;  /* 0x0006801801007387 */ /* 0x0001e20000100a00 */
[----:B------:R4:W-:Y:S03]  /*976a0*/  STL.64 [R1+0x688], R26 ;  /* 0x0006881a01007387 */ /* 0x0009e60000100a00 */
[----:B0-----:R-:W4:Y:S02]  /*976b0*/  LDL.LU.64 R24, [R1+0x6ef0] ;  /* 0x006ef00001187983 */ /* 0x001f240000300a00 */
[C---:B----4-:R-:W-:Y:S02]  /*976c0*/  HMMA.16816.F32.BF16 R24, R4.reuse, R24, R12 ;  /* 0x000000180418723c */ /* 0x050fe4000004180c */
[----:B------:R-:W4:Y:S01]  /*976d0*/  LDL.LU.64 R14, [R1+0x6ee8] ;  /* 0x006ee800010e7983 */ /* 0x000f220000300a00 */
[----:B------:R-:W4:Y:S11]  /*976e0*/  LDL.LU.64 R12, [R1+0x6ee0] ;  /* 0x006ee000010c7983 */ /* 0x000f360000300a00 */
[----:B------:R-:W-:Y:S09]  /*976f0*/  @!UPT UIADD3 URZ, URZ, URZ, URZ ;  /* 0x0000003f3f3ff290 */ /* 0x000ff2000fffe03f */
        /* <DEDUP_REMOVED lines=17> */
[----:B----4-:R-:W-:Y:S02]  /*97810*/  HMMA.16816.F32.BF16 R4, R4, R24, R12 ;  /* 0x000000180404723c */ /* 0x010fe4000004180c */
[----:B------:R-:W3:Y:S01]  /*97820*/  LDL.LU.64 R14, [R1+0x6ea0] ;  /* 0x006ea000010e7983 */ /* 0x000ee20000300a00 */
[----:B------:R-:W3:Y:S01]  /*97830*/  LDL.LU.64 R12, [R1+0x6e98] ;  /* 0x006e9800010c7983 */ /* 0x000ee20000300a00 */
[----:B------:R-:W-:-:S02]  /*97840*/  MOV R2, R24 ;  /* 0x0000001800027202 */ /* 0x000fc40000000f00 */
[----:B------:R-:W-:Y:S11]  /*97850*/  MOV R0, R25 ;  /* 0x0000001900007202 */ /* 0x000ff60000000f00 */
[----:B------:R-:W-:Y:S06]  /*97860*/  @!UPT UIADD3 URZ, URZ, URZ, URZ ;  /* 0x0000003f3f3ff290 */ /* 0x000fec000fffe03f */
[----:B------:R0:W-:Y:S01]  /*97870*/  STL.64 [R1+0x420], R4 ;  /* 0x0004200401007387 */ /* 0x0001e20000100a00 */
[----:B------:R4:W-:Y:S02]  /*97880*/  STL.64 [R1+0x428], R6 ;  /* 0x0004280601007387 */ /* 0x0009e40000100a00 */
[----:B-1----:R-:W3:Y:S02]  /*97890*/  LDL.LU.64 R26, [R1+0x6e90] ;  /* 0x006e9000011a7983 */ /* 0x002ee40000300a00 */
[----:B------:R-:W3:Y:S01]  /*978a0*/  LDL.LU.64 R24, [R1+0x6e88] ;  /* 0x006e880001187983 */ /* 0x000ee20000300a00 */
[----:B0-----:R-:W2:Y:S01]  /*978b0*/  LDL.LU R4, [R1+0x630] ;  /* 0x0006300001047983 */ /* 0x001ea20000300800 */
[----:B------:R-:W2:Y:S02]  /*978c0*/  LDL.LU R5, [R1+0x634] ;  /* 0x0006340001057983 */ /* 0x000ea40000300800 */
[----:B----4-:R-:W4:Y:S02]  /*978d0*/  LDL.LU R6, [R1+0x638] ;  /* 0x0006380001067983 */ /* 0x010f240000300800 */
[----:B------:R-:W4:Y:S01]  /*978e0*/  LDL.LU R7, [R1+0x63c] ;  /* 0x00063c0001077983 */ /* 0x000f220000300800 */
        /* <DEDUP_REMOVED lines=8> */
[----:B------:R-:W2:Y:S02]  /*97970*/  LDL.LU.64 R16, [R1+0x6e78] ;  /* 0x006e780001107983 */ /* 0x000ea40000300a00 */
[C---:B--2---:R-:W-:Y:S02]  /*97980*/  HMMA.16816.F32.BF16 R16, R24.reuse, R16, R8 ;  /* 0x000000101810723c */ /* 0x044fe40000041808 */
[----:B------:R-:W2:Y:S01]  /*97990*/  LDL.LU.64 R10, [R1+0x6e70] ;  /* 0x006e7000010a7983 */ /* 0x000ea20000300a00 */
[----:B------:R-:W2:Y:S11]  /*979a0*/  LDL.LU.64 R8, [R1+0x6e68] ;  /* 0x006e680001087983 */ /* 0x000eb60000300a00 */
[----:B------:R-:W-:Y:S09]  /*979b0*/  @!UPT UIADD3 URZ, URZ, URZ, URZ ;  /* 0x0000003f3f3ff290 */ /* 0x000ff2000fffe03f */
[----:B------:R0:W-:Y:S01]  /*979c0*/  STL.64 [R1+0x400], R16 ;  /* 0x0004001001007387 */ /* 0x0001e20000100a00 */
[----:B------:R-:W-:Y:S03]  /*979d0*/  STL.64 [R1+0x408], R18 ;  /* 0x0004081201007387 */ /* 0x000fe60000100a00 */
[----:B0-----:R-:W2:Y:S02]  /*979e0*/  LDL.LU.64 R16, [R1+0x6e60] ;  /* 0x006e600001107983 */ /* 0x001ea40000300a00 */
        /* <DEDUP_REMOVED lines=16> */
[----:B---3--:R-:W-:Y:S01]  /*97af0*/  HMMA.16816.F32.BF16 R20, R24, R12, R20 ;  /* 0x0000000c1814723c */ /* 0x008fe20000041814 */
[----:B------:R-:W4:Y:S02]  /*97b00*/  LDL.LU.64 R8, [R1+0x6e30] ;  /* 0x006e300001087983 */ /* 0x000f240000300a00 */
[----:B------:R-:W-:Y:S01]  /*97b10*/  STL.64 [R1+0x6d68], R18 ;  /* 0x006d681201007387 */ /* 0x000fe20000100a00 */
[----:B------:R0:W-:Y:S04]  /*97b20*/  STL.64 [R1+0x6d60], R16 ;  /* 0x006d601001007387 */ /* 0x0001e80000100a00 */
[----:B0-----:R-:W3:Y:S11]  /*97b30*/  LDL.64 R16, [R1+0x30] ;  /* 0x0000300001107983 */ /* 0x001ef60000100a00 */
[----:B------:R-:W-:Y:S04]  /*97b40*/  @!UPT UIADD3 URZ, URZ, URZ, URZ ;  /* 0x0000003f3f3ff290 */ /* 0x000fe8000fffe03f */
[----:B------:R2:W-:Y:S01]  /*97b50*/  STL.64 [R1+0x3d0], R20 ;  /* 0x0003d01401007387 */ /* 0x0005e20000100a00 */
[----:B------:R-:W-:Y:S01]  /*97b60*/  STL.64 [R1+0x3d8], R22 ;  /* 0x0003d81601007387 */ /* 0x000fe20000100a00 */
[----:B--2---:R-:W-:Y:S02]  /*97b70*/  MOV R20, R11 ;  /* 0x0000000b00147202 */ /* 0x004fe40000000f00 */
[----:B------:R-:W-:-:S05]  /*97b80*/  MOV R21, R10 ;  /* 0x0000000a00157202 */ /* 0x000fca0000000f00 */
[----:B------:R0:W-:Y:S04]  /*97b90*/  STL.64 [R1+0x6e18], R20 ;  /* 0x006e181401007387 */ /* 0x0001e80000100a00 */
        /* <DEDUP_REMOVED lines=11> */
[----:B------:R0:W-:Y:S01]  /*97c50*/  STL [R1+0x6d58], R12 ;  /* 0x006d580c01007387 */ /* 0x0001e20000100800 */
[----:B------:R1:W-:Y:S02]  /*97c60*/  STL [R1+0x6d54], R13 ;  /* 0x006d540d01007387 */ /* 0x0003e40000100800 */
[----:B------:R4:W-:Y:S01]  /*97c70*/  STL.64 [R1+0x6e10], R14 ;  /* 0x006e100e01007387 */ /* 0x0009e20000100a00 */
[----:B0-----:R-:W2:Y:S01]  /*97c80*/  LDL.LU R12, [R1+0xc70] ;  /* 0x000c7000010c7983 */ /* 0x001ea20000300800 */
[----:B-1----:R-:W2:Y:S03]  /*97c90*/  LDL.LU R13, [R1+0xc74] ;  /* 0x000c7400010d7983 */ /* 0x002ea60000300800 */
[----:B----4-:R-:W4:Y:S01]  /*97ca0*/  LDL.LU R14, [R1+0xc78] ;  /* 0x000c7800010e7983 */ /* 0x010f220000300800 */
[----:B------:R-:W4:Y:S02]  /*97cb0*/  LDL.LU R15, [R1+0xc7c] ;  /* 0x000c7c00010f7983 */ /* 0x000f240000300800 */
[----:B------:R0:W-:Y:S02]  /*97cc0*/  STL.64 [R1+0x6d48], R8 ;  /* 0x006d480801007387 */ /* 0x0001e40000100a00 */
[----:B0-----:R-:W4:Y:S01]  /*97cd0*/  LDL.LU R8, [R1+0xc60] ;  /* 0x000c600001087983 */ /* 0x001f220000300800 */
[----:B------:R-:W-:Y:S02]  /*97ce0*/  STL.64 [R1+0x3c0], R4 ;  /* 0x0003c00401007387 */ /* 0x000fe40000100a00 */
[----:B------:R-:W-:Y:S02]  /*97cf0*/  STL.64 [R1+0x3c8], R6 ;  /* 0x0003c80601007387 */ /* 0x000fe40000100a00 */
[----:B------:R-:W0:Y:S04]  /*97d00*/  LDSM.16.M88.4 R4, [R3+0x44000] ;  /* 0x044000000304783b */ /* 0x000e280000000200 */
[----:B------:R-:W4:Y:S01]  /*97d10*/  LDL.LU R9, [R1+0xc64] ;  /* 0x000c640001097983 */ /* 0x000f220000300800 */
[----:B------:R-:W4:Y:S02]  /*97d20*/  LDL.LU R10, [R1+0xc68] ;  /* 0x000c6800010a7983 */ /* 0x000f240000300800 */
[----:B------:R-:W4:Y:S01]  /*97d30*/  LDL.LU R11, [R1+0xc6c] ;  /* 0x000c6c00010b7983 */ /* 0x000f220000300800 */
[----:B0-----:R-:W-:Y:S01]  /*97d40*/  STL.64 [R1+0x6c60], R6 ;  /* 0x006c600601007387 */ /* 0x001fe20000100a00 */
[----:B------:R0:W-:Y:S02]  /*97d50*/  STL.64 [R1+0x6c58], R4 ;  /* 0x006c580401007387 */ /* 0x0001e40000100a00 */
[----:B0-----:R-:W-:-:S02]  /*97d60*/  MOV R4, R2 ;  /* 0x0000000200047202 */ /* 0x001fc40000000f00 */
[----:B------:R-:W-:Y:S01]  /*97d70*/  MOV R5, R0 ;  /* 0x0000000000057202 */ /* 0x000fe20000000f00 */
[----:B---3--:R-:W-:Y:S01]  /*97d80*/  IMAD.MOV.U32 R2, RZ, RZ, R16 ;  /* 0x000000ffff027224 */ /* 0x008fe200078e0010 */
[----:B------:R-:W-:Y:S01]  /*97d90*/  MOV R0, R17 ;  /* 0x0000001100007202 */ /* 0x000fe20000000f00 */
[----:B--2---:R-:W-:Y:S07]  /*97da0*/  HMMA.16816.F32.BF16 R20, R24, R16, R20 ;  /* 0x000000101814723c */ /* 0x004fee0000041814 */
[----:B------:R-:W-:-:S02]  /*97db0*/  MOV R16, R29 ;  /* 0x0000001d00107202 */ /* 0x000fc40000000f00 */
[----:B------:R-:W-:Y:S11]  /*97dc0*/  MOV R17, R28 ;  /* 0x0000001c00117202 */ /* 0x000ff60000000f00 */
[----:B------:R-:W-:Y:S03]  /*97dd0*/  @!UPT UIADD3 URZ, URZ, URZ, URZ ;  /* 0x0000003f3f3ff290 */ /* 0x000fe6000fffe03f */
[----:B------:R-:W-:Y:S01]  /*97de0*/  STL.64 [R1+0x640], R20 ;  /* 0x0006401401007387 */ /* 0x000fe20000100a00 */
[----:B------:R0:W-:Y:S03]  /*97df0*/  STL.64 [R1+0x648], R22 ;  /* 0x0006481601007387 */ /* 0x0001e60000100a00 */
[----:B0-----:R-:W2:Y:S01]  /*97e00*/  LDL.LU.64 R22, [R1+0x6e28] ;  /* 0x006e280001167983 */ /* 0x001ea20000300a00 */
[----:B------:R-:W2:Y:S02]  /*97e10*/  LDL.LU.64 R20, [R1+0x6e20] ;  /* 0x006e200001147983 */ /* 0x000ea40000300a00 */
[----:B------:R0:W-:Y:S02]  /*97e20*/  STL.64 [R1+0x6d80], R16 ;  /* 0x006d801001007387 */ /* 0x0001e40000100a00 */
[----:B0-----:R-:W2:Y:S02]  /*97e30*/  LDL.64 R16, [R1+0x150] ;  /* 0x0001500001107983 */ /* 0x001ea40000100a00 */
[----:B--2---:R-:W-:Y:S01]  /*97e40*/  HMMA.16816.F32.BF16 R20, R24, R16, R20 ;  /* 0x000000101814723c */ /* 0x004fe20000041814 */
[----:B------:R-:W-:-:S02]  /*97e50*/  MOV R7, R16 ;  /* 0x0000001000077202 */ /* 0x000fc40000000f00 */
[----:B------:R-:W-:Y:S11]  /*97e60*/  MOV R6, R17 ;  /* 0x0000001100067202 */ /* 0x000ff60000000f00 */
[----:B------:R-:W-:Y:S09]  /*97e70*/  @!UPT UIADD3 URZ, URZ, URZ, URZ ;  /* 0x0000003f3f3ff290 */ /* 0x000ff2000fffe03f */
[----:B------:R0:W-:Y:S01]  /*97e80*/  STL.64 [R1+0x630], R20 ;  /* 0x0006301401007387 */ /* 0x0001e20000100a00 */
[----:B------:R-:W-:Y:S03]  /*97e90*/  STL.64 [R1+0x638], R22 ;  /* 0x0006381601007387 */ /* 0x000fe60000100a00 */
[----:B0-----:R-:W4:Y:S01]  /*97ea0*/  LDL.LU.64 R20, [R1+0x6e18] ;  /* 0x006e180001147983 */ /* 0x001f220000300a00 */
[----:B------:R-:W-:Y:S02]  /*97eb0*/  STL.64 [R1+0x6dc8], R6 ;  /* 0x006dc80601007387 */ /* 0x000fe40000100a00 */
[----:B------:R0:W-:Y:S02]  /*97ec0*/  STL.64 [R1+0x6dc0], R4 ;  /* 0x006dc00401007387 */ /* 0x0001e40000100a00 */
[----:B0-----:R-:W2:Y:S01]  /*97ed0*/  LDL.LU R4, [R1+0xc50] ;  /* 0x000c500001047983 */ /* 0x001ea20000300800 */
[----:B------:R-:W2:Y:S02]  /*97ee0*/  LDL.LU R5, [R1+0xc54] ;  /* 0x000c540001057983 */ /* 0x000ea40000300800 */
[----:B------:R-:W2:Y:S02]  /*97ef0*/  LDL.LU R6, [R1+0xc58] ;  /* 0x000c580001067983 */ /* 0x000ea40000300800 */
[----:B------:R-:W2:Y:S01]  /*97f00*/  LDL.LU R7, [R1+0xc5c] ;  /* 0x000c5c0001077983 */ /* 0x000ea20000300800 */
[----:B------:R-:W3:Y:S01]  /*97f10*/  LDL.64 R16, [R1+0x10] ;  /* 0x0000100001107983 */ /* 0x000ee20000100a00 */
[C---:B----4-:R-:W-:Y:S03]  /*97f20*/  HMMA.16816.F32.BF16 R20, R24.reuse, R20, R12 ;  /* 0x000000141814723c */ /* 0x050fe6000004180c */
[----:B---3--:R0:W-:Y:S04]  /*97f30*/  STL.64 [R1+0x6d98], R16 ;  /* 0x006d981001007387 */ /* 0x0081e80000100a00 */
[----:B0-----:R-:W3:Y:S01]  /*97f40*/  LDL.64 R16, [R1+0x130] ;  /* 0x0001300001107983 */ /* 0x001ee20000100a00 */
[----:B------:R-:W4:Y:S11]  /*97f50*/  LDL.LU.64 R14, [R1+0x6e10] ;  /* 0x006e1000010e7983 */ /* 0x000f360000300a00 */
[----:B------:R-:W-:Y:S04]  /*97f60*/  @!UPT UIADD3 URZ, URZ, URZ, URZ ;  /* 0x0000003f3f3ff290 */ /* 0x000fe8000fffe03f */
[----:B------:R0:W-:Y:S02]  /*97f70*/  STL.64 [R1+0x620], R20 ;  /* 0x0006201401007387 */ /* 0x0001e40000100a00 */
[----:B------:R-:W-:Y:S01]  /*97f80*/  STL.64 [R1+0x628], R22 ;  /* 0x0006281601007387 */ /* 0x000fe20000100a00 */
[----:B0-----:R-:W2:Y:S01]  /*97f90*/  LDL.LU.64 R20, [R1+0x6e08] ;  /* 0x006e080001147983 */ /* 0x001ea20000300a00 */
[C---:B---3--:R-:W-:Y:S08]  /*97fa0*/  HMMA.16816.F32.BF16 R8, R24.reuse, R16, R8 ;  /* 0x000000101808723c */ /* 0x048ff00000041808 */
[----:B--2---:R-:W-:Y:S11]  /*97fb0*/  HMMA.16816.F32.BF16 R4, R24, R20, R4 ;  /* 0x000000141804723c */ /* 0x004ff60000041804 */
[----:B------:R-:W-:Y:S04]  /*97fc0*/  @!UPT UIADD3 URZ, URZ, URZ, URZ ;  /* 0x0000003f3f3ff290 */ /* 0x000fe8000fffe03f */
[----:B------:R0:W-:Y:S01]  /*97fd0*/  STL.64 [R1+0x610], R8 ;  /* 0x0006100801007387 */ /* 0x0001e20000100a00 */
[----:B------:R-:W-:Y:S01]  /*97fe0*/  STL.64 [R1+0x618], R10 ;  /* 0x0006180a01007387 */ /* 0x000fe20000100a00 */
[----:B0-----:R-:W-:Y:S02]  /*97ff0*/  MOV R9, R16 ;  /* 0x0000001000097202 */ /* 0x001fe40000000f00 */
[----:B------:R-:W-:Y:S01]  /*98000*/  MOV R8, R17 ;  /* 0x0000001100087202 */ /* 0x000fe20000000f00 */
[----:B----4-:R-:W-:Y:S01]  /*98010*/  MOV R16, R15 ;  /* 0x0000000f00107202 */ /* 0x010fe20000000f00 */
[----:B------:R-:W-:-:S03]  /*98020*/  MOV R17, R14 ;  /* 0x0000000e00117202 */ /* 0x000fc60000000f00 */
[----:B------:R0:W-:Y:S04]  /*98030*/  STL.64 [R1+0x6e00], R8 ;  /* 0x006e000801007387 */ /* 0x0001e80000100a00 */
[----:B0-----:R-:W2:Y:S01]  /*98040*/  LDL.LU R8, [R1+0xc40] ;  /* 0x000c400001087983 */ /* 0x001ea20000300800 */
[----:B------:R-:W2:Y:S02]  /*98050*/  LDL.LU R9, [R1+0xc44] ;  /* 0x000c440001097983 */ /* 0x000ea40000300800 */
[----:B------:R-:W2:Y:S02]  /*98060*/  LDL.LU R10, [R1+0xc48] ;  /* 0x000c4800010a7983 */ /* 0x000ea40000300800 */
[----:B------:R-:W2:Y:S01]  /*98070*/  LDL.LU R11, [R1+0xc4c] ;  /* 0x000c4c00010b7983 */ /* 0x000ea20000300800 */
[----:B------:R-:W-:Y:S01]  /*98080*/  STL.64 [R1+0x600], R4 ;  /* 0x0006000401007387 */ /* 0x000fe20000100a00 */
[----:B------:R-:W-:Y:S02]  /*98090*/  STL.64 [R1+0x608], R6 ;  /* 0x0006080601007387 */ /* 0x000fe40000100a00 */
[----:B------:R0:W-:Y:S02]  /*980a0*/  STL.64 [R1+0x6dd0], R16 ;  /* 0x006dd01001007387 */ /* 0x0001e40000100a00 */
[----:B0-----:R-:W3:Y:S01]  /*980b0*/  LDL.LU R16, [R1+0xc10] ;  /* 0x000c100001107983 */ /* 0x001ee20000300800 */
[----:B------:R-:W3:Y:S02]  /*980c0*/  LDL.LU R17, [R1+0xc14] ;  /* 0x000c140001117983 */ /* 0x000ee40000300800 */
[----:B------:R-:W4:Y:S02]  /*980d0*/  LDL.LU R18, [R1+0xc18] ;  /* 0x000c180001127983 */ /* 0x000f240000300800 */
[----:B------:R-:W4:Y:S01]  /*980e0*/  LDL.LU R19, [R1+0xc1c] ;  /* 0x000c1c0001137983 */ /* 0x000f220000300800 */
[----:B------:R-:W2:Y:S04]  /*980f0*/  LDL.64 R12, [R1+0x100] ;  /* 0x00010000010c7983 */ /* 0x000ea80000100a00 */
[----:B--2---:R0:W-:Y:S04]  /*98100*/  STL.64 [R1+0x6df8], R12 ;  /* 0x006df80c01007387 */ /* 0x0041e80000100a00 */
[----:B0-----:R-:W2:Y:S01]  /*98110*/  LDL.64 R12, [R1+0x110] ;  /* 0x00011000010c7983 */ /* 0x001ea20000100a00 */
[----:B----4-:R-:W-:Y:S02]  /*98120*/  STL.64 [R1+0x6de0], R18 ;  /* 0x006de01201007387 */ /* 0x010fe40000100a00 */
[----:B---3--:R0:W-:Y:S02]  /*98130*/  STL.64 [R1+0x6dd8], R16 ;  /* 0x006dd81001007387 */ /* 0x0081e40000100a00 */
[----:B0-----:R-:W3:Y:S04]  /*98140*/  LDL.64 R16, [R1+0xf0] ;  /* 0x0000f00001107983 */ /* 0x001ee80000100a00 */
[----:B---3--:R0:W-:Y:S04]  /*98150*/  STL.64 [R1+0x6df0], R16 ;  /* 0x006df01001007387 */ /* 0x0081e80000100a00 */
[----:B0-----:R-:W3:Y:S01]  /*98160*/  LDL.LU R16, [R1+0xc30] ;  /* 0x000c300001107983 */ /* 0x001ee20000300800 */
[----:B------:R-:W3:Y:S02]  /*98170*/  LDL.LU R17, [R1+0xc34] ;  /* 0x000c340001117983 */ /* 0x000ee40000300800 */
[----:B------:R-:W3:Y:S02]  /*98180*/  LDL.LU R18, [R1+0xc38] ;  /* 0x000c380001127983 */ /* 0x000ee40000300800 */
[----:B------:R-:W3:Y:S01]  /*98190*/  LDL.LU R19, [R1+0xc3c] ;  /* 0x000c3c0001137983 */ /* 0x000ee20000300800 */
[----:B------:R-:W4:Y:S01]  /*981a0*/  LDL.64 R4, [R1+0xe0] ;  /* 0x0000e00001047983 */ /* 0x000f220000100a00 */
[----:B--2---:R-:W-:Y:S03]  /*981b0*/  HMMA.16816.F32.BF16 R8, R24, R12, R8 ;  /* 0x0000000c1808723c */ /* 0x004fe60000041808 */
[----:B----4-:R0:W-:Y:S04]  /*981c0*/  STL.64 [R1+0x6de8], R4 ;  /* 0x006de80401007387 */ /* 0x0101e80000100a00 */
[----:B0-----:R-:W2:Y:S01]  /*981d0*/  LDL.LU R4, [R1+0xc20] ;  /* 0x000c200001047983 */ /* 0x001ea20000300800 */
[----:B------:R-:W2:Y:S02]  /*981e0*/  LDL.LU R5, [R1+0xc24] ;  /* 0x000c240001057983 */ /* 0x000ea40000300800 */
[----:B------:R-:W2:Y:S02]  /*981f0*/  LDL.LU R6, [R1+0xc28] ;  /* 0x000c280001067983 */ /* 0x000ea40000300800 */
[----:B------:R-:W2:Y:S01]  /*98200*/  LDL.LU R7, [R1+0xc2c] ;  /* 0x000c2c0001077983 */ /* 0x000ea20000300800 */
[----:B------:R-:W4:Y:S01]  /*98210*/  LDL.LU R20, [R1+0xa20] ;  /* 0x000a200001147983 */ /* 0x000f220000300800 */
[----:B------:R-:W4:Y:S02]  /*98220*/  LDL.LU R21, [R1+0xa24] ;  /* 0x000a240001157983 */ /* 0x000f240000300800 */
[----:B------:R-:W4:Y:S02]  /*98230*/  LDL.LU R22, [R1+0xa28] ;  /* 0x000a280001167983 */ /* 0x000f240000300800 */
[----:B------:R-:W4:Y:S05]  /*98240*/  LDL.LU R23, [R1+0xa2c] ;  /* 0x000a2c0001177983 */ /* 0x000f2a0000300800 */
[----:B------:R0:W-:Y:S01]  /*98250*/  STL.64 [R1+0x5f0], R8 ;  /* 0x0005f00801007387 */ /* 0x0001e20000100a00 */
[----:B------:R1:W-:Y:S03]  /*98260*/  STL.64 [R1+0x5f8], R10 ;  /* 0x0005f80a01007387 */ /* 0x0003e60000100a00 */
[----:B0-----:R-:W2:Y:S01]  /*98270*/  LDL.LU.64 R8, [R1+0x6e00] ;  /* 0x006e000001087983 */ /* 0x001ea20000300a00 */
[----:B-1----:R-:W-:-:S02]  /*98280*/  MOV R11, R12 ;  /* 0x0000000c000b7202 */ /* 0x002fc40000000f00 */
[----:B------:R-:W-:Y:S02]  /*98290*/  MOV R10, R13 ;  /* 0x0000000d000a7202 */ /* 0x000fe40000000f00 */
[----:B------:R-:W3:Y:S03]  /*982a0*/  LDL.LU.64 R12, [R1+0x6df8] ;  /* 0x006df800010c7983 */ /* 0x000ee60000300a00 */
[----:B------:R-:W-:Y:S01]  /*982b0*/  STL.64 [R1+0x6d78], R10 ;  /* 0x006d780a01007387 */ /* 0x000fe20000100a00 */
[----:B--2---:R0:W-:Y:S04]  /*982c0*/  STL.64 [R1+0x6d70], R8 ;  /* 0x006d700801007387 */ /* 0x0041e80000100a00 */
[----:B0-----:R-:W2:Y:S01]  /*982d0*/  LDL.LU R8, [R1+0x9f0] ;  /* 0x0009f00001087983 */ /* 0x001ea20000300800 */
[----:B------:R-:W2:Y:S02]  /*982e0*/  LDL.LU R9, [R1+0x9f4] ;  /* 0x0009f40001097983 */ /* 0x000ea40000300800 */
[----:B------:R-:W2:Y:S02]  /*982f0*/  LDL.LU R10, [R1+0x9f8] ;  /* 0x0009f800010a7983 */ /* 0x000ea40000300800 */
[----:B------:R-:W2:Y:S01]  /*98300*/  LDL.LU R11, [R1+0x9fc] ;  /* 0x0009fc00010b7983 */ /* 0x000ea20000300800 */
[C---:B---3--:R-:W-:Y:S01]  /*98310*/  HMMA.16816.F32.BF16 R16, R24.reuse, R12, R16 ;  /* 0x0000000c1810723c */ /* 0x048fe20000041810 */
        /* <DEDUP_REMOVED lines=12> */
[----:B------:R0:W-:Y:S01]  /*983e0*/  STL.64 [R1+0x5e0], R16 ;  /* 0x0005e01001007387 */ /* 0x0001e20000100a00 */
[----:B------:R-:W-:Y:S03]  /*983f0*/  STL.64 [R1+0x5e8], R18 ;  /* 0x0005e81201007387 */ /* 0x000fe60000100a00 */
[----:B0-----:R-:W3:Y:S02]  /*98400*/  LDL.LU.64 R16, [R1+0x6df0] ;  /* 0x006df00001107983 */ /* 0x001ee40000300a00 */
[----:B---3--:R-:W-:Y:S01]  /*98410*/  HMMA.16816.F32.BF16 R4, R24, R16, R4 ;  /* 0x000000101804723c */ /* 0x008fe20000041804 */
[----:B------:R-:W-:-:S02]  /*98420*/  MOV R14, R16 ;  /* 0x00000010000e7202 */ /* 0x000fc40000000f00 */
[----:B------:R-:W-:Y:S11]  /*98430*/  MOV R29, R17 ;  /* 0x00000011001d7202 */ /* 0x000ff60000000f00 */
[----:B------:R-:W-:Y:S09]  /*98440*/  @!UPT UIADD3 URZ, URZ, URZ, URZ ;  /* 0x0000003f3f3ff290 */ /* 0x000ff2000fffe03f */
[----:B------:R0:W-:Y:S01]  /*98450*/  STL.64 [R1+0x5d0], R4 ;  /* 0x0005d00401007387 */ /* 0x0001e20000100a00 */
[----:B------:R-:W-:Y:S03]  /*98460*/  STL.64 [R1+0x5d8], R6 ;  /* 0x0005d80601007387 */ /* 0x000fe60000100a00 */
[----:B0-----:R-:W3:Y:S01]  /*98470*/  LDL.LU.64 R4, [R1+0x6de8] ;  /* 0x006de80001047983 */ /* 0x001ee20000300a00 */
[----:B------:R-:W3:Y:S02]  /*98480*/  LDL.LU.64 R18, [R1+0x6de0] ;  /* 0x006de00001127983 */ /* 0x000ee40000300a00 */
[----:B------:R-:W3:Y:S01]  /*98490*/  LDL.LU.64 R16, [R1+0x6dd8] ;  /* 0x006dd80001107983 */ /* 0x000ee20000300a00 */
[----:B------:R-:W-:Y:S01]  /*984a0*/  MOV R28, R12 ;  /* 0x0000000c001c7202 */ /* 0x000fe20000000f00 */
[----:B------:R-:W-:Y:S01]  /*984b0*/  IMAD.MOV.U32 R15, RZ, RZ, R13 ;  /* 0x000000ffff0f7224 */ /* 0x000fe200078e000d */
[----:B---3--:R-:W-:Y:S01]  /*984c0*/  HMMA.16816.F32.BF16 R16, R24, R4, R16 ;  /* 0x000000041810723c */ /* 0x008fe20000041810 */
[----:B------:R-:W-:-:S02]  /*984d0*/  MOV R12, R4 ;  /* 0x00000004000c7202 */ /* 0x000fc40000000f00 */
[----:B------:R-:W-:Y:S11]  /*984e0*/  MOV R13, R5 ;  /* 0x00000005000d7202 */ /* 0x000ff60000000f00 */
[----:B------:R-:W-:Y:S09]  /*984f0*/  @!UPT UIADD3 URZ, URZ, URZ, URZ ;  /* 0x0000003f3f3ff290 */ /* 0x000ff2000fffe03f */
[----:B------:R0:W-:Y:S01]  /*98500*/  STL.64 [R1+0x5c0], R16 ;  /* 0x0005c01001007387 */ /* 0x0001e20000100a00 */
[----:B------:R-:W-:Y:S03]  /*98510*/  STL.64 [R1+0x5c8], R18 ;  /* 0x0005c81201007387 */ /* 0x000fe60000100a00 */
[----:B0-----:R-:W2:Y:S01]  /*98520*/  LDL.LU.64 R16, [R1+0x6dd0] ;  /* 0x006dd00001107983 */ /* 0x001ea20000300a00 */
[----:B------:R-:W3:Y:S02]  /*98530*/  LDL.LU.64 R6, [R1+0x6dc8] ;  /* 0x006dc80001067983 */ /* 0x000ee40000300a00 */
[----:B------:R-:W4:Y:S02]  /*98540*/  LDL.LU.64 R4, [R1+0x6dc0] ;  /* 0x006dc00001047983 */ /* 0x000f240000300a00 */
[----:B----4-:R-:W-:Y:S01]  /*98550*/  HMMA.16816.F32.BF16 R24, R24, R4, R20 ;  /* 0x000000041818723c */ /* 0x010fe20000041814 */
[----:B------:R-:W2:Y:S01]  /*98560*/  LDL.LU.64 R22, [R1+0x6db8] ;  /* 0x006db80001167983 */ /* 0x000ea20000300a00 */
[----:B------:R-:W2:Y:S11]  /*98570*/  LDL.LU.64 R20, [R1+0x6db0] ;  /* 0x006db00001147983 */ /* 0x000eb60000300a00 */
[----:B------:R-:W-:Y:S10]  /*98580*/  @!UPT UIADD3 URZ, URZ, URZ, URZ ;  /* 0x0000003f3f3ff290 */ /* 0x000ff4000fffe03f */
[----:B------:R0:W-:Y:S01]  /*98590*/  STL.64 [R1+0x3b0], R24 ;  /* 0x0003b01801007387 */ /* 0x0001e20000100a00 */
[----:B------:R1:W-:Y:S03]  /*985a0*/  STL.64 [R1+0x3b8], R26 ;  /* 0x0003b81a01007387 */ /* 0x0003e60000100a00 */
        /* <DEDUP_REMOVED lines=22> */
[----:B------:R-:W2:Y:S01]  /*98710*/  LDL.LU.64 R10, [R1+0x6d78] ;  /* 0x006d7800010a7983 */ /* 0x000ea20000300a00 */
[----:B------:R-:W2:Y:S11]  /*98720*/  LDL.LU.64 R8, [R1+0x6d70] ;  /* 0x006d700001087983 */ /* 0x000eb60000300a00 */
[----:B------:R-:W-:Y:S10]  /*98730*/  @!UPT UIADD3 URZ, URZ, URZ, URZ ;  /* 0x0000003f3f3ff290 */ /* 0x000ff4000fffe03f */
[----:B------:R-:W-:Y:S01]  /*98740*/  STL.64 [R1+0x380], R16 ;  /* 0x0003801001007387 */ /* 0x000fe20000100a00 */
[----:B------:R0:W-:Y:S03]  /*98750*/  STL.64 [R1+0x388], R18 ;  /* 0x0003881201007387 */ /* 0x0001e60000100a00 */
[----:B0-----:R-:W2:Y:S01]  /*98760*/  LDL.LU.64 R18, [R1+0x6d68] ;  /* 0x006d680001127983 */ /* 0x001ea20000300a00 */
[----:B------:R-:W4:Y:S02]  /*98770*/  LDL.LU.64 R16, [R1+0x6d60] ;  /* 0x006d600001107983 */ /* 0x000f240000300a00 */
[----:B----4-:R-:W-:Y:S01]  /*98780*/  HMMA.16816.F32.BF16 R24, R20, R16, R24 ;  /* 0x000000101418723c */ /* 0x010fe20000041818 */
[----:B--2---:R-:W-:Y:S01]  /*98790*/  STL.64 [R1+0x6c30], R18 ;  /* 0x006c301201007387 */ /* 0x004fe20000100a00 */
[----:B------:R0:W-:Y:S11]  /*987a0*/  STL.64 [R1+0x6c28], R16 ;  /* 0x006c281001007387 */ /* 0x0001f60000100a00 */
[----:B------:R-:W-:Y:S10]  /*987b0*/  @!UPT UIADD3 URZ, URZ, URZ, URZ ;  /* 0x0000003f3f3ff290 */ /* 0x000ff4000fffe03f */
[----:B------:R-:W-:Y:S01]  /*987c0*/  STL.64 [R1+0x370], R24 ;  /* 0x0003701801007387 */ /* 0x000fe20000100a00 */
[----:B------:R-:W-:Y:S02]  /*987d0*/  STL.64 [R1+0x378], R26 ;  /* 0x0003781a01007387 */ /* 0x000fe40000100a00 */
[----:B0-----:R-:W2:Y:S02]  /*987e0*/  LDL.LU R16, [R1+0x500] ;  /* 0x0005000001107983 */ /* 0x001ea40000300800 */
[----:B------:R-:W2:Y:S01]  /*987f0*/  LDL.LU R17, [R1+0x504] ;  /* 0x0005040001117983 */ /* 0x000ea20000300800 */
[----:B------:R-:W4:Y:S01]  /*98800*/  LDL.LU R18, [R1+0x508] ;  /* 0x0005080001127983 */ /* 0x000f220000300800 */
[----:B------:R-:W4:Y:S03]  /*98810*/  LDL.LU R19, [R1+0x50c] ;  /* 0x00050c0001137983 */ /* 0x000f260000300800 */
[----:B----4-:R-:W-:Y:S01]  /*98820*/  STL.64 [R1+0x6c40], R18 ;  /* 0x006c401201007387 */ /* 0x010fe20000100a00 */
[----:B--2---:R0:W-:Y:S02]  /*98830*/  STL.64 [R1+0x6c38], R16 ;  /* 0x006c381001007387 */ /* 0x0041e40000100a00 */
[----:B0-----:R-:W-:-:S02]  /*98840*/  MOV R16, R5 ;  /* 0x0000000500107202 */ /* 0x001fc40000000f00 */
[----:B------:R-:W-:Y:S01]  /*98850*/  MOV R17, R4 ;  /* 0x0000000400117202 */ /* 0x000fe20000000f00 */
[----:B------:R-:W-:Y:S01]  /*98860*/  MOV R4, R12 ;  /* 0x0000000c00047202 */ /* 0x000fe20000000f00 */
[----:B------:R-:W-:Y:S01]  /*98870*/  MOV R5, R13 ;  /* 0x0000000d00057202 */ /* 0x000fe20000000f00 */
[----:B------:R-:W2:Y:S01]  /*98880*/  LDL.LU R12, [R1+0x6d58] ;  /* 0x006d5800010c7983 */ /* 0x000ea20000300800 */
[----:B------:R-:W2:Y:S03]  /*98890*/  LDL.LU R13, [R1+0x6d54] ;  /* 0x006d5400010d7983 */ /* 0x000ea60000300800 */
[----:B------:R-:W-:Y:S01]  /*988a0*/  STL.64 [R1+0x6c88], R4 ;  /* 0x006c880401007387 */ /* 0x000fe20000100a00 */
[----:B------:R0:W-:Y:S03]  /*988b0*/  STL.64 [R1+0x6c50], R16 ;  /* 0x006c501001007387 */ /* 0x0001e60000100a00 */
[----:B0-----:R-:W4:Y:S01]  /*988c0*/  LDL.64 R16, [R1+0x20] ;  /* 0x0000200001107983 */ /* 0x001f220000100a00 */
[----:B------:R-:W-:-:S02]  /*988d0*/  MOV R4, R14 ;  /* 0x0000000e00047202 */ /* 0x000fc40000000f00 */
[----:B------:R-:W-:Y:S01]  /*988e0*/  MOV R5, R29 ;  /* 0x0000001d00057202 */ /* 0x000fe20000000f00 */
[----:B----4-:R0:W-:Y:S04]  /*988f0*/  STL.64 [R1+0x6c68], R16 ;  /* 0x006c681001007387 */ /* 0x0101e80000100a00 */
[----:B0-----:R-:W4:Y:S01]  /*98900*/  LDL.LU R16, [R1+0x530] ;  /* 0x0005300001107983 */ /* 0x001f220000300800 */
[----:B------:R-:W4:Y:S02]  /*98910*/  LDL.LU R17, [R1+0x534] ;  /* 0x0005340001117983 */ /* 0x000f240000300800 */
[----:B------:R-:W2:Y:S02]  /*98920*/  LDL.LU R18, [R1+0x538] ;  /* 0x0005380001127983 */ /* 0x000ea40000300800 */
[----:B------:R-:W2:Y:S01]  /*98930*/  LDL.LU R19, [R1+0x53c] ;  /* 0x00053c0001137983 */ /* 0x000ea20000300800 */
[----:B------:R-:W3:Y:S01]  /*98940*/  LDL.LU R14, [R1+0x6d50] ;  /* 0x006d5000010e7983 */ /* 0x000ee20000300800 */
[----:B------:R-:W-:Y:S03]  /*98950*/  STL.64 [R1+0x6ca0], R4 ;  /* 0x006ca00401007387 */ /* 0x000fe60000100a00 */
[----:B--2---:R-:W-:Y:S01]  /*98960*/  STL.64 [R1+0x6c80], R18 ;  /* 0x006c801201007387 */ /* 0x004fe20000100a00 */
[----:B----4-:R0:W-:Y:S03]  /*98970*/  STL.64 [R1+0x6c78], R16 ;  /* 0x006c781001007387 */ /* 0x0101e60000100a00 */
[----:B0-----:R-:W2:Y:S01]  /*98980*/  LDL.LU R16, [R1+0x5b0] ;  /* 0x0005b00001107983 */ /* 0x001ea20000300800 */
[----:B------:R-:W2:Y:S02]  /*98990*/  LDL.LU R17, [R1+0x5b4] ;  /* 0x0005b40001117983 */ /* 0x000ea40000300800 */
[----:B------:R-:W4:Y:S02]  /*989a0*/  LDL.LU R18, [R1+0x5b8] ;  /* 0x0005b80001127983 */ /* 0x000f240000300800 */
[----:B------:R-:W4:Y:S02]  /*989b0*/  LDL.LU R19, [R1+0x5bc] ;  /* 0x0005bc0001137983 */ /* 0x000f240000300800 */
[----:B------:R-:W-:Y:S01]  /*989c0*/  IMAD.MOV.U32 R4, RZ, RZ, R28 ;  /* 0x000000ffff047224 */ /* 0x000fe200078e001c */
[----:B------:R-:W-:-:S05]  /*989d0*/  MOV R5, R15 ;  /* 0x0000000f00057202 */ /* 0x000fca0000000f00 */
[----:B------:R0:W-:Y:S02]  /*989e0*/  STL.64 [R1+0x6cb8], R4 ;  /* 0x006cb80401007387 */ /* 0x0001e40000100a00 */
[----:B0-----:R-:W-:Y:S02]  /*989f0*/  MOV R4, R11 ;  /* 0x0000000b00047202 */ /* 0x001fe40000000f00 */
[----:B------:R-:W-:-:S05]  /*98a00*/  MOV R5, R10 ;  /* 0x0000000a00057202 */ /* 0x000fca0000000f00 */
[----:B------:R-:W-:Y:S04]  /*98a10*/  STL.64 [R1+0x6cd0], R4 ;  /* 0x006cd00401007387 */ /* 0x000fe80000100a00 */
[----:B----4-:R-:W-:Y:S01]  /*98a20*/  STL.64 [R1+0x6c98], R18 ;  /* 0x006c981201007387 */ /* 0x010fe20000100a00 */
[----:B--2---:R0:W-:Y:S03]  /*98a30*/  STL.64 [R1+0x6c90], R16 ;  /* 0x006c901001007387 */ /* 0x0041e60000100a00 */
[----:B0-----:R-:W2:Y:S01]  /*98a40*/  LDL.LU R16, [R1+0xb90] ;  /* 0x000b900001107983 */ /* 0x001ea20000300800 */
[----:B------:R-:W2:Y:S02]  /*98a50*/  LDL.LU R17, [R1+0xb94] ;  /* 0x000b940001117983 */ /* 0x000ea40000300800 */
[----:B------:R-:W4:Y:S02]  /*98a60*/  LDL.LU R18, [R1+0xb98] ;  /* 0x000b980001127983 */ /* 0x000f240000300800 */
[----:B------:R-:W4:Y:S01]  /*98a70*/  LDL.LU R19, [R1+0xb9c] ;  /* 0x000b9c0001137983 */ /* 0x000f220000300800 */
[----:B------:R-:W2:Y:S04]  /*98a80*/  LDL.64 R4, [R1+0x120] ;  /* 0x0001200001047983 */ /* 0x000ea80000100a00 */
[----:B--2---:R0:W-:Y:S01]  /*98a90*/  STL.64 [R1+0x6ce8], R4 ;  /* 0x006ce80401007387 */ /* 0x0041e20000100a00 */
[----:B----4-:R-:W-:Y:S02]  /*98aa0*/  STL.64 [R1+0x6cb0], R18 ;  /* 0x006cb01201007387 */ /* 0x010fe40000100a00 */
[----:B------:R1:W-:Y:S01]  /*98ab0*/  STL.64 [R1+0x6ca8], R16 ;  /* 0x006ca81001007387 */ /* 0x0003e20000100a00 */
[----:B0-----:R-:W-:-:S02]  /*98ac0*/  MOV R4, R9 ;  /* 0x0000000900047202 */ /* 0x001fc40000000f00 */
[----:B------:R-:W-:Y:S01]  /*98ad0*/  MOV R5, R8 ;  /* 0x0000000800057202 */ /* 0x000fe20000000f00 */
[----:B-1----:R-:W2:Y:S01]  /*98ae0*/  LDL.LU R16, [R1+0xba0] ;  /* 0x000ba00001107983 */ /* 0x002ea20000300800 */
[----:B------:R-:W2:Y:S02]  /*98af0*/  LDL.LU R17, [R1+0xba4] ;  /* 0x000ba40001117983 */ /* 0x000ea40000300800 */
[----:B------:R-:W4:Y:S02]  /*98b00*/  LDL.LU R18, [R1+0xba8] ;  /* 0x000ba80001127983 */ /* 0x000f240000300800 */
[----:B------:R-:W4:Y:S01]  /*98b10*/  LDL.LU R19, [R1+0xbac] ;  /* 0x000bac0001137983 */ /* 0x000f220000300800 */
[----:B------:R0:W-:Y:S04]  /*98b20*/  STL.64 [R1+0x6d00], R4 ;  /* 0x006d000401007387 */ /* 0x0001e80000100a00 */
[----:B0-----:R-:W2:Y:S04]  /*98b30*/  LDL.64 R4, [R1+0x140] ;  /* 0x0001400001047983 */ /* 0x001ea80000100a00 */
[----:B--2---:R-:W-:Y:S01]  /*98b40*/  STL.64 [R1+0x6d18], R4 ;  /* 0x006d180401007387 */ /* 0x004fe20000100a00 */
[----:B----4-:R-:W-:Y:S02]  /*98b50*/  STL.64 [R1+0x6cc8], R18 ;  /* 0x006cc81201007387 */ /* 0x010fe40000100a00 */
[----:B------:R0:W-:Y:S02]  /*98b60*/  STL.64 [R1+0x6cc0], R16 ;  /* 0x006cc01001007387 */ /* 0x0001e40000100a00 */
[----:B0-----:R-:W2:Y:S01]  /*98b70*/  LDL.LU R16, [R1+0xbb0] ;  /* 0x000bb00001107983 */ /* 0x001ea20000300800 */
[----:B------:R-:W2:Y:S02]  /*98b80*/  LDL.LU R17, [R1+0xbb4] ;  /* 0x000bb40001117983 */ /* 0x000ea40000300800 */
[----:B------:R-:W4:Y:S02]  /*98b90*/  LDL.LU R18, [R1+0xbb8] ;  /* 0x000bb80001127983 */ /* 0x000f240000300800 */
[----:B------:R-:W4:Y:S01]  /*98ba0*/  LDL.LU R19, [R1+0xbbc] ;  /* 0x000bbc0001137983 */ /* 0x000f220000300800 */
[----:B------:R-:W2:Y:S01]  /*98bb0*/  LDL.LU R24, [R1+0x9c0] ;  /* 0x0009c00001187983 */ /* 0x000ea20000300800 */
[----:B------:R-:W2:Y:S02]  /*98bc0*/  LDL.LU R25, [R1+0x9c4] ;  /* 0x0009c40001197983 */ /* 0x000ea40000300800 */
[----:B------:R-:W2:Y:S01]  /*98bd0*/  LDL.LU R26, [R1+0x9c8] ;  /* 0x0009c800011a7983 */ /* 0x000ea20000300800 */
[----:B---3--:R-:W-:-:S02]  /*98be0*/  MOV R4, R7 ;  /* 0x0000000700047202 */ /* 0x008fc40000000f00 */
[----:B------:R-:W-:Y:S01]  /*98bf0*/  MOV R5, R6 ;  /* 0x0000000600057202 */ /* 0x000fe20000000f00 */
[----:B------:R-:W3:Y:S01]  /*98c00*/  LDL.LU R27, [R1+0x9cc] ;  /* 0x0009cc00011b7983 */ /* 0x000ee20000300800 */
[----:B------:R-:W3:Y:S02]  /*98c10*/  LDL.LU R8, [R1+0x9d0] ;  /* 0x0009d00001087983 */ /* 0x000ee40000300800 */
[----:B------:R-:W3:Y:S02]  /*98c20*/  LDL.LU R9, [R1+0x9d4] ;  /* 0x0009d40001097983 */ /* 0x000ee40000300800 */
[----:B------:R-:W3:Y:S01]  /*98c30*/  LDL.LU R10, [R1+0x9d8] ;  /* 0x0009d800010a7983 */ /* 0x000ee20000300800 */
[----:B------:R-:W3:Y:S01]  /*98c40*/  LDL.LU R11, [R1+0x9dc] ;  /* 0x0009dc00010b7983 */ /* 0x000ee20000300800 */
[----:B------:R-:W-:Y:S03]  /*98c50*/  STL.64 [R1+0x6d30], R4 ;  /* 0x006d300401007387 */ /* 0x000fe60000100a00 */
        /* <DEDUP_REMOVED lines=33> */
[----:B0-----:R-:W3:Y:S01]  /*98e70*/  LDL.LU.64 R8, [R1+0x6d48] ;  /* 0x006d480001087983 */ /* 0x001ee20000300a00 */
[----:B------:R-:W-:-:S02]  /*98e80*/  MOV R4, R2 ;  /* 0x0000000200047202 */ /* 0x000fc40000000f00 */
[----:B------:R-:W-:Y:S01]  /*98e90*/  MOV R5, R0 ;  /* 0x0000000000057202 */ /* 0x000fe20000000f00 */
[C---:B---3--:R-:W-:Y:S01]  /*98ea0*/  HMMA.16816.F32.BF16 R24, R20.reuse, R8, R24 ;  /* 0x000000081418723c */ /* 0x048fe20000041818 */
[----:B------:R0:W-:Y:S04]  /*98eb0*/  STL.64 [R1+0x6c48], R8 ;  /* 0x006c480801007387 */ /* 0x0001e80000100a00 */
[----:B0-----:R-:W3:Y:S11]  /*98ec0*/  LDL.LU R8, [R1+0x510] ;  /* 0x0005100001087983 */ /* 0x001ef60000300800 */
[----:B------:R-:W-:Y:S07]  /*98ed0*/  @!UPT UIADD3 URZ, URZ, URZ, URZ ;  /* 0x0000003f3f3ff290 */ /* 0x000fee000fffe03f */
[----:B------:R-:W-:Y:S01]  /*98ee0*/  STL.64 [R1+0x350], R24 ;  /* 0x0003501801007387 */ /* 0x000fe20000100a00 */
[----:B------:R-:W-:Y:S02]  /*98ef0*/  STL.64 [R1+0x358], R26 ;  /* 0x0003581a01007387 */ /* 0x000fe40000100a00 */
[----:B------:R-:W0:Y:S01]  /*98f00*/  LDSM.16.M88.4 R24, [R3+0x45000] ;  /* 0x045000000318783b */ /* 0x000e220000000200 */
[C---:B--2---:R-:W-:Y:S01]  /*98f10*/  HMMA.16816.F32.BF16 R4, R20.reuse, R4, R16 ;  /* 0x000000041404723c */ /* 0x044fe20000041810 */
[----:B------:R-:W3:Y:S02]  /*98f20*/  LDL.LU R9, [R1+0x514] ;  /* 0x0005140001097983 */ /* 0x000ee40000300800 */
[----:B------:R-:W3:Y:S02]  /*98f30*/  LDL.LU R10, [R1+0x518] ;  /* 0x00051800010a7983 */ /* 0x000ee40000300800 */
[----:B------:R-:W3:Y:S01]  /*98f40*/  LDL.LU R11, [R1+0x51c] ;  /* 0x00051c00010b7983 */ /* 0x000ee20000300800 */
[----:B0-----:R-:W-:Y:S01]  /*98f50*/  STL.64 [R1+0x6b58], R26 ;  /* 0x006b581a01007387 */ /* 0x001fe20000100a00 */
[----:B------:R0:W-:Y:S03]  /*98f60*/  STL.64 [R1+0x6b50], R24 ;  /* 0x006b501801007387 */ /* 0x0001e60000100a00 */
[----:B0-----:R-:W2:Y:S01]  /*98f70*/  LDL.LU R24, [R1+0x520] ;  /* 0x0005200001187983 */ /* 0x001ea20000300800 */
[----:B------:R-:W2:Y:S02]  /*98f80*/  LDL.LU R25, [R1+0x524] ;  /* 0x0005240001197983 */ /* 0x000ea40000300800 */
[----:B------:R-:W2:Y:S02]  /*98f90*/  LDL.LU R26, [R1+0x528] ;  /* 0x00052800011a7983 */ /* 0x000ea40000300800 */
[----:B------:R-:W2:Y:S01]  /*98fa0*/  LDL.LU R27, [R1+0x52c] ;  /* 0x00052c00011b7983 */ /* 0x000ea20000300800 */
[----:B------:R-:W4:Y:S01]  /*98fb0*/  LDL.LU.64 R18, [R1+0x6d40] ;  /* 0x006d400001127983 */ /* 0x000f220000300a00 */
[----:B------:R-:W4:Y:S06]  /*98fc0*/  LDL.LU.64 R16, [R1+0x6d38] ;  /* 0x006d380001107983 */ /* 0x000f2c0000300a00 */
[----:B------:R0:W-:Y:S02]  /*98fd0*/  STL.64 [R1+0x340], R4 ;  /* 0x0003400401007387 */ /* 0x0001e40000100a00 */
[----:B------:R4:W-:Y:S01]  /*98fe0*/  STL.64 [R1+0x348], R6 ;  /* 0x0003480601007387 */ /* 0x0009e20000100a00 */
[----:B0-----:R-:W4:Y:S02]  /*98ff0*/  LDL.LU.64 R4, [R1+0x6d30] ;  /* 0x006d300001047983 */ /* 0x001f240000300a00 */
[C---:B----4-:R-:W-:Y:S02]  /*99000*/  HMMA.16816.F32.BF16 R4, R20.reuse, R4, R16 ;  /* 0x000000041404723c */ /* 0x050fe40000041810 */
[----:B------:R-:W4:Y:S01]  /*99010*/  LDL.LU.64 R18, [R1+0x6d28] ;  /* 0x006d280001127983 */ /* 0x000f220000300a00 */
[----:B------:R-:W4:Y:S11]  /*99020*/  LDL.LU.64 R16, [R1+0x6d20] ;  /* 0x006d200001107983 */ /* 0x000f360000300a00 */
[----:B------:R-:W-:Y:S09]  /*99030*/  @!UPT UIADD3 URZ, URZ, URZ, URZ ;  /* 0x0000003f3f3ff290 */ /* 0x000ff2000fffe03f */
[----:B------:R0:W-:Y:S01]  /*99040*/  STL.64 [R1+0x330], R4 ;  /* 0x0003300401007387 */ /* 0x0001e20000100a00 */
[----:B------:R-:W-:Y:S03]  /*99050*/  STL.64 [R1+0x338], R6 ;  /* 0x0003380601007387 */ /* 0x000fe60000100a00 */
[----:B0-----:R-:W4:Y:S02]  /*99060*/  LDL.LU.64 R4, [R1+0x6d18] ;  /* 0x006d180001047983 */ /* 0x001f240000300a00 */
[C---:B----4-:R-:W-:Y:S01]  /*99070*/  HMMA.16816.F32.BF16 R16, R20.reuse, R4, R16 ;  /* 0x000000041410723c */ /* 0x050fe20000041810 */
[----:B------:R-:W-:Y:S02]  /*99080*/  MOV R28, R4 ;  /* 0x00000004001c7202 */ /* 0x000fe40000000f00 */
[----:B------:R-:W-:Y:S11]  /*99090*/  MOV R15, R5 ;  /* 0x00000005000f7202 */ /* 0x000ff60000000f00 */
[----:B------:R-:W-:Y:S09]  /*990a0*/  @!UPT UIADD3 URZ, URZ, URZ, URZ ;  /* 0x0000003f3f3ff290 */ /* 0x000ff2000fffe03f */
[----:B------:R-:W-:Y:S01]  /*990b0*/  STL.64 [R1+0x320], R16 ;  /* 0x0003201001007387 */ /* 0x000fe20000100a00 */
[----:B------:R0:W-:Y:S03]  /*990c0*/  STL.64 [R1+0x328], R18 ;  /* 0x0003281201007387 */ /* 0x0001e60000100a00 */
[----:B0-----:R-:W4:Y:S01]  /*990d0*/  LDL.LU.64 R18, [R1+0x6d10] ;  /* 0x006d100001127983 */ /* 0x001f220000300a00 */
[----:B------:R-:W4:Y:S02]  /*990e0*/  LDL.LU.64 R16, [R1+0x6d08] ;  /* 0x006d080001107983 */ /* 0x000f240000300a00 */
[----:B------:R-:W4:Y:S02]  /*990f0*/  LDL.LU.64 R4, [R1+0x6d00] ;  /* 0x006d000001047983 */ /* 0x000f240000300a00 */
[C---:B----4-:R-:W-:Y:S01]  /*99100*/  HMMA.16816.F32.BF16 R4, R20.reuse, R4, R16 ;  /* 0x000000041404723c */ /* 0x050fe20000041810 */
[----:B------:R-:W4:Y:S01]  /*99110*/  LDL.LU.64 R18, [R1+0x6cf8] ;  /* 0x006cf80001127983 */ /* 0x000f220000300a00 */
[----:B------:R-:W4:Y:S11]  /*99120*/  LDL.LU.64 R16, [R1+0x6cf0] ;  /* 0x006cf00001107983 */ /* 0x000f360000300a00 */
[----:B------:R-:W-:Y:S10]  /*99130*/  @!UPT UIADD3 URZ, URZ, URZ, URZ ;  /* 0x0000003f3f3ff290 */ /* 0x000ff4000fffe03f */
[----:B------:R0:W-:Y:S01]  /*99140*/  STL.64 [R1+0x310], R4 ;  /* 0x0003100401007387 */ /* 0x0001e20000100a00 */
[----:B------:R-:W-:Y:S03]  /*99150*/  STL.64 [R1+0x318], R6 ;  /* 0x0003180601007387 */ /* 0x000fe60000100a00 */
[----:B0-----:R-:W4:Y:S02]  /*99160*/  LDL.LU.64 R4, [R1+0x6ce8] ;  /* 0x006ce80001047983 */ /* 0x001f240000300a00 */
[C---:B----4-:R-:W-:Y:S01]  /*99170*/  HMMA.16816.F32.BF16 R16, R20.reuse, R4, R16 ;  /* 0x000000041410723c */ /* 0x050fe20000041810 */
[----:B------:R-:W-:Y:S01]  /*99180*/  MOV R2, R4 ;  /* 0x0000000400027202 */ /* 0x000fe20000000f00 */
[----:B------:R-:W-:Y:S11]  /*99190*/  IMAD.MOV.U32 R0, RZ, RZ, R5 ;  /* 0x000000ffff007224 */ /* 0x000ff600078e0005 */
[----:B------:R-:W-:Y:S10]  /*991a0*/  @!UPT UIADD3 URZ, URZ, URZ, URZ ;  /* 0x0000003f3f3ff290 */ /* 0x000ff4000fffe03f */
        /* <DEDUP_REMOVED lines=34> */
[----:B------:R-:W2:Y:S01]  /*993d0*/  LDL.LU.64 R16, [R1+0x6c68] ;  /* 0x006c680001107983 */ /* 0x000ea20000300a00 */
[----:B-1----:R-:W2:Y:S02]  /*993e0*/  LDL.LU.64 R6, [R1+0x6c60] ;  /* 0x006c600001067983 */ /* 0x002ea40000300a00 */
        /* <DEDUP_REMOVED lines=11> */
[----:B------:R0:W-:Y:S01]  /*994a0*/  STL.64 [R1+0x2b0], R24 ;  /* 0x0002b01801007387 */ /* 0x0001e20000100a00 */
[----:B------:R-:W-:Y:S01]  /*994b0*/  STL.64 [R1+0x2b8], R26 ;  /* 0x0002b81a01007387 */ /* 0x000fe20000100a00 */
[----:B0-----:R-:W-:Y:S02]  /*994c0*/  MOV R25, R16 ;  /* 0x0000001000197202 */ /* 0x001fe40000000f00 */
[----:B------:R-:W-:Y:S02]  /*994d0*/  MOV R24, R17 ;  /* 0x0000001100187202 */ /* 0x000fe40000000f00 */
[----:B------:R-:W3:Y:S03]  /*994e0*/  LDL.LU.64 R16, [R1+0x6c50] ;  /* 0x006c500001107983 */ /* 0x000ee60000300a00 */
[----:B------:R0:W-:Y:S02]  /*994f0*/  STL.64 [R1+0x6bb0], R24 ;  /* 0x006bb01801007387 */ /* 0x0001e40000100a00 */
[----:B0-----:R-:W2:Y:S01]  /*99500*/  LDL.64 R24, [R1] ;  /* 0x0000000001187983 */ /* 0x001ea20000100a00 */
[C---:B---3--:R-:W-:Y:S03]  /*99510*/  HMMA.16816.F32.BF16 R16, R4.reuse, R16, R8 ;  /* 0x000000100410723c */ /* 0x048fe60000041808 */
[----:B------:R-:W3:Y:S11]  /*99520*/  LDL.LU.64 R8, [R1+0x6c48] ;  /* 0x006c480001087983 */ /* 0x000ef60000300a00 */
[----:B------:R-:W-:Y:S09]  /*99530*/  @!UPT UIADD3 URZ, URZ, URZ, URZ ;  /* 0x0000003f3f3ff290 */ /* 0x000ff2000fffe03f */
        /* <DEDUP_REMOVED lines=10> */
[----:B------:R-:W4:Y:S01]  /*995e0*/  LDL.LU.64 R16, [R1+0x6c28] ;  /* 0x006c280001107983 */ /* 0x000f220000300a00 */
[----:B------:R-:W-:Y:S02]  /*995f0*/  MOV R11, R24 ;  /* 0x00000018000b7202 */ /* 0x000fe40000000f00 */
[----:B------:R-:W-:-:S05]  /*99600*/  MOV R10, R25 ;  /* 0x00000019000a7202 */ /* 0x000fca0000000f00 */
[----:B------:R-:W-:Y:S01]  /*99610*/  STL.64 [R1+0x6c20], R10 ;  /* 0x006c200a01007387 */ /* 0x000fe20000100a00 */
[----:B---3--:R4:W-:Y:S02]  /*99620*/  STL.64 [R1+0x6c18], R8 ;  /* 0x006c180801007387 */ /* 0x0089e40000100a00 */
[----:B------:R-:W3:Y:S01]  /*99630*/  LDL.LU R24, [R1+0x570] ;  /* 0x0005700001187983 */ /* 0x000ee20000300800 */
[----:B----4-:R-:W-:Y:S11]  /*99640*/  HMMA.16816.F32.BF16 R8, R4, R16, R20 ;  /* 0x000000100408723c */ /* 0x010ff60000041814 */
[----:B------:R-:W-:Y:S11]  /*99650*/  @!UPT UIADD3 URZ, URZ, URZ, URZ ;  /* 0x0000003f3f3ff290 */ /* 0x000ff6000fffe03f */
[----:B------:R-:W-:Y:S01]  /*99660*/  @!UPT UIADD3 URZ, URZ, URZ, URZ ;  /* 0x0000003f3f3ff290 */ /* 0x000fe2000fffe03f */
[----:B------:R-:W-:Y:S01]  /*99670*/  STL.64 [R1+0x280], R8 ;  /* 0x0002800801007387 */ /* 0x000fe20000100a00 */
[----:B------:R-:W-:Y:S02]  /*99680*/  STL.64 [R1+0x288], R10 ;  /* 0x0002880a01007387 */ /* 0x000fe40000100a00 */
[----:B------:R-:W3:Y:S02]  /*99690*/  LDL.LU R25, [R1+0x574] ;  /* 0x0005740001197983 */ /* 0x000ee40000300800 */
[----:B------:R-:W4:Y:S01]  /*996a0*/  LDL.LU R26, [R1+0x578] ;  /* 0x00057800011a7983 */ /* 0x000f220000300800 */
[----:B------:R-:W4:Y:S04]  /*996b0*/  LDL.LU R27, [R1+0x57c] ;  /* 0x00057c00011b7983 */ /* 0x000f280000300800 */
[----:B----4-:R-:W-:Y:S01]  /*996c0*/  STL.64 [R1+0x6bc0], R26 ;  /* 0x006bc01a01007387 */ /* 0x010fe20000100a00 */
[----:B---3--:R0:W-:Y:S03]  /*996d0*/  STL.64 [R1+0x6bb8], R24 ;  /* 0x006bb81801007387 */ /* 0x0081e60000100a00 */
[----:B0-----:R-:W3:Y:S04]  /*996e0*/  LDL.64 R24, [R1+0x130] ;  /* 0x0001300001187983 */ /* 0x001ee80000100a00 */
[----:B---3--:R0:W-:Y:S01]  /*996f0*/  STL.64 [R1+0x6bd0], R24 ;  /* 0x006bd01801007387 */ /* 0x0081e20000100a00 */
[----:B------:R-:W3:Y:S02]  /*99700*/  LDL.LU R20, [R1+0x4d0] ;  /* 0x0004d00001147983 */ /* 0x000ee40000300800 */
[----:B------:R-:W3:Y:S02]  /*99710*/  LDL.LU R21, [R1+0x4d4] ;  /* 0x0004d40001157983 */ /* 0x000ee40000300800 */
[----:B------:R-:W3:Y:S01]  /*99720*/  LDL.LU R22, [R1+0x4d8] ;  /* 0x0004d80001167983 */ /* 0x000ee20000300800 */
[----:B------:R-:W3:Y:S01]  /*99730*/  LDL.LU R23, [R1+0x4dc] ;  /* 0x0004dc0001177983 */ /* 0x000ee20000300800 */
[----:B------:R-:W4:Y:S02]  /*99740*/  LDL.LU R8, [R1+0x4e0] ;  /* 0x0004e00001087983 */ /* 0x000f240000300800 */
[----:B------:R-:W4:Y:S02]  /*99750*/  LDL.LU R9, [R1+0x4e4] ;  /* 0x0004e40001097983 */ /* 0x000f240000300800 */
[----:B------:R-:W4:Y:S01]  /*99760*/  LDL.LU R10, [R1+0x4e8] ;  /* 0x0004e800010a7983 */ /* 0x000f220000300800 */
[----:B------:R-:W4:Y:S01]  /*99770*/  LDL.LU R11, [R1+0x4ec] ;  /* 0x0004ec00010b7983 */ /* 0x000f220000300800 */
[----:B0-----:R-:W-:-:S02]  /*99780*/  MOV R24, R28 ;  /* 0x0000001c00187202 */ /* 0x001fc40000000f00 */
[----:B------:R-:W-:-:S05]  /*99790*/  MOV R25, R15 ;  /* 0x0000000f00197202 */ /* 0x000fca0000000f00 */
[----:B------:R0:W-:Y:S04]  /*997a0*/  STL.64 [R1+0x6be8], R24 ;  /* 0x006be81801007387 */ /* 0x0001e80000100a00 */
[----:B0-----:R-:W2:Y:S04]  /*997b0*/  LDL.64 R24, [R1+0x150] ;  /* 0x0001500001187983 */ /* 0x001ea80000100a00 */
[----:B--2---:R0:W-:Y:S04]  /*997c0*/  STL.64 [R1+0x6c00], R24 ;  /* 0x006c001801007387 */ /* 0x0041e80000100a00 */
[----:B0-----:R-:W2:Y:S01]  /*997d0*/  LDL.64 R24, [R1+0x30] ;  /* 0x0000300001187983 */ /* 0x001ea20000100a00 */
[----:B------:R-:W-:Y:S02]  /*997e0*/  STL.64 [R1+0x6b08], R18 ;  /* 0x006b081201007387 */ /* 0x000fe40000100a00 */
        /* <DEDUP_REMOVED lines=26> */
[----:B------:R-:W2:Y:S02]  /*99990*/  LDL.LU R19, [R1+0xb8c] ;  /* 0x000b8c0001137983 */ /* 0x000ea40000300800 */
[----:B------:R-:W-:Y:S01]  /*999a0*/  STL.64 [R1+0x270], R8 ;  /* 0x0002700801007387 */ /* 0x000fe20000100a00 */
[----:B------:R0:W-:Y:S03]  /*999b0*/  STL.64 [R1+0x278], R10 ;  /* 0x0002780a01007387 */ /* 0x0001e60000100a00 */
[----:B0-----:R-:W4:Y:S01]  /*999c0*/  LDL.LU.64 R10, [R1+0x6c20] ;  /* 0x006c2000010a7983 */ /* 0x001f220000300a00 */
[----:B------:R-:W3:Y:S01]  /*999d0*/  LDL.LU.64 R8, [R1+0x6c18] ;  /* 0x006c180001087983 */ /* 0x000ee20000300a00 */
[----:B------:R-:W-:-:S02]  /*999e0*/  MOV R2, R24 ;  /* 0x0000001800027202 */ /* 0x000fc40000000f00 */
[----:B------:R-:W-:Y:S01]  /*999f0*/  MOV R0, R25 ;  /* 0x0000001900007202 */ /* 0x000fe20000000f00 */
[C---:B---3--:R-:W-:Y:S08]  /*99a00*/  HMMA.16816.F32.BF16 R20, R4.reuse, R8, R20 ;  /* 0x000000080414723c */ /* 0x048ff00000041814 */
[C---:B--2---:R-:W-:Y:S11]  /*99a10*/  HMMA.16816.F32.BF16 R16, R4.reuse, R24, R16 ;  /* 0x000000180410723c */ /* 0x044ff60000041810 */
[----:B------:R-:W-:Y:S04]  /*99a20*/  @!UPT UIADD3 URZ, URZ, URZ, URZ ;  /* 0x0000003f3f3ff290 */ /* 0x000fe8000fffe03f */
[----:B------:R-:W-:Y:S01]  /*99a30*/  STL.64 [R1+0x260], R20 ;  /* 0x0002601401007387 */ /* 0x000fe20000100a00 */
[----:B------:R-:W-:Y:S02]  /*99a40*/  STL.64 [R1+0x268], R22 ;  /* 0x0002681601007387 */ /* 0x000fe40000100a00 */
[----:B------:R-:W0:Y:S02]  /*99a50*/  LDSM.16.M88.4 R20, [R3+0x46000] ;  /* 0x046000000314783b */ /* 0x000e240000000200 */
[----:B0-----:R-:W-:Y:S02]  /*99a60*/  STL.64 [R1+0x69f0], R22 ;  /* 0x0069f01601007387 */ /* 0x001fe40000100a00 */
[----:B------:R0:W-:Y:S02]  /*99a70*/  STL.64 [R1+0x69e8], R20 ;  /* 0x0069e81401007387 */ /* 0x0001e40000100a00 */
[----:B0-----:R-:W2:Y:S01]  /*99a80*/  LDL.LU.64 R20, [R1+0xd0] ;  /* 0x0000d00001147983 */ /* 0x001ea20000300a00 */
[----:B------:R-:W-:Y:S02]  /*99a90*/  STL.64 [R1+0x250], R16 ;  /* 0x0002501001007387 */ /* 0x000fe40000100a00 */
[----:B------:R0:W-:Y:S02]  /*99aa0*/  STL.64 [R1+0x258], R18 ;  /* 0x0002581201007387 */ /* 0x0001e40000100a00 */
        /* <DEDUP_REMOVED lines=16> */
[----:B------:R-:W-:Y:S02]  /*99bb0*/  STL [R1+0x6b68], R14 ;  /* 0x006b680e01007387 */ /* 0x000fe40000100800 */
[----:B------:R0:W-:Y:S02]  /*99bc0*/  STL.64 [R1+0x6b60], R12 ;  /* 0x006b600c01007387 */ /* 0x0001e40000100a00 */
[----:B0-----:R-:W2:Y:S01]  /*99bd0*/  LDL.64 R12, [R1+0x110] ;  /* 0x00011000010c7983 */ /* 0x001ea20000100a00 */
[C---:B---3--:R-:W-:Y:S03]  /*99be0*/  HMMA.16816.F32.BF16 R24, R4.reuse, R24, R16 ;  /* 0x000000180418723c */ /* 0x048fe60000041810 */
[----:B------:R-:W3:Y:S01]  /*99bf0*/  LDL.LU.64 R18, [R1+0x6be0] ;  /* 0x006be00001127983 */ /* 0x000ee20000300a00 */
[----:B------:R-:W3:Y:S11]  /*99c00*/  LDL.LU.64 R16, [R1+0x6bd8] ;  /* 0x006bd80001107983 */ /* 0x000ef60000300a00 */
[----:B------:R-:W-:Y:S08]  /*99c10*/  @!UPT UIADD3 URZ, URZ, URZ, URZ ;  /* 0x0000003f3f3ff290 */ /* 0x000ff0000fffe03f */
[----:B------:R0:W-:Y:S01]  /*99c20*/  STL.64 [R1+0x590], R24 ;  /* 0x0005901801007387 */ /* 0x0001e20000100a00 */
[----:B------:R-:W-:Y:S03]  /*99c30*/  STL.64 [R1+0x598], R26 ;  /* 0x0005981a01007387 */ /* 0x000fe60000100a00 */
[----:B0-----:R-:W3:Y:S02]  /*99c40*/  LDL.LU.64 R24, [R1+0x6bd0] ;  /* 0x006bd00001187983 */ /* 0x001ee40000300a00 */
[C---:B---3--:R-:W-:Y:S01]  /*99c50*/  HMMA.16816.F32.BF16 R16, R4.reuse, R24, R16 ;  /* 0x000000180410723c */ /* 0x048fe20000041810 */
[----:B------:R-:W-:Y:S01]  /*99c60*/  IMAD.MOV.U32 R23, RZ, RZ, R24 ;  /* 0x000000ffff177224 */ /* 0x000fe200078e0018 */
[----:B------:R-:W-:Y:S11]  /*99c70*/  MOV R22, R25 ;  /* 0x0000001900167202 */ /* 0x000ff60000000f00 */
[----:B------:R-:W-:Y:S10]  /*99c80*/  @!UPT UIADD3 URZ, URZ, URZ, URZ ;  /* 0x0000003f3f3ff290 */ /* 0x000ff4000fffe03f */
[----:B------:R0:W-:Y:S01]  /*99c90*/  STL.64 [R1+0x580], R16 ;  /* 0x0005801001007387 */ /* 0x0001e20000100a00 */
[----:B------:R-:W-:Y:S03]  /*99ca0*/  STL.64 [R1+0x588], R18 ;  /* 0x0005881201007387 */ /* 0x000fe60000100a00 */
[----:B0-----:R-:W3:Y:S01]  /*99cb0*/  LDL.LU.64 R16, [R1+0x6bc8] ;  /* 0x006bc80001107983 */ /* 0x001ee20000300a00 */
[----:B------:R-:W3:Y:S02]  /*99cc0*/  LDL.LU.64 R26, [R1+0x6bc0] ;  /* 0x006bc000011a7983 */ /* 0x000ee40000300a00 */
[----:B------:R-:W3:Y:S02]  /*99cd0*/  LDL.LU.64 R24, [R1+0x6bb8] ;  /* 0x006bb80001187983 */ /* 0x000ee40000300a00 */
[----:B------:R-:W-:Y:S01]  /*99ce0*/  STL.64 [R1+0x6b78], R22 ;  /* 0x006b781601007387 */ /* 0x000fe20000100a00 */
[----:B--2---:R0:W-:Y:S04]  /*99cf0*/  STL.64 [R1+0x6b70], R20 ;  /* 0x006b701401007387 */ /* 0x0041e80000100a00 */
[----:B0-----:R-:W2:Y:S01]  /*99d00*/  LDL.LU R20, [R1+0x560] ;  /* 0x0005600001147983 */ /* 0x001ea20000300800 */
[----:B------:R-:W2:Y:S02]  /*99d10*/  LDL.LU R21, [R1+0x564] ;  /* 0x0005640001157983 */ /* 0x000ea40000300800 */
[----:B------:R-:W2:Y:S02]  /*99d20*/  LDL.LU R22, [R1+0x568] ;  /* 0x0005680001167983 */ /* 0x000ea40000300800 */
[----:B------:R-:W2:Y:S01]  /*99d30*/  LDL.LU R23, [R1+0x56c] ;  /* 0x00056c0001177983 */ /* 0x000ea20000300800 */
[----:B---3--:R-:W-:Y:S01]  /*99d40*/  HMMA.16816.F32.BF16 R16, R4, R16, R24 ;  /* 0x000000100410723c */ /* 0x008fe20000041818 */
[----:B------:R-:W3:Y:S11]  /*99d50*/  LDL.LU.64 R24, [R1+0x6bb0] ;  /* 0x006bb00001187983 */ /* 0x000ef60000300a00 */
[----:B------:R-:W-:Y:S11]  /*99d60*/  @!UPT UIADD3 URZ, URZ, URZ, URZ ;  /* 0x0000003f3f3ff290 */ /* 0x000ff6000fffe03f */
[----:B------:R4:W-:Y:S01]  /*99d70*/  STL.64 [R1+0x570], R16 ;  /* 0x0005701001007387 */ /* 0x0009e20000100a00 */
[----:B------:R-:W-:Y:S01]  /*99d80*/  STL.64 [R1+0x578], R18 ;  /* 0x0005781201007387 */ /* 0x000fe20000100a00 */
[----:B----4-:R-:W-:Y:S02]  /*99d90*/  MOV R16, R11 ;  /* 0x0000000b00107202 */ /* 0x010fe40000000f00 */
[----:B------:R-:W-:-:S05]  /*99da0*/  MOV R17, R10 ;  /* 0x0000000a00117202 */ /* 0x000fca0000000f00 */
[----:B------:R2:W-:Y:S02]  /*99db0*/  STL.64 [R1+0x6b20], R16 ;  /* 0x006b201001007387 */ /* 0x0005e40000100a00 */
[----:B--2---:R-:W-:Y:S11]  /*99dc0*/  HMMA.16816.F32.BF16 R16, R4, R12, R20 ;  /* 0x0000000c0410723c */ /* 0x004ff60000041814 */
[----:B------:R-:W-:Y:S11]  /*99dd0*/  @!UPT UIADD3 URZ, URZ, URZ, URZ ;  /* 0x0000003f3f3ff290 */ /* 0x000ff6000fffe03f */
[----:B------:R-:W-:Y:S01]  /*99de0*/  @!UPT UIADD3 URZ, URZ, URZ, URZ ;  /* 0x0000003f3f3ff290 */ /* 0x000fe2000fffe03f */
[----:B------:R0:W-:Y:S01]  /*99df0*/  STL.64 [R1+0x560], R16 ;  /* 0x0005601001007387 */ /* 0x0001e20000100a00 */
[----:B------:R-:W-:Y:S03]  /*99e00*/  STL.64 [R1+0x568], R18 ;  /* 0x0005681201007387 */ /* 0x000fe60000100a00 */
[----:B0-----:R-:W2:Y:S01]  /*99e10*/  LDL.64 R16, [R1+0x10] ;  /* 0x0000100001107983 */ /* 0x001ea20000100a00 */
[----:B------:R-:W-:Y:S02]  /*99e20*/  MOV R11, R12 ;  /* 0x0000000c000b7202 */ /* 0x000fe40000000f00 */
[----:B------:R-:W-:Y:S01]  /*99e30*/  MOV R10, R13 ;  /* 0x0000000d000a7202 */ /* 0x000fe20000000f00 */
[----:B--2---:R3:W-:Y:S04]  /*99e40*/  STL.64 [R1+0x6b38], R16 ;  /* 0x006b381001007387 */ /* 0x0047e80000100a00 */
[----:B------:R-:W-:Y:S02]  /*99e50*/  STL.64 [R1+0x6ae8], R10 ;  /* 0x006ae80a01007387 */ /* 0x000fe40000100a00 */
[----:B------:R0:W-:Y:S01]  /*99e60*/  STL.64 [R1+0x6ae0], R8 ;  /* 0x006ae00801007387 */ /* 0x0001e20000100a00 */
[----:B---3--:R-:W-:-:S02]  /*99e70*/  MOV R16, R25 ;  /* 0x0000001900107202 */ /* 0x008fc40000000f00 */
[----:B------:R-:W-:Y:S01]  /*99e80*/  MOV R17, R24 ;  /* 0x0000001800117202 */ /* 0x000fe20000000f00 */
[----:B0-----:R-:W2:Y:S01]  /*99e90*/  LDL.LU R8, [R1+0x450] ;  /* 0x0004500001087983 */ /* 0x001ea20000300800 */
[----:B------:R-:W2:Y:S02]  /*99ea0*/  LDL.LU R9, [R1+0x454] ;  /* 0x0004540001097983 */ /* 0x000ea40000300800 */
[----:B------:R-:W3:Y:S02]  /*99eb0*/  LDL.LU R10, [R1+0x458] ;  /* 0x00045800010a7983 */ /* 0x000ee40000300800 */
[----:B------:R-:W3:Y:S01]  /*99ec0*/  LDL.LU R11, [R1+0x45c] ;  /* 0x00045c00010b7983 */ /* 0x000ee20000300800 */
[----:B------:R-:W-:Y:S01]  /*99ed0*/  STL.64 [R1+0x6b80], R16 ;  /* 0x006b801001007387 */ /* 0x000fe20000100a00 */
[----:B------:R-:W4:Y:S02]  /*99ee0*/  LDL.LU R24, [R1+0x4a0] ;  /* 0x0004a00001187983 */ /* 0x000f240000300800 */
[----:B------:R-:W4:Y:S02]  /*99ef0*/  LDL.LU R25, [R1+0x4a4] ;  /* 0x0004a40001197983 */ /* 0x000f240000300800 */
[----:B------:R-:W2:Y:S01]  /*99f00*/  LDL.LU R26, [R1+0x4a8] ;  /* 0x0004a800011a7983 */ /* 0x000ea20000300800 */
[----:B------:R-:W2:Y:S04]  /*99f10*/  LDL.LU R27, [R1+0x4ac] ;  /* 0x0004ac00011b7983 */ /* 0x000ea80000300800 */
[----:B--2---:R-:W-:Y:S01]  /*99f20*/  STL.64 [R1+0x6b90], R26 ;  /* 0x006b901a01007387 */ /* 0x004fe20000100a00 */
[----:B----4-:R0:W-:Y:S03]  /*99f30*/  STL.64 [R1+0x6b88], R24 ;  /* 0x006b881801007387 */ /* 0x0101e60000100a00 */
[----:B0-----:R-:W2:Y:S01]  /*99f40*/  LDL.LU R24, [R1+0x540] ;  /* 0x0005400001187983 */ /* 0x001ea20000300800 */
[----:B------:R-:W2:Y:S02]  /*99f50*/  LDL.LU R25, [R1+0x544] ;  /* 0x0005440001197983 */ /* 0x000ea40000300800 */
[----:B------:R-:W4:Y:S02]  /*99f60*/  LDL.LU R26, [R1+0x548] ;  /* 0x00054800011a7983 */ /* 0x000f240000300800 */
[----:B------:R-:W4:Y:S02]  /*99f70*/  LDL.LU R27, [R1+0x54c] ;  /* 0x00054c00011b7983 */ /* 0x000f240000300800 */
[----:B----4-:R-:W-:Y:S01]  /*99f80*/  STL.64 [R1+0x6ba0], R26 ;  /* 0x006ba01a01007387 */ /* 0x010fe20000100a00 */
[----:B--2---:R0:W-:Y:S02]  /*99f90*/  STL.64 [R1+0x6b98], R24 ;  /* 0x006b981801007387 */ /* 0x0041e40000100a00 */
[----:B------:R-:W2:Y:S01]  /*99fa0*/  LDL.64 R16, [R1+0xf0] ;  /* 0x0000f00001107983 */ /* 0x000ea20000100a00 */
[----:B0-----:R-:W4:Y:S04]  /*99fb0*/  LDL.64 R24, [R1+0x100] ;  /* 0x0001000001187983 */ /* 0x001f280000100a00 */
[----:B--2---:R0:W-:Y:S04]  /*99fc0*/  STL.64 [R1+0x6ba8], R16 ;  /* 0x006ba81001007387 */ /* 0x0041e80000100a00 */
        /* <DEDUP_REMOVED lines=36> */
[----:B------:R0:W-:Y:S01]  /*9a210*/  STL.64 [R1+0x550], R16 ;  /* 0x0005501001007387 */ /* 0x0001e20000100a00 */
[----:B------:R-:W-:Y:S03]  /*9a220*/  STL.64 [R1+0x558], R18 ;  /* 0x0005581201007387 */ /* 0x000fe60000100a00 */
[----:B0-----:R-:W3:Y:S01]  /*9a230*/  LDL.LU.64 R16, [R1+0x6ba8] ;  /* 0x006ba80001107983 */ /* 0x001ee20000300a00 */
[----:B------:R-:W3:Y:S02]  /*9a240*/  LDL.LU.64 R26, [R1+0x6ba0] ;  /* 0x006ba000011a7983 */ /* 0x000ee40000300a00 */
[----:B------:R-:W3:Y:S01]  /*9a250*/  LDL.LU.64 R24, [R1+0x6b98] ;  /* 0x006b980001187983 */ /* 0x000ee20000300a00 */
[C---:B------:R-:W-:Y:S08]  /*9a260*/  HMMA.16816.F32.BF16 R20, R4.reuse, R12, R20 ;  /* 0x0000000c0414723c */ /* 0x040ff00000041814 */
        /* <DEDUP_REMOVED lines=8> */
[----:B------:R-:W2:Y:S02]  /*9a2f0*/  LDL.LU.64 R16, [R1+0x6b80] ;  /* 0x006b800001107983 */ /* 0x000ea40000300a00 */
[----:B------:R-:W-:Y:S01]  /*9a300*/  STL.64 [R1+0x530], R20 ;  /* 0x0005301401007387 */ /* 0x000fe20000100a00 */
[----:B------:R0:W-:Y:S04]  /*9a310*/  STL.64 [R1+0x538], R22 ;  /* 0x0005381601007387 */ /* 0x0001e80000100a00 */
[----:B0-----:R-:W4:Y:S01]  /*9a320*/  LDL.LU.64 R22, [R1+0x6b78] ;  /* 0x006b780001167983 */ /* 0x001f220000300a00 */
[----:B------:R-:W3:Y:S01]  /*9a330*/  LDL.LU.64 R20, [R1+0x6b70] ;  /* 0x006b700001147983 */ /* 0x000ee20000300a00 */
[----:B------:R-:W-:Y:S01]  /*9a340*/  MOV R3, R12 ;  /* 0x0000000c00037202 */ /* 0x000fe20000000f00 */
[----:B------:R-:W-:Y:S01]  /*9a350*/  IMAD.MOV.U32 R15, RZ, RZ, R13 ;  /* 0x000000ffff0f7224 */ /* 0x000fe200078e000d */
[----:B------:R-:W2:Y:S01]  /*9a360*/  LDL.LU R14, [R1+0x6b68] ;  /* 0x006b6800010e7983 */ /* 0x000ea20000300800 */
[----:B------:R-:W2:Y:S01]  /*9a370*/  LDL.LU.64 R12, [R1+0x6b60] ;  /* 0x006b6000010c7983 */ /* 0x000ea20000300a00 */
[----:B---3--:R-:W-:Y:S02]  /*9a380*/  HMMA.16816.F32.BF16 R4, R4, R20, R24 ;  /* 0x000000140404723c */ /* 0x008fe40000041818 */
[----:B------:R-:W2:Y:S01]  /*9a390*/  LDL.LU.64 R26, [R1+0x6b58] ;  /* 0x006b5800011a7983 */ /* 0x000ea20000300a00 */
[----:B------:R-:W2:Y:S11]  /*9a3a0*/  LDL.LU.64 R24, [R1+0x6b50] ;  /* 0x006b500001187983 */ /* 0x000eb60000300a00 */
[----:B------:R-:W-:Y:S09]  /*9a3b0*/  @!UPT UIADD3 URZ, URZ, URZ, URZ ;  /* 0x0000003f3f3ff290 */ /* 0x000ff2000fffe03f */
[----:B------:R-:W-:Y:S01]  /*9a3c0*/  STL.64 [R1+0x240], R4 ;  /* 0x0002400401007387 */ /* 0x000fe20000100a00 */
[----:B------:R0:W-:Y:S03]  /*9a3d0*/  STL.64 [R1+0x248], R6 ;  /* 0x0002480601007387 */ /* 0x0001e60000100a00 */
[----:B0-----:R-:W3:Y:S01]  /*9a3e0*/  LDL R7, [R1+0x2788] ;  /* 0x0027880001077983 */ /* 0x001ee20000100800 */
[----:B------:R-:W-:Y:S01]  /*9a3f0*/  STL.64 [R1+0x6a00], R20 ;  /* 0x006a001401007387 */ /* 0x000fe20000100a00 */
[C---:B--2---:R-:W-:Y:S02]  /*9a400*/  HMMA.16816.F32.BF16 R16, R24.reuse, R16, R8 ;  /* 0x000000101810723c */ /* 0x044fe40000041808 */
[----:B------:R-:W2:Y:S01]  /*9a410*/  LDL.LU.64 R10, [R1+0x6b48] ;  /* 0x006b4800010a7983 */ /* 0x000ea20000300a00 */
[----:B------:R-:W2:Y:S11]  /*9a420*/  LDL.LU.64 R8, [R1+0x6b40] ;  /* 0x006b400001087983 */ /* 0x000eb60000300a00 */
[----:B------:R-:W-:Y:S09]  /*9a430*/  @!UPT UIADD3 URZ, URZ, URZ, URZ ;  /* 0x0000003f3f3ff290 */ /* 0x000ff2000fffe03f */
[----:B------:R0:W-:Y:S01]  /*9a440*/  STL.64 [R1+0x520], R16 ;  /* 0x0005201001007387 */ /* 0x0001e20000100a00 */
[----:B------:R-:W-:Y:S03]  /*9a450*/  STL.64 [R1+0x528], R18 ;  /* 0x0005281201007387 */ /* 0x000fe60000100a00 */
[----:B---3--:R-:W1:Y:S04]  /*9a460*/  LDSM.16.M88.4 R4, [R7+0x47000] ;  /* 0x047000000704783b */ /* 0x008e680000000200 */
[----:B0-----:R-:W2:Y:S02]  /*9a470*/  LDL.LU.64 R16, [R1+0x6b38] ;  /* 0x006b380001107983 */ /* 0x001ea40000300a00 */
        /* <DEDUP_REMOVED lines=24> */
[----:B---3--:R-:W-:Y:S02]  /*9a600*/  STL.64 [R1+0x69b0], R18 ;  /* 0x0069b01201007387 */ /* 0x008fe40000100a00 */
        /* <DEDUP_REMOVED lines=11> */
[----:B------:R-:W3:Y:S02]  /*9a6c0*/  LDL.LU.64 R8, [R1+0x6ae0] ;  /* 0x006ae00001087983 */ /* 0x000ee40000300a00 */
[----:B------:R-:W-:Y:S02]  /*9a6d0*/  STL [R1+0x6a90], R14 ;  /* 0x006a900e01007387 */ /* 0x000fe40000100800 */
[----:B------:R-:W-:Y:S01]  /*9a6e0*/  STL.64 [R1+0x6a88], R12 ;  /* 0x006a880c01007387 */ /* 0x000fe20000100a00 */
[----:B---3--:R-:W-:Y:S01]  /*9a6f0*/  HMMA.16816.F32.BF16 R16, R24, R8, R16 ;  /* 0x000000081810723c */ /* 0x008fe20000041810 */
[----:B------:R-:W-:Y:S11]  /*9a700*/  STL.64 [R1+0x6a68], R8 ;  /* 0x006a680801007387 */ /* 0x000ff60000100a00 */
[----:B------:R-:W-:Y:S11]  /*9a710*/  @!UPT UIADD3 URZ, URZ, URZ, URZ ;  /* 0x0000003f3f3ff290 */ /* 0x000ff6000fffe03f */
[----:B------:R0:W-:Y:S01]  /*9a720*/  STL.64 [R1+0x4d0], R16 ;  /* 0x0004d01001007387 */ /* 0x0001e20000100a00 */
[----:B------:R-:W-:Y:S03]  /*9a730*/  STL.64 [R1+0x4d8], R18 ;  /* 0x0004d81201007387 */ /* 0x000fe60000100a00 */
[----:B0-----:R-:W3:Y:S04]  /*9a740*/  LDL.LU.64 R16, [R1] ;  /* 0x0000000001107983 */ /* 0x001ee80000300a00 */
[----:B---3--:R0:W-:Y:S02]  /*9a750*/  STL.64 [R1+0x69b8], R16 ;  /* 0x0069b81001007387 */ /* 0x0081e40000100a00 */
[----:B0-----:R-:W-:-:S02]  /*9a760*/  MOV R16, R21 ;  /* 0x0000001500107202 */ /* 0x001fc40000000f00 */
[----:B------:R-:W-:-:S05]  /*9a770*/  MOV R17, R20 ;  /* 0x0000001400117202 */ /* 0x000fca0000000f00 */
[----:B------:R-:W-:Y:S01]  /*9a780*/  STL.64 [R1+0x69d0], R16 ;  /* 0x0069d01001007387 */ /* 0x000fe20000100a00 */
[----:B-1----:R-:W-:Y:S02]  /*9a790*/  STL.64 [R1+0x68e8], R6 ;  /* 0x0068e80601007387 */ /* 0x002fe40000100a00 */
[----:B------:R0:W-:Y:S02]  /*9a7a0*/  STL.64 [R1+0x68e0], R4 ;  /* 0x0068e00401007387 */ /* 0x0001e40000100a00 */
[----:B0-----:R-:W3:Y:S01]  /*9a7b0*/  LDL.LU R4, [R1+0x980] ;  /* 0x0009800001047983 */ /* 0x001ee20000300800 */
[----:B------:R-:W3:Y:S02]  /*9a7c0*/  LDL.LU R5, [R1+0x984] ;  /* 0x0009840001057983 */ /* 0x000ee40000300800 */
[----:B------:R-:W2:Y:S02]  /*9a7d0*/  LDL.LU R6, [R1+0x988] ;  /* 0x0009880001067983 */ /* 0x000ea40000300800 */
[----:B------:R-:W2:Y:S01]  /*9a7e0*/  LDL.LU R7, [R1+0x98c] ;  /* 0x00098c0001077983 */ /* 0x000ea20000300800 */
[----:B------:R-:W2:Y:S04]  /*9a7f0*/  LDL.LU.64 R16, [R1+0x20] ;  /* 0x0000200001107983 */ /* 0x000ea80000300a00 */
[----:B--2---:R0:W-:Y:S04]  /*9a800*/  STL.64 [R1+0x69f8], R16 ;  /* 0x0069f81001007387 */ /* 0x0041e80000100a00 */
[----:B0-----:R-:W2:Y:S01]  /*9a810*/  LDL.LU R16, [R1+0x9b0] ;  /* 0x0009b00001107983 */ /* 0x001ea20000300800 */
[----:B------:R-:W2:Y:S02]  /*9a820*/  LDL.LU R17, [R1+0x9b4] ;  /* 0x0009b40001117983 */ /* 0x000ea40000300800 */
[----:B------:R-:W2:Y:S02]  /*9a830*/  LDL.LU R18, [R1+0x9b8] ;  /* 0x0009b80001127983 */ /* 0x000ea40000300800 */
[----:B------:R-:W2:Y:S01]  /*9a840*/  LDL.LU R19, [R1+0x9bc] ;  /* 0x0009bc0001137983 */ /* 0x000ea20000300800 */
[----:B------:R-:W-:-:S02]  /*9a850*/  MOV R20, R3 ;  /* 0x0000000300147202 */ /* 0x000fc40000000f00 */
[----:B------:R-:W-:Y:S01]  /*9a860*/  MOV R21, R15 ;  /* 0x0000000f00157202 */ /* 0x000fe20000000f00 */
[----:B--2---:R-:W-:Y:S01]  /*9a870*/  STL.64 [R1+0x6a10], R18 ;  /* 0x006a101201007387 */ /* 0x004fe20000100a00 */
[----:B------:R-:W-:Y:S02]  /*9a880*/  STL.64 [R1+0x6a08], R16 ;  /* 0x006a081001007387 */ /* 0x000fe40000100a00 */
[----:B------:R-:W2:Y:S02]  /*9a890*/  LDL.LU R3, [R1+0x6adc] ;  /* 0x006adc0001037983 */ /* 0x000ea40000300800 */
[----:B------:R-:W2:Y:S01]  /*9a8a0*/  LDL.LU R15, [R1+0x6ad8] ;  /* 0x006ad800010f7983 */ /* 0x000ea20000300800 */
[----:B------:R0:W-:Y:S02]  /*9a8b0*/  STL.64 [R1+0x6a18], R20 ;  /* 0x006a181401007387 */ /* 0x0001e40000100a00 */
[----:B0-----:R-:W-:Y:S02]  /*9a8c0*/  MOV R20, R0 ;  /* 0x0000000000147202 */ /* 0x001fe40000000f00 */
[----:B------:R-:W-:Y:S01]  /*9a8d0*/  MOV R21, R2 ;  /* 0x0000000200157202 */ /* 0x000fe20000000f00 */
[----:B------:R-:W2:Y:S01]  /*9a8e0*/  LDL.LU R0, [R1+0x6ad4] ;  /* 0x006ad40001007983 */ /* 0x000ea20000300800 */
[----:B------:R-:W2:Y:S03]  /*9a8f0*/  LDL.LU R2, [R1+0x6ad0] ;  /* 0x006ad00001027983 */ /* 0x000ea60000300800 */
        /* <DEDUP_REMOVED lines=27> */
[----:B------:R-:W2:Y:S04]  /*9aab0*/  LDL.64 R12, [R1+0x140] ;  /* 0x00014000010c7983 */ /* 0x000ea80000100a00 */
[----:B--2---:R0:W-:Y:S01]  /*9aac0*/  STL.64 [R1+0x6aa0], R12 ;  /* 0x006aa00c01007387 */ /* 0x0041e20000100a00 */
[----:B------:R-:W-:Y:S02]  /*9aad0*/  STL.64 [R1+0x6a78], R10 ;  /* 0x006a780a01007387 */ /* 0x000fe40000100a00 */
[----:B------:R4:W-:Y:S01]  /*9aae0*/  STL.64 [R1+0x6a70], R8 ;  /* 0x006a700801007387 */ /* 0x0009e20000100a00 */
[----:B0-----:R-:W-:-:S02]  /*9aaf0*/  MOV R12, R15 ;  /* 0x0000000f000c7202 */ /* 0x001fc40000000f00 */
[----:B------:R-:W-:Y:S01]  /*9ab00*/  MOV R13, R3 ;  /* 0x00000003000d7202 */ /* 0x000fe20000000f00 */
[----:B----4-:R-:W-:Y:S01]  /*9ab10*/  IMAD.MOV.U32 R8, RZ, RZ, R23 ;  /* 0x000000ffff087224 */ /* 0x010fe200078e0017 */
[----:B------:R-:W-:-:S03]  /*9ab20*/  MOV R9, R22 ;  /* 0x0000001600097202 */ /* 0x000fc60000000f00 */
[----:B------:R-:W-:Y:S02]  /*9ab30*/  STL.64 [R1+0x6ab8], R12 ;  /* 0x006ab80c01007387 */ /* 0x000fe40000100a00 */
[----:B------:R0:W-:Y:S02]  /*9ab40*/  STL.64 [R1+0x6a98], R8 ;  /* 0x006a980801007387 */ /* 0x0001e40000100a00 */
        /* <DEDUP_REMOVED lines=16> */
[----:B------:R-:W4:Y:S01]  /*9ac50*/  LDL.64 R20, [R1+0x120] ;  /* 0x0001200001147983 */ /* 0x000f220000100a00 */
[----:B------:R-:W-:-:S02]  /*9ac60*/  MOV R12, R2 ;  /* 0x00000002000c7202 */ /* 0x000fc40000000f00 */
[----:B------:R-:W-:Y:S01]  /*9ac70*/  MOV R13, R0 ;  /* 0x00000000000d7202 */ /* 0x000fe20000000f00 */
[----:B----4-:R0:W-:Y:S04]  /*9ac80*/  STL.64 [R1+0x6a80], R20 ;  /* 0x006a801401007387 */ /* 0x0101e80000100a00 */
[----:B0-----:R-:W4:Y:S01]  /*9ac90*/  LDL.LU R20, [R1+0xb50] ;  /* 0x000b500001147983 */ /* 0x001f220000300800 */
[----:B------:R-:W4:Y:S02]  /*9aca0*/  LDL.LU R21, [R1+0xb54] ;  /* 0x000b540001157983 */ /* 0x000f240000300800 */
[----:B------:R-:W4:Y:S02]  /*9acb0*/  LDL.LU R22, [R1+0xb58] ;  /* 0x000b580001167983 */ /* 0x000f240000300800 */
[----:B------:R-:W4:Y:S01]  /*9acc0*/  LDL.LU R23, [R1+0xb5c] ;  /* 0x000b5c0001177983 */ /* 0x000f220000300800 */
[----:B------:R-:W-:Y:S01]  /*9acd0*/  STL.64 [R1+0x6a58], R18 ;  /* 0x006a581201007387 */ /* 0x000fe20000100a00 */
[----:B------:R0:W-:Y:S03]  /*9ace0*/  STL.64 [R1+0x6a50], R16 ;  /* 0x006a501001007387 */ /* 0x0001e60000100a00 */
[----:B0-----:R-:W4:Y:S01]  /*9acf0*/  LDL.LU R16, [R1+0xb30] ;  /* 0x000b300001107983 */ /* 0x001f220000300800 */
[----:B------:R-:W4:Y:S02]  /*9ad00*/  LDL.LU R17, [R1+0xb34] ;  /* 0x000b340001117983 */ /* 0x000f240000300800 */
[----:B------:R-:W4:Y:S02]  /*9ad10*/  LDL.LU R18, [R1+0xb38] ;  /* 0x000b380001127983 */ /* 0x000f240000300800 */
[----:B------:R-:W4:Y:S01]  /*9ad20*/  LDL.LU R19, [R1+0xb3c] ;  /* 0x000b3c0001137983 */ /* 0x000f220000300800 */
[----:B------:R-:W-:Y:S01]  /*9ad30*/  STL.64 [R1+0x69c8], R6 ;  /* 0x0069c80601007387 */ /* 0x000fe20000100a00 */
[----:B---3--:R0:W-:Y:S03]  /*9ad40*/  STL.64 [R1+0x69c0], R4 ;  /* 0x0069c00401007387 */ /* 0x0081e60000100a00 */
        /* <DEDUP_REMOVED lines=11> */
[----:B------:R-:W3:Y:S01]  /*9ae00*/  LDL.LU.64 R10, [R1+0x6ac8] ;  /* 0x006ac800010a7983 */ /* 0x000ee20000300a00 */
[----:B------:R-:W3:Y:S11]  /*9ae10*/  LDL.LU.64 R8, [R1+0x6ac0] ;  /* 0x006ac00001087983 */ /* 0x000ef60000300a00 */
[----:B------:R0:W-:Y:S02]  /*9ae20*/  STL.64 [R1+0x4c0], R12 ;  /* 0x0004c00c01007387 */ /* 0x0001e40000100a00 */
[----:B------:R3:W-:Y:S01]  /*9ae30*/  STL.64 [R1+0x4c8], R14 ;  /* 0x0004c80e01007387 */ /* 0x0007e20000100a00 */
[----:B0-----:R-:W3:Y:S02]  /*9ae40*/  LDL.LU.64 R12, [R1+0x6ab8] ;  /* 0x006ab800010c7983 */ /* 0x001ee40000300a00 */
[C---:B---3--:R-:W-:Y:S02]  /*9ae50*/  HMMA.16816.F32.BF16 R12, R24.reuse, R12, R8 ;  /* 0x0000000c180c723c */ /* 0x048fe40000041808 */
[----:B------:R-:W3:Y:S01]  /*9ae60*/  LDL.LU.64 R10, [R1+0x6ab0] ;  /* 0x006ab000010a7983 */ /* 0x000ee20000300a00 */
[----:B------:R-:W3:Y:S11]  /*9ae70*/  LDL.LU.64 R8, [R1+0x6aa8] ;  /* 0x006aa80001087983 */ /* 0x000ef60000300a00 */
[----:B------:R-:W-:Y:S09]  /*9ae80*/  @!UPT UIADD3 URZ, URZ, URZ, URZ ;  /* 0x0000003f3f3ff290 */ /* 0x000ff2000fffe03f */
[----:B------:R0:W-:Y:S01]  /*9ae90*/  STL.64 [R1+0x4b0], R12 ;  /* 0x0004b00c01007387 */ /* 0x0001e20000100a00 */
[----:B------:R1:W-:Y:S03]  /*9aea0*/  STL.64 [R1+0x4b8], R14 ;  /* 0x0004b80e01007387 */ /* 0x0003e60000100a00 */
[----:B0-----:R-:W3:Y:S02]  /*9aeb0*/  LDL.LU.64 R12, [R1+0x6aa0] ;  /* 0x006aa000010c7983 */ /* 0x001ee40000300a00 */
[C---:B---3--:R-:W-:Y:S01]  /*9aec0*/  HMMA.16816.F32.BF16 R8, R24.reuse, R12, R8 ;  /* 0x0000000c1808723c */ /* 0x048fe20000041808 */
[----:B------:R-:W-:Y:S02]  /*9aed0*/  MOV R3, R12 ;  /* 0x0000000c00037202 */ /* 0x000fe40000000f00 */
[----:B-1----:R-:W-:Y:S11]  /*9aee0*/  MOV R15, R13 ;  /* 0x0000000d000f7202 */ /* 0x002ff60000000f00 */
[----:B------:R-:W-:Y:S09]  /*9aef0*/  @!UPT UIADD3 URZ, URZ, URZ, URZ ;  /* 0x0000003f3f3ff290 */ /* 0x000ff2000fffe03f */
[----:B------:R0:W-:Y:S01]  /*9af00*/  STL.64 [R1+0x4a0], R8 ;  /* 0x0004a00801007387 */ /* 0x0001e20000100a00 */
[----:B------:R4:W-:Y:S03]  /*9af10*/  STL.64 [R1+0x4a8], R10 ;  /* 0x0004a80a01007387 */ /* 0x0009e60000100a00 */
[----:B0-----:R-:W4:Y:S01]  /*9af20*/  LDL.LU.64 R8, [R1+0x6a98] ;  /* 0x006a980001087983 */ /* 0x001f220000300a00 */
[----:B------:R-:W3:Y:S02]  /*9af30*/  LDL.LU R14, [R1+0x6a90] ;  /* 0x006a9000010e7983 */ /* 0x000ee40000300800 */
[----:B------:R-:W2:Y:S01]  /*9af40*/  LDL.LU.64 R12, [R1+0x6a88] ;  /* 0x006a8800010c7983 */ /* 0x000ea20000300a00 */
[C---:B----4-:R-:W-:Y:S01]  /*9af50*/  HMMA.16816.F32.BF16 R8, R24.reuse, R8, R20 ;  /* 0x000000081808723c */ /* 0x050fe20000041814 */
[----:B---3--:R-:W-:Y:S01]  /*9af60*/  STL.64 [R1+0x69a0], R14 ;  /* 0x0069a00e01007387 */ /* 0x008fe20000100a00 */
[----:B--2---:R0:W-:Y:S03]  /*9af70*/  STL.64 [R1+0x6998], R12 ;  /* 0x0069980c01007387 */ /* 0x0041e60000100a00 */
[----:B0-----:R-:W2:Y:S01]  /*9af80*/  LDL.LU R12, [R1+0x970] ;  /* 0x00097000010c7983 */ /* 0x001ea20000300800 */
[----:B------:R-:W2:Y:S02]  /*9af90*/  LDL.LU R13, [R1+0x974] ;  /* 0x00097400010d7983 */ /* 0x000ea40000300800 */
[----:B------:R-:W2:Y:S02]  /*9afa0*/  LDL.LU R14, [R1+0x978] ;  /* 0x00097800010e7983 */ /* 0x000ea40000300800 */
[----:B------:R-:W2:Y:S01]  /*9afb0*/  LDL.LU R15, [R1+0x97c] ;  /* 0x00097c00010f7983 */ /* 0x000ea20000300800 */
[----:B------:R-:W3:Y:S11]  /*9afc0*/  LDL.LU.64 R20, [R1+0x6a80] ;  /* 0x006a800001147983 */ /* 0x000ef60000300a00 */
        /* <DEDUP_REMOVED lines=13> */
[----:B------:R-:W4:Y:S02]  /*9b0a0*/  LDL.LU.64 R20, [R1+0x6a60] ;  /* 0x006a600001147983 */ /* 0x000f240000300a00 */
        /* <DEDUP_REMOVED lines=29> */
[----:B------:R-:W4:Y:S01]  /*9b280*/  LDL.LU.64 R16, [R1+0x69f8] ;  /* 0x0069f80001107983 */ /* 0x000f220000300a00 */
[----:B------:R-:W-:Y:S02]  /*9b290*/  MOV R29, R20 ;  /* 0x00000014001d7202 */ /* 0x000fe40000000f00 */
[----:B------:R-:W-:Y:S11]  /*9b2a0*/  MOV R28, R21 ;  /* 0x00000015001c7202 */ /* 0x000ff60000000f00 */
[----:B------:R-:W-:Y:S07]  /*9b2b0*/  @!UPT UIADD3 URZ, URZ, URZ, URZ ;  /* 0x0000003f3f3ff290 */ /* 0x000fee000fffe03f */
[----:B------:R0:W-:Y:S01]  /*9b2c0*/  STL.64 [R1+0x230], R24 ;  /* 0x0002301801007387 */ /* 0x0001e20000100a00 */
[----:B------:R2:W-:Y:S02]  /*9b2d0*/  STL.64 [R1+0x238], R26 ;  /* 0x0002381a01007387 */ /* 0x0005e40000100a00 */
[----:B-1----:R-:W4:Y:S02]  /*9b2e0*/  LDL.LU.64 R22, [R1+0x69f0] ;  /* 0x0069f00001167983 */ /* 0x002f240000300a00 */
[----:B------:R-:W4:Y:S01]  /*9b2f0*/  LDL.LU.64 R20, [R1+0x69e8] ;  /* 0x0069e80001147983 */ /* 0x000f220000300a00 */
[----:B0-----:R-:W3:Y:S01]  /*9b300*/  LDL.LU R24, [R1+0x950] ;  /* 0x0009500001187983 */ /* 0x001ee20000300800 */
[----:B------:R-:W3:Y:S02]  /*9b310*/  LDL.LU R25, [R1+0x954] ;  /* 0x0009540001197983 */ /* 0x000ee40000300800 */
[----:B--2---:R-:W3:Y:S02]  /*9b320*/  LDL.LU R26, [R1+0x958] ;  /* 0x00095800011a7983 */ /* 0x004ee40000300800 */
[----:B------:R-:W3:Y:S01]  /*9b330*/  LDL.LU R27, [R1+0x95c] ;  /* 0x00095c00011b7983 */ /* 0x000ee20000300800 */
[C---:B----4-:R-:W-:Y:S01]  /*9b340*/  HMMA.16816.F32.BF16 R4, R20.reuse, R16, R4 ;  /* 0x000000101404723c */ /* 0x050fe20000041804 */
        /* <DEDUP_REMOVED lines=12> */
[----:B------:R0:W-:Y:S01]  /*9b410*/  STL.64 [R1+0x210], R16 ;  /* 0x0002101001007387 */ /* 0x0001e20000100a00 */
[----:B------:R1:W-:Y:S03]  /*9b420*/  STL.64 [R1+0x218], R18 ;  /* 0x0002181201007387 */ /* 0x0003e60000100a00 */
[----:B0-----:R-:W2:Y:S02]  /*9b430*/  LDL.LU.64 R16, [R1+0x69b8] ;  /* 0x0069b80001107983 */ /* 0x001ea40000300a00 */
[C---:B--2---:R-:W-:Y:S11]  /*9b440*/  HMMA.16816.F32.BF16 R4, R20.reuse, R16, R4 ;  /* 0x000000101404723c */ /* 0x044ff60000041804 */
[----:B------:R-:W-:Y:S11]  /*9b450*/  @!UPT UIADD3 URZ, URZ, URZ, URZ ;  /* 0x0000003f3f3ff290 */ /* 0x000ff6000fffe03f */
[----:B------:R-:W-:Y:S01]  /*9b460*/  @!UPT UIADD3 URZ, URZ, URZ, URZ ;  /* 0x0000003f3f3ff290 */ /* 0x000fe2000fffe03f */
[----:B------:R0:W-:Y:S01]  /*9b470*/  STL.64 [R1+0x200], R4 ;  /* 0x0002000401007387 */ /* 0x0001e20000100a00 */
[----:B------:R-:W-:Y:S02]  /*9b480*/  STL.64 [R1+0x208], R6 ;  /* 0x0002080601007387 */ /* 0x000fe40000100a00 */
[----:B-1----:R-:W2:Y:S01]  /*9b490*/  LDL.LU.64 R18, [R1+0x69b0] ;  /* 0x0069b00001127983 */ /* 0x002ea20000300a00 */
[----:B0-----:R-:W-:Y:S02]  /*9b4a0*/  MOV R5, R16 ;  /* 0x0000001000057202 */ /* 0x001fe40000000f00 */
[----:B------:R-:W-:Y:S02]  /*9b4b0*/  MOV R4, R17 ;  /* 0x0000001100047202 */ /* 0x000fe40000000f00 */
[----:B------:R-:W4:Y:S03]  /*9b4c0*/  LDL.LU.64 R16, [R1+0x69a8] ;  /* 0x0069a80001107983 */ /* 0x000f260000300a00 */
        /* <DEDUP_REMOVED lines=12> */
[----:B--2---:R-:W-:Y:S02]  /*9b590*/  STL.64 [R1+0x6898], R18 ;  /* 0x0068981201007387 */ /* 0x004fe40000100a00 */
[----:B------:R3:W-:Y:S02]  /*9b5a0*/  STL.64 [R1+0x6890], R16 ;  /* 0x0068901001007387 */ /* 0x0007e40000100a00 */
[C---:B---3--:R-:W-:Y:S08]  /*9b5b0*/  HMMA.16816.F32.BF16 R16, R20.reuse, R8, R24 ;  /* 0x000000081410723c */ /* 0x048ff00000041818 */
[----:B----4-:R-:W-:Y:S01]  /*9b5c0*/  HMMA.16816.F32.BF16 R4, R20, R12, R4 ;  /* 0x0000000c1404723c */ /* 0x010fe20000041804 */
[----:B------:R-:W-:Y:S01]  /*9b5d0*/  STL [R1+0x6988], R14 ;  /* 0x0069880e01007387 */ /* 0x000fe20000100800 */
[----:B------:R-:W-:Y:S11]  /*9b5e0*/  STL.64 [R1+0x6980], R12 ;  /* 0x0069800c01007387 */ /* 0x000ff60000100a00 */
[----:B------:R-:W-:Y:S10]  /*9b5f0*/  @!UPT UIADD3 URZ, URZ, URZ, URZ ;  /* 0x0000003f3f3ff290 */ /* 0x000ff4000fffe03f */
[----:B------:R0:W-:Y:S01]  /*9b600*/  STL.64 [R1+0x1e0], R4 ;  /* 0x0001e00401007387 */ /* 0x0001e20000100a00 */
[----:B------:R1:W-:Y:S03]  /*9b610*/  STL.64 [R1+0x1e8], R6 ;  /* 0x0001e80601007387 */ /* 0x0003e60000100a00 */
[----:B0-----:R-:W2:Y:S01]  /*9b620*/  LDL.LU R4, [R1+0xab0] ;  /* 0x000ab00001047983 */ /* 0x001ea20000300800 */
[----:B------:R-:W-:Y:S02]  /*9b630*/  STL.64 [R1+0x1d0], R16 ;  /* 0x0001d01001007387 */ /* 0x000fe40000100a00 */
[----:B------:R-:W-:Y:S02]  /*9b640*/  STL.64 [R1+0x1d8], R18 ;  /* 0x0001d81201007387 */ /* 0x000fe40000100a00 */
[----:B------:R-:W2:Y:S01]  /*9b650*/  LDL.LU R5, [R1+0xab4] ;  /* 0x000ab40001057983 */ /* 0x000ea20000300800 */
[----:B-1----:R-:W3:Y:S01]  /*9b660*/  LDL.LU R6, [R1+0xab8] ;  /* 0x000ab80001067983 */ /* 0x002ee20000300800 */
[----:B------:R-:W3:Y:S03]  /*9b670*/  LDL.LU R7, [R1+0xabc] ;  /* 0x000abc0001077983 */ /* 0x000ee60000300800 */
[----:B---3--:R-:W-:Y:S01]  /*9b680*/  STL.64 [R1+0x6938], R6 ;  /* 0x0069380601007387 */ /* 0x008fe20000100a00 */
[----:B--2---:R0:W-:Y:S02]  /*9b690*/  STL.64 [R1+0x6930], R4 ;  /* 0x0069300401007387 */ /* 0x0041e40000100a00 */
[----:B0-----:R-:W-:-:S02]  /*9b6a0*/  MOV R4, R10 ;  /* 0x0000000a00047202 */ /* 0x001fc40000000f00 */
[----:B------:R-:W-:Y:S01]  /*9b6b0*/  MOV R5, R11 ;  /* 0x0000000b00057202 */ /* 0x000fe20000000f00 */
[----:B------:R-:W2:Y:S01]  /*9b6c0*/  LDL.LU R10, [R1+0x6994] ;  /* 0x00699400010a7983 */ /* 0x000ea20000300800 */
[----:B------:R-:W2:Y:S02]  /*9b6d0*/  LDL.LU R11, [R1+0x6990] ;  /* 0x00699000010b7983 */ /* 0x000ea40000300800 */
[----:B------:R-:W3:Y:S02]  /*9b6e0*/  LDL.LU R16, [R1+0x940] ;  /* 0x0009400001107983 */ /* 0x000ee40000300800 */
[----:B------:R-:W3:Y:S01]  /*9b6f0*/  LDL.LU R17, [R1+0x944] ;  /* 0x0009440001117983 */ /* 0x000ee20000300800 */
[----:B------:R-:W3:Y:S01]  /*9b700*/  LDL.LU R18, [R1+0x948] ;  /* 0x0009480001127983 */ /* 0x000ee20000300800 */
[----:B------:R-:W3:Y:S02]  /*9b710*/  LDL.LU R19, [R1+0x94c] ;  /* 0x00094c0001137983 */ /* 0x000ee40000300800 */
[----:B------:R-:W3:Y:S02]  /*9b720*/  LDL.LU.64 R24, [R1+0x30] ;  /* 0x0000300001187983 */ /* 0x000ee40000300a00 */
[----:B------:R0:W-:Y:S02]  /*9b730*/  STL.64 [R1+0x6948], R4 ;  /* 0x0069480401007387 */ /* 0x0001e40000100a00 */
[----:B0-----:R-:W4:Y:S04]  /*9b740*/  LDL.LU.64 R4, [R1+0x130] ;  /* 0x0001300001047983 */ /* 0x001f280000300a00 */
[----:B----4-:R-:W-:Y:S01]  /*9b750*/  STL.64 [R1+0x6960], R4 ;  /* 0x0069600401007387 */ /* 0x010fe20000100a00 */
[----:B--2---:R-:W-:Y:S02]  /*9b760*/  STL.64 [R1+0x6878], R10 ;  /* 0x0068780a01007387 */ /* 0x004fe40000100a00 */
[----:B------:R0:W-:Y:S02]  /*9b770*/  STL.64 [R1+0x6870], R8 ;  /* 0x0068700801007387 */ /* 0x0001e40000100a00 */
[----:B0-----:R-:W2:Y:S04]  /*9b780*/  LDL R8, [R1+0x100] ;  /* 0x0001000001087983 */ /* 0x001ea80000100800 */
[----:B------:R-:W2:Y:S01]  /*9b790*/  LDL R9, [R1+0x104] ;  /* 0x0001040001097983 */ /* 0x000ea20000100800 */
[----:B------:R-:W-:-:S02]  /*9b7a0*/  MOV R4, R3 ;  /* 0x0000000300047202 */ /* 0x000fc40000000f00 */
[----:B------:R-:W4:Y:S01]  /*9b7b0*/  LDL.LU R3, [R1+0x698c] ;  /* 0x00698c0001037983 */ /* 0x000f220000300800 */
[----:B------:R-:W-:Y:S01]  /*9b7c0*/  MOV R5, R15 ;  /* 0x0000000f00057202 */ /* 0x000fe20000000f00 */
[----:B------:R-:W3:Y:S01]  /*9b7d0*/  LDL.LU R12, [R1+0xaf0] ;  /* 0x000af000010c7983 */ /* 0x000ee20000300800 */
[----:B------:R-:W3:Y:S02]  /*9b7e0*/  LDL.LU R13, [R1+0xaf4] ;  /* 0x000af400010d7983 */ /* 0x000ee40000300800 */
[----:B------:R-:W3:Y:S02]  /*9b7f0*/  LDL.LU R14, [R1+0xaf8] ;  /* 0x000af800010e7983 */ /* 0x000ee40000300800 */
[----:B------:R-:W3:Y:S01]  /*9b800*/  LDL.LU R15, [R1+0xafc] ;  /* 0x000afc00010f7983 */ /* 0x000ee20000300800 */
[----:B------:R-:W3:Y:S01]  /*9b810*/  LDL R6, [R1+0x2784] ;  /* 0x0027840001067983 */ /* 0x000ee20000100800 */
[----:B------:R0:W-:Y:S03]  /*9b820*/  STL.64 [R1+0x6978], R4 ;  /* 0x0069780401007387 */ /* 0x0001e60000100a00 */
[----:B0-----:R-:W4:Y:S04]  /*9b830*/  LDL.LU.64 R4, [R1+0x150] ;  /* 0x0001500001047983 */ /* 0x001f280000300a00 */
        /* <DEDUP_REMOVED lines=17> */
[----:B------:R-:W2:Y:S02]  /*9b950*/  LDL.LU R10, [R1+0xae8] ;  /* 0x000ae800010a7983 */ /* 0x000ea40000300800 */
[----:B------:R-:W2:Y:S02]  /*9b960*/  LDL.LU R11, [R1+0xaec] ;  /* 0x000aec00010b7983 */ /* 0x000ea40000300800 */
[----:B------:R-:W-:Y:S01]  /*9b970*/  STL.64 [R1+0x1c0], R16 ;  /* 0x0001c01001007387 */ /* 0x000fe20000100a00 */
[----:B------:R0:W-:Y:S02]  /*9b980*/  STL.64 [R1+0x1c8], R18 ;  /* 0x0001c81201007387 */ /* 0x0001e40000100a00 */
[----:B0-----:R-:W-:-:S02]  /*9b990*/  MOV R19, R24 ;  /* 0x0000001800137202 */ /* 0x001fc40000000f00 */
[----:B------:R-:W-:Y:S02]  /*9b9a0*/  MOV R18, R25 ;  /* 0x0000001900127202 */ /* 0x000fe40000000f00 */
[----:B------:R-:W0:Y:S04]  /*9b9b0*/  LDSM.16.M88.4 R24, [R6+0x40000] ;  /* 0x040000000618783b */ /* 0x000e280000000200 */
[----:B0-----:R-:W-:Y:S01]  /*9b9c0*/  STL.64 [R1+0x67a0], R26 ;  /* 0x0067a01a01007387 */ /* 0x001fe20000100a00 */
[----:B------:R0:W-:Y:S02]  /*9b9d0*/  STL.64 [R1+0x6798], R24 ;  /* 0x0067981801007387 */ /* 0x0001e40000100a00 */
[----:B0-----:R-:W-:Y:S02]  /*9b9e0*/  MOV R24, R29 ;  /* 0x0000001d00187202 */ /* 0x001fe40000000f00 */
[----:B------:R-:W-:-:S05]  /*9b9f0*/  MOV R25, R28 ;  /* 0x0000001c00197202 */ /* 0x000fca0000000f00 */
[----:B------:R0:W-:Y:S01]  /*9ba00*/  STL.64 [R1+0x6918], R24 ;  /* 0x0069181801007387 */ /* 0x0001e20000100a00 */
[----:B------:R-:W-:Y:S01]  /*9ba10*/  MOV R27, R3 ;  /* 0x00000003001b7202 */ /* 0x000fe20000000f00 */
[----:B------:R-:W-:Y:S02]  /*9ba20*/  IMAD.MOV.U32 R3, RZ, RZ, R5 ;  /* 0x000000ffff037224 */ /* 0x000fe400078e0005 */
[----:B0-----:R-:W3:Y:S01]  /*9ba30*/  LDL.LU R24, [R1+0xaa0] ;  /* 0x000aa00001187983 */ /* 0x001ee20000300800 */
[----:B------:R-:W3:Y:S02]  /*9ba40*/  LDL.LU R25, [R1+0xaa4] ;  /* 0x000aa40001197983 */ /* 0x000ee40000300800 */
[----:B------:R-:W3:Y:S02]  /*9ba50*/  LDL.LU R26, [R1+0xaa8] ;  /* 0x000aa800011a7983 */ /* 0x000ee40000300800 */
[----:B------:R-:W-:Y:S01]  /*9ba60*/  STL.64 [R1+0x1b0], R12 ;  /* 0x0001b00c01007387 */ /* 0x000fe20000100a00 */
[----:B------:R0:W-:Y:S04]  /*9ba70*/  STL.64 [R1+0x1b8], R14 ;  /* 0x0001b80e01007387 */ /* 0x0001e80000100a00 */
[----:B0-----:R-:W4:Y:S01]  /*9ba80*/  LDL.LU R14, [R1+0x6988] ;  /* 0x00698800010e7983 */ /* 0x001f220000300800 */
[----:B------:R-:W2:Y:S01]  /*9ba90*/  LDL.LU.64 R12, [R1+0x6980] ;  /* 0x00698000010c7983 */ /* 0x000ea20000300a00 */
[----:B------:R-:W-:-:S02]  /*9baa0*/  MOV R15, R4 ;  /* 0x00000004000f7202 */ /* 0x000fc40000000f00 */
[----:B------:R-:W2:Y:S02]  /*9bab0*/  LDL.LU.64 R4, [R1+0x6978] ;  /* 0x0069780001047983 */ /* 0x000ea40000300a00 */
[C---:B--2---:R-:W-:Y:S02]  /*9bac0*/  HMMA.16816.F32.BF16 R4, R20.reuse, R4, R8 ;  /* 0x000000041404723c */ /* 0x044fe40000041808 */
[----:B----4-:R-:W-:Y:S01]  /*9bad0*/  STL.64 [R1+0x6888], R14 ;  /* 0x0068880e01007387 */ /* 0x010fe20000100a00 */
[----:B------:R0:W-:Y:S03]  /*9bae0*/  STL.64 [R1+0x6880], R12 ;  /* 0x0068800c01007387 */ /* 0x0001e60000100a00 */
[----:B0-----:R-:W2:Y:S01]  /*9baf0*/  LDL.LU.64 R12, [R1+0x110] ;  /* 0x00011000010c7983 */ /* 0x001ea20000300a00 */
[----:B------:R-:W4:Y:S02]  /*9bb00*/  LDL.LU.64 R10, [R1+0x6970] ;  /* 0x00697000010a7983 */ /* 0x000f240000300a00 */
[----:B------:R-:W4:Y:S11]  /*9bb10*/  LDL.LU.64 R8, [R1+0x6968] ;  /* 0x0069680001087983 */ /* 0x000f360000300a00 */
[----:B------:R-:W-:Y:S03]  /*9bb20*/  @!UPT UIADD3 URZ, URZ, URZ, URZ ;  /* 0x0000003f3f3ff290 */ /* 0x000fe6000fffe03f */
        /* <DEDUP_REMOVED lines=12> */
[----:B------:R-:W-:Y:S01]  /*9bbf0*/  STL [R1+0x684c], R29 ;  /* 0x00684c1d01007387 */ /* 0x000fe20000100800 */
[----:B------:R-:W-:Y:S01]  /*9bc00*/  STL [R1+0x6848], R28 ;  /* 0x0068481c01007387 */ /* 0x000fe20000100800 */
[C---:B----4-:R-:W-:Y:S03]  /*9bc10*/  HMMA.16816.F32.BF16 R4, R20.reuse, R4, R8 ;  /* 0x000000041404723c */ /* 0x050fe60000041808 */
[----:B------:R-:W3:Y:S11]  /*9bc20*/  LDL.LU.64 R8, [R1+0x6940] ;  /* 0x0069400001087983 */ /* 0x000ef60000300a00 */
[----:B------:R-:W-:Y:S09]  /*9bc30*/  @!UPT UIADD3 URZ, URZ, URZ, URZ ;  /* 0x0000003f3f3ff290 */ /* 0x000ff2000fffe03f */
[----:B------:R-:W-:Y:S01]  /*9bc40*/  STL.64 [R1+0x180], R4 ;  /* 0x0001800401007387 */ /* 0x000fe20000100a00 */
[----:B------:R0:W-:Y:S03]  /*9bc50*/  STL.64 [R1+0x188], R6 ;  /* 0x0001880601007387 */ /* 0x0001e60000100a00 */
[----:B0-----:R-:W4:Y:S01]  /*9bc60*/  LDL.LU.64 R6, [R1+0x6938] ;  /* 0x0069380001067983 */ /* 0x001f220000300a00 */
[----:B------:R-:W4:Y:S01]  /*9bc70*/  LDL.LU.64 R4, [R1+0x6930] ;  /* 0x0069300001047983 */ /* 0x000f220000300a00 */
[----:B--2---:R-:W-:Y:S02]  /*9bc80*/  MOV R29, R12 ;  /* 0x0000000c001d7202 */ /* 0x004fe40000000f00 */
[----:B------:R-:W-:Y:S01]  /*9bc90*/  MOV R28, R13 ;  /* 0x0000000d001c7202 */ /* 0x000fe20000000f00 */
[C---:B----4-:R-:W-:Y:S08]  /*9bca0*/  HMMA.16816.F32.BF16 R4, R20.reuse, R12, R4 ;  /* 0x0000000c1404723c */ /* 0x050ff00000041804 */
[----:B---3--:R-:W-:Y:S11]  /*9bcb0*/  HMMA.16816.F32.BF16 R12, R20, R8, R24 ;  /* 0x00000008140c723c */ /* 0x008ff60000041818 */
[----:B------:R-:W-:Y:S04]  /*9bcc0*/  @!UPT UIADD3 URZ, URZ, URZ, URZ ;  /* 0x0000003f3f3ff290 */ /* 0x000fe8000fffe03f */
[----:B------:R0:W-:Y:S01]  /*9bcd0*/  STL.64 [R1+0x170], R4 ;  /* 0x0001700401007387 */ /* 0x0001e20000100a00 */
[----:B------:R1:W-:Y:S03]  /*9bce0*/  STL.64 [R1+0x178], R6 ;  /* 0x0001780601007387 */ /* 0x0003e60000100a00 */
[----:B0-----:R-:W2:Y:S01]  /*9bcf0*/  LDL.LU.64 R4, [R1+0x6928] ;  /* 0x0069280001047983 */ /* 0x001ea20000300a00 */
[----:B------:R-:W-:Y:S02]  /*9bd00*/  STL [R1+0x6854], R28 ;  /* 0x0068541c01007387 */ /* 0x000fe40000100800 */
[----:B------:R-:W-:Y:S02]  /*9bd10*/  STL [R1+0x6850], R29 ;  /* 0x0068501d01007387 */ /* 0x000fe40000100800 */
[----:B------:R-:W3:Y:S01]  /*9bd20*/  LDL.LU R8, [R1+0x8e0] ;  /* 0x0008e00001087983 */ /* 0x000ee20000300800 */
[----:B------:R-:W-:Y:S01]  /*9bd30*/  STL.64 [R1+0x160], R12 ;  /* 0x0001600c01007387 */ /* 0x000fe20000100a00 */
[----:B------:R-:W-:Y:S02]  /*9bd40*/  STL.64 [R1+0x168], R14 ;  /* 0x0001680e01007387 */ /* 0x000fe40000100a00 */
[----:B------:R-:W3:Y:S02]  /*9bd50*/  LDL.LU R9, [R1+0x8e4] ;  /* 0x0008e40001097983 */ /* 0x000ee40000300800 */
[----:B------:R-:W4:Y:S01]  /*9bd60*/  LDL.LU R10, [R1+0x8e8] ;  /* 0x0008e800010a7983 */ /* 0x000f220000300800 */
[----:B------:R-:W4:Y:S01]  /*9bd70*/  LDL.LU R11, [R1+0x8ec] ;  /* 0x0008ec00010b7983 */ /* 0x000f220000300800 */
[----:B--2---:R-:W-:-:S02]  /*9bd80*/  MOV R17, R4 ;  /* 0x0000000400117202 */ /* 0x004fc40000000f00 */
[----:B------:R-:W-:Y:S01]  /*9bd90*/  MOV R16, R5 ;  /* 0x0000000500107202 */ /* 0x000fe20000000f00 */
[----:B----4-:R-:W-:Y:S01]  /*9bda0*/  STL.64 [R1+0x68a8], R10 ;  /* 0x0068a80a01007387 */ /* 0x010fe20000100a00 */
[----:B---3--:R-:W-:Y:S02]  /*9bdb0*/  STL.64 [R1+0x68a0], R8 ;  /* 0x0068a00801007387 */ /* 0x008fe40000100a00 */
[----:B------:R-:W2:Y:S02]  /*9bdc0*/  LDL.LU R4, [R1+0x930] ;  /* 0x0009300001047983 */ /* 0x000ea40000300800 */
[----:B------:R-:W2:Y:S01]  /*9bdd0*/  LDL.LU R5, [R1+0x934] ;  /* 0x0009340001057983 */ /* 0x000ea20000300800 */
[----:B-1----:R-:W3:Y:S01]  /*9bde0*/  LDL.LU R6, [R1+0x938] ;  /* 0x0009380001067983 */ /* 0x002ee20000300800 */
[----:B------:R-:W3:Y:S02]  /*9bdf0*/  LDL.LU R7, [R1+0x93c] ;  /* 0x00093c0001077983 */ /* 0x000ee40000300800 */
[----:B------:R-:W4:Y:S02]  /*9be00*/  LDL.LU R24, [R1+0xa90] ;  /* 0x000a900001187983 */ /* 0x000f240000300800 */
[----:B------:R-:W4:Y:S01]  /*9be10*/  LDL.LU R25, [R1+0xa94] ;  /* 0x000a940001197983 */ /* 0x000f220000300800 */
[----:B------:R-:W4:Y:S01]  /*9be20*/  LDL.LU R26, [R1+0xa98] ;  /* 0x000a9800011a7983 */ /* 0x000f220000300800 */
[----:B------:R-:W4:Y:S03]  /*9be30*/  LDL.LU R27, [R1+0xa9c] ;  /* 0x000a9c00011b7983 */ /* 0x000f260000300800 */
[----:B---3--:R-:W-:Y:S01]  /*9be40*/  STL.64 [R1+0x68f8], R6 ;  /* 0x0068f80601007387 */ /* 0x008fe20000100a00 */
[----:B--2---:R0:W-:Y:S03]  /*9be50*/  STL.64 [R1+0x68f0], R4 ;  /* 0x0068f00401007387 */ /* 0x0041e60000100a00 */
[----:B0-----:R-:W2:Y:S04]  /*9be60*/  LDL.LU.64 R4, [R1+0xe0] ;  /* 0x0000e00001047983 */ /* 0x001ea80000300a00 */
[----:B--2---:R0:W-:Y:S04]  /*9be70*/  STL.64 [R1+0x6910], R4 ;  /* 0x0069100401007387 */ /* 0x0041e80000100a00 */
[----:B0-----:R-:W4:Y:S01]  /*9be80*/  LDL.LU.64 R4, [R1+0xf0] ;  /* 0x0000f00001047983 */ /* 0x001f220000300a00 */
[----:B------:R0:W-:Y:S03]  /*9be90*/  STL.64 [R1+0x68b0], R16 ;  /* 0x0068b01001007387 */ /* 0x0001e60000100a00 */
[----:B0-----:R-:W2:Y:S01]  /*9bea0*/  LDL.LU R16, [R1+0x10] ;  /* 0x0000100001107983 */ /* 0x001ea20000300800 */
[----:B------:R-:W2:Y:S03]  /*9beb0*/  LDL.LU R17, [R1+0x14] ;  /* 0x0000140001117983 */ /* 0x000ea60000300800 */
[----:B--2---:R0:W-:Y:S01]  /*9bec0*/  STL.64 [R1+0x68c8], R16 ;  /* 0x0068c81001007387 */ /* 0x0041e20000100a00 */
[----:B------:R-:W2:Y:S02]  /*9bed0*/  LDL.LU R8, [R1+0x900] ;  /* 0x0009000001087983 */ /* 0x000ea40000300800 */
[----:B------:R-:W2:Y:S02]  /*9bee0*/  LDL.LU R9, [R1+0x904] ;  /* 0x0009040001097983 */ /* 0x000ea40000300800 */
[----:B------:R-:W3:Y:S01]  /*9bef0*/  LDL.LU R10, [R1+0x908] ;  /* 0x00090800010a7983 */ /* 0x000ee20000300800 */
[----:B------:R-:W3:Y:S01]  /*9bf00*/  LDL.LU R11, [R1+0x90c] ;  /* 0x00090c00010b7983 */ /* 0x000ee20000300800 */
[----:B0-----:R-:W-:-:S02]  /*9bf10*/  MOV R16, R0 ;  /* 0x0000000000107202 */ /* 0x001fc40000000f00 */
[----:B------:R-:W-:Y:S01]  /*9bf20*/  MOV R17, R2 ;  /* 0x0000000200117202 */ /* 0x000fe20000000f00 */
[----:B------:R-:W4:Y:S01]  /*9bf30*/  LDL.LU R0, [R1+0x6924] ;  /* 0x0069240001007983 */ /* 0x000f220000300800 */
[----:B------:R-:W4:Y:S02]  /*9bf40*/  LDL.LU R2, [R1+0x6920] ;  /* 0x0069200001027983 */ /* 0x000f240000300800 */
[----:B------:R-:W-:Y:S01]  /*9bf50*/  STL.64 [R1+0x6908], R18 ;  /* 0x0069081201007387 */ /* 0x000fe20000100a00 */
[----:B------:R0:W-:Y:S04]  /*9bf60*/  STL.64 [R1+0x6900], R16 ;  /* 0x0069001001007387 */ /* 0x0001e80000100a00 */
        /* <DEDUP_REMOVED lines=20> */
[----:B------:R-:W3:Y:S07]  /*9c0b0*/  LDL.LU R15, [R1+0x8fc] ;  /* 0x0008fc00010f7983 */ /* 0x000eee0000300800 */
[----:B------:R0:W-:Y:S01]  /*9c0c0*/  STL.64 [R1+0xc0], R24 ;  /* 0x0000c01801007387 */ /* 0x0001e20000100a00 */
[----:B------:R1:W-:Y:S03]  /*9c0d0*/  STL.64 [R1+0xc8], R26 ;  /* 0x0000c81a01007387 */ /* 0x0003e60000100a00 */
[----:B0-----:R-:W4:Y:S01]  /*9c0e0*/  LDL.LU.64 R24, [R1+0x6918] ;  /* 0x0069180001187983 */ /* 0x001f220000300a00 */
[----:B-1----:R-:W-:-:S02]  /*9c0f0*/  MOV R27, R4 ;  /* 0x00000004001b7202 */ /* 0x002fc40000000f00 */
        /* <DEDUP_REMOVED lines=10> */
[----:B------:R-:W4:Y:S02]  /*9c1a0*/  LDL.LU.64 R6, [R1+0x68f8] ;  /* 0x0068f80001067983 */ /* 0x000f240000300a00 */
[----:B------:R-:W4:Y:S02]  /*9c1b0*/  LDL.LU.64 R4, [R1+0x68f0] ;  /* 0x0068f00001047983 */ /* 0x000f240000300a00 */
[----:B----4-:R-:W-:Y:S01]  /*9c1c0*/  HMMA.16816.F32.BF16 R20, R20, R24, R4 ;  /* 0x000000181414723c */ /* 0x010fe20000041804 */
[----:B------:R-:W4:Y:S01]  /*9c1d0*/  LDL.LU.64 R6, [R1+0x68e8] ;  /* 0x0068e80001067983 */ /* 0x000f220000300a00 */
[----:B------:R-:W4:Y:S11]  /*9c1e0*/  LDL.LU.64 R4, [R1+0x68e0] ;  /* 0x0068e00001047983 */ /* 0x000f360000300a00 */
[----:B------:R-:W-:Y:S10]  /*9c1f0*/  @!UPT UIADD3 URZ, URZ, URZ, URZ ;  /* 0x0000003f3f3ff290 */ /* 0x000ff4000fffe03f */
[----:B------:R2:W-:Y:S02]  /*9c200*/  STL.64 [R1+0xa0], R20 ;  /* 0x0000a01401007387 */ /* 0x0005e40000100a00 */
[----:B--2---:R-:W-:Y:S01]  /*9c210*/  IMAD.MOV.U32 R20, RZ, RZ, R19 ;  /* 0x000000ffff147224 */ /* 0x004fe200078e0013 */
[----:B------:R-:W-:Y:S01]  /*9c220*/  MOV R21, R18 ;  /* 0x0000001200157202 */ /* 0x000fe20000000f00 */
[----:B------:R-:W-:Y:S04]  /*9c230*/  STL.64 [R1+0xa8], R22 ;  /* 0x0000a81601007387 */ /* 0x000fe80000100a00 */
[----:B------:R0:W-:Y:S04]  /*9c240*/  STL.64 [R1+0x6860], R20 ;  /* 0x0068601401007387 */ /* 0x0001e80000100a00 */
[----:B0-----:R-:W2:Y:S01]  /*9c250*/  LDL.LU R20, [R1+0x8d0] ;  /* 0x0008d00001147983 */ /* 0x001ea20000300800 */
[----:B------:R-:W2:Y:S02]  /*9c260*/  LDL.LU R21, [R1+0x8d4] ;  /* 0x0008d40001157983 */ /* 0x000ea40000300800 */
[----:B------:R-:W2:Y:S02]  /*9c270*/  LDL.LU R22, [R1+0x8d8] ;  /* 0x0008d80001167983 */ /* 0x000ea40000300800 */
[----:B------:R-:W2:Y:S01]  /*9c280*/  LDL.LU R23, [R1+0x8dc] ;  /* 0x0008dc0001177983 */ /* 0x000ea20000300800 */
[----:B------:R0:W-:Y:S01]  /*9c290*/  STL.64 [R1+0x67b0], R24 ;  /* 0x0067b01801007387 */ /* 0x0001e20000100a00 */
[----:B------:R-:W-:Y:S03]  /*9c2a0*/  STL.64 [R1+0x6858], R26 ;  /* 0x0068581a01007387 */ /* 0x000fe60000100a00 */
[----:B0-----:R-:W2:Y:S01]  /*9c2b0*/  LDL.LU R24, [R1+0x730] ;  /* 0x0007300001187983 */ /* 0x001ea20000300800 */
[----:B------:R-:W2:Y:S01]  /*9c2c0*/  LDL.LU R25, [R1+0x734] ;  /* 0x0007340001197983 */ /* 0x000ea20000300800 */
[----:B----4-:R-:W-:Y:S02]  /*9c2d0*/  HMMA.16816.F32.BF16 R16, R4, R16, R8 ;  /* 0x000000100410723c */ /* 0x010fe40000041808 */
[----:B------:R-:W4:Y:S01]  /*9c2e0*/  LDL.LU.64 R10, [R1+0x68d8] ;  /* 0x0068d800010a7983 */ /* 0x000f220000300a00 */
[----:B------:R-:W4:Y:S11]  /*9c2f0*/  LDL.LU.64 R8, [R1+0x68d0] ;  /* 0x0068d00001087983 */ /* 0x000f360000300a00 */
[----:B------:R-:W-:Y:S09]  /*9c300*/  @!UPT UIADD3 URZ, URZ, URZ, URZ ;  /* 0x0000003f3f3ff290 */ /* 0x000ff2000fffe03f */
[----:B------:R0:W-:Y:S04]  /*9c310*/  STL.64 [R1+0x90], R16 ;  /* 0x0000901001007387 */ /* 0x0001e80000100a00 */
[----:B0-----:R-:W4:Y:S01]  /*9c320*/  LDL.LU.64 R16, [R1+0x68c8] ;  /* 0x0068c80001107983 */ /* 0x001f220000300a00 */
[----:B------:R-:W-:Y:S02]  /*9c330*/  MOV R26, R2 ;  /* 0x00000002001a7202 */ /* 0x000fe40000000f00 */
[----:B------:R-:W-:Y:S01]  /*9c340*/  MOV R27, R0 ;  /* 0x00000000001b7202 */ /* 0x000fe20000000f00 */
[----:B------:R-:W-:Y:S01]  /*9c350*/  MOV R2, R18 ;  /* 0x0000001200027202 */ /* 0x000fe20000000f00 */
[----:B------:R-:W-:-:S05]  /*9c360*/  MOV R0, R19 ;  /* 0x0000001300007202 */ /* 0x000fca0000000f00 */
[----:B------:R-:W-:Y:S01]  /*9c370*/  STL [R1+0x6044], R0 ;  /* 0x0060440001007387 */ /* 0x000fe20000100800 */
[----:B------:R-:W-:Y:S01]  /*9c380*/  STL [R1+0x6040], R2 ;  /* 0x0060400201007387 */ /* 0x000fe20000100800 */
        /* <DEDUP_REMOVED lines=24> */
[----:B------:R-:W4:Y:S02]  /*9c510*/  LDL.LU.64 R12, [R1+0x6880] ;  /* 0x00688000010c7983 */ /* 0x000f240000300a00 */
[----:B----4-:R-:W-:Y:S11]  /*9c520*/  HMMA.16816.F32.BF16 R8, R4, R12, R8 ;  /* 0x0000000c0408723c */ /* 0x010ff60000041808 */
[----:B------:R-:W-:Y:S11]  /*9c530*/  @!UPT UIADD3 URZ, URZ, URZ, URZ ;  /* 0x0000003f3f3ff290 */ /* 0x000ff6000fffe03f */
[----:B------:R-:W-:Y:S01]  /*9c540*/  @!UPT UIADD3 URZ, URZ, URZ, URZ ;  /* 0x0000003f3f3ff290 */ /* 0x000fe2000fffe03f */
[----:B------:R0:W-:Y:S01]  /*9c550*/  STL [R1+0x58], R10 ;  /* 0x0000580a01007387 */ /* 0x0001e20000100800 */
[----:B------:R-:W-:Y:S02]  /*9c560*/  MOV R13, R11 ;  /* 0x0000000b000d7202 */ /* 0x000fe40000000f00 */
[----:B------:R-:W-:Y:S02]  /*9c570*/  MOV R16, R8 ;  /* 0x0000000800107202 */ /* 0x000fe40000000f00 */
[----:B------:R-:W-:Y:S01]  /*9c580*/  MOV R17, R9 ;  /* 0x0000000900117202 */ /* 0x000fe20000000f00 */
[----:B0-----:R-:W4:Y:S01]  /*9c590*/  LDL.LU.64 R10, [R1+0x6878] ;  /* 0x00687800010a7983 */ /* 0x001f220000300a00 */
[----:B------:R-:W4:Y:S02]  /*9c5a0*/  LDL.LU.64 R8, [R1+0x6870] ;  /* 0x0068700001087983 */ /* 0x000f240000300a00 */
[----:B------:R0:W-:Y:S02]  /*9c5b0*/  STL [R1+0x6058], R13 ;  /* 0x0060580d01007387 */ /* 0x0001e40000100800 */
[----:B0-----:R-:W4:Y:S01]  /*9c5c0*/  LDL R13, [R1+0x2784] ;  /* 0x00278400010d7983 */ /* 0x001f220000100800 */
[----:B------:R-:W-:Y:S02]  /*9c5d0*/  STL [R1+0x6054], R17 ;  /* 0x0060541101007387 */ /* 0x000fe40000100800 */
[----:B------:R3:W-:Y:S02]  /*9c5e0*/  STL [R1+0x6050], R16 ;  /* 0x0060501001007387 */ /* 0x0007e40000100800 */
[----:B--2---:R-:W-:Y:S01]  /*9c5f0*/  STL.64 [R1+0x6778], R18 ;  /* 0x0067781201007387 */ /* 0x004fe20000100a00 */
[----:B---3--:R-:W-:-:S02]  /*9c600*/  MOV R16, R15 ;  /* 0x0000000f00107202 */ /* 0x008fc40000000f00 */
[----:B------:R-:W2:Y:S01]  /*9c610*/  LDL.LU R15, [R1+0x6868] ;  /* 0x00686800010f7983 */ /* 0x000ea20000300800 */
[C---:B----4-:R-:W-:Y:S11]  /*9c620*/  HMMA.16816.F32.BF16 R20, R4.reuse, R8, R20 ;  /* 0x000000080414723c */ /* 0x050ff60000041814 */
[----:B------:R-:W-:Y:S11]  /*9c630*/  @!UPT UIADD3 URZ, URZ, URZ, URZ ;  /* 0x0000003f3f3ff290 */ /* 0x000ff6000fffe03f */
[----:B------:R-:W-:Y:S01]  /*9c640*/  @!UPT UIADD3 URZ, URZ, URZ, URZ ;  /* 0x0000003f3f3ff290 */ /* 0x000fe2000fffe03f */
[----:B------:R0:W-:Y:S01]  /*9c650*/  STL.64 [R1+0x40], R20 ;  /* 0x0000401401007387 */ /* 0x0001e20000100a00 */
[----:B------:R1:W-:Y:S03]  /*9c660*/  STL.64 [R1+0x48], R22 ;  /* 0x0000481601007387 */ /* 0x0003e60000100a00 */
[----:B0-----:R-:W1:Y:S01]  /*9c670*/  LDL.LU.64 R20, [R1+0x6860] ;  /* 0x0068600001147983 */ /* 0x001e620000300a00 */
[----:B------:R-:W-:Y:S01]  /*9c680*/  MOV R17, R3 ;  /* 0x0000000300117202 */ /* 0x000fe20000000f00 */
[----:B-1----:R-:W-:Y:S02]  /*9c690*/  HMMA.16816.F32.BF16 R20, R4, R20, R24 ;  /* 0x000000140414723c */ /* 0x002fe40000041818 */
[----:B------:R-:W3:Y:S11]  /*9c6a0*/  LDL.LU.64 R26, [R1+0x6858] ;  /* 0x00685800011a7983 */ /* 0x000ef60000300a00 */
[----:B------:R-:W-:Y:S11]  /*9c6b0*/  @!UPT UIADD3 URZ, URZ, URZ, URZ ;  /* 0x0000003f3f3ff290 */ /* 0x000ff6000fffe03f */
[----:B------:R-:W-:Y:S01]  /*9c6c0*/  IMAD.MOV.U32 R12, RZ, RZ, R20 ;  /* 0x000000ffff0c7224 */ /* 0x000fe200078e0014 */
[----:B------:R-:W-:Y:S02]  /*9c6d0*/  MOV R9, R21 ;  /* 0x0000001500097202 */ /* 0x000fe40000000f00 */
[----:B------:R-:W-:Y:S02]  /*9c6e0*/  MOV R8, R22 ;  /* 0x0000001600087202 */ /* 0x000fe40000000f00 */
[----:B------:R-:W-:Y:S02]  /*9c6f0*/  MOV R3, R23 ;  /* 0x0000001700037202 */ /* 0x000fe40000000f00 */
[----:B------:R-:W0:Y:S04]  /*9c700*/  LDSM.16.M88.4 R20, [R13+0x41000] ;  /* 0x041000000d14783b */ /* 0x000e280000000200 */
[----:B------:R-:W-:Y:S01]  /*9c710*/  STL.64 [R1+0x6748], R10 ;  /* 0x0067480a01007387 */ /* 0x000fe20000100a00 */
[----:B------:R1:W-:Y:S03]  /*9c720*/  STL.64 [R1+0x6740], R8 ;  /* 0x0067400801007387 */ /* 0x0003e60000100a00 */
[----:B-1----:R-:W4:Y:S01]  /*9c730*/  LDL.LU R8, [R1+0x8c0] ;  /* 0x0008c00001087983 */ /* 0x002f220000300800 */
[----:B------:R-:W4:Y:S02]  /*9c740*/  LDL.LU R9, [R1+0x8c4] ;  /* 0x0008c40001097983 */ /* 0x000f240000300800 */
[----:B------:R-:W4:Y:S02]  /*9c750*/  LDL.LU R10, [R1+0x8c8] ;  /* 0x0008c800010a7983 */ /* 0x000f240000300800 */
[----:B------:R-:W4:Y:S01]  /*9c760*/  LDL.LU R11, [R1+0x8cc] ;  /* 0x0008cc00010b7983 */ /* 0x000f220000300800 */
[----:B------:R-:W-:Y:S01]  /*9c770*/  STL [R1+0x6060], R3 ;  /* 0x0060600301007387 */ /* 0x000fe20000100800 */
[----:B------:R-:W-:Y:S02]  /*9c780*/  STL [R1+0x605c], R12 ;  /* 0x00605c0c01007387 */ /* 0x000fe40000100800 */
[----:B--2---:R-:W-:Y:S02]  /*9c790*/  STL.64 [R1+0x6768], R14 ;  /* 0x0067680e01007387 */ /* 0x004fe40000100a00 */
[----:B------:R-:W-:Y:S01]  /*9c7a0*/  STL [R1+0x6760], R13 ;  /* 0x0067600d01007387 */ /* 0x000fe20000100800 */
[----:B0-----:R-:W-:Y:S01]  /*9c7b0*/  STL.64 [R1+0x6688], R22 ;  /* 0x0066881601007387 */ /* 0x001fe20000100a00 */
[----:B------:R0:W-:Y:S02]  /*9c7c0*/  STL.64 [R1+0x6680], R20 ;  /* 0x0066801401007387 */ /* 0x0001e40000100a00 */
[----:B0-----:R-:W-:-:S02]  /*9c7d0*/  MOV R20, R28 ;  /* 0x0000001c00147202 */ /* 0x001fc40000000f00 */
[----:B------:R-:W-:Y:S01]  /*9c7e0*/  MOV R21, R29 ;  /* 0x0000001d00157202 */ /* 0x000fe20000000f00 */
[----:B------:R-:W2:Y:S01]  /*9c7f0*/  LDL.LU R28, [R1+0x6854] ;  /* 0x00685400011c7983 */ /* 0x000ea20000300800 */
[----:B------:R-:W2:Y:S02]  /*9c800*/  LDL.LU R29, [R1+0x6850] ;  /* 0x00685000011d7983 */ /* 0x000ea40000300800 */
[----:B------:R-:W2:Y:S02]  /*9c810*/  LDL R22, [R1+0xe8] ;  /* 0x0000e80001167983 */ /* 0x000ea40000100800 */
[----:B------:R-:W2:Y:S02]  /*9c820*/  LDL R23, [R1+0xec] ;  /* 0x0000ec0001177983 */ /* 0x000ea40000100800 */
[----:B--2---:R-:W-:Y:S01]  /*9c830*/  STL.64 [R1+0x67c0], R22 ;  /* 0x0067c01601007387 */ /* 0x004fe20000100a00 */
[----:B------:R3:W-:Y:S02]  /*9c840*/  STL.64 [R1+0x67b8], R20 ;  /* 0x0067b81401007387 */ /* 0x0007e40000100a00 */
[----:B------:R-:W2:Y:S01]  /*9c850*/  LDL.64 R14, [R1+0x8] ;  /* 0x00000800010e7983 */ /* 0x000ea20000100a00 */
[----:B----4-:R-:W-:Y:S01]  /*9c860*/  HMMA.16816.F32.BF16 R8, R4, R16, R8 ;  /* 0x000000100408723c */ /* 0x010fe20000041808 */
[----:B---3--:R-:W-:-:S02]  /*9c870*/  MOV R20, R27 ;  /* 0x0000001b00147202 */ /* 0x008fc40000000f00 */
[----:B------:R-:W-:Y:S01]  /*9c880*/  MOV R21, R26 ;  /* 0x0000001a00157202 */ /* 0x000fe20000000f00 */
[----:B--2---:R-:W-:Y:S01]  /*9c890*/  STL.64 [R1+0x6770], R14 ;  /* 0x0067700e01007387 */ /* 0x004fe20000100a00 */
[----:B------:R-:W2:Y:S11]  /*9c8a0*/  LDL.LU R16, [R1+0x820] ;  /* 0x0008200001107983 */ /* 0x000eb60000300800 */
[----:B------:R-:W-:Y:S07]  /*9c8b0*/  @!UPT UIADD3 URZ, URZ, URZ, URZ ;  /* 0x0000003f3f3ff290 */ /* 0x000fee000fffe03f */
[----:B------:R-:W-:Y:S02]  /*9c8c0*/  STL.64 [R1+0x8c0], R8 ;  /* 0x0008c00801007387 */ /* 0x000fe40000100a00 */
[----:B------:R-:W-:Y:S01]  /*9c8d0*/  STL.64 [R1+0x8c8], R10 ;  /* 0x0008c80a01007387 */ /* 0x000fe20000100a00 */
[----:B------:R-:W2:Y:S01]  /*9c8e0*/  LDL.LU R17, [R1+0x824] ;  /* 0x0008240001117983 */ /* 0x000ea20000300800 */
[----:B------:R-:W3:Y:S02]  /*9c8f0*/  LDL.LU R18, [R1+0x828] ;  /* 0x0008280001127983 */ /* 0x000ee40000300800 */
[----:B------:R-:W3:Y:S02]  /*9c900*/  LDL.LU R19, [R1+0x82c] ;  /* 0x00082c0001137983 */ /* 0x000ee40000300800 */
[----:B------:R0:W-:Y:S01]  /*9c910*/  STL.64 [R1+0x67d8], R20 ;  /* 0x0067d81401007387 */ /* 0x0001e20000100a00 */
[----:B------:R-:W4:Y:S01]  /*9c920*/  LDL.LU R24, [R1+0x850] ;  /* 0x0008500001187983 */ /* 0x000f220000300800 */
[----:B------:R-:W4:Y:S02]  /*9c930*/  LDL.LU R25, [R1+0x854] ;  /* 0x0008540001197983 */ /* 0x000f240000300800 */
[----:B------:R-:W2:Y:S02]  /*9c940*/  LDL.LU R26, [R1+0x858] ;  /* 0x00085800011a7983 */ /* 0x000ea40000300800 */
[----:B------:R-:W2:Y:S01]  /*9c950*/  LDL.LU R27, [R1+0x85c] ;  /* 0x00085c00011b7983 */ /* 0x000ea20000300800 */
[----:B0-----:R-:W2:Y:S01]  /*9c960*/  LDL.LU R20, [R1+0x100] ;  /* 0x0001000001147983 */ /* 0x001ea20000300800 */
[----:B------:R-:W2:Y:S03]  /*9c970*/  LDL.LU R21, [R1+0x104] ;  /* 0x0001040001157983 */ /* 0x000ea60000300800 */
[----:B--2---:R-:W-:Y:S01]  /*9c980*/  STL.64 [R1+0x67f0], R20 ;  /* 0x0067f01401007387 */ /* 0x004fe20000100a00 */
[----:B------:R-:W-:Y:S02]  /*9c990*/  STL.64 [R1+0x67d0], R26 ;  /* 0x0067d01a01007387 */ /* 0x000fe40000100a00 */
[----:B----4-:R0:W-:Y:S02]  /*9c9a0*/  STL.64 [R1+0x67c8], R24 ;  /* 0x0067c81801007387 */ /* 0x0101e40000100a00 */
[----:B0-----:R-:W2:Y:S01]  /*9c9b0*/  LDL.LU R24, [R1+0x860] ;  /* 0x0008600001187983 */ /* 0x001ea20000300800 */
[----:B------:R-:W2:Y:S02]  /*9c9c0*/  LDL.LU R25, [R1+0x864] ;  /* 0x0008640001197983 */ /* 0x000ea40000300800 */
[----:B------:R-:W4:Y:S02]  /*9c9d0*/  LDL.LU R26, [R1+0x868] ;  /* 0x00086800011a7983 */ /* 0x000f240000300800 */
[----:B------:R-:W4:Y:S01]  /*9c9e0*/  LDL.LU R27, [R1+0x86c] ;  /* 0x00086c00011b7983 */ /* 0x000f220000300800 */
[----:B------:R-:W-:-:S02]  /*9c9f0*/  MOV R20, R29 ;  /* 0x0000001d00147202 */ /* 0x000fc40000000f00 */
[----:B------:R-:W-:Y:S01]  /*9ca00*/  MOV R21, R28 ;  /* 0x0000001c00157202 */ /* 0x000fe20000000f00 */
[----:B------:R-:W3:Y:S01]  /*9ca10*/  LDL.LU R29, [R1+0x684c] ;  /* 0x00684c00011d7983 */ /* 0x000ee20000300800 */
[----:B------:R-:W3:Y:S03]  /*9ca20*/  LDL.LU R28, [R1+0x6848] ;  /* 0x00684800011c7983 */ /* 0x000ee60000300800 */
[----:B------:R-:W-:Y:S04]  /*9ca30*/  STL.64 [R1+0x6808], R20 ;  /* 0x0068081401007387 */ /* 0x000fe80000100a00 */
[----:B----4-:R-:W-:Y:S01]  /*9ca40*/  STL.64 [R1+0x67e8], R26 ;  /* 0x0067e81a01007387 */ /* 0x010fe20000100a00 */
[----:B--2---:R0:W-:Y:S03]  /*9ca50*/  STL.64 [R1+0x67e0], R24 ;  /* 0x0067e01801007387 */ /* 0x0041e60000100a00 */
[----:B0-----:R-:W2:Y:S01]  /*9ca60*/  LDL.LU R24, [R1+0x870] ;  /* 0x0008700001187983 */ /* 0x001ea20000300800 */
[----:B------:R-:W2:Y:S02]  /*9ca70*/  LDL.LU R25, [R1+0x874] ;  /* 0x0008740001197983 */ /* 0x000ea40000300800 */
[----:B------:R-:W4:Y:S02]  /*9ca80*/  LDL.LU R26, [R1+0x878] ;  /* 0x00087800011a7983 */ /* 0x000f240000300800 */
[----:B------:R-:W4:Y:S01]  /*9ca90*/  LDL.LU R27, [R1+0x87c] ;  /* 0x00087c00011b7983 */ /* 0x000f220000300800 */
[----:B------:R-:W2:Y:S01]  /*9caa0*/  LDL.LU R20, [R1+0x120] ;  /* 0x0001200001147983 */ /* 0x000ea20000300800 */
[----:B------:R-:W2:Y:S02]  /*9cab0*/  LDL.LU R21, [R1+0x124] ;  /* 0x0001240001157983 */ /* 0x000ea40000300800 */
[----:B------:R-:W3:Y:S02]  /*9cac0*/  LDL.LU R8, [R1+0x140] ;  /* 0x0001400001087983 */ /* 0x000ee40000300800 */
[----:B------:R-:W3:Y:S01]  /*9cad0*/  LDL.LU R9, [R1+0x144] ;  /* 0x0001440001097983 */ /* 0x000ee20000300800 */
[----:B--2---:R-:W-:Y:S01]  /*9cae0*/  STL.64 [R1+0x6820], R20 ;  /* 0x0068201401007387 */ /* 0x004fe20000100a00 */
[----:B----4-:R-:W-:Y:S02]  /*9caf0*/  STL.64 [R1+0x6800], R26 ;  /* 0x0068001a01007387 */ /* 0x010fe40000100a00 */
[----:B------:R0:W-:Y:S02]  /*9cb00*/  STL.64 [R1+0x67f8], R24 ;  /* 0x0067f81801007387 */ /* 0x0001e40000100a00 */
[----:B0-----:R-:W2:Y:S01]  /*9cb10*/  LDL.LU R24, [R1+0x880] ;  /* 0x0008800001187983 */ /* 0x001ea20000300800 */
[----:B------:R-:W2:Y:S02]  /*9cb20*/  LDL.LU R25, [R1+0x884] ;  /* 0x0008840001197983 */ /* 0x000ea40000300800 */
[----:B------:R-:W4:Y:S02]  /*9cb30*/  LDL.LU R26, [R1+0x888] ;  /* 0x00088800011a7983 */ /* 0x000f240000300800 */
[----:B------:R-:W4:Y:S01]  /*9cb40*/  LDL.LU R27, [R1+0x88c] ;  /* 0x00088c00011b7983 */ /* 0x000f220000300800 */
[----:B---3--:R-:W-:-:S02]  /*9cb50*/  MOV R20, R28 ;  /* 0x0000001c00147202 */ /* 0x008fc40000000f00 */
[----:B------:R-:W-:Y:S01]  /*9cb60*/  MOV R21, R29 ;  /* 0x0000001d00157202 */ /* 0x000fe20000000f00 */
[----:B------:R-:W3:Y:S01]  /*9cb70*/  LDL.LU R28, [R1+0x6844] ;  /* 0x00684400011c7983 */ /* 0x000ee20000300800 */
[----:B------:R-:W3:Y:S03]  /*9cb80*/  LDL.LU R29, [R1+0x6840] ;  /* 0x00684000011d7983 */ /* 0x000ee60000300800 */
[----:B------:R0:W-:Y:S04]  /*9cb90*/  STL.64 [R1+0x6838], R20 ;  /* 0x0068381401007387 */ /* 0x0001e80000100a00 */
[----:B0-----:R-:W3:Y:S01]  /*9cba0*/  LDL.LU R20, [R1+0x8b0] ;  /* 0x0008b00001147983 */ /* 0x001ee20000300800 */
[----:B------:R-:W3:Y:S02]  /*9cbb0*/  LDL.LU R21, [R1+0x8b4] ;  /* 0x0008b40001157983 */ /* 0x000ee40000300800 */
[----:B------:R-:W3:Y:S02]  /*9cbc0*/  LDL.LU R22, [R1+0x8b8] ;  /* 0x0008b80001167983 */ /* 0x000ee40000300800 */
[----:B------:R-:W3:Y:S01]  /*9cbd0*/  LDL.LU R23, [R1+0x8bc] ;  /* 0x0008bc0001177983 */ /* 0x000ee20000300800 */
        /* <DEDUP_REMOVED lines=12> */
[----:B------:R0:W-:Y:S01]  /*9cca0*/  STL.64 [R1+0x6788], R18 ;  /* 0x0067881201007387 */ /* 0x0001e20000100a00 */
[----:B------:R1:W-:Y:S03]  /*9ccb0*/  STL.64 [R1+0x6780], R16 ;  /* 0x0067801001007387 */ /* 0x0003e60000100a00 */
[----:B0-----:R-:W4:Y:S01]  /*9ccc0*/  LDL.64 R18, [R1+0x28] ;  /* 0x0000280001127983 */ /* 0x001f220000100a00 */
[C---:B---3--:R-:W-:Y:S03]  /*9ccd0*/  HMMA.16816.F32.BF16 R8, R4.reuse, R8, R20 ;  /* 0x000000080408723c */ /* 0x048fe60000041814 */
[----:B----4-:R0:W-:Y:S01]  /*9cce0*/  STL.64 [R1+0x67a8], R18 ;  /* 0x0067a81201007387 */ /* 0x0101e20000100a00 */
[----:B-1----:R-:W3:Y:S02]  /*9ccf0*/  LDL.LU R16, [R1+0x840] ;  /* 0x0008400001107983 */ /* 0x002ee40000300800 */
[----:B------:R-:W3:Y:S01]  /*9cd00*/  LDL.LU R17, [R1+0x844] ;  /* 0x0008440001117983 */ /* 0x000ee20000300800 */
[----:B0-----:R-:W3:Y:S01]  /*9cd10*/  LDL.LU R18, [R1+0x848] ;  /* 0x0008480001127983 */ /* 0x001ee20000300800 */
[----:B------:R-:W3:Y:S02]  /*9cd20*/  LDL.LU R19, [R1+0x84c] ;  /* 0x00084c0001137983 */ /* 0x000ee40000300800 */
[----:B------:R-:W4:Y:S02]  /*9cd30*/  LDL.64 R14, [R1+0x18] ;  /* 0x00001800010e7983 */ /* 0x000f240000100a00 */
[----:B----4-:R0:W-:Y:S01]  /*9cd40*/  STL.64 [R1+0x6790], R14 ;  /* 0x0067900e01007387 */ /* 0x0101e20000100a00 */
[----:B------:R-:W4:Y:S02]  /*9cd50*/  LDL.LU R12, [R1+0x830] ;  /* 0x00083000010c7983 */ /* 0x000f240000300800 */
[----:B------:R-:W4:Y:S01]  /*9cd60*/  LDL.LU R13, [R1+0x834] ;  /* 0x00083400010d7983 */ /* 0x000f220000300800 */
[----:B0-----:R-:W4:Y:S01]  /*9cd70*/  LDL.LU R14, [R1+0x838] ;  /* 0x00083800010e7983 */ /* 0x001f220000300800 */
[----:B------:R-:W4:Y:S02]  /*9cd80*/  LDL.LU R15, [R1+0x83c] ;  /* 0x00083c00010f7983 */ /* 0x000f240000300800 */
[----:B------:R-:W2:Y:S04]  /*9cd90*/  LDL.LU.64 R20, [R1+0x6838] ;  /* 0x0068380001147983 */ /* 0x000ea80000300a00 */
[----:B------:R0:W-:Y:S01]  /*9cda0*/  STL.64 [R1+0x8b0], R8 ;  /* 0x0008b00801007387 */ /* 0x0001e20000100a00 */
[----:B------:R1:W-:Y:S04]  /*9cdb0*/  STL.64 [R1+0x8b8], R10 ;  /* 0x0008b80a01007387 */ /* 0x0003e80000100a00 */
[----:B0-----:R-:W3:Y:S01]  /*9cdc0*/  LDL.LU R8, [R1+0x7f0] ;  /* 0x0007f00001087983 */ /* 0x001ee20000300800 */
[----:B------:R-:W3:Y:S02]  /*9cdd0*/  LDL.LU R9, [R1+0x7f4] ;  /* 0x0007f40001097983 */ /* 0x000ee40000300800 */
[----:B-1----:R-:W3:Y:S02]  /*9cde0*/  LDL.LU R10, [R1+0x7f8] ;  /* 0x0007f800010a7983 */ /* 0x002ee40000300800 */
        /* <DEDUP_REMOVED lines=48> */
[----:B--2---:R0:W-:Y:S02]  /*9d0f0*/  STL.64 [R1+0x66a0], R22 ;  /* 0x0066a01601007387 */ /* 0x0041e40000100a00 */
[----:B------:R-:W2:Y:S02]  /*9d100*/  LDL.LU R20, [R1+0x810] ;  /* 0x0008100001147983 */ /* 0x000ea40000300800 */
[----:B------:R-:W2:Y:S01]  /*9d110*/  LDL.LU R21, [R1+0x814] ;  /* 0x0008140001157983 */ /* 0x000ea20000300800 */
[----:B0-----:R-:W2:Y:S01]  /*9d120*/  LDL.LU R22, [R1+0x818] ;  /* 0x0008180001167983 */ /* 0x001ea20000300800 */
[----:B------:R-:W2:Y:S01]  /*9d130*/  LDL.LU R23, [R1+0x81c] ;  /* 0x00081c0001177983 */ /* 0x000ea20000300800 */
[----:B---3--:R-:W-:Y:S02]  /*9d140*/  HMMA.16816.F32.BF16 R4, R4, R24, R16 ;  /* 0x000000180404723c */ /* 0x008fe40000041810 */
[----:B------:R-:W4:Y:S01]  /*9d150*/  LDL.LU.64 R18, [R1+0x67a8] ;  /* 0x0067a80001127983 */ /* 0x000f220000300a00 */
[----:B------:R-:W4:Y:S02]  /*9d160*/  LDL.LU.64 R26, [R1+0x67a0] ;  /* 0x0067a000011a7983 */ /* 0x000f240000300a00 */
[----:B------:R-:W4:Y:S11]  /*9d170*/  LDL.LU.64 R24, [R1+0x6798] ;  /* 0x0067980001187983 */ /* 0x000f360000300a00 */
[----:B------:R-:W-:Y:S07]  /*9d180*/  @!UPT UIADD3 URZ, URZ, URZ, URZ ;  /* 0x0000003f3f3ff290 */ /* 0x000fee000fffe03f */
[----:B------:R0:W-:Y:S01]  /*9d190*/  STL.64 [R1+0x900], R4 ;  /* 0x0009000401007387 */ /* 0x0001e20000100a00 */
[----:B------:R1:W-:Y:S03]  /*9d1a0*/  STL.64 [R1+0x908], R6 ;  /* 0x0009080601007387 */ /* 0x0003e60000100a00 */
[----:B0-----:R-:W3:Y:S01]  /*9d1b0*/  LDL.LU R4, [R1+0x750] ;  /* 0x0007500001047983 */ /* 0x001ee20000300800 */
[----:B------:R-:W3:Y:S02]  /*9d1c0*/  LDL.LU R5, [R1+0x754] ;  /* 0x0007540001057983 */ /* 0x000ee40000300800 */
[----:B-1----:R-:W3:Y:S02]  /*9d1d0*/  LDL.LU R6, [R1+0x758] ;  /* 0x0007580001067983 */ /* 0x002ee40000300800 */
[----:B------:R-:W3:Y:S01]  /*9d1e0*/  LDL.LU R7, [R1+0x75c] ;  /* 0x00075c0001077983 */ /* 0x000ee20000300800 */
        /* <DEDUP_REMOVED lines=17> */
[----:B------:R-:W2:Y:S02]  /*9d300*/  LDL.LU.64 R14, [R1+0x6770] ;  /* 0x00677000010e7983 */ /* 0x000ea40000300a00 */
[C---:B--2---:R-:W-:Y:S08]  /*9d310*/  HMMA.16816.F32.BF16 R20, R24.reuse, R14, R20 ;  /* 0x0000000e1814723c */ /* 0x044ff00000041814 */
[C---:B----4-:R-:W-:Y:S01]  /*9d320*/  HMMA.16816.F32.BF16 R8, R24.reuse, R18, R8 ;  /* 0x000000121808723c */ /* 0x050fe20000041808 */
[----:B------:R-:W-:Y:S11]  /*9d330*/  MOV R12, R15 ;  /* 0x0000000f000c7202 */ /* 0x000ff60000000f00 */
[----:B------:R-:W-:Y:S03]  /*9d340*/  @!UPT UIADD3 URZ, URZ, URZ, URZ ;  /* 0x0000003f3f3ff290 */ /* 0x000fe6000fffe03f */
[----:B------:R0:W-:Y:S01]  /*9d350*/  STL.64 [R1+0x810], R20 ;  /* 0x0008101401007387 */ /* 0x0001e20000100a00 */
[----:B------:R1:W-:Y:S01]  /*9d360*/  STL.64 [R1+0x818], R22 ;  /* 0x0008181601007387 */ /* 0x0003e20000100a00 */
[----:B0-----:R-:W-:Y:S02]  /*9d370*/  MOV R20, R14 ;  /* 0x0000000e00147202 */ /* 0x001fe40000000f00 */
[----:B------:R-:W2:Y:S01]  /*9d380*/  LDL.LU.64 R14, [R1+0x6768] ;  /* 0x00676800010e7983 */ /* 0x000ea20000300a00 */
[----:B------:R-:W4:Y:S02]  /*9d390*/  LDL.LU R13, [R1+0x6760] ;  /* 0x00676000010d7983 */ /* 0x000f240000300800 */
[----:B------:R-:W-:Y:S02]  /*9d3a0*/  STL [R1+0x6730], R20 ;  /* 0x0067301401007387 */ /* 0x000fe40000100800 */
[----:B-1----:R-:W2:Y:S01]  /*9d3b0*/  LDL.64 R22, [R1+0x38] ;  /* 0x0000380001167983 */ /* 0x002ea20000100a00 */
[----:B------:R-:W-:Y:S01]  /*9d3c0*/  STL.64 [R1+0x800], R8 ;  /* 0x0008000801007387 */ /* 0x000fe20000100a00 */
[----:B------:R0:W-:Y:S03]  /*9d3d0*/  STL.64 [R1+0x808], R10 ;  /* 0x0008080a01007387 */ /* 0x0001e60000100a00 */
[----:B0-----:R-:W2:Y:S01]  /*9d3e0*/  LDL.LU.64 R10, [R1+0x6758] ;  /* 0x00675800010a7983 */ /* 0x001ea20000300a00 */
[----:B------:R-:W2:Y:S02]  /*9d3f0*/  LDL.LU.64 R8, [R1+0x6750] ;  /* 0x0067500001087983 */ /* 0x000ea40000300a00 */
[----:B------:R-:W-:Y:S02]  /*9d400*/  STL.64 [R1+0x6638], R18 ;  /* 0x0066381201007387 */ /* 0x000fe40000100a00 */
[----:B------:R0:W-:Y:S02]  /*9d410*/  STL.64 [R1+0x6738], R16 ;  /* 0x0067381001007387 */ /* 0x0001e40000100a00 */
[----:B0-----:R-:W3:Y:S01]  /*9d420*/  LDL.LU R16, [R1+0x7e0] ;  /* 0x0007e00001107983 */ /* 0x001ee20000300800 */
[----:B------:R-:W3:Y:S01]  /*9d430*/  LDL.LU R17, [R1+0x7e4] ;  /* 0x0007e40001117983 */ /* 0x000ee20000300800 */
[----:B------:R-:W-:Y:S01]  /*9d440*/  MOV R18, R29 ;  /* 0x0000001d00127202 */ /* 0x000fe20000000f00 */
[C---:B--2---:R-:W-:Y:S11]  /*9d450*/  HMMA.16816.F32.BF16 R8, R24.reuse, R14, R8 ;  /* 0x0000000e1808723c */ /* 0x044ff60000041808 */
[----:B------:R-:W-:Y:S11]  /*9d460*/  @!UPT UIADD3 URZ, URZ, URZ, URZ ;  /* 0x0000003f3f3ff290 */ /* 0x000ff6000fffe03f */
[----:B------:R-:W-:Y:S01]  /*9d470*/  @!UPT UIADD3 URZ, URZ, URZ, URZ ;  /* 0x0000003f3f3ff290 */ /* 0x000fe2000fffe03f */
[----:B------:R-:W-:Y:S01]  /*9d480*/  STL.64 [R1+0x7f0], R8 ;  /* 0x0007f00801007387 */ /* 0x000fe20000100a00 */
[----:B------:R0:W-:Y:S01]  /*9d490*/  STL [R1+0x7f8], R10 ;  /* 0x0007f80a01007387 */ /* 0x0001e20000100800 */
[----:B------:R-:W-:Y:S02]  /*9d4a0*/  MOV R29, R11 ;  /* 0x0000000b001d7202 */ /* 0x000fe40000000f00 */
[----:B0-----:R-:W3:Y:S01]  /*9d4b0*/  LDL.LU.64 R10, [R1+0x6748] ;  /* 0x00674800010a7983 */ /* 0x001ee20000300a00 */
[----:B------:R-:W2:Y:S02]  /*9d4c0*/  LDL.LU.64 R8, [R1+0x6740] ;  /* 0x0067400001087983 */ /* 0x000ea40000300a00 */
[----:B------:R-:W-:Y:S01]  /*9d4d0*/  STL [R1+0x5ed0], R29 ;  /* 0x005ed01d01007387 */ /* 0x000fe20000100800 */
[----:B------:R-:W-:Y:S01]  /*9d4e0*/  MOV R19, R28 ;  /* 0x0000001c00137202 */ /* 0x000fe20000000f00 */
[C---:B---3--:R-:W-:Y:S11]  /*9d4f0*/  HMMA.16816.F32.BF16 R4, R24.reuse, R10, R4 ;  /* 0x0000000a1804723c */ /* 0x048ff60000041804 */
[----:B------:R-:W-:Y:S11]  /*9d500*/  @!UPT UIADD3 URZ, URZ, URZ, URZ ;  /* 0x0000003f3f3ff290 */ /* 0x000ff6000fffe03f */
[----:B------:R-:W-:Y:S01]  /*9d510*/  @!UPT UIADD3 URZ, URZ, URZ, URZ ;  /* 0x0000003f3f3ff290 */ /* 0x000fe2000fffe03f */
[----:B------:R-:W-:Y:S01]  /*9d520*/  STL.64 [R1+0x750], R4 ;  /* 0x0007500401007387 */ /* 0x000fe20000100a00 */
[----:B------:R-:W-:Y:S01]  /*9d530*/  STL [R1+0x758], R6 ;  /* 0x0007580601007387 */ /* 0x000fe20000100800 */
[----:B------:R-:W-:Y:S02]  /*9d540*/  MOV R28, R7 ;  /* 0x00000007001c7202 */ /* 0x000fe40000000f00 */
[----:B----4-:R-:W0:Y:S01]  /*9d550*/  LDSM.16.M88.4 R4, [R13+0x42000] ;  /* 0x042000000d04783b */ /* 0x010e220000000200 */
[----:B------:R1:W-:Y:S02]  /*9d560*/  STL.64 [R1+0x6620], R10 ;  /* 0x0066200a01007387 */ /* 0x0003e40000100a00 */
[----:B--2---:R-:W-:Y:S01]  /*9d570*/  STL.64 [R1+0x6618], R8 ;  /* 0x0066180801007387 */ /* 0x004fe20000100a00 */
[----:B-1----:R-:W2:Y:S04]  /*9d580*/  LDL R10, [R1+0x158] ;  /* 0x00015800010a7983 */ /* 0x002ea80000100800 */
[----:B------:R-:W2:Y:S01]  /*9d590*/  LDL R11, [R1+0x15c] ;  /* 0x00015c00010b7983 */ /* 0x000ea20000100800 */
[----:B------:R-:W-:Y:S02]  /*9d5a0*/  STL [R1+0x5ed4], R28 ;  /* 0x005ed41c01007387 */ /* 0x000fe40000100800 */
[----:B------:R-:W-:Y:S02]  /*9d5b0*/  STL.64 [R1+0x6630], R14 ;  /* 0x0066300e01007387 */ /* 0x000fe40000100a00 */
[----:B------:R-:W-:Y:S01]  /*9d5c0*/  STL [R1+0x6628], R13 ;  /* 0x0066280d01007387 */ /* 0x000fe20000100800 */
[----:B0-----:R0:W-:Y:S01]  /*9d5d0*/  STL.64 [R1+0x6580], R6 ;  /* 0x0065800601007387 */ /* 0x0011e20000100a00 */
[----:B------:R1:W-:Y:S03]  /*9d5e0*/  STL.64 [R1+0x6578], R4 ;  /* 0x0065780401007387 */ /* 0x0003e60000100a00 */
[----:B0-----:R-:W3:Y:S01]  /*9d5f0*/  LDL.64 R6, [R1+0xd8] ;  /* 0x0000d80001067983 */ /* 0x001ee20000100a00 */
[----:B------:R-:W-:Y:S01]  /*9d600*/  HMMA.16816.F32.BF16 R16, R24, R22, R16 ;  /* 0x000000161810723c */ /* 0x000fe20000041810 */
[----:B-1----:R-:W-:Y:S11]  /*9d610*/  MOV R4, R22 ;  /* 0x0000001600047202 */ /* 0x002ff60000000f00 */
[----:B------:R-:W-:Y:S11]  /*9d620*/  @!UPT UIADD3 URZ, URZ, URZ, URZ ;  /* 0x0000003f3f3ff290 */ /* 0x000ff6000fffe03f */
[----:B------:R0:W-:Y:S01]  /*9d630*/  STL.64 [R1+0xa30], R16 ;  /* 0x000a301001007387 */ /* 0x0001e20000100a00 */
[----:B------:R-:W-:Y:S03]  /*9d640*/  STL.64 [R1+0xa38], R18 ;  /* 0x000a381201007387 */ /* 0x000fe60000100a00 */
[----:B0-----:R-:W4:Y:S01]  /*9d650*/  LDL.LU.64 R16, [R1+0x6738] ;  /* 0x0067380001107983 */ /* 0x001f220000300a00 */
[----:B------:R-:W2:Y:S03]  /*9d660*/  LDL.LU R20, [R1+0x6730] ;  /* 0x0067300001147983 */ /* 0x000ea60000300800 */
[----:B---3--:R-:W-:Y:S01]  /*9d670*/  STL.64 [R1+0x6698], R6 ;  /* 0x0066980601007387 */ /* 0x008fe20000100a00 */
[----:B------:R0:W-:Y:S03]  /*9d680*/  STL [R1+0x6690], R4 ;  /* 0x0066900401007387 */ /* 0x0001e60000100800 */
[----:B0-----:R-:W3:Y:S01]  /*9d690*/  LDL.LU R4, [R1+0x7d0] ;  /* 0x0007d00001047983 */ /* 0x001ee20000300800 */
[----:B------:R-:W3:Y:S02]  /*9d6a0*/  LDL.LU R5, [R1+0x7d4] ;  /* 0x0007d40001057983 */ /* 0x000ee40000300800 */
[----:B------:R-:W3:Y:S02]  /*9d6b0*/  LDL.LU R6, [R1+0x7d8] ;  /* 0x0007d80001067983 */ /* 0x000ee40000300800 */
[----:B------:R-:W3:Y:S01]  /*9d6c0*/  LDL.LU R7, [R1+0x7dc] ;  /* 0x0007dc0001077983 */ /* 0x000ee20000300800 */
[----:B------:R-:W-:-:S02]  /*9d6d0*/  MOV R19, R12 ;  /* 0x0000000c00137202 */ /* 0x000fc40000000f00 */
[----:B--2---:R-:W-:Y:S01]  /*9d6e0*/  MOV R18, R20 ;  /* 0x0000001400127202 */ /* 0x004fe20000000f00 */
[C---:B---3--:R-:W-:Y:S11]  /*9d6f0*/  HMMA.16816.F32.BF16 R4, R24.reuse, R10, R4 ;  /* 0x0000000a1804723c */ /* 0x048ff60000041804 */
[----:B------:R-:W-:Y:S11]  /*9d700*/  @!UPT UIADD3 URZ, URZ, URZ, URZ ;  /* 0x0000003f3f3ff290 */ /* 0x000ff6000fffe03f */
[----:B------:R-:W-:Y:S01]  /*9d710*/  @!UPT UIADD3 URZ, URZ, URZ, URZ ;  /* 0x0000003f3f3ff290 */ /* 0x000fe2000fffe03f */
[----:B------:R0:W-:Y:S01]  /*9d720*/  STL.64 [R1+0xa20], R4 ;  /* 0x000a200401007387 */ /* 0x0001e20000100a00 */
[----:B------:R1:W-:Y:S02]  /*9d730*/  STL.64 [R1+0xa28], R6 ;  /* 0x000a280601007387 */ /* 0x0003e40000100a00 */
[----:B------:R-:W-:Y:S02]  /*9d740*/  STL.64 [R1+0x6650], R18 ;  /* 0x0066501201007387 */ /* 0x000fe40000100a00 */
[----:B------:R-:W2:Y:S01]  /*9d750*/  LDL.LU R12, [R1+0x6f0] ;  /* 0x0006f000010c7983 */ /* 0x000ea20000300800 */
[----:B------:R-:W2:Y:S01]  /*9d760*/  LDL.LU R13, [R1+0x6f4] ;  /* 0x0006f400010d7983 */ /* 0x000ea20000300800 */
[----:B------:R-:W3:Y:S02]  /*9d770*/  LDL.LU R14, [R1+0x6f8] ;  /* 0x0006f800010e7983 */ /* 0x000ee40000300800 */
[----:B------:R-:W3:Y:S01]  /*9d780*/  LDL.LU R15, [R1+0x6fc] ;  /* 0x0006fc00010f7983 */ /* 0x000ee20000300800 */
[----:B0-----:R-:W2:Y:S01]  /*9d790*/  LDL.LU R4, [R1+0x760] ;  /* 0x0007600001047983 */ /* 0x001ea20000300800 */
[----:B------:R-:W2:Y:S02]  /*9d7a0*/  LDL.LU R5, [R1+0x764] ;  /* 0x0007640001057983 */ /* 0x000ea40000300800 */
[----:B-1----:R-:W2:Y:S02]  /*9d7b0*/  LDL.LU R6, [R1+0x768] ;  /* 0x0007680001067983 */ /* 0x002ea40000300800 */
[----:B------:R-:W2:Y:S01]  /*9d7c0*/  LDL.LU R7, [R1+0x76c] ;  /* 0x00076c0001077983 */ /* 0x000ea20000300800 */
[----:B------:R-:W-:Y:S01]  /*9d7d0*/  MOV R3, R23 ;  /* 0x0000001700037202 */ /* 0x000fe20000000f00 */
[----:B--2---:R-:W-:Y:S01]  /*9d7e0*/  STL.64 [R1+0x66b0], R6 ;  /* 0x0066b00601007387 */ /* 0x004fe20000100a00 */
[----:B------:R0:W-:Y:S02]  /*9d7f0*/  STL.64 [R1+0x66a8], R4 ;  /* 0x0066a80401007387 */ /* 0x0001e40000100a00 */
[----:B------:R-:W2:Y:S02]  /*9d800*/  LDL R22, [R1+0xf8] ;  /* 0x0000f80001167983 */ /* 0x000ea40000100800 */
[----:B------:R-:W2:Y:S02]  /*9d810*/  LDL R23, [R1+0xfc] ;  /* 0x0000fc0001177983 */ /* 0x000ea40000100800 */
[----:B--2---:R1:W-:Y:S01]  /*9d820*/  STL.64 [R1+0x66b8], R22 ;  /* 0x0066b81601007387 */ /* 0x0043e20000100a00 */
[----:B0-----:R-:W2:Y:S02]  /*9d830*/  LDL.LU R4, [R1+0x770] ;  /* 0x0007700001047983 */ /* 0x001ea40000300800 */
[----:B------:R-:W2:Y:S02]  /*9d840*/  LDL.LU R5, [R1+0x774] ;  /* 0x0007740001057983 */ /* 0x000ea40000300800 */
[----:B------:R-:W2:Y:S01]  /*9d850*/  LDL.LU R6, [R1+0x778] ;  /* 0x0007780001067983 */ /* 0x000ea20000300800 */
[----:B------:R-:W2:Y:S04]  /*9d860*/  LDL.LU R7, [R1+0x77c] ;  /* 0x00077c0001077983 */ /* 0x000ea80000300800 */
[----:B--2---:R-:W-:Y:S01]  /*9d870*/  STL.64 [R1+0x66c8], R6 ;  /* 0x0066c80601007387 */ /* 0x004fe20000100a00 */
[----:B------:R-:W-:Y:S02]  /*9d880*/  STL.64 [R1+0x66c0], R4 ;  /* 0x0066c00401007387 */ /* 0x000fe40000100a00 */
[----:B-1----:R-:W2:Y:S02]  /*9d890*/  LDL R22, [R1+0x108] ;  /* 0x0001080001167983 */ /* 0x002ea40000100800 */
[----:B------:R-:W2:Y:S02]  /*9d8a0*/  LDL R23, [R1+0x10c] ;  /* 0x00010c0001177983 */ /* 0x000ea40000100800 */
[----:B--2---:R0:W-:Y:S04]  /*9d8b0*/  STL.64 [R1+0x66d0], R22 ;  /* 0x0066d01601007387 */ /* 0x0041e80000100a00 */
[----:B0-----:R-:W2:Y:S04]  /*9d8c0*/  LDL.64 R22, [R1+0x118] ;  /* 0x0001180001167983 */ /* 0x001ea80000100a00 */
[----:B--2---:R0:W-:Y:S01]  /*9d8d0*/  STL.64 [R1+0x66e8], R22 ;  /* 0x0066e81601007387 */ /* 0x0041e20000100a00 */
[----:B------:R-:W2:Y:S02]  /*9d8e0*/  LDL.LU R4, [R1+0x780] ;  /* 0x0007800001047983 */ /* 0x000ea40000300800 */
[----:B------:R-:W2:Y:S02]  /*9d8f0*/  LDL.LU R5, [R1+0x784] ;  /* 0x0007840001057983 */ /* 0x000ea40000300800 */
[----:B------:R-:W2:Y:S01]  /*9d900*/  LDL.LU R6, [R1+0x788] ;  /* 0x0007880001067983 */ /* 0x000ea20000300800 */
[----:B------:R-:W2:Y:S04]  /*9d910*/  LDL.LU R7, [R1+0x78c] ;  /* 0x00078c0001077983 */ /* 0x000ea80000300800 */
[----:B0-----:R-:W2:Y:S04]  /*9d920*/  LDL R22, [R1+0x128] ;  /* 0x0001280001167983 */ /* 0x001ea80000100800 */
[----:B------:R-:W2:Y:S04]  /*9d930*/  LDL R23, [R1+0x12c] ;  /* 0x00012c0001177983 */ /* 0x000ea80000100800 */
[----:B--2---:R-:W-:Y:S01]  /*9d940*/  STL.64 [R1+0x6700], R22 ;  /* 0x0067001601007387 */ /* 0x004fe20000100a00 */
[----:B------:R-:W-:Y:S02]  /*9d950*/  STL.64 [R1+0x66e0], R6 ;  /* 0x0066e00601007387 */ /* 0x000fe40000100a00 */
[----:B------:R0:W-:Y:S02]  /*9d960*/  STL.64 [R1+0x66d8], R4 ;  /* 0x0066d80401007387 */ /* 0x0001e40000100a00 */
[----:B0-----:R-:W2:Y:S01]  /*9d970*/  LDL.LU R4, [R1+0x790] ;  /* 0x0007900001047983 */ /* 0x001ea20000300800 */
[----:B------:R-:W2:Y:S02]  /*9d980*/  LDL.LU R5, [R1+0x794] ;  /* 0x0007940001057983 */ /* 0x000ea40000300800 */
[----:B------:R-:W2:Y:S02]  /*9d990*/  LDL.LU R6, [R1+0x798] ;  /* 0x0007980001067983 */ /* 0x000ea40000300800 */
[----:B------:R-:W2:Y:S01]  /*9d9a0*/  LDL.LU R7, [R1+0x79c] ;  /* 0x00079c0001077983 */ /* 0x000ea20000300800 */
[----:B------:R-:W2:Y:S04]  /*9d9b0*/  LDL R22, [R1+0x138] ;  /* 0x0001380001167983 */ /* 0x000ea80000100800 */
        /* <DEDUP_REMOVED lines=8> */
[----:B------:R-:W3:Y:S04]  /*9da40*/  LDL R22, [R1+0x148] ;  /* 0x0001480001167983 */ /* 0x000ee80000100800 */
[----:B------:R-:W3:Y:S04]  /*9da50*/  LDL R23, [R1+0x14c] ;  /* 0x00014c0001177983 */ /* 0x000ee80000100800 */
[----:B--2---:R-:W-:Y:S01]  /*9da60*/  STL.64 [R1+0x6710], R6 ;  /* 0x0067100601007387 */ /* 0x004fe20000100a00 */
[----:B------:R0:W-:Y:S03]  /*9da70*/  STL.64 [R1+0x6708], R4 ;  /* 0x0067080401007387 */ /* 0x0001e60000100a00 */
[----:B0-----:R-:W2:Y:S01]  /*9da80*/  LDL.LU R4, [R1+0x7b0] ;  /* 0x0007b00001047983 */ /* 0x001ea20000300800 */
[----:B------:R-:W2:Y:S02]  /*9da90*/  LDL.LU R5, [R1+0x7b4] ;  /* 0x0007b40001057983 */ /* 0x000ea40000300800 */
[----:B------:R-:W2:Y:S02]  /*9daa0*/  LDL.LU R6, [R1+0x7b8] ;  /* 0x0007b80001067983 */ /* 0x000ea40000300800 */
[----:B------:R-:W2:Y:S02]  /*9dab0*/  LDL.LU R7, [R1+0x7bc] ;  /* 0x0007bc0001077983 */ /* 0x000ea40000300800 */
[----:B----4-:R-:W-:Y:S01]  /*9dac0*/  IMAD.MOV.U32 R18, RZ, RZ, R17 ;  /* 0x000000ffff127224 */ /* 0x010fe200078e0011 */
[----:B------:R-:W-:Y:S01]  /*9dad0*/  MOV R19, R16 ;  /* 0x0000001000137202 */ /* 0x000fe20000000f00 */
[----:B--2---:R-:W-:Y:S01]  /*9dae0*/  STL.64 [R1+0x6728], R6 ;  /* 0x0067280601007387 */ /* 0x004fe20000100a00 */
[----:B------:R0:W-:Y:S03]  /*9daf0*/  STL.64 [R1+0x6720], R4 ;  /* 0x0067200401007387 */ /* 0x0001e60000100a00 */
        /* <DEDUP_REMOVED lines=8> */
[----:B------:R-:W-:Y:S01]  /*9db80*/  STL.64 [R1+0x6668], R18 ;  /* 0x0066681201007387 */ /* 0x000fe20000100a00 */
        /* <DEDUP_REMOVED lines=37> */
[----:B0-----:R-:W3:Y:S01]  /*9dde0*/  LDL.LU.64 R22, [R1+0x66e8] ;  /* 0x0066e80001167983 */ /* 0x001ee20000300a00 */
[----:B------:R-:W-:Y:S02]  /*9ddf0*/  MOV R18, R2 ;  /* 0x0000000200127202 */ /* 0x000fe40000000f00 */
[----:B------:R-:W-:Y:S01]  /*9de00*/  MOV R19, R0 ;  /* 0x0000000000137202 */ /* 0x000fe20000000f00 */
        /* <DEDUP_REMOVED lines=24> */
[----:B------:R-:W4:Y:S01]  /*9df90*/  LDL.LU.64 R6, [R1+0x6698] ;  /* 0x0066980001067983 */ /* 0x000f220000300a00 */
[----:B------:R-:W3:Y:S11]  /*9dfa0*/  LDL.LU R4, [R1+0x6690] ;  /* 0x0066900001047983 */ /* 0x000ef60000300800 */
[----:B------:R-:W-:Y:S09]  /*9dfb0*/  @!UPT UIADD3 URZ, URZ, URZ, URZ ;  /* 0x0000003f3f3ff290 */ /* 0x000ff2000fffe03f */
[----:B------:R-:W-:Y:S01]  /*9dfc0*/  STL.64 [R1+0x7b0], R20 ;  /* 0x0007b01401007387 */ /* 0x000fe20000100a00 */
[----:B------:R0:W-:Y:S03]  /*9dfd0*/  STL.64 [R1+0x7b8], R22 ;  /* 0x0007b81601007387 */ /* 0x0001e60000100a00 */
[----:B0-----:R-:W2:Y:S01]  /*9dfe0*/  LDL.LU.64 R22, [R1+0x6688] ;  /* 0x0066880001167983 */ /* 0x001ea20000300a00 */
[----:B------:R-:W2:Y:S01]  /*9dff0*/  LDL.LU.64 R20, [R1+0x6680] ;  /* 0x0066800001147983 */ /* 0x000ea20000300a00 */
[----:B----4-:R-:W-:Y:S02]  /*9e000*/  HMMA.16816.F32.BF16 R8, R24, R6, R8 ;  /* 0x000000061808723c */ /* 0x010fe40000041808 */
[----:B------:R-:W4:Y:S11]  /*9e010*/  LDL.LU R24, [R1+0x430] ;  /* 0x0004300001187983 */ /* 0x000f360000300800 */
[----:B------:R-:W-:Y:S10]  /*9e020*/  @!UPT UIADD3 URZ, URZ, URZ, URZ ;  /* 0x0000003f3f3ff290 */ /* 0x000ff4000fffe03f */
[----:B------:R0:W-:Y:S01]  /*9e030*/  STL.64 [R1+0x740], R8 ;  /* 0x0007400801007387 */ /* 0x0001e20000100a00 */
[----:B------:R1:W-:Y:S02]  /*9e040*/  STL.64 [R1+0x748], R10 ;  /* 0x0007480a01007387 */ /* 0x0003e40000100a00 */
[----:B------:R-:W4:Y:S02]  /*9e050*/  LDL.LU R25, [R1+0x434] ;  /* 0x0004340001197983 */ /* 0x000f240000300800 */
[----:B------:R-:W4:Y:S01]  /*9e060*/  LDL.LU R26, [R1+0x438] ;  /* 0x00043800011a7983 */ /* 0x000f220000300800 */
[----:B------:R-:W4:Y:S04]  /*9e070*/  LDL.LU R27, [R1+0x43c] ;  /* 0x00043c00011b7983 */ /* 0x000f280000300800 */
[----:B0-----:R-:W2:Y:S01]  /*9e080*/  LDL.LU R8, [R1+0x6e0] ;  /* 0x0006e00001087983 */ /* 0x001ea20000300800 */
[----:B------:R-:W2:Y:S02]  /*9e090*/  LDL.LU R9, [R1+0x6e4] ;  /* 0x0006e40001097983 */ /* 0x000ea40000300800 */
[----:B-1----:R-:W2:Y:S02]  /*9e0a0*/  LDL.LU R10, [R1+0x6e8] ;  /* 0x0006e800010a7983 */ /* 0x002ea40000300800 */
[----:B------:R-:W2:Y:S01]  /*9e0b0*/  LDL.LU R11, [R1+0x6ec] ;  /* 0x0006ec00010b7983 */ /* 0x000ea20000300800 */
[----:B------:R0:W-:Y:S04]  /*9e0c0*/  STL.64 [R1+0x6590], R6 ;  /* 0x0065900601007387 */ /* 0x0001e80000100a00 */
[----:B0-----:R-:W2:Y:S04]  /*9e0d0*/  LDL.64 R6, [R1+0x128] ;  /* 0x0001280001067983 */ /* 0x001ea80000100a00 */
[----:B--2---:R0:W-:Y:S04]  /*9e0e0*/  STL.64 [R1+0x65d8], R6 ;  /* 0x0065d80601007387 */ /* 0x0041e80000100a00 */
[----:B0-----:R-:W2:Y:S01]  /*9e0f0*/  LDL.64 R6, [R1+0x148] ;  /* 0x0001480001067983 */ /* 0x001ea20000100a00 */
[C---:B------:R-:W-:Y:S03]  /*9e100*/  HMMA.16816.F32.BF16 R16, R20.reuse, R18, R12 ;  /* 0x000000121410723c */ /* 0x040fe6000004180c */
[----:B--2---:R0:W-:Y:S04]  /*9e110*/  STL.64 [R1+0x65e8], R6 ;  /* 0x0065e80601007387 */ /* 0x0041e80000100a00 */
[----:B0-----:R-:W2:Y:S04]  /*9e120*/  LDL.64 R6, [R1+0x158] ;  /* 0x0001580001067983 */ /* 0x001ea80000100a00 */
[----:B--2---:R-:W-:Y:S01]  /*9e130*/  STL.64 [R1+0x6600], R6 ;  /* 0x0066000601007387 */ /* 0x004fe20000100a00 */
[----:B------:R-:W2:Y:S02]  /*9e140*/  LDL.LU.64 R14, [R1+0x6678] ;  /* 0x00667800010e7983 */ /* 0x000ea40000300a00 */
[----:B------:R-:W2:Y:S09]  /*9e150*/  LDL.LU.64 R12, [R1+0x6670] ;  /* 0x00667000010c7983 */ /* 0x000eb20000300a00 */
[----:B------:R-:W-:Y:S01]  /*9e160*/  STL.64 [R1+0x720], R16 ;  /* 0x0007201001007387 */ /* 0x000fe20000100a00 */
[----:B------:R0:W-:Y:S04]  /*9e170*/  STL.64 [R1+0x728], R18 ;  /* 0x0007281201007387 */ /* 0x0001e80000100a00 */
        /* <DEDUP_REMOVED lines=21> */
[----:B------:R-:W2:Y:S02]  /*9e2d0*/  LDL.LU R13, [R1+0x6628] ;  /* 0x00662800010d7983 */ /* 0x000ea40000300800 */
[----:B------:R0:W-:Y:S02]  /*9e2e0*/  STL.64 [R1+0x65e0], R18 ;  /* 0x0065e01201007387 */ /* 0x0001e40000100a00 */
[----:B------:R-:W2:Y:S01]  /*9e2f0*/  LDL.LU R16, [R1+0x6b0] ;  /* 0x0006b00001107983 */ /* 0x000ea20000300800 */
[----:B------:R-:W2:Y:S04]  /*9e300*/  LDL.LU R17, [R1+0x6b4] ;  /* 0x0006b40001117983 */ /* 0x000ea80000300800 */
        /* <DEDUP_REMOVED lines=20> */
[----:B---3--:R-:W-:Y:S02]  /*9e450*/  MOV R6, R4 ;  /* 0x0000000400067202 */ /* 0x008fe40000000f00 */
[----:B------:R-:W-:Y:S01]  /*9e460*/  MOV R7, R3 ;  /* 0x0000000300077202 */ /* 0x000fe20000000f00 */
[C---:B----4-:R-:W-:Y:S01]  /*9e470*/  HMMA.16816.F32.BF16 R24, R20.reuse, R10, R24 ;  /* 0x0000000a1418723c */ /* 0x050fe20000041818 */
[----:B------:R-:W-:Y:S01]  /*9e480*/  STL.64 [R1+0x6520], R10 ;  /* 0x0065200a01007387 */ /* 0x000fe20000100a00 */
[----:B--2---:R0:W-:Y:S11]  /*9e490*/  STL.64 [R1+0x6518], R8 ;  /* 0x0065180801007387 */ /* 0x0041f60000100a00 */
[----:B------:R-:W-:Y:S10]  /*9e4a0*/  @!UPT UIADD3 URZ, URZ, URZ, URZ ;  /* 0x0000003f3f3ff290 */ /* 0x000ff4000fffe03f */
[----:B------:R-:W-:Y:S01]  /*9e4b0*/  STL.64 [R1+0x430], R24 ;  /* 0x0004301801007387 */ /* 0x000fe20000100a00 */
[----:B------:R-:W-:Y:S02]  /*9e4c0*/  STL.64 [R1+0x438], R26 ;  /* 0x0004381a01007387 */ /* 0x000fe40000100a00 */
[----:B------:R-:W1:Y:S01]  /*9e4d0*/  LDSM.16.M88.4 R24, [R13+0x43000] ;  /* 0x043000000d18783b */ /* 0x000e620000000200 */
[C---:B------:R-:W-:Y:S01]  /*9e4e0*/  HMMA.16816.F32.BF16 R4, R20.reuse, R6, R16 ;  /* 0x000000061404723c */ /* 0x040fe20000041810 */
[----:B0-----:R-:W2:Y:S02]  /*9e4f0*/  LDL.LU R8, [R1+0x690] ;  /* 0x0006900001087983 */ /* 0x001ea40000300800 */
[----:B------:R-:W2:Y:S02]  /*9e500*/  LDL.LU R9, [R1+0x694] ;  /* 0x0006940001097983 */ /* 0x000ea40000300800 */
[----:B------:R-:W2:Y:S02]  /*9e510*/  LDL.LU R10, [R1+0x698] ;  /* 0x00069800010a7983 */ /* 0x000ea40000300800 */
[----:B------:R-:W2:Y:S01]  /*9e520*/  LDL.LU R11, [R1+0x69c] ;  /* 0x00069c00010b7983 */ /* 0x000ea20000300800 */
[----:B------:R-:W-:Y:S04]  /*9e530*/  STL [R1+0x64f0], R13 ;  /* 0x0064f00d01007387 */ /* 0x000fe80000100800 */
[----:B-1----:R0:W-:Y:S01]  /*9e540*/  STL.64 [R1+0x6410], R26 ;  /* 0x0064101a01007387 */ /* 0x0021e20000100a00 */
[----:B------:R-:W-:Y:S03]  /*9e550*/  STL.64 [R1+0x6408], R24 ;  /* 0x0064081801007387 */ /* 0x000fe60000100a00 */
[----:B0-----:R-:W2:Y:S01]  /*9e560*/  LDL.64 R26, [R1+0x138] ;  /* 0x00013800011a7983 */ /* 0x001ea20000100a00 */
[----:B------:R-:W4:Y:S02]  /*9e570*/  LDL.LU.64 R18, [R1+0x6610] ;  /* 0x0066100001127983 */ /* 0x000f240000300a00 */
[----:B------:R-:W4:Y:S04]  /*9e580*/  LDL.LU.64 R16, [R1+0x6608] ;  /* 0x0066080001107983 */ /* 0x000f280000300a00 */
[----:B------:R-:W-:Y:S01]  /*9e590*/  STL.64 [R1+0x7a0], R4 ;  /* 0x0007a00401007387 */ /* 0x000fe20000100a00 */
        /* <DEDUP_REMOVED lines=13> */
[C---:B----4-:R-:W-:Y:S11]  /*9e670*/  HMMA.16816.F32.BF16 R16, R20.reuse, R6, R16 ;  /* 0x000000061410723c */ /* 0x050ff60000041810 */
[----:B------:R-:W-:Y:S11]  /*9e680*/  @!UPT UIADD3 URZ, URZ, URZ, URZ ;  /* 0x0000003f3f3ff290 */ /* 0x000ff6000fffe03f */
[----:B------:R-:W-:Y:S01]  /*9e690*/  @!UPT UIADD3 URZ, URZ, URZ, URZ ;  /* 0x0000003f3f3ff290 */ /* 0x000fe2000fffe03f */
[----:B------:R-:W-:Y:S01]  /*9e6a0*/  STL.64 [R1+0x780], R16 ;  /* 0x0007801001007387 */ /* 0x000fe20000100a00 */
[----:B------:R0:W-:Y:S03]  /*9e6b0*/  STL.64 [R1+0x788], R18 ;  /* 0x0007881201007387 */ /* 0x0001e60000100a00 */
[----:B0-----:R-:W4:Y:S01]  /*9e6c0*/  LDL.LU.64 R18, [R1+0x65e0] ;  /* 0x0065e00001127983 */ /* 0x001f220000300a00 */
[----:B------:R-:W-:Y:S02]  /*9e6d0*/  MOV R16, R7 ;  /* 0x0000000700107202 */ /* 0x000fe40000000f00 */
[----:B------:R-:W-:Y:S02]  /*9e6e0*/  MOV R17, R6 ;  /* 0x0000000600117202 */ /* 0x000fe40000000f00 */
[----:B------:R-:W2:Y:S01]  /*9e6f0*/  LDL.LU.64 R6, [R1+0x65d8] ;  /* 0x0065d80001067983 */ /* 0x000ea20000300a00 */
[----:B------:R0:W-:Y:S02]  /*9e700*/  STL [R1+0x6500], R16 ;  /* 0x0065001001007387 */ /* 0x0001e40000100800 */
[----:B------:R1:W-:Y:S01]  /*9e710*/  STL [R1+0x64fc], R17 ;  /* 0x0064fc1101007387 */ /* 0x0003e20000100800 */
[----:B----4-:R4:W-:Y:S01]  /*9e720*/  STL.64 [R1+0x65b8], R18 ;  /* 0x0065b81201007387 */ /* 0x0109e20000100a00 */
[----:B0-----:R-:W3:Y:S02]  /*9e730*/  LDL.LU R16, [R1+0x6a0] ;  /* 0x0006a00001107983 */ /* 0x001ee40000300800 */
[----:B-1----:R-:W3:Y:S01]  /*9e740*/  LDL.LU R17, [R1+0x6a4] ;  /* 0x0006a40001117983 */ /* 0x002ee20000300800 */
[----:B----4-:R-:W3:Y:S01]  /*9e750*/  LDL.LU R18, [R1+0x6a8] ;  /* 0x0006a80001127983 */ /* 0x010ee20000300800 */
[----:B------:R-:W3:Y:S01]  /*9e760*/  LDL.LU R19, [R1+0x6ac] ;  /* 0x0006ac0001137983 */ /* 0x000ee20000300800 */
[----:B--2---:R-:W-:Y:S01]  /*9e770*/  HMMA.16816.F32.BF16 R8, R20, R6, R8 ;  /* 0x000000061408723c */ /* 0x004fe20000041808 */
[----:B------:R-:W-:-:S02]  /*9e780*/  MOV R29, R26 ;  /* 0x0000001a001d7202 */ /* 0x000fc40000000f00 */
[----:B------:R-:W-:Y:S02]  /*9e790*/  MOV R12, R6 ;  /* 0x00000006000c7202 */ /* 0x000fe40000000f00 */
[----:B------:R-:W-:Y:S01]  /*9e7a0*/  MOV R13, R7 ;  /* 0x00000007000d7202 */ /* 0x000fe20000000f00 */
[----:B------:R-:W-:Y:S02]  /*9e7b0*/  IMAD.MOV.U32 R28, RZ, RZ, R27 ;  /* 0x000000ffff1c7224 */ /* 0x000fe400078e001b */
[----:B---3--:R-:W-:Y:S11]  /*9e7c0*/  HMMA.16816.F32.BF16 R16, R20, R26, R16 ;  /* 0x0000001a1410723c */ /* 0x008ff60000041810 */
[----:B------:R-:W-:Y:S11]  /*9e7d0*/  @!UPT UIADD3 URZ, URZ, URZ, URZ ;  /* 0x0000003f3f3ff290 */ /* 0x000ff6000fffe03f */
[----:B------:R-:W-:Y:S01]  /*9e7e0*/  @!UPT UIADD3 URZ, URZ, URZ, URZ ;  /* 0x0000003f3f3ff290 */ /* 0x000fe2000fffe03f */
[----:B------:R-:W-:Y:S01]  /*9e7f0*/  STL.64 [R1+0x770], R16 ;  /* 0x0007701001007387 */ /* 0x000fe20000100a00 */
[----:B------:R-:W-:Y:S02]  /*9e800*/  STL.64 [R1+0x778], R18 ;  /* 0x0007781201007387 */ /* 0x000fe40000100a00 */
[----:B------:R-:W-:Y:S02]  /*9e810*/  STL [R1+0x6504], R29 ;  /* 0x0065041d01007387 */ /* 0x000fe40000100800 */
[----:B------:R-:W-:Y:S01]  /*9e820*/  STL.64 [R1+0x760], R8 ;  /* 0x0007600801007387 */ /* 0x000fe20000100a00 */
[----:B------:R-:W-:Y:S01]  /*9e830*/  STL.64 [R1+0x768], R10 ;  /* 0x0007680a01007387 */ /* 0x000fe20000100a00 */
        /* <DEDUP_REMOVED lines=15> */
[----:B------:R-:W-:Y:S02]  /*9e930*/  STL.64 [R1+0x65c0], R16 ;  /* 0x0065c01001007387 */ /* 0x000fe40000100a00 */
[----:B------:R0:W-:Y:S02]  /*9e940*/  STL.64 [R1+0x65a0], R26 ;  /* 0x0065a01a01007387 */ /* 0x0001e40000100a00 */
[----:B----4-:R-:W-:Y:S01]  /*9e950*/  STL.64 [R1+0x6598], R24 ;  /* 0x0065981801007387 */ /* 0x010fe20000100a00 */
[----:B0-----:R-:W2:Y:S04]  /*9e960*/  LDL.64 R26, [R1+0xf8] ;  /* 0x0000f800011a7983 */ /* 0x001ea80000100a00 */
[----:B--2---:R0:W-:Y:S04]  /*9e970*/  STL.64 [R1+0x65b0], R26 ;  /* 0x0065b01a01007387 */ /* 0x0041e80000100a00 */
[----:B0-----:R-:W2:Y:S04]  /*9e980*/  LDL.64 R26, [R1+0x108] ;  /* 0x00010800011a7983 */ /* 0x001ea80000100a00 */
[----:B--2---:R0:W-:Y:S01]  /*9e990*/  STL.64 [R1+0x65d0], R26 ;  /* 0x0065d01a01007387 */ /* 0x0041e20000100a00 */
[----:B------:R-:W2:Y:S02]  /*9e9a0*/  LDL.LU R24, [R1+0x680] ;  /* 0x0006800001187983 */ /* 0x000ea40000300800 */
[----:B------:R-:W2:Y:S01]  /*9e9b0*/  LDL.LU R25, [R1+0x684] ;  /* 0x0006840001197983 */ /* 0x000ea20000300800 */
[----:B0-----:R-:W2:Y:S01]  /*9e9c0*/  LDL.LU R26, [R1+0x688] ;  /* 0x00068800011a7983 */ /* 0x001ea20000300800 */
[----:B------:R-:W2:Y:S02]  /*9e9d0*/  LDL.LU R27, [R1+0x68c] ;  /* 0x00068c00011b7983 */ /* 0x000ea40000300800 */
[----:B------:R-:W4:Y:S02]  /*9e9e0*/  LDL.64 R6, [R1+0xe8] ;  /* 0x0000e80001067983 */ /* 0x000f240000100a00 */
[----:B----4-:R0:W-:Y:S01]  /*9e9f0*/  STL.64 [R1+0x65a8], R6 ;  /* 0x0065a80601007387 */ /* 0x0101e20000100a00 */
[----:B------:R-:W4:Y:S02]  /*9ea00*/  LDL.LU R4, [R1+0x660] ;  /* 0x0006600001047983 */ /* 0x000f240000300800 */
[----:B------:R-:W4:Y:S01]  /*9ea10*/  LDL.LU R5, [R1+0x664] ;  /* 0x0006640001057983 */ /* 0x000f220000300800 */
[----:B0-----:R-:W4:Y:S01]  /*9ea20*/  LDL.LU R6, [R1+0x668] ;  /* 0x0006680001067983 */ /* 0x001f220000300800 */
[----:B------:R-:W4:Y:S02]  /*9ea30*/  LDL.LU R7, [R1+0x66c] ;  /* 0x00066c0001077983 */ /* 0x000f240000300800 */
[----:B---3--:R0:W-:Y:S02]  /*9ea40*/  STL.64 [R1+0x6540], R14 ;  /* 0x0065400e01007387 */ /* 0x0081e40000100a00 */
[----:B------:R-:W-:Y:S01]  /*9ea50*/  STL.64 [R1+0x6538], R12 ;  /* 0x0065380c01007387 */ /* 0x000fe20000100a00 */
[----:B0-----:R-:W3:Y:S04]  /*9ea60*/  LDL.64 R14, [R1+0x8] ;  /* 0x00000800010e7983 */ /* 0x001ee80000100a00 */
[----:B---3--:R0:W-:Y:S04]  /*9ea70*/  STL.64 [R1+0x6558], R14 ;  /* 0x0065580e01007387 */ /* 0x0081e80000100a00 */
[----:B0-----:R-:W3:Y:S04]  /*9ea80*/  LDL.64 R14, [R1+0x18] ;  /* 0x00001800010e7983 */ /* 0x001ee80000100a00 */
[----:B---3--:R0:W-:Y:S04]  /*9ea90*/  STL.64 [R1+0x6570], R14 ;  /* 0x0065700e01007387 */ /* 0x0081e80000100a00 */
[----:B0-----:R-:W3:Y:S04]  /*9eaa0*/  LDL.64 R14, [R1+0x28] ;  /* 0x00002800010e7983 */ /* 0x001ee80000100a00 */
[----:B---3--:R0:W-:Y:S01]  /*9eab0*/  STL.64 [R1+0x6588], R14 ;  /* 0x0065880e01007387 */ /* 0x0081e20000100a00 */
[----:B------:R-:W3:Y:S02]  /*9eac0*/  LDL.LU R12, [R1+0x420] ;  /* 0x00042000010c7983 */ /* 0x000ee40000300800 */
[----:B------:R-:W3:Y:S01]  /*9ead0*/  LDL.LU R13, [R1+0x424] ;  /* 0x00042400010d7983 */ /* 0x000ee20000300800 */
[----:B0-----:R-:W3:Y:S01]  /*9eae0*/  LDL.LU R14, [R1+0x428] ;  /* 0x00042800010e7983 */ /* 0x001ee20000300800 */
[----:B------:R-:W3:Y:S02]  /*9eaf0*/  LDL.LU R15, [R1+0x42c] ;  /* 0x00042c00010f7983 */ /* 0x000ee40000300800 */
[----:B------:R-:W3:Y:S02]  /*9eb00*/  LDL.LU R8, [R1+0x3d0] ;  /* 0x0003d00001087983 */ /* 0x000ee40000300800 */
[----:B------:R-:W3:Y:S01]  /*9eb10*/  LDL.LU R9, [R1+0x3d4] ;  /* 0x0003d40001097983 */ /* 0x000ee20000300800 */
[----:B------:R-:W3:Y:S01]  /*9eb20*/  LDL.LU R10, [R1+0x3d8] ;  /* 0x0003d800010a7983 */ /* 0x000ee20000300800 */
[----:B------:R-:W3:Y:S01]  /*9eb30*/  LDL.LU R11, [R1+0x3dc] ;  /* 0x0003dc00010b7983 */ /* 0x000ee20000300800 */
[----:B------:R-:W-:-:S02]  /*9eb40*/  MOV R18, R2 ;  /* 0x0000000200127202 */ /* 0x000fc40000000f00 */
[----:B------:R-:W-:-:S07]  /*9eb50*/  MOV R19, R0 ;  /* 0x0000000000137202 */ /* 0x000fce0000000f00 */
[C---:B--2---:R-:W-:Y:S01]  /*9eb60*/  HMMA.16816.F32.BF16 R16, R20.reuse, R18, R24 ;  /* 0x000000121410723c */ /* 0x044fe20000041818 */
[----:B---3--:R-:W-:Y:S01]  /*9eb70*/  STL.64 [R1+0x6550], R10 ;  /* 0x0065500a01007387 */ /* 0x008fe20000100a00 */
        /* <DEDUP_REMOVED lines=17> */
[----:B------:R-:W-:Y:S11]  /*9ec90*/  MOV R3, R27 ;  /* 0x0000001b00037202 */ /* 0x000ff60000000f00 */
[----:B------:R-:W-:Y:S11]  /*9eca0*/  @!UPT UIADD3 URZ, URZ, URZ, URZ ;  /* 0x0000003f3f3ff290 */ /* 0x000ff6000fffe03f */
[----:B------:R0:W-:Y:S01]  /*9ecb0*/  STL.64 [R1+0x9d0], R16 ;  /* 0x0009d01001007387 */ /* 0x0001e20000100a00 */
[----:B------:R1:W-:Y:S01]  /*9ecc0*/  STL.64 [R1+0x9d8], R18 ;  /* 0x0009d81201007387 */ /* 0x0003e20000100a00 */
[----:B0-----:R-:W-:Y:S02]  /*9ecd0*/  MOV R17, R26 ;  /* 0x0000001a00117202 */ /* 0x001fe40000000f00 */
[----:B-1----:R-:W3:Y:S01]  /*9ece0*/  LDL.LU.64 R18, [R1+0x65b8] ;  /* 0x0065b80001127983 */ /* 0x002ee20000300a00 */
[----:B------:R-:W4:Y:S02]  /*9ecf0*/  LDL.LU.64 R26, [R1+0x65b0] ;  /* 0x0065b000011a7983 */ /* 0x000f240000300a00 */
        /* <DEDUP_REMOVED lines=13> */
[----:B------:R-:W-:Y:S01]  /*9edd0*/  STL.64 [R1+0x6c8], R26 ;  /* 0x0006c81a01007387 */ /* 0x000fe20000100a00 */
[----:B0-----:R-:W-:Y:S02]  /*9ede0*/  MOV R25, R6 ;  /* 0x0000000600197202 */ /* 0x001fe40000000f00 */
[----:B------:R-:W-:Y:S02]  /*9edf0*/  MOV R24, R7 ;  /* 0x0000000700187202 */ /* 0x000fe40000000f00 */
[----:B------:R-:W4:Y:S02]  /*9ee00*/  LDL.LU.64 R6, [R1+0x6590] ;  /* 0x0065900001067983 */ /* 0x000f240000300a00 */
[----:B----4-:R-:W-:Y:S02]  /*9ee10*/  HMMA.16816.F32.BF16 R20, R20, R6, R12 ;  /* 0x000000061414723c */ /* 0x010fe4000004180c */
[----:B------:R-:W4:Y:S01]  /*9ee20*/  LDL.LU.64 R14, [R1+0x6588] ;  /* 0x00658800010e7983 */ /* 0x000f220000300a00 */
[----:B------:R-:W-:-:S02]  /*9ee30*/  MOV R2, R6 ;  /* 0x0000000600027202 */ /* 0x000fc40000000f00 */
[----:B------:R-:W-:Y:S11]  /*9ee40*/  MOV R0, R7 ;  /* 0x0000000700007202 */ /* 0x000ff60000000f00 */
[----:B------:R-:W-:Y:S07]  /*9ee50*/  @!UPT UIADD3 URZ, URZ, URZ, URZ ;  /* 0x0000003f3f3ff290 */ /* 0x000fee000fffe03f */
        /* <DEDUP_REMOVED lines=8> */
[C---:B----4-:R-:W-:Y:S11]  /*9eee0*/  HMMA.16816.F32.BF16 R20, R4.reuse, R14, R20 ;  /* 0x0000000e0414723c */ /* 0x050ff60000041814 */
[----:B------:R-:W-:Y:S11]  /*9eef0*/  @!UPT UIADD3 URZ, URZ, URZ, URZ ;  /* 0x0000003f3f3ff290 */ /* 0x000ff6000fffe03f */
[----:B------:R-:W-:Y:S01]  /*9ef00*/  @!UPT UIADD3 URZ, URZ, URZ, URZ ;  /* 0x0000003f3f3ff290 */ /* 0x000fe2000fffe03f */
[----:B------:R0:W-:Y:S01]  /*9ef10*/  STL.64 [R1+0x410], R20 ;  /* 0x0004101401007387 */ /* 0x0001e20000100a00 */
[----:B------:R1:W-:Y:S02]  /*9ef20*/  STL.64 [R1+0x418], R22 ;  /* 0x0004181601007387 */ /* 0x0003e40000100a00 */
[----:B0-----:R-:W-:Y:S01]  /*9ef30*/  IMAD.MOV.U32 R21, RZ, RZ, R14 ;  /* 0x000000ffff157224 */ /* 0x001fe200078e000e */
        /* <DEDUP_REMOVED lines=15> */
[----:B------:R-:W4:Y:S02]  /*9f030*/  LDL.LU R22, [R1+0x3c8] ;  /* 0x0003c80001167983 */ /* 0x000f240000300800 */
[----:B------:R-:W4:Y:S01]  /*9f040*/  LDL.LU R23, [R1+0x3cc] ;  /* 0x0003cc0001177983 */ /* 0x000f220000300800 */
        /* <DEDUP_REMOVED lines=15> */
[----:B0-----:R-:W2:Y:S01]  /*9f140*/  LDL.LU.64 R14, [R1+0x6530] ;  /* 0x00653000010e7983 */ /* 0x001ea20000300a00 */
[----:B------:R-:W3:Y:S02]  /*9f150*/  LDL.LU.64 R12, [R1+0x6528] ;  /* 0x00652800010c7983 */ /* 0x000ee40000300a00 */
[----:B------:R-:W-:Y:S01]  /*9f160*/  STL.64 [R1+0x63c0], R18 ;  /* 0x0063c01201007387 */ /* 0x000fe20000100a00 */
[C---:B--2---:R-:W-:Y:S11]  /*9f170*/  HMMA.16816.F32.BF16 R8, R4.reuse, R14, R8 ;  /* 0x0000000e0408723c */ /* 0x044ff60000041808 */
[----:B------:R-:W-:Y:S11]  /*9f180*/  @!UPT UIADD3 URZ, URZ, URZ, URZ ;  /* 0x0000003f3f3ff290 */ /* 0x000ff6000fffe03f */
[----:B------:R-:W-:Y:S01]  /*9f190*/  @!UPT UIADD3 URZ, URZ, URZ, URZ ;  /* 0x0000003f3f3ff290 */ /* 0x000fe2000fffe03f */
[----:B------:R-:W-:Y:S01]  /*9f1a0*/  STL.64 [R1+0x3d0], R8 ;  /* 0x0003d00801007387 */ /* 0x000fe20000100a00 */
[----:B------:R0:W-:Y:S03]  /*9f1b0*/  STL.64 [R1+0x3d8], R10 ;  /* 0x0003d80a01007387 */ /* 0x0001e60000100a00 */
[----:B0-----:R-:W4:Y:S01]  /*9f1c0*/  LDL.LU.64 R10, [R1+0x6520] ;  /* 0x00652000010a7983 */ /* 0x001f220000300a00 */
[----:B------:R-:W2:Y:S01]  /*9f1d0*/  LDL.LU.64 R8, [R1+0x6518] ;  /* 0x0065180001087983 */ /* 0x000ea20000300a00 */
[----:B----4-:R-:W-:Y:S11]  /*9f1e0*/  HMMA.16816.F32.BF16 R20, R4, R10, R20 ;  /* 0x0000000a0414723c */ /* 0x010ff60000041814 */
[----:B------:R-:W-:Y:S11]  /*9f1f0*/  @!UPT UIADD3 URZ, URZ, URZ, URZ ;  /* 0x0000003f3f3ff290 */ /* 0x000ff6000fffe03f */
[----:B------:R-:W-:Y:S01]  /*9f200*/  @!UPT UIADD3 URZ, URZ, URZ, URZ ;  /* 0x0000003f3f3ff290 */ /* 0x000fe2000fffe03f */
[----:B------:R-:W-:Y:S01]  /*9f210*/  STL.64 [R1+0x3c0], R20 ;  /* 0x0003c01401007387 */ /* 0x000fe20000100a00 */
[----:B------:R0:W-:Y:S03]  /*9f220*/  STL.64 [R1+0x3c8], R22 ;  /* 0x0003c81601007387 */ /* 0x0001e60000100a00 */
[----:B0-----:R-:W4:Y:S01]  /*9f230*/  LDL.LU.64 R22, [R1+0x6510] ;  /* 0x0065100001167983 */ /* 0x001f220000300a00 */
[----:B------:R-:W3:Y:S01]  /*9f240*/  LDL.LU.64 R20, [R1+0x6508] ;  /* 0x0065080001147983 */ /* 0x000ee20000300a00 */
[----:B------:R-:W-:Y:S02]  /*9f250*/  MOV R18, R27 ;  /* 0x0000001b00127202 */ /* 0x000fe40000000f00 */
[----:B------:R-:W-:Y:S01]  /*9f260*/  MOV R19, R26 ;  /* 0x0000001a00137202 */ /* 0x000fe20000000f00 */
[----:B------:R-:W-:Y:S01]  /*9f270*/  STL.64 [R1+0x63d0], R10 ;  /* 0x0063d00a01007387 */ /* 0x000fe20000100a00 */
[----:B--2---:R-:W-:Y:S03]  /*9f280*/  STL.64 [R1+0x63c8], R8 ;  /* 0x0063c80801007387 */ /* 0x004fe60000100a00 */
[----:B------:R4:W-:Y:S02]  /*9f290*/  STL.64 [R1+0x63d8], R18 ;  /* 0x0063d81201007387 */ /* 0x0009e40000100a00 */
[----:B----4-:R-:W-:-:S02]  /*9f2a0*/  MOV R18, R23 ;  /* 0x0000001700127202 */ /* 0x010fc40000000f00 */
[----:B------:R-:W-:-:S05]  /*9f2b0*/  MOV R19, R22 ;  /* 0x0000001600137202 */ /* 0x000fca0000000f00 */
[----:B------:R3:W-:Y:S01]  /*9f2c0*/  STL.64 [R1+0x63f0], R18 ;  /* 0x0063f01201007387 */ /* 0x0007e20000100a00 */
[----:B------:R-:W2:Y:S02]  /*9f2d0*/  LDL.LU R8, [R1+0x380] ;  /* 0x0003800001087983 */ /* 0x000ea40000300800 */
[----:B------:R-:W2:Y:S02]  /*9f2e0*/  LDL.LU R9, [R1+0x384] ;  /* 0x0003840001097983 */ /* 0x000ea40000300800 */
[----:B------:R-:W4:Y:S01]  /*9f2f0*/  LDL.LU R10, [R1+0x388] ;  /* 0x00038800010a7983 */ /* 0x000f220000300800 */
[----:B------:R-:W4:Y:S01]  /*9f300*/  LDL.LU R11, [R1+0x38c] ;  /* 0x00038c00010b7983 */ /* 0x000f220000300800 */
[----:B---3--:R-:W-:Y:S02]  /*9f310*/  MOV R18, R21 ;  /* 0x0000001500127202 */ /* 0x008fe40000000f00 */
[----:B------:R-:W-:-:S05]  /*9f320*/  MOV R19, R20 ;  /* 0x0000001400137202 */ /* 0x000fca0000000f00 */
[----:B------:R0:W-:Y:S02]  /*9f330*/  STL.64 [R1+0x6418], R18 ;  /* 0x0064181201007387 */ /* 0x0001e40000100a00 */
[----:B0-----:R-:W-:Y:S01]  /*9f340*/  MOV R18, R25 ;  /* 0x0000001900127202 */ /* 0x001fe20000000f00 */
[----:B------:R-:W-:-:S05]  /*9f350*/  IMAD.MOV.U32 R19, RZ, RZ, R24 ;  /* 0x000000ffff137224 */ /* 0x000fca00078e0018 */
[----:B------:R0:W-:Y:S01]  /*9f360*/  STL.64 [R1+0x6430], R18 ;  /* 0x0064301201007387 */ /* 0x0001e20000100a00 */
[----:B------:R-:W3:Y:S02]  /*9f370*/  LDL.LU R24, [R1+0x3b0] ;  /* 0x0003b00001187983 */ /* 0x000ee40000300800 */
[----:B------:R-:W3:Y:S02]  /*9f380*/  LDL.LU R25, [R1+0x3b4] ;  /* 0x0003b40001197983 */ /* 0x000ee40000300800 */
[----:B------:R-:W2:Y:S01]  /*9f390*/  LDL.LU R26, [R1+0x3b8] ;  /* 0x0003b800011a7983 */ /* 0x000ea20000300800 */
[----:B------:R-:W2:Y:S01]  /*9f3a0*/  LDL.LU R27, [R1+0x3bc] ;  /* 0x0003bc00011b7983 */ /* 0x000ea20000300800 */
[----:B0-----:R-:W-:Y:S02]  /*9f3b0*/  MOV R18, R29 ;  /* 0x0000001d00127202 */ /* 0x001fe40000000f00 */
[----:B------:R-:W-:Y:S01]  /*9f3c0*/  MOV R19, R16 ;  /* 0x0000001000137202 */ /* 0x000fe20000000f00 */
[----:B------:R-:W4:Y:S01]  /*9f3d0*/  LDL.LU R29, [R1+0x6504] ;  /* 0x00650400011d7983 */ /* 0x000f220000300800 */
[----:B------:R-:W4:Y:S03]  /*9f3e0*/  LDL.LU R16, [R1+0x6500] ;  /* 0x0065000001107983 */ /* 0x000f260000300800 */
[----:B------:R-:W-:Y:S04]  /*9f3f0*/  STL.64 [R1+0x6448], R18 ;  /* 0x0064481201007387 */ /* 0x000fe80000100a00 */
        /* <DEDUP_REMOVED lines=13> */
[----:B0-----:R-:W2:Y:S01]  /*9f4d0*/  LDL.LU R24, [R1+0x5d0] ;  /* 0x0005d00001187983 */ /* 0x001ea20000300800 */
[----:B------:R-:W2:Y:S02]  /*9f4e0*/  LDL.LU R25, [R1+0x5d4] ;  /* 0x0005d40001197983 */ /* 0x000ea40000300800 */
[----:B------:R-:W3:Y:S02]  /*9f4f0*/  LDL.LU R26, [R1+0x5d8] ;  /* 0x0005d800011a7983 */ /* 0x000ee40000300800 */
[----:B------:R-:W3:Y:S01]  /*9f500*/  LDL.LU R27, [R1+0x5dc] ;  /* 0x0005dc00011b7983 */ /* 0x000ee20000300800 */
[----:B------:R-:W2:Y:S04]  /*9f510*/  LDL.64 R18, [R1+0x118] ;  /* 0x0001180001127983 */ /* 0x000ea80000100a00 */
[----:B--2---:R0:W-:Y:S02]  /*9f520*/  STL.64 [R1+0x6478], R18 ;  /* 0x0064781201007387 */ /* 0x0041e40000100a00 */
[----:B0-----:R-:W-:-:S02]  /*9f530*/  MOV R18, R12 ;  /* 0x0000000c00127202 */ /* 0x001fc40000000f00 */
[----:B------:R-:W-:Y:S01]  /*9f540*/  MOV R19, R13 ;  /* 0x0000000d00137202 */ /* 0x000fe20000000f00 */
[----:B------:R-:W2:Y:S01]  /*9f550*/  LDL.LU R12, [R1+0x64f4] ;  /* 0x0064f400010c7983 */ /* 0x000ea20000300800 */
[----:B------:R-:W2:Y:S03]  /*9f560*/  LDL.LU R13, [R1+0x64f0] ;  /* 0x0064f000010d7983 */ /* 0x000ea60000300800 */
[----:B------:R-:W-:Y:S01]  /*9f570*/  STL.64 [R1+0x6490], R18 ;  /* 0x0064901201007387 */ /* 0x000fe20000100a00 */
[----:B---3--:R-:W-:Y:S02]  /*9f580*/  STL.64 [R1+0x6458], R26 ;  /* 0x0064581a01007387 */ /* 0x008fe40000100a00 */
[----:B------:R0:W-:Y:S02]  /*9f590*/  STL.64 [R1+0x6450], R24 ;  /* 0x0064501801007387 */ /* 0x0001e40000100a00 */
[----:B0-----:R-:W3:Y:S01]  /*9f5a0*/  LDL.LU R24, [R1+0x5e0] ;  /* 0x0005e00001187983 */ /* 0x001ee20000300800 */
[----:B------:R-:W3:Y:S02]  /*9f5b0*/  LDL.LU R25, [R1+0x5e4] ;  /* 0x0005e40001197983 */ /* 0x000ee40000300800 */
[----:B------:R-:W3:Y:S02]  /*9f5c0*/  LDL.LU R26, [R1+0x5e8] ;  /* 0x0005e800011a7983 */ /* 0x000ee40000300800 */
[----:B------:R-:W3:Y:S01]  /*9f5d0*/  LDL.LU R27, [R1+0x5ec] ;  /* 0x0005ec00011b7983 */ /* 0x000ee20000300800 */
[----:B----4-:R-:W-:-:S02]  /*9f5e0*/  MOV R18, R29 ;  /* 0x0000001d00127202 */ /* 0x010fc40000000f00 */
[----:B------:R-:W-:-:S05]  /*9f5f0*/  MOV R19, R28 ;  /* 0x0000001c00137202 */ /* 0x000fca0000000f00 */
[----:B------:R-:W-:Y:S04]  /*9f600*/  STL.64 [R1+0x64a8], R18 ;  /* 0x0064a81201007387 */ /* 0x000fe80000100a00 */
[----:B--2---:R-:W0:Y:S04]  /*9f610*/  LDSM.16.M88.4 R20, [R13+0x44000] ;  /* 0x044000000d14783b */ /* 0x004e280000000200 */
[----:B---3--:R-:W-:Y:S01]  /*9f620*/  STL.64 [R1+0x6470], R26 ;  /* 0x0064701a01007387 */ /* 0x008fe20000100a00 */
[----:B------:R1:W-:Y:S03]  /*9f630*/  STL.64 [R1+0x6468], R24 ;  /* 0x0064681801007387 */ /* 0x0003e60000100a00 */
[----:B-1----:R-:W2:Y:S01]  /*9f640*/  LDL.LU R24, [R1+0x5f0] ;  /* 0x0005f00001187983 */ /* 0x002ea20000300800 */
[----:B------:R-:W2:Y:S02]  /*9f650*/  LDL.LU R25, [R1+0x5f4] ;  /* 0x0005f40001197983 */ /* 0x000ea40000300800 */
[----:B------:R-:W3:Y:S02]  /*9f660*/  LDL.LU R26, [R1+0x5f8] ;  /* 0x0005f800011a7983 */ /* 0x000ee40000300800 */
[----:B------:R-:W3:Y:S01]  /*9f670*/  LDL.LU R27, [R1+0x5fc] ;  /* 0x0005fc00011b7983 */ /* 0x000ee20000300800 */
[----:B------:R-:W-:-:S02]  /*9f680*/  MOV R18, R17 ;  /* 0x0000001100127202 */ /* 0x000fc40000000f00 */
[----:B------:R-:W-:-:S05]  /*9f690*/  MOV R19, R16 ;  /* 0x0000001000137202 */ /* 0x000fca0000000f00 */
        /* <DEDUP_REMOVED lines=8> */
[----:B------:R-:W-:-:S05]  /*9f720*/  MOV R19, R3 ;  /* 0x0000000300137202 */ /* 0x000fca0000000f00 */
[----:B------:R1:W-:Y:S04]  /*9f730*/  STL.64 [R1+0x64d8], R18 ;  /* 0x0064d81201007387 */ /* 0x0003e80000100a00 */
[----:B-1----:R-:W4:Y:S04]  /*9f740*/  LDL.64 R18, [R1+0x38] ;  /* 0x0000380001127983 */ /* 0x002f280000100a00 */
        /* <DEDUP_REMOVED lines=20> */
[----:B-1----:R-:W4:Y:S01]  /*9f890*/  LDL.LU R24, [R1+0x640] ;  /* 0x0006400001187983 */ /* 0x002f220000300800 */
[----:B------:R-:W4:Y:S02]  /*9f8a0*/  LDL.LU R25, [R1+0x644] ;  /* 0x0006440001197983 */ /* 0x000f240000300800 */
[----:B------:R-:W4:Y:S02]  /*9f8b0*/  LDL.LU R26, [R1+0x648] ;  /* 0x00064800011a7983 */ /* 0x000f240000300800 */
[----:B------:R-:W4:Y:S01]  /*9f8c0*/  LDL.LU R27, [R1+0x64c] ;  /* 0x00064c00011b7983 */ /* 0x000f220000300800 */
[----:B------:R-:W-:Y:S01]  /*9f8d0*/  STL.64 [R1+0x63e8], R10 ;  /* 0x0063e80a01007387 */ /* 0x000fe20000100a00 */
[----:B------:R1:W-:Y:S03]  /*9f8e0*/  STL.64 [R1+0x63e0], R8 ;  /* 0x0063e00801007387 */ /* 0x0003e60000100a00 */
        /* <DEDUP_REMOVED lines=9> */
[----:B------:R-:W2:Y:S02]  /*9f980*/  LDL.LU R10, [R1+0x3a8] ;  /* 0x0003a800010a7983 */ /* 0x000ea40000300800 */
[----:B------:R-:W2:Y:S01]  /*9f990*/  LDL.LU R11, [R1+0x3ac] ;  /* 0x0003ac00010b7983 */ /* 0x000ea20000300800 */
[----:B0-----:R0:W-:Y:S01]  /*9f9a0*/  STL.64 [R1+0x6320], R22 ;  /* 0x0063201601007387 */ /* 0x0011e20000100a00 */
[----:B------:R-:W-:Y:S11]  /*9f9b0*/  STL.64 [R1+0x6318], R20 ;  /* 0x0063181401007387 */ /* 0x000ff60000100a00 */
[----:B------:R-:W-:Y:S02]  /*9f9c0*/  STL.64 [R1+0x6b0], R24 ;  /* 0x0006b01801007387 */ /* 0x000fe40000100a00 */
[----:B------:R1:W-:Y:S02]  /*9f9d0*/  STL.64 [R1+0x6b8], R26 ;  /* 0x0006b81a01007387 */ /* 0x0003e40000100a00 */
[----:B0-----:R-:W-:Y:S01]  /*9f9e0*/  IMAD.MOV.U32 R22, RZ, RZ, R2 ;  /* 0x000000ffff167224 */ /* 0x001fe200078e0002 */
[----:B------:R-:W-:-:S02]  /*9f9f0*/  MOV R23, R0 ;  /* 0x0000000000177202 */ /* 0x000fc40000000f00 */
[----:B------:R-:W-:Y:S01]  /*9fa00*/  MOV R2, R18 ;  /* 0x0000001200027202 */ /* 0x000fe20000000f00 */
[----:B-1----:R-:W3:Y:S01]  /*9fa10*/  LDL.LU.64 R26, [R1+0x64e8] ;  /* 0x0064e800011a7983 */ /* 0x002ee20000300a00 */
[----:B------:R-:W3:Y:S01]  /*9fa20*/  LDL.LU.64 R24, [R1+0x64e0] ;  /* 0x0064e00001187983 */ /* 0x000ee20000300a00 */
[----:B------:R-:W-:Y:S02]  /*9fa30*/  MOV R0, R19 ;  /* 0x0000001300007202 */ /* 0x000fe40000000f00 */
[----:B------:R-:W3:Y:S02]  /*9fa40*/  LDL.LU.64 R18, [R1+0x64d8] ;  /* 0x0064d80001127983 */ /* 0x000ee40000300a00 */
        /* <DEDUP_REMOVED lines=68> */
[----:B------:R0:W-:Y:S01]  /*9fe90*/  STL.64 [R1+0x6338], R22 ;  /* 0x0063381601007387 */ /* 0x0001e20000100a00 */
        /* <DEDUP_REMOVED lines=24> */
[----:B0-----:R-:W4:Y:S01]  /*a0020*/  LDL.LU.64 R18, [R1+0x63c0] ;  /* 0x0063c00001127983 */ /* 0x001f220000300a00 */
[C---:B---3--:R-:W-:Y:S08]  /*a0030*/  HMMA.16816.F32.BF16 R4, R24.reuse, R14, R4 ;  /* 0x0000000e1804723c */ /* 0x048ff00000041804 */
[----:B----4-:R-:W-:Y:S01]  /*a0040*/  HMMA.16816.F32.BF16 R20, R24, R18, R20 ;  /* 0x000000121814723c */ /* 0x010fe20000041814 */
[----:B------:R0:W-:Y:S11]  /*a0050*/  STL.64 [R1+0x6310], R18 ;  /* 0x0063101201007387 */ /* 0x0001f60000100a00 */
[----:B------:R-:W-:Y:S11]  /*a0060*/  @!UPT UIADD3 URZ, URZ, URZ, URZ ;  /* 0x0000003f3f3ff290 */ /* 0x000ff6000fffe03f */
[----:B------:R-:W-:Y:S01]  /*a0070*/  STL.64 [R1+0x370], R20 ;  /* 0x0003701401007387 */ /* 0x000fe20000100a00 */
[----:B------:R-:W-:Y:S02]  /*a0080*/  STL.64 [R1+0x378], R22 ;  /* 0x0003781601007387 */ /* 0x000fe40000100a00 */
[----:B------:R-:W3:Y:S02]  /*a0090*/  LDL.LU R16, [R1+0x2e0] ;  /* 0x0002e00001107983 */ /* 0x000ee40000300800 */
[----:B------:R-:W-:Y:S01]  /*a00a0*/  STL.64 [R1+0x360], R4 ;  /* 0x0003600401007387 */ /* 0x000fe20000100a00 */
[----:B------:R1:W-:Y:S01]  /*a00b0*/  STL.64 [R1+0x368], R6 ;  /* 0x0003680601007387 */ /* 0x0003e20000100a00 */
[----:B------:R-:W3:Y:S02]  /*a00c0*/  LDL.LU R17, [R1+0x2e4] ;  /* 0x0002e40001117983 */ /* 0x000ee40000300800 */
[----:B0-----:R-:W4:Y:S02]  /*a00d0*/  LDL.LU R18, [R1+0x2e8] ;  /* 0x0002e80001127983 */ /* 0x001f240000300800 */
[----:B------:R-:W4:Y:S01]  /*a00e0*/  LDL.LU R19, [R1+0x2ec] ;  /* 0x0002ec0001137983 */ /* 0x000f220000300800 */
[----:B-1----:R-:W2:Y:S04]  /*a00f0*/  LDL.64 R6, [R1+0x148] ;  /* 0x0001480001067983 */ /* 0x002ea80000100a00 */
[----:B--2---:R0:W-:Y:S04]  /*a0100*/  STL.64 [R1+0x6390], R6 ;  /* 0x0063900601007387 */ /* 0x0041e80000100a00 */
[----:B0-----:R-:W2:Y:S04]  /*a0110*/  LDL.64 R6, [R1+0x158] ;  /* 0x0001580001067983 */ /* 0x001ea80000100a00 */
[----:B--2---:R0:W-:Y:S01]  /*a0120*/  STL.64 [R1+0x63a0], R6 ;  /* 0x0063a00601007387 */ /* 0x0041e20000100a00 */
[----:B----4-:R1:W-:Y:S02]  /*a0130*/  STL.64 [R1+0x6360], R18 ;  /* 0x0063601201007387 */ /* 0x0103e40000100a00 */
[----:B---3--:R-:W-:Y:S01]  /*a0140*/  STL.64 [R1+0x6358], R16 ;  /* 0x0063581001007387 */ /* 0x008fe20000100a00 */
[----:B0-----:R-:W-:-:S02]  /*a0150*/  MOV R6, R2 ;  /* 0x0000000200067202 */ /* 0x001fc40000000f00 */
[----:B------:R-:W-:Y:S02]  /*a0160*/  MOV R7, R0 ;  /* 0x0000000000077202 */ /* 0x000fe40000000f00 */
[----:B-1----:R-:W-:Y:S02]  /*a0170*/  MOV R18, R12 ;  /* 0x0000000c00127202 */ /* 0x002fe40000000f00 */
[----:B------:R-:W-:Y:S01]  /*a0180*/  MOV R19, R3 ;  /* 0x0000000300137202 */ /* 0x000fe20000000f00 */
[----:B------:R0:W-:Y:S01]  /*a0190*/  STL.64 [R1+0x63b8], R6 ;  /* 0x0063b80601007387 */ /* 0x0001e20000100a00 */
[----:B------:R-:W2:Y:S02]  /*a01a0*/  LDL.LU R4, [R1+0x350] ;  /* 0x0003500001047983 */ /* 0x000ea40000300800 */
[----:B------:R-:W2:Y:S01]  /*a01b0*/  LDL.LU R5, [R1+0x354] ;  /* 0x0003540001057983 */ /* 0x000ea20000300800 */
[----:B0-----:R-:W2:Y:S01]  /*a01c0*/  LDL.LU R6, [R1+0x358] ;  /* 0x0003580001067983 */ /* 0x001ea20000300800 */
[----:B------:R-:W2:Y:S02]  /*a01d0*/  LDL.LU R7, [R1+0x35c] ;  /* 0x00035c0001077983 */ /* 0x000ea40000300800 */
[----:B------:R0:W-:Y:S02]  /*a01e0*/  STL.64 [R1+0x6370], R18 ;  /* 0x0063701201007387 */ /* 0x0001e40000100a00 */
[----:B0-----:R-:W3:Y:S04]  /*a01f0*/  LDL.64 R18, [R1+0x128] ;  /* 0x0001280001127983 */ /* 0x001ee80000100a00 */
[----:B---3--:R0:W-:Y:S04]  /*a0200*/  STL.64 [R1+0x6388], R18 ;  /* 0x0063881201007387 */ /* 0x0081e80000100a00 */
[----:B0-----:R-:W3:Y:S04]  /*a0210*/  LDL.64 R18, [R1+0x138] ;  /* 0x0001380001127983 */ /* 0x001ee80000100a00 */
[----:B---3--:R0:W-:Y:S01]  /*a0220*/  STL.64 [R1+0x6398], R18 ;  /* 0x0063981201007387 */ /* 0x0081e20000100a00 */
        /* <DEDUP_REMOVED lines=15> */
[----:B0-----:R-:W4:Y:S01]  /*a0320*/  LDL.LU R22, [R1+0x2f8] ;  /* 0x0002f80001167983 */ /* 0x001f220000300800 */
[----:B------:R-:W4:Y:S03]  /*a0330*/  LDL.LU R23, [R1+0x2fc] ;  /* 0x0002fc0001177983 */ /* 0x000f260000300800 */
        /* <DEDUP_REMOVED lines=10> */
[----:B0-----:R-:W3:Y:S01]  /*a03e0*/  LDL.LU.64 R6, [R1+0x63b8] ;  /* 0x0063b80001067983 */ /* 0x001ee20000300a00 */
[----:B------:R-:W-:Y:S02]  /*a03f0*/  STL.64 [R1+0x62a8], R10 ;  /* 0x0062a80a01007387 */ /* 0x000fe40000100a00 */
        /* <DEDUP_REMOVED lines=19> */
[----:B------:R-:W4:Y:S02]  /*a0530*/  LDL.LU.64 R6, [R1+0x6390] ;  /* 0x0063900001067983 */ /* 0x000f240000300a00 */
[----:B------:R-:W-:Y:S02]  /*a0540*/  STL [R1+0x62bc], R0 ;  /* 0x0062bc0001007387 */ /* 0x000fe40000100800 */
[----:B------:R-:W-:Y:S01]  /*a0550*/  STL [R1+0x62b8], R2 ;  /* 0x0062b80201007387 */ /* 0x000fe20000100800 */
[C---:B----4-:R-:W-:Y:S11]  /*a0560*/  HMMA.16816.F32.BF16 R8, R24.reuse, R6, R8 ;  /* 0x000000061808723c */ /* 0x050ff60000041808 */
[----:B------:R-:W-:Y:S11]  /*a0570*/  @!UPT UIADD3 URZ, URZ, URZ, URZ ;  /* 0x0000003f3f3ff290 */ /* 0x000ff6000fffe03f */
[----:B------:R-:W-:Y:S01]  /*a0580*/  @!UPT UIADD3 URZ, URZ, URZ, URZ ;  /* 0x0000003f3f3ff290 */ /* 0x000fe2000fffe03f */
[----:B------:R0:W-:Y:S01]  /*a0590*/  STL.64 [R1+0x320], R8 ;  /* 0x0003200801007387 */ /* 0x0001e20000100a00 */
[----:B------:R-:W-:Y:S02]  /*a05a0*/  STL.64 [R1+0x328], R10 ;  /* 0x0003280a01007387 */ /* 0x000fe40000100a00 */
[----:B0-----:R-:W-:Y:S01]  /*a05b0*/  IMAD.MOV.U32 R8, RZ, RZ, R7 ;  /* 0x000000ffff087224 */ /* 0x001fe200078e0007 */
[----:B------:R-:W-:Y:S02]  /*a05c0*/  MOV R9, R6 ;  /* 0x0000000600097202 */ /* 0x000fe40000000f00 */
[----:B------:R-:W4:Y:S02]  /*a05d0*/  LDL.64 R6, [R1+0xf8] ;  /* 0x0000f80001067983 */ /* 0x000f240000100a00 */
[----:B------:R0:W-:Y:S02]  /*a05e0*/  STL [R1+0x62c4], R8 ;  /* 0x0062c40801007387 */ /* 0x0001e40000100800 */
[----:B------:R1:W-:Y:S01]  /*a05f0*/  STL [R1+0x62c0], R9 ;  /* 0x0062c00901007387 */ /* 0x0003e20000100800 */
[----:B0-----:R-:W3:Y:S01]  /*a0600*/  LDL.LU R8, [R1+0x310] ;  /* 0x0003100001087983 */ /* 0x001ee20000300800 */
[----:B-1----:R-:W3:Y:S02]  /*a0610*/  LDL.LU R9, [R1+0x314] ;  /* 0x0003140001097983 */ /* 0x002ee40000300800 */
[----:B------:R-:W3:Y:S02]  /*a0620*/  LDL.LU R10, [R1+0x318] ;  /* 0x00031800010a7983 */ /* 0x000ee40000300800 */
[----:B------:R-:W3:Y:S02]  /*a0630*/  LDL.LU R11, [R1+0x31c] ;  /* 0x00031c00010b7983 */ /* 0x000ee40000300800 */
[C---:B---3--:R-:W-:Y:S11]  /*a0640*/  HMMA.16816.F32.BF16 R8, R24.reuse, R18, R8 ;  /* 0x000000121808723c */ /* 0x048ff60000041808 */
[----:B------:R-:W-:Y:S11]  /*a0650*/  @!UPT UIADD3 URZ, URZ, URZ, URZ ;  /* 0x0000003f3f3ff290 */ /* 0x000ff6000fffe03f */
[----:B------:R-:W-:Y:S01]  /*a0660*/  @!UPT UIADD3 URZ, URZ, URZ, URZ ;  /* 0x0000003f3f3ff290 */ /* 0x000fe2000fffe03f */
[----:B------:R-:W-:Y:S01]  /*a0670*/  STL.64 [R1+0x310], R8 ;  /* 0x0003100801007387 */ /* 0x000fe20000100a00 */
[----:B------:R0:W-:Y:S02]  /*a0680*/  STL.64 [R1+0x318], R10 ;  /* 0x0003180a01007387 */ /* 0x0001e40000100a00 */
[----:B0-----:R-:W-:Y:S02]  /*a0690*/  MOV R11, R18 ;  /* 0x00000012000b7202 */ /* 0x001fe40000000f00 */
[----:B------:R-:W-:Y:S02]  /*a06a0*/  MOV R10, R19 ;  /* 0x00000013000a7202 */ /* 0x000fe40000000f00 */
[----:B------:R-:W2:Y:S01]  /*a06b0*/  LDL.LU.64 R18, [R1+0x6388] ;  /* 0x0063880001127983 */ /* 0x000ea20000300a00 */
[----:B------:R-:W-:Y:S02]  /*a06c0*/  STL [R1+0x62c8], R11 ;  /* 0x0062c80b01007387 */ /* 0x000fe40000100800 */
[----:B------:R0:W-:Y:S02]  /*a06d0*/  STL [R1+0x6350], R10 ;  /* 0x0063500a01007387 */ /* 0x0001e40000100800 */
[----:B------:R-:W4:Y:S01]  /*a06e0*/  LDL.LU R8, [R1+0x2d0] ;  /* 0x0002d00001087983 */ /* 0x000f220000300800 */
[----:B------:R-:W4:Y:S04]  /*a06f0*/  LDL.LU R9, [R1+0x2d4] ;  /* 0x0002d40001097983 */ /* 0x000f280000300800 */
[----:B0-----:R-:W4:Y:S01]  /*a0700*/  LDL.LU R10, [R1+0x2d8] ;  /* 0x0002d800010a7983 */ /* 0x001f220000300800 */
        /* <DEDUP_REMOVED lines=26> */
[----:B------:R-:W-:-:S02]  /*a08b0*/  MOV R2, R22 ;  /* 0x0000001600027202 */ /* 0x000fc40000000f00 */
[----:B------:R-:W-:Y:S02]  /*a08c0*/  MOV R14, R23 ;  /* 0x00000017000e7202 */ /* 0x000fe40000000f00 */
[----:B------:R-:W2:Y:S01]  /*a08d0*/  LDL.64 R22, [R1+0xe8] ;  /* 0x0000e80001167983 */ /* 0x000ea20000100a00 */
[----:B----4-:R-:W-:Y:S03]  /*a08e0*/  HMMA.16816.F32.BF16 R8, R24, R6, R8 ;  /* 0x000000061808723c */ /* 0x010fe60000041808 */
        /* <DEDUP_REMOVED lines=14> */
[----:B0-----:R-:W3:Y:S01]  /*a09d0*/  LDL.LU R10, [R1+0x6350] ;  /* 0x00635000010a7983 */ /* 0x001ee20000300800 */
[----:B------:R0:W-:Y:S02]  /*a09e0*/  STL.64 [R1+0x62d8], R14 ;  /* 0x0062d80e01007387 */ /* 0x0001e40000100a00 */
[----:B------:R-:W-:Y:S01]  /*a09f0*/  STL.64 [R1+0x62d0], R12 ;  /* 0x0062d00c01007387 */ /* 0x000fe20000100a00 */
[----:B0-----:R-:W4:Y:S01]  /*a0a00*/  LDL.64 R14, [R1+0x8] ;  /* 0x00000800010e7983 */ /* 0x001f220000100a00 */
[----:B------:R-:W-:-:S02]  /*a0a10*/  MOV R9, R6 ;  /* 0x0000000600097202 */ /* 0x000fc40000000f00 */
[----:B------:R-:W-:Y:S02]  /*a0a20*/  MOV R0, R7 ;  /* 0x0000000700007202 */ /* 0x000fe40000000f00 */
[----:B------:R-:W0:Y:S04]  /*a0a30*/  LDSM.16.M88.4 R4, [R13+0x45000] ;  /* 0x045000000d04783b */ /* 0x000e280000000200 */
[----:B----4-:R1:W-:Y:S04]  /*a0a40*/  STL.64 [R1+0x62f0], R14 ;  /* 0x0062f00e01007387 */ /* 0x0103e80000100a00 */
[----:B-1----:R-:W4:Y:S01]  /*a0a50*/  LDL.64 R14, [R1+0x18] ;  /* 0x00001800010e7983 */ /* 0x002f220000100a00 */
[----:B--2---:R-:W-:Y:S03]  /*a0a60*/  HMMA.16816.F32.BF16 R16, R24, R22, R16 ;  /* 0x000000161810723c */ /* 0x004fe60000041810 */
[----:B----4-:R1:W-:Y:S04]  /*a0a70*/  STL.64 [R1+0x6308], R14 ;  /* 0x0063080e01007387 */ /* 0x0103e80000100a00 */
[----:B-1----:R-:W2:Y:S01]  /*a0a80*/  LDL.64 R14, [R1+0x28] ;  /* 0x00002800010e7983 */ /* 0x002ea20000100a00 */
[----:B0-----:R-:W-:Y:S02]  /*a0a90*/  STL [R1+0x61c8], R7 ;  /* 0x0061c80701007387 */ /* 0x001fe40000100800 */
[----:B------:R-:W-:Y:S02]  /*a0aa0*/  STL [R1+0x62e8], R6 ;  /* 0x0062e80601007387 */ /* 0x000fe40000100800 */
[----:B------:R0:W-:Y:S02]  /*a0ab0*/  STL.64 [R1+0x62e0], R4 ;  /* 0x0062e00401007387 */ /* 0x0001e40000100a00 */
[----:B0-----:R-:W4:Y:S01]  /*a0ac0*/  LDL.LU R4, [R1+0x290] ;  /* 0x0002900001047983 */ /* 0x001f220000300800 */
[----:B------:R-:W4:Y:S02]  /*a0ad0*/  LDL.LU R5, [R1+0x294] ;  /* 0x0002940001057983 */ /* 0x000f240000300800 */
[----:B------:R-:W2:Y:S02]  /*a0ae0*/  LDL.LU R6, [R1+0x298] ;  /* 0x0002980001067983 */ /* 0x000ea40000300800 */
[----:B------:R-:W2:Y:S01]  /*a0af0*/  LDL.LU R7, [R1+0x29c] ;  /* 0x00029c0001077983 */ /* 0x000ea20000300800 */
[----:B------:R-:W-:-:S02]  /*a0b00*/  MOV R11, R22 ;  /* 0x00000016000b7202 */ /* 0x000fc40000000f00 */
[----:B------:R-:W-:Y:S01]  /*a0b10*/  MOV R8, R23 ;  /* 0x0000001700087202 */ /* 0x000fe20000000f00 */
[----:B--2---:R-:W-:Y:S01]  /*a0b20*/  STL.64 [R1+0x6300], R6 ;  /* 0x0063000601007387 */ /* 0x004fe20000100a00 */
[----:B----4-:R0:W-:Y:S03]  /*a0b30*/  STL.64 [R1+0x62f8], R4 ;  /* 0x0062f80401007387 */ /* 0x0101e60000100a00 */
[----:B0-----:R-:W2:Y:S01]  /*a0b40*/  LDL.LU R4, [R1+0x2a0] ;  /* 0x0002a00001047983 */ /* 0x001ea20000300800 */
[----:B------:R-:W2:Y:S02]  /*a0b50*/  LDL.LU R5, [R1+0x2a4] ;  /* 0x0002a40001057983 */ /* 0x000ea40000300800 */
[----:B------:R-:W2:Y:S02]  /*a0b60*/  LDL.LU R6, [R1+0x2a8] ;  /* 0x0002a80001067983 */ /* 0x000ea40000300800 */
[----:B------:R-:W2:Y:S01]  /*a0b70*/  LDL.LU R7, [R1+0x2ac] ;  /* 0x0002ac0001077983 */ /* 0x000ea20000300800 */
[----:B------:R-:W-:Y:S01]  /*a0b80*/  STL.64 [R1+0x620], R16 ;  /* 0x0006201001007387 */ /* 0x000fe20000100a00 */
[----:B------:R0:W-:Y:S03]  /*a0b90*/  STL.64 [R1+0x628], R18 ;  /* 0x0006281201007387 */ /* 0x0001e60000100a00 */
[----:B0-----:R-:W4:Y:S01]  /*a0ba0*/  LDL.LU.64 R18, [R1+0x6348] ;  /* 0x0063480001127983 */ /* 0x001f220000300a00 */
[----:B------:R-:W4:Y:S02]  /*a0bb0*/  LDL.LU.64 R16, [R1+0x6340] ;  /* 0x0063400001107983 */ /* 0x000f240000300a00 */
[----:B------:R-:W4:Y:S02]  /*a0bc0*/  LDL.LU.64 R22, [R1+0x6338] ;  /* 0x0063380001167983 */ /* 0x000f240000300a00 */
[----:B----4-:R-:W-:Y:S01]  /*a0bd0*/  HMMA.16816.F32.BF16 R24, R24, R22, R16 ;  /* 0x000000161818723c */ /* 0x010fe20000041810 */
[----:B------:R-:W4:Y:S01]  /*a0be0*/  LDL.LU.64 R18, [R1+0x6330] ;  /* 0x0063300001127983 */ /* 0x000f220000300a00 */
[----:B------:R-:W4:Y:S02]  /*a0bf0*/  LDL.LU.64 R16, [R1+0x6328] ;  /* 0x0063280001107983 */ /* 0x000f240000300a00 */
[----:B------:R-:W4:Y:S02]  /*a0c00*/  LDL.LU.64 R22, [R1+0x6320] ;  /* 0x0063200001167983 */ /* 0x000f240000300a00 */
[----:B------:R-:W4:Y:S01]  /*a0c10*/  LDL.LU.64 R20, [R1+0x6318] ;  /* 0x0063180001147983 */ /* 0x000f220000300a00 */
[----:B------:R-:W-:Y:S11]  /*a0c20*/  MOV R3, R15 ;  /* 0x0000000f00037202 */ /* 0x000ff60000000f00 */
[----:B------:R-:W-:Y:S05]  /*a0c30*/  @!UPT UIADD3 URZ, URZ, URZ, URZ ;  /* 0x0000003f3f3ff290 */ /* 0x000fea000fffe03f */
[----:B------:R0:W-:Y:S01]  /*a0c40*/  STL.64 [R1+0x2c0], R24 ;  /* 0x0002c01801007387 */ /* 0x0001e20000100a00 */
[----:B------:R1:W-:Y:S03]  /*a0c50*/  STL.64 [R1+0x2c8], R26 ;  /* 0x0002c81a01007387 */ /* 0x0003e60000100a00 */
[----:B0-----:R-:W2:Y:S01]  /*a0c60*/  LDL.LU R24, [R1+0x280] ;  /* 0x0002800001187983 */ /* 0x001ea20000300800 */
[----:B------:R-:W2:Y:S02]  /*a0c70*/  LDL.LU R25, [R1+0x284] ;  /* 0x0002840001197983 */ /* 0x000ea40000300800 */
[----:B-1----:R-:W2:Y:S02]  /*a0c80*/  LDL.LU R26, [R1+0x288] ;  /* 0x00028800011a7983 */ /* 0x002ea40000300800 */
[----:B------:R-:W2:Y:S01]  /*a0c90*/  LDL.LU R27, [R1+0x28c] ;  /* 0x00028c00011b7983 */ /* 0x000ea20000300800 */
[C---:B----4-:R-:W-:Y:S11]  /*a0ca0*/  HMMA.16816.F32.BF16 R16, R20.reuse, R14, R16 ;  /* 0x0000000e1410723c */ /* 0x050ff60000041810 */
[----:B------:R-:W-:Y:S11]  /*a0cb0*/  @!UPT UIADD3 URZ, URZ, URZ, URZ ;  /* 0x0000003f3f3ff290 */ /* 0x000ff6000fffe03f */
[----:B------:R-:W-:Y:S01]  /*a0cc0*/  @!UPT UIADD3 URZ, URZ, URZ, URZ ;  /* 0x0000003f3f3ff290 */ /* 0x000fe2000fffe03f */
[----:B------:R0:W-:Y:S01]  /*a0cd0*/  STL.64 [R1+0x2b0], R16 ;  /* 0x0002b01001007387 */ /* 0x0001e20000100a00 */
[----:B------:R1:W-:Y:S01]  /*a0ce0*/  STL.64 [R1+0x2b8], R18 ;  /* 0x0002b81201007387 */ /* 0x0003e20000100a00 */
[----:B0-----:R-:W-:Y:S02]  /*a0cf0*/  MOV R16, R14 ;  /* 0x0000000e00107202 */ /* 0x001fe40000000f00 */
[----:B-1----:R-:W4:Y:S01]  /*a0d00*/  LDL.LU.64 R18, [R1+0x6310] ;  /* 0x0063100001127983 */ /* 0x002f220000300a00 */
[----:B------:R-:W2:Y:S02]  /*a0d10*/  LDL.LU.64 R14, [R1+0x6308] ;  /* 0x00630800010e7983 */ /* 0x000ea40000300a00 */
        /* <DEDUP_REMOVED lines=9> */
[C---:B--2---:R-:W-:Y:S01]  /*a0db0*/  HMMA.16816.F32.BF16 R4, R20.reuse, R14, R4 ;  /* 0x0000000e1404723c */ /* 0x044fe20000041804 */
[----:B------:R-:W-:Y:S11]  /*a0dc0*/  MOV R29, R15 ;  /* 0x0000000f001d7202 */ /* 0x000ff60000000f00 */
[----:B------:R-:W-:Y:S11]  /*a0dd0*/  @!UPT UIADD3 URZ, URZ, URZ, URZ ;  /* 0x0000003f3f3ff290 */ /* 0x000ff6000fffe03f */
[----:B------:R-:W-:Y:S01]  /*a0de0*/  STL.64 [R1+0x290], R4 ;  /* 0x0002900401007387 */ /* 0x000fe20000100a00 */
[----:B------:R0:W-:Y:S03]  /*a0df0*/  STL.64 [R1+0x298], R6 ;  /* 0x0002980601007387 */ /* 0x0001e60000100a00 */
[----:B0-----:R-:W2:Y:S01]  /*a0e00*/  LDL.LU R6, [R1+0x62e8] ;  /* 0x0062e80001067983 */ /* 0x001ea20000300800 */
[----:B------:R-:W3:Y:S01]  /*a0e10*/  LDL.LU.64 R4, [R1+0x62e0] ;  /* 0x0062e00001047983 */ /* 0x000ee20000300a00 */
[----:B------:R-:W-:Y:S02]  /*a0e20*/  MOV R7, R14 ;  /* 0x0000000e00077202 */ /* 0x000fe40000000f00 */
[----:B------:R-:W3:Y:S01]  /*a0e30*/  LDL.LU.64 R14, [R1+0x62d8] ;  /* 0x0062d800010e7983 */ /* 0x000ee20000300a00 */
[----:B----4-:R-:W-:Y:S01]  /*a0e40*/  HMMA.16816.F32.BF16 R24, R20, R18, R24 ;  /* 0x000000121418723c */ /* 0x010fe20000041818 */
[----:B------:R-:W4:Y:S02]  /*a0e50*/  LDL.LU.64 R12, [R1+0x62d0] ;  /* 0x0062d000010c7983 */ /* 0x000f240000300a00 */
[----:B--2---:R0:W-:Y:S01]  /*a0e60*/  STL.64 [R1+0x61d8], R6 ;  /* 0x0061d80601007387 */ /* 0x0041e20000100a00 */
[----:B---3--:R-:W-:Y:S01]  /*a0e70*/  STL.64 [R1+0x61d0], R4 ;  /* 0x0061d00401007387 */ /* 0x008fe20000100a00 */
[----:B0-----:R-:W-:-:S02]  /*a0e80*/  MOV R6, R11 ;  /* 0x0000000b00067202 */ /* 0x001fc40000000f00 */
[----:B------:R-:W-:Y:S01]  /*a0e90*/  MOV R7, R8 ;  /* 0x0000000800077202 */ /* 0x000fe20000000f00 */
[----:B------:R-:W2:Y:S01]  /*a0ea0*/  LDL.LU R11, [R1+0x62c8] ;  /* 0x0062c800010b7983 */ /* 0x000ea20000300800 */
[----:B------:R-:W3:Y:S03]  /*a0eb0*/  LDL.LU R8, [R1+0x62c4] ;  /* 0x0062c40001087983 */ /* 0x000ee60000300800 */
[----:B------:R0:W-:Y:S02]  /*a0ec0*/  STL.64 [R1+0x61e8], R6 ;  /* 0x0061e80601007387 */ /* 0x0001e40000100a00 */
[----:B0-----:R-:W-:Y:S02]  /*a0ed0*/  MOV R6, R9 ;  /* 0x0000000900067202 */ /* 0x001fe40000000f00 */
[----:B------:R-:W-:Y:S01]  /*a0ee0*/  MOV R7, R0 ;  /* 0x0000000000077202 */ /* 0x000fe20000000f00 */
[----:B------:R-:W2:Y:S06]  /*a0ef0*/  LDL.LU R9, [R1+0x62c0] ;  /* 0x0062c00001097983 */ /* 0x000eac0000300800 */
[----:B------:R-:W-:Y:S02]  /*a0f00*/  STL.64 [R1+0x280], R24 ;  /* 0x0002801801007387 */ /* 0x000fe40000100a00 */
[----:B------:R-:W-:Y:S02]  /*a0f10*/  STL.64 [R1+0x288], R26 ;  /* 0x0002881a01007387 */ /* 0x000fe40000100a00 */
[----:B------:R-:W2:Y:S01]  /*a0f20*/  LDL.LU R0, [R1+0x62bc] ;  /* 0x0062bc0001007983 */ /* 0x000ea20000300800 */
[----:B------:R0:W-:Y:S02]  /*a0f30*/  STL.64 [R1+0x6200], R6 ;  /* 0x0062000601007387 */ /* 0x0001e40000100a00 */
[----:B0-----:R-:W-:-:S02]  /*a0f40*/  MOV R6, R2 ;  /* 0x0000000200067202 */ /* 0x001fc40000000f00 */
[----:B------:R-:W-:Y:S01]  /*a0f50*/  MOV R7, R14 ;  /* 0x0000000e00077202 */ /* 0x000fe20000000f00 */
[----:B------:R-:W2:Y:S01]  /*a0f60*/  LDL.LU R2, [R1+0x62b8] ;  /* 0x0062b80001027983 */ /* 0x000ea20000300800 */
[----:B------:R-:W2:Y:S03]  /*a0f70*/  LDL.LU R14, [R1+0x62b4] ;  /* 0x0062b400010e7983 */ /* 0x000ea60000300800 */
[----:B------:R-:W-:Y:S01]  /*a0f80*/  STL.64 [R1+0x6218], R6 ;  /* 0x0062180601007387 */ /* 0x000fe20000100a00 */
[----:B------:R-:W-:Y:S02]  /*a0f90*/  STL.64 [R1+0x6180], R18 ;  /* 0x0061801201007387 */ /* 0x000fe40000100a00 */
        /* <DEDUP_REMOVED lines=10> */
[----:B------:R-:W-:Y:S01]  /*a1040*/  STL.64 [R1+0x6220], R4 ;  /* 0x0062200401007387 */ /* 0x000fe20000100a00 */
[----:B0-----:R-:W-:-:S02]  /*a1050*/  MOV R6, R15 ;  /* 0x0000000f00067202 */ /* 0x001fc40000000f00 */
[----:B----4-:R-:W-:Y:S01]  /*a1060*/  MOV R7, R12 ;  /* 0x0000000c00077202 */ /* 0x010fe20000000f00 */
[----:B------:R-:W2:Y:S04]  /*a1070*/  LDL.LU R15, [R1+0x62b0] ;  /* 0x0062b000010f7983 */ /* 0x000ea80000300800 */
[----:B------:R-:W-:Y:S01]  /*a1080*/  STL.64 [R1+0x6240], R6 ;  /* 0x0062400601007387 */ /* 0x000fe20000100a00 */
[----:B------:R-:W-:Y:S02]  /*a1090*/  STL.64 [R1+0x61f8], R18 ;  /* 0x0061f81201007387 */ /* 0x000fe40000100a00 */
[----:B------:R0:W-:Y:S02]  /*a10a0*/  STL.64 [R1+0x61f0], R16 ;  /* 0x0061f01001007387 */ /* 0x0001e40000100a00 */
[----:B0-----:R-:W4:Y:S01]  /*a10b0*/  LDL.LU R16, [R1+0x540] ;  /* 0x0005400001107983 */ /* 0x001f220000300800 */
[----:B------:R-:W4:Y:S02]  /*a10c0*/  LDL.LU R17, [R1+0x544] ;  /* 0x0005440001117983 */ /* 0x000f240000300800 */
[----:B------:R-:W2:Y:S02]  /*a10d0*/  LDL.LU R18, [R1+0x548] ;  /* 0x0005480001127983 */ /* 0x000ea40000300800 */
[----:B------:R-:W2:Y:S01]  /*a10e0*/  LDL.LU R19, [R1+0x54c] ;  /* 0x00054c0001137983 */ /* 0x000ea20000300800 */
[----:B------:R-:W-:Y:S01]  /*a10f0*/  MOV R6, R11 ;  /* 0x0000000b00067202 */ /* 0x000fe20000000f00 */
[----:B------:R-:W-:-:S05]  /*a1100*/  IMAD.MOV.U32 R7, RZ, RZ, R10 ;  /* 0x000000ffff077224 */ /* 0x000fca00078e000a */
[----:B------:R0:W-:Y:S02]  /*a1110*/  STL.64 [R1+0x6258], R6 ;  /* 0x0062580601007387 */ /* 0x0001e40000100a00 */
[----:B0-----:R-:W-:Y:S02]  /*a1120*/  MOV R6, R9 ;  /* 0x0000000900067202 */ /* 0x001fe40000000f00 */
[----:B---3--:R-:W-:-:S05]  /*a1130*/  MOV R7, R8 ;  /* 0x0000000800077202 */ /* 0x008fca0000000f00 */
[----:B------:R0:W-:Y:S02]  /*a1140*/  STL.64 [R1+0x6270], R6 ;  /* 0x0062700601007387 */ /* 0x0001e40000100a00 */
[----:B0-----:R-:W-:Y:S02]  /*a1150*/  MOV R6, R2 ;  /* 0x0000000200067202 */ /* 0x001fe40000000f00 */
[----:B------:R-:W-:Y:S01]  /*a1160*/  MOV R7, R0 ;  /* 0x0000000000077202 */ /* 0x000fe20000000f00 */
[----:B--2---:R-:W-:Y:S01]  /*a1170*/  STL.64 [R1+0x6210], R18 ;  /* 0x0062101201007387 */ /* 0x004fe20000100a00 */
[----:B----4-:R0:W-:Y:S03]  /*a1180*/  STL.64 [R1+0x6208], R16 ;  /* 0x0062081001007387 */ /* 0x0101e60000100a00 */
[----:B0-----:R-:W2:Y:S01]  /*a1190*/  LDL.LU R16, [R1+0x550] ;  /* 0x0005500001107983 */ /* 0x001ea20000300800 */
[----:B------:R-:W2:Y:S02]  /*a11a0*/  LDL.LU R17, [R1+0x554] ;  /* 0x0005540001117983 */ /* 0x000ea40000300800 */
[----:B------:R-:W3:Y:S02]  /*a11b0*/  LDL.LU R18, [R1+0x558] ;  /* 0x0005580001127983 */ /* 0x000ee40000300800 */
[----:B------:R-:W3:Y:S01]  /*a11c0*/  LDL.LU R19, [R1+0x55c] ;  /* 0x00055c0001137983 */ /* 0x000ee20000300800 */
[----:B------:R0:W-:Y:S01]  /*a11d0*/  STL.64 [R1+0x6288], R6 ;  /* 0x0062880601007387 */ /* 0x0001e20000100a00 */
[----:B------:R-:W4:Y:S02]  /*a11e0*/  LDL.LU R4, [R1+0x250] ;  /* 0x0002500001047983 */ /* 0x000f240000300800 */
[----:B------:R-:W4:Y:S01]  /*a11f0*/  LDL.LU R5, [R1+0x254] ;  /* 0x0002540001057983 */ /* 0x000f220000300800 */
[----:B0-----:R-:W2:Y:S01]  /*a1200*/  LDL.LU R6, [R1+0x258] ;  /* 0x0002580001067983 */ /* 0x001ea20000300800 */
[----:B------:R-:W2:Y:S02]  /*a1210*/  LDL.LU R7, [R1+0x25c] ;  /* 0x00025c0001077983 */ /* 0x000ea40000300800 */
[----:B------:R-:W3:Y:S02]  /*a1220*/  LDL.LU R8, [R1+0x270] ;  /* 0x0002700001087983 */ /* 0x000ee40000300800 */
[----:B------:R-:W3:Y:S01]  /*a1230*/  LDL.LU R9, [R1+0x274] ;  /* 0x0002740001097983 */ /* 0x000ee20000300800 */
[----:B------:R-:W3:Y:S01]  /*a1240*/  LDL.LU R10, [R1+0x278] ;  /* 0x00027800010a7983 */ /* 0x000ee20000300800 */
[----:B------:R-:W3:Y:S03]  /*a1250*/  LDL.LU R11, [R1+0x27c] ;  /* 0x00027c00010b7983 */ /* 0x000ee60000300800 */
[----:B--2---:R-:W-:Y:S01]  /*a1260*/  STL.64 [R1+0x6298], R6 ;  /* 0x0062980601007387 */ /* 0x004fe20000100a00 */
[----:B----4-:R0:W-:Y:S03]  /*a1270*/  STL.64 [R1+0x6290], R4 ;  /* 0x0062900401007387 */ /* 0x0101e60000100a00 */
[----:B0-----:R-:W2:Y:S01]  /*a1280*/  LDL.LU R4, [R1+0x260] ;  /* 0x0002600001047983 */ /* 0x001ea20000300800 */
[----:B------:R-:W2:Y:S02]  /*a1290*/  LDL.LU R5, [R1+0x264] ;  /* 0x0002640001057983 */ /* 0x000ea40000300800 */
[----:B------:R-:W2:Y:S02]  /*a12a0*/  LDL.LU R6, [R1+0x268] ;  /* 0x0002680001067983 */ /* 0x000ea40000300800 */
[----:B------:R-:W2:Y:S01]  /*a12b0*/  LDL.LU R7, [R1+0x26c] ;  /* 0x00026c0001077983 */ /* 0x000ea20000300800 */
[----:B------:R-:W4:Y:S01]  /*a12c0*/  LDL.64 R26, [R1+0x38] ;  /* 0x00003800011a7983 */ /* 0x000f220000100a00 */
        /* <DEDUP_REMOVED lines=27> */
[----:B0-----:R-:W3:Y:S01]  /*a1480*/  LDL.LU.64 R10, [R1+0x62a8] ;  /* 0x0062a800010a7983 */ /* 0x001ee20000300a00 */
[----:B------:R-:W2:Y:S02]  /*a1490*/  LDL.LU.64 R8, [R1+0x62a0] ;  /* 0x0062a00001087983 */ /* 0x000ea40000300a00 */
[----:B------:R-:W-:Y:S01]  /*a14a0*/  STL.64 [R1+0x6178], R14 ;  /* 0x0061780e01007387 */ /* 0x000fe20000100a00 */
[C---:B---3--:R-:W-:Y:S11]  /*a14b0*/  HMMA.16816.F32.BF16 R4, R20.reuse, R10, R4 ;  /* 0x0000000a1404723c */ /* 0x048ff60000041804 */
[----:B------:R-:W-:Y:S11]  /*a14c0*/  @!UPT UIADD3 URZ, URZ, URZ, URZ ;  /* 0x0000003f3f3ff290 */ /* 0x000ff6000fffe03f */
[----:B------:R-:W-:Y:S01]  /*a14d0*/  @!UPT UIADD3 URZ, URZ, URZ, URZ ;  /* 0x0000003f3f3ff290 */ /* 0x000fe2000fffe03f */
[----:B------:R-:W-:Y:S01]  /*a14e0*/  STL.64 [R1+0x260], R4 ;  /* 0x0002600401007387 */ /* 0x000fe20000100a00 */
[----:B------:R0:W-:Y:S03]  /*a14f0*/  STL.64 [R1+0x268], R6 ;  /* 0x0002680601007387 */ /* 0x0001e60000100a00 */
[----:B0-----:R-:W4:Y:S01]  /*a1500*/  LDL.LU.64 R6, [R1+0x6298] ;  /* 0x0062980001067983 */ /* 0x001f220000300a00 */
[----:B------:R-:W4:Y:S02]  /*a1510*/  LDL.LU.64 R4, [R1+0x6290] ;  /* 0x0062900001047983 */ /* 0x000f240000300a00 */
[----:B------:R-:W-:Y:S02]  /*a1520*/  STL.64 [R1+0x6170], R10 ;  /* 0x0061700a01007387 */ /* 0x000fe40000100a00 */
[----:B--2---:R0:W-:Y:S02]  /*a1530*/  STL.64 [R1+0x6168], R8 ;  /* 0x0061680801007387 */ /* 0x0041e40000100a00 */
        /* <DEDUP_REMOVED lines=9> */
[----:B0-----:R-:W3:Y:S01]  /*a15d0*/  LDL.LU.64 R6, [R1+0x6288] ;  /* 0x0062880001067983 */ /* 0x001ee20000300a00 */
[----:B------:R-:W-:Y:S02]  /*a15e0*/  MOV R2, R26 ;  /* 0x0000001a00027202 */ /* 0x000fe40000000f00 */
[----:B------:R-:W-:Y:S02]  /*a15f0*/  MOV R0, R27 ;  /* 0x0000001b00007202 */ /* 0x000fe40000000f00 */
[----:B------:R-:W0:Y:S04]  /*a1600*/  LDSM.16.M88.4 R24, [R13+0x46000] ;  /* 0x046000000d18783b */ /* 0x000e280000000200 */
[----:B0-----:R0:W-:Y:S01]  /*a1610*/  STL.64 [R1+0x60c8], R26 ;  /* 0x0060c81a01007387 */ /* 0x0011e20000100a00 */
[----:B------:R-:W-:Y:S03]  /*a1620*/  STL.64 [R1+0x60c0], R24 ;  /* 0x0060c01801007387 */ /* 0x000fe60000100a00 */
[----:B0-----:R-:W4:Y:S01]  /*a1630*/  LDL.64 R26, [R1+0x118] ;  /* 0x00011800011a7983 */ /* 0x001f220000100a00 */
[C---:B---3--:R-:W-:Y:S03]  /*a1640*/  HMMA.16816.F32.BF16 R4, R20.reuse, R6, R16 ;  /* 0x000000061404723c */ /* 0x048fe60000041810 */
[----:B------:R-:W3:Y:S01]  /*a1650*/  LDL.LU.64 R18, [R1+0x6280] ;  /* 0x0062800001127983 */ /* 0x000ee20000300a00 */
[----:B------:R-:W3:Y:S11]  /*a1660*/  LDL.LU.64 R16, [R1+0x6278] ;  /* 0x0062780001107983 */ /* 0x000ef60000300a00 */
[----:B------:R-:W-:Y:S08]  /*a1670*/  @!UPT UIADD3 URZ, URZ, URZ, URZ ;  /* 0x0000003f3f3ff290 */ /* 0x000ff0000fffe03f */
        /* <DEDUP_REMOVED lines=31> */
[----:B------:R0:W-:Y:S03]  /*a1870*/  STL.64 [R1+0x6118], R26 ;  /* 0x0061181a01007387 */ /* 0x0001e60000100a00 */
[----:B0-----:R-:W2:Y:S01]  /*a1880*/  LDL.64 R26, [R1+0xd8] ;  /* 0x0000d800011a7983 */ /* 0x001ea20000100a00 */
        /* <DEDUP_REMOVED lines=14> */
[C---:B---3--:R-:W-:Y:S08]  /*a1970*/  HMMA.16816.F32.BF16 R4, R20.reuse, R6, R16 ;  /* 0x000000061404723c */ /* 0x048ff00000041810 */
[----:B--2---:R-:W-:Y:S01]  /*a1980*/  HMMA.16816.F32.BF16 R20, R20, R26, R8 ;  /* 0x0000001a1414723c */ /* 0x004fe20000041808 */
[----:B------:R-:W2:Y:S06]  /*a1990*/  LDL.LU.64 R16, [R1+0x61e0] ;  /* 0x0061e00001107983 */ /* 0x000eac0000300a00 */
[----:B------:R-:W-:-:S02]  /*a19a0*/  MOV R9, R26 ;  /* 0x0000001a00097202 */ /* 0x000fc40000000f00 */
[----:B------:R-:W-:-:S06]  /*a19b0*/  MOV R8, R27 ;  /* 0x0000001b00087202 */ /* 0x000fcc0000000f00 */
[----:B------:R-:W-:Y:S01]  /*a19c0*/  STL.64 [R1+0x5a0], R4 ;  /* 0x0005a00401007387 */ /* 0x000fe20000100a00 */
[----:B------:R0:W-:Y:S03]  /*a19d0*/  STL.64 [R1+0x5a8], R6 ;  /* 0x0005a80601007387 */ /* 0x0001e60000100a00 */
[----:B0-----:R-:W3:Y:S01]  /*a19e0*/  LDL.LU.64 R6, [R1+0x61d8] ;  /* 0x0061d80001067983 */ /* 0x001ee20000300a00 */
[----:B------:R-:W4:Y:S03]  /*a19f0*/  LDL.LU.64 R4, [R1+0x61d0] ;  /* 0x0061d00001047983 */ /* 0x000f260000300a00 */
[----:B------:R-:W-:Y:S02]  /*a1a00*/  STL.64 [R1+0x240], R20 ;  /* 0x0002401401007387 */ /* 0x000fe40000100a00 */
[----:B------:R-:W-:Y:S01]  /*a1a10*/  STL.64 [R1+0x248], R22 ;  /* 0x0002481601007387 */ /* 0x000fe20000100a00 */
[----:B------:R-:W2:Y:S04]  /*a1a20*/  LDL.64 R26, [R1+0x138] ;  /* 0x00013800011a7983 */ /* 0x000ea80000100a00 */
[----:B------:R-:W0:Y:S04]  /*a1a30*/  LDSM.16.M88.4 R20, [R13+0x47000] ;  /* 0x047000000d14783b */ /* 0x000e280000000200 */
[----:B--2---:R1:W-:Y:S04]  /*a1a40*/  STL.64 [R1+0x6128], R26 ;  /* 0x0061281a01007387 */ /* 0x0043e80000100a00 */
[----:B-1----:R-:W2:Y:S04]  /*a1a50*/  LDL.64 R26, [R1+0x148] ;  /* 0x00014800011a7983 */ /* 0x002ea80000100a00 */
[----:B--2---:R1:W-:Y:S04]  /*a1a60*/  STL.64 [R1+0x6140], R26 ;  /* 0x0061401a01007387 */ /* 0x0043e80000100a00 */
[----:B-1----:R-:W2:Y:S04]  /*a1a70*/  LDL.64 R26, [R1+0x158] ;  /* 0x00015800011a7983 */ /* 0x002ea80000100a00 */
[----:B--2---:R-:W-:Y:S01]  /*a1a80*/  STL.64 [R1+0x6148], R26 ;  /* 0x0061481a01007387 */ /* 0x004fe20000100a00 */
[----:B0-----:R-:W-:Y:S02]  /*a1a90*/  STL.64 [R1+0x5f40], R22 ;  /* 0x005f401601007387 */ /* 0x001fe40000100a00 */
[----:B------:R-:W-:Y:S02]  /*a1aa0*/  STL.64 [R1+0x5f38], R20 ;  /* 0x005f381401007387 */ /* 0x000fe40000100a00 */
[----:B------:R-:W2:Y:S01]  /*a1ab0*/  LDL.LU R12, [R1+0x4f0] ;  /* 0x0004f000010c7983 */ /* 0x000ea20000300800 */
[----:B------:R-:W2:Y:S01]  /*a1ac0*/  LDL.LU R13, [R1+0x4f4] ;  /* 0x0004f400010d7983 */ /* 0x000ea20000300800 */
[----:B------:R-:W2:Y:S02]  /*a1ad0*/  LDL.LU R14, [R1+0x4f8] ;  /* 0x0004f800010e7983 */ /* 0x000ea40000300800 */
[----:B------:R-:W2:Y:S01]  /*a1ae0*/  LDL.LU R15, [R1+0x4fc] ;  /* 0x0004fc00010f7983 */ /* 0x000ea20000300800 */
[----:B---3--:R-:W-:-:S02]  /*a1af0*/  MOV R18, R7 ;  /* 0x0000000700127202 */ /* 0x008fc40000000f00 */
[----:B------:R-:W-:Y:S01]  /*a1b00*/  MOV R19, R29 ;  /* 0x0000001d00137202 */ /* 0x000fe20000000f00 */
[----:B--2---:R-:W-:Y:S01]  /*a1b10*/  STL.64 [R1+0x6190], R14 ;  /* 0x0061900e01007387 */ /* 0x004fe20000100a00 */
[----:B------:R-:W-:Y:S02]  /*a1b20*/  STL.64 [R1+0x6188], R12 ;  /* 0x0061880c01007387 */ /* 0x000fe40000100a00 */
[----:B------:R-:W4:Y:S02]  /*a1b30*/  LDL.LU R7, [R1+0x61c8] ;  /* 0x0061c80001077983 */ /* 0x000f240000300800 */
[----:B------:R0:W-:Y:S02]  /*a1b40*/  STL.64 [R1+0x6198], R18 ;  /* 0x0061981201007387 */ /* 0x0001e40000100a00 */
[----:B0-----:R-:W-:Y:S01]  /*a1b50*/  IMAD.MOV.U32 R18, RZ, RZ, R28 ;  /* 0x000000ffff127224 */ /* 0x001fe200078e001c */
[----:B------:R-:W-:-:S05]  /*a1b60*/  MOV R19, R17 ;  /* 0x0000001100137202 */ /* 0x000fca0000000f00 */
[----:B------:R-:W-:Y:S01]  /*a1b70*/  STL.64 [R1+0x61b0], R18 ;  /* 0x0061b01201007387 */ /* 0x000fe20000100a00 */
[----:B------:R-:W2:Y:S02]  /*a1b80*/  LDL.LU R12, [R1+0x500] ;  /* 0x00050000010c7983 */ /* 0x000ea40000300800 */
[----:B------:R-:W2:Y:S02]  /*a1b90*/  LDL.LU R13, [R1+0x504] ;  /* 0x00050400010d7983 */ /* 0x000ea40000300800 */
[----:B------:R-:W3:Y:S01]  /*a1ba0*/  LDL.LU R14, [R1+0x508] ;  /* 0x00050800010e7983 */ /* 0x000ee20000300800 */
[----:B------:R-:W3:Y:S04]  /*a1bb0*/  LDL.LU R15, [R1+0x50c] ;  /* 0x00050c00010f7983 */ /* 0x000ee80000300800 */
        /* <DEDUP_REMOVED lines=8> */
[----:B------:R-:W-:Y:S02]  /*a1c40*/  MOV R27, R0 ;  /* 0x00000000001b7202 */ /* 0x000fe40000000f00 */
[----:B------:R-:W-:Y:S01]  /*a1c50*/  MOV R22, R9 ;  /* 0x0000000900167202 */ /* 0x000fe20000000f00 */
        /* <DEDUP_REMOVED lines=11> */
[----:B------:R-:W3:Y:S02]  /*a1d10*/  LDL.LU R24, [R1+0x4d0] ;  /* 0x0004d00001187983 */ /* 0x000ee40000300800 */
[----:B------:R-:W3:Y:S01]  /*a1d20*/  LDL.LU R25, [R1+0x4d4] ;  /* 0x0004d40001197983 */ /* 0x000ee20000300800 */
[----:B0-----:R-:W3:Y:S01]  /*a1d30*/  LDL.LU R26, [R1+0x4d8] ;  /* 0x0004d800011a7983 */ /* 0x001ee20000300800 */
[----:B------:R-:W3:Y:S02]  /*a1d40*/  LDL.LU R27, [R1+0x4dc] ;  /* 0x0004dc00011b7983 */ /* 0x000ee40000300800 */
[----:B------:R0:W-:Y:S02]  /*a1d50*/  STL.64 [R1+0x6120], R22 ;  /* 0x0061201601007387 */ /* 0x0001e40000100a00 */
[----:B------:R-:W2:Y:S01]  /*a1d60*/  LDL.LU R20, [R1+0x490] ;  /* 0x0004900001147983 */ /* 0x000ea20000300800 */
[----:B------:R-:W2:Y:S04]  /*a1d70*/  LDL.LU R21, [R1+0x494] ;  /* 0x0004940001157983 */ /* 0x000ea80000300800 */
        /* <DEDUP_REMOVED lines=16> */
[----:B------:R-:W2:Y:S01]  /*a1e80*/  LDL.LU R23, [R1+0x4cc] ;  /* 0x0004cc0001177983 */ /* 0x000ea20000300800 */
[----:B------:R-:W4:Y:S01]  /*a1e90*/  LDL.LU.64 R14, [R1+0x61c0] ;  /* 0x0061c000010e7983 */ /* 0x000f220000300a00 */
[----:B------:R-:W4:Y:S11]  /*a1ea0*/  LDL.LU.64 R12, [R1+0x61b8] ;  /* 0x0061b800010c7983 */ /* 0x000f360000300a00 */
        /* <DEDUP_REMOVED lines=35> */
[----:B------:R-:W-:Y:S02]  /*a20e0*/  STL [R1+0x6064], R15 ;  /* 0x0060640f01007387 */ /* 0x000fe40000100800 */
[----:B------:R0:W-:Y:S02]  /*a20f0*/  STL [R1+0x60f8], R14 ;  /* 0x0060f80e01007387 */ /* 0x0001e40000100800 */
[----:B0-----:R-:W2:Y:S01]  /*a2100*/  LDL.64 R14, [R1+0x128] ;  /* 0x00012800010e7983 */ /* 0x001ea20000100a00 */
        /* <DEDUP_REMOVED lines=12> */
[C---:B--2---:R-:W-:Y:S01]  /*a21d0*/  HMMA.16816.F32.BF16 R24, R4.reuse, R26, R20 ;  /* 0x0000001a0418723c */ /* 0x044fe20000041814 */
[----:B------:R-:W2:Y:S01]  /*a21e0*/  LDL.LU.64 R22, [R1+0x6158] ;  /* 0x0061580001167983 */ /* 0x000ea20000300a00 */
[----:B------:R-:W2:Y:S11]  /*a21f0*/  LDL.LU.64 R20, [R1+0x6150] ;  /* 0x0061500001147983 */ /* 0x000eb60000300a00 */
[----:B------:R-:W-:Y:S10]  /*a2200*/  @!UPT UIADD3 URZ, URZ, URZ, URZ ;  /* 0x0000003f3f3ff290 */ /* 0x000ff4000fffe03f */
[----:B------:R-:W-:Y:S01]  /*a2210*/  STL.64 [R1+0x590], R24 ;  /* 0x0005901801007387 */ /* 0x000fe20000100a00 */
[----:B------:R0:W-:Y:S03]  /*a2220*/  STL.64 [R1+0x598], R26 ;  /* 0x0005981a01007387 */ /* 0x0001e60000100a00 */
[----:B0-----:R-:W3:Y:S02]  /*a2230*/  LDL.LU.64 R26, [R1+0x6148] ;  /* 0x00614800011a7983 */ /* 0x001ee40000300a00 */
[C---:B---3--:R-:W-:Y:S11]  /*a2240*/  HMMA.16816.F32.BF16 R8, R4.reuse, R26, R8 ;  /* 0x0000001a0408723c */ /* 0x048ff60000041808 */
[----:B------:R-:W-:Y:S11]  /*a2250*/  @!UPT UIADD3 URZ, URZ, URZ, URZ ;  /* 0x0000003f3f3ff290 */ /* 0x000ff6000fffe03f */
[----:B------:R-:W-:Y:S01]  /*a2260*/  @!UPT UIADD3 URZ, URZ, URZ, URZ ;  /* 0x0000003f3f3ff290 */ /* 0x000fe2000fffe03f */
[----:B------:R0:W-:Y:S01]  /*a2270*/  STL.64 [R1+0x580], R8 ;  /* 0x0005800801007387 */ /* 0x0001e20000100a00 */
[----:B------:R1:W-:Y:S01]  /*a2280*/  STL.64 [R1+0x588], R10 ;  /* 0x0005880a01007387 */ /* 0x0003e20000100a00 */
[----:B0-----:R-:W-:Y:S02]  /*a2290*/  MOV R9, R26 ;  /* 0x0000001a00097202 */ /* 0x001fe40000000f00 */
        /* <DEDUP_REMOVED lines=25> */
[----:B------:R-:W4:Y:S01]  /*a2430*/  LDL.LU.64 R26, [R1+0x6118] ;  /* 0x00611800011a7983 */ /* 0x000f220000300a00 */
[C---:B---3--:R-:W-:Y:S03]  /*a2440*/  HMMA.16816.F32.BF16 R8, R4.reuse, R14, R8 ;  /* 0x0000000e0408723c */ /* 0x048fe60000041808 */
[----:B--2---:R-:W-:Y:S01]  /*a2450*/  STL.64 [R1+0x60d8], R22 ;  /* 0x0060d81601007387 */ /* 0x004fe20000100a00 */
[----:B------:R-:W-:Y:S11]  /*a2460*/  STL.64 [R1+0x60d0], R20 ;  /* 0x0060d01401007387 */ /* 0x000ff60000100a00 */
[----:B------:R-:W-:Y:S08]  /*a2470*/  @!UPT UIADD3 URZ, URZ, URZ, URZ ;  /* 0x0000003f3f3ff290 */ /* 0x000ff0000fffe03f */
[----:B------:R-:W-:Y:S02]  /*a2480*/  STL.64 [R1+0x9b0], R8 ;  /* 0x0009b00801007387 */ /* 0x000fe40000100a00 */
[----:B------:R4:W-:Y:S02]  /*a2490*/  STL.64 [R1+0x9b8], R10 ;  /* 0x0009b80a01007387 */ /* 0x0009e40000100a00 */
[----:B----4-:R-:W-:Y:S11]  /*a24a0*/  HMMA.16816.F32.BF16 R8, R4, R26, R16 ;  /* 0x0000001a0408723c */ /* 0x010ff60000041810 */
        /* <DEDUP_REMOVED lines=10> */
[----:B------:R-:W4:Y:S02]  /*a2550*/  LDL.LU R18, [R1+0x468] ;  /* 0x0004680001127983 */ /* 0x000f240000300800 */
[----:B------:R-:W4:Y:S01]  /*a2560*/  LDL.LU R19, [R1+0x46c] ;  /* 0x00046c0001137983 */ /* 0x000f220000300800 */
[----:B------:R-:W2:Y:S01]  /*a2570*/  LDL.64 R22, [R1+0xe8] ;  /* 0x0000e80001167983 */ /* 0x000ea20000100a00 */
[----:B------:R-:W-:-:S02]  /*a2580*/  MOV R2, R26 ;  /* 0x0000001a00027202 */ /* 0x000fc40000000f00 */
[----:B------:R-:W-:Y:S02]  /*a2590*/  MOV R0, R27 ;  /* 0x0000001b00007202 */ /* 0x000fe40000000f00 */
[----:B------:R-:W-:Y:S01]  /*a25a0*/  MOV R29, R14 ;  /* 0x0000000e001d7202 */ /* 0x000fe20000000f00 */
[----:B------:R-:W-:Y:S01]  /*a25b0*/  IMAD.MOV.U32 R28, RZ, RZ, R15 ;  /* 0x000000ffff1c7224 */ /* 0x000fe200078e000f */
[----:B--2---:R0:W-:Y:S01]  /*a25c0*/  STL.64 [R1+0x60f0], R22 ;  /* 0x0060f01601007387 */ /* 0x0041e20000100a00 */
        /* <DEDUP_REMOVED lines=8> */
[----:B--2---:R1:W-:Y:S01]  /*a2650*/  STL.64 [R1+0x6108], R14 ;  /* 0x0061080e01007387 */ /* 0x0043e20000100a00 */
[----:B------:R-:W-:Y:S02]  /*a2660*/  STL.64 [R1+0x6100], R12 ;  /* 0x0061000c01007387 */ /* 0x000fe40000100a00 */
[----:B0-----:R-:W2:Y:S01]  /*a2670*/  LDL.64 R22, [R1+0xf8] ;  /* 0x0000f80001167983 */ /* 0x001ea20000100a00 */
[----:B-1----:R-:W4:Y:S01]  /*a2680*/  LDL.64 R14, [R1+0x108] ;  /* 0x00010800010e7983 */ /* 0x002f220000100a00 */
[----:B------:R-:W-:Y:S02]  /*a2690*/  STL.64 [R1+0x60e8], R26 ;  /* 0x0060e81a01007387 */ /* 0x000fe40000100a00 */
[----:B------:R0:W-:Y:S02]  /*a26a0*/  STL.64 [R1+0x60e0], R24 ;  /* 0x0060e01801007387 */ /* 0x0001e40000100a00 */
        /* <DEDUP_REMOVED lines=10> */
[----:B--2---:R0:W-:Y:S01]  /*a2750*/  STL.64 [R1+0x6090], R10 ;  /* 0x0060900a01007387 */ /* 0x0041e20000100a00 */
[----:B---3--:R-:W-:Y:S03]  /*a2760*/  STL.64 [R1+0x6088], R8 ;  /* 0x0060880801007387 */ /* 0x008fe60000100a00 */
[----:B0-----:R-:W2:Y:S01]  /*a2770*/  LDL.LU.64 R10, [R1+0x18] ;  /* 0x00001800010a7983 */ /* 0x001ea20000300a00 */
[C---:B----4-:R-:W-:Y:S03]  /*a2780*/  HMMA.16816.F32.BF16 R16, R4.reuse, R14, R16 ;  /* 0x0000000e0410723c */ /* 0x050fe60000041810 */
[----:B--2---:R0:W-:Y:S04]  /*a2790*/  STL.64 [R1+0x60a8], R10 ;  /* 0x0060a80a01007387 */ /* 0x0041e80000100a00 */
[----:B0-----:R-:W2:Y:S11]  /*a27a0*/  LDL.LU.64 R10, [R1+0x28] ;  /* 0x00002800010a7983 */ /* 0x001eb60000300a00 */
[----:B------:R-:W-:Y:S05]  /*a27b0*/  @!UPT UIADD3 URZ, URZ, URZ, URZ ;  /* 0x0000003f3f3ff290 */ /* 0x000fea000fffe03f */
[----:B------:R-:W-:Y:S02]  /*a27c0*/  STL.64 [R1+0x990], R16 ;  /* 0x0009901001007387 */ /* 0x000fe40000100a00 */
[----:B------:R0:W-:Y:S02]  /*a27d0*/  STL.64 [R1+0x998], R18 ;  /* 0x0009981201007387 */ /* 0x0001e40000100a00 */
[----:B0-----:R-:W3:Y:S01]  /*a27e0*/  LDL.LU.64 R18, [R1+0x6110] ;  /* 0x0061100001127983 */ /* 0x001ee20000300a00 */
[----:B------:R-:W-:Y:S02]  /*a27f0*/  MOV R17, R14 ;  /* 0x0000000e00117202 */ /* 0x000fe40000000f00 */
[----:B------:R-:W-:Y:S02]  /*a2800*/  MOV R16, R15 ;  /* 0x0000000f00107202 */ /* 0x000fe40000000f00 */
[----:B------:R-:W4:Y:S01]  /*a2810*/  LDL.LU.64 R14, [R1+0x6108] ;  /* 0x00610800010e7983 */ /* 0x000f220000300a00 */
[----:B------:R-:W4:Y:S03]  /*a2820*/  LDL.LU.64 R12, [R1+0x6100] ;  /* 0x00610000010c7983 */ /* 0x000f260000300a00 */
[----:B---3--:R-:W-:Y:S01]  /*a2830*/  STL.64 [R1+0x60a0], R18 ;  /* 0x0060a01201007387 */ /* 0x008fe20000100a00 */
        /* <DEDUP_REMOVED lines=14> */
[----:B------:R1:W-:Y:S01]  /*a2920*/  STL.64 [R1+0x988], R14 ;  /* 0x0009880e01007387 */ /* 0x0003e20000100a00 */
[----:B0-----:R-:W-:Y:S02]  /*a2930*/  MOV R12, R22 ;  /* 0x00000016000c7202 */ /* 0x001fe40000000f00 */
[----:B-1----:R-:W3:Y:S01]  /*a2940*/  LDL.LU R14, [R1+0x60f8] ;  /* 0x0060f800010e7983 */ /* 0x002ee20000300800 */
        /* <DEDUP_REMOVED lines=11> */
[----:B------:R-:W2:Y:S01]  /*a2a00*/  LDL.LU.64 R20, [R1+0x60d0] ;  /* 0x0060d00001147983 */ /* 0x000ea20000300a00 */
[----:B----4-:R-:W-:Y:S01]  /*a2a10*/  HMMA.16816.F32.BF16 R4, R4, R22, R24 ;  /* 0x000000160404723c */ /* 0x010fe20000041818 */
[----:B------:R-:W2:Y:S01]  /*a2a20*/  LDL.LU.64 R26, [R1+0x60c8] ;  /* 0x0060c800011a7983 */ /* 0x000ea20000300a00 */
[----:B------:R-:W2:Y:S02]  /*a2a30*/  LDL.LU.64 R24, [R1+0x60c0] ;  /* 0x0060c00001187983 */ /* 0x000ea40000300a00 */
[----:B------:R-:W-:Y:S11]  /*a2a40*/  STL.64 [R1+0x5f50], R22 ;  /* 0x005f501601007387 */ /* 0x000ff60000100a00 */
[----:B------:R-:W-:Y:S08]  /*a2a50*/  @!UPT UIADD3 URZ, URZ, URZ, URZ ;  /* 0x0000003f3f3ff290 */ /* 0x000ff0000fffe03f */
[----:B------:R-:W-:Y:S01]  /*a2a60*/  STL.64 [R1+0x230], R4 ;  /* 0x0002300401007387 */ /* 0x000fe20000100a00 */
[----:B------:R0:W-:Y:S03]  /*a2a70*/  STL.64 [R1+0x238], R6 ;  /* 0x0002380601007387 */ /* 0x0001e60000100a00 */
[----:B0-----:R-:W4:Y:S04]  /*a2a80*/  LDL R6, [R1+0xe00] ;  /* 0x000e000001067983 */ /* 0x001f280000100800 */
[----:B------:R-:W4:Y:S04]  /*a2a90*/  LDL R7, [R1+0xe10] ;  /* 0x000e100001077983 */ /* 0x000f280000100800 */
[----:B----4-:R0:W-:Y:S01]  /*a2aa0*/  STL.64 [R1+0x5ee0], R6 ;  /* 0x005ee00601007387 */ /* 0x0101e20000100a00 */
[----:B------:R-:W4:Y:S02]  /*a2ab0*/  LDL.LU R4, [R1+0x60] ;  /* 0x0000600001047983 */ /* 0x000f240000300800 */
[----:B------:R-:W4:Y:S01]  /*a2ac0*/  LDL.LU R5, [R1+0x64] ;  /* 0x0000640001057983 */ /* 0x000f220000300800 */
[----:B0-----:R-:W3:Y:S01]  /*a2ad0*/  LDL.LU R6, [R1+0x68] ;  /* 0x0000680001067983 */ /* 0x001ee20000300800 */
[----:B------:R-:W3:Y:S01]  /*a2ae0*/  LDL.LU R7, [R1+0x6c] ;  /* 0x00006c0001077983 */ /* 0x000ee20000300800 */
[C---:B--2---:R-:W-:Y:S02]  /*a2af0*/  HMMA.16816.F32.BF16 R16, R24.reuse, R10, R16 ;  /* 0x0000000a1810723c */ /* 0x044fe40000041810 */
[----:B---3--:R0:W-:Y:S01]  /*a2b00*/  STL.64 [R1+0x5ef0], R6 ;  /* 0x005ef00601007387 */ /* 0x0081e20000100a00 */
[----:B----4-:R1:W-:Y:S03]  /*a2b10*/  STL.64 [R1+0x5ee8], R4 ;  /* 0x005ee80401007387 */ /* 0x0103e60000100a00 */
[----:B0-----:R-:W2:Y:S01]  /*a2b20*/  LDL.LU R6, [R1+0x8] ;  /* 0x0000080001067983 */ /* 0x001ea20000300800 */
[----:B------:R-:W2:Y:S11]  /*a2b30*/  LDL.LU R7, [R1+0xc] ;  /* 0x00000c0001077983 */ /* 0x000eb60000300800 */
[----:B------:R-:W-:Y:S05]  /*a2b40*/  @!UPT UIADD3 URZ, URZ, URZ, URZ ;  /* 0x0000003f3f3ff290 */ /* 0x000fea000fffe03f */
[----:B------:R-:W-:Y:S02]  /*a2b50*/  STL.64 [R1+0x220], R16 ;  /* 0x0002201001007387 */ /* 0x000fe40000100a00 */
[----:B------:R0:W-:Y:S01]  /*a2b60*/  STL.64 [R1+0x228], R18 ;  /* 0x0002281201007387 */ /* 0x0001e20000100a00 */
[----:B-1----:R-:W-:Y:S02]  /*a2b70*/  MOV R5, R10 ;  /* 0x0000000a00057202 */ /* 0x002fe40000000f00 */
[----:B------:R-:W-:Y:S01]  /*a2b80*/  MOV R4, R11 ;  /* 0x0000000b00047202 */ /* 0x000fe20000000f00 */
        /* <DEDUP_REMOVED lines=10> */
[----:B------:R-:W4:Y:S02]  /*a2c30*/  LDL.LU.64 R16, [R1+0x6098] ;  /* 0x0060980001107983 */ /* 0x000f240000300a00 */
[----:B------:R-:W2:Y:S02]  /*a2c40*/  LDL.LU.64 R10, [R1+0x6090] ;  /* 0x00609000010a7983 */ /* 0x000ea40000300a00 */
[----:B------:R-:W2:Y:S02]  /*a2c50*/  LDL.LU.64 R8, [R1+0x6088] ;  /* 0x0060880001087983 */ /* 0x000ea40000300a00 */
[----:B--2---:R-:W-:Y:S11]  /*a2c60*/  HMMA.16816.F32.BF16 R8, R24, R6, R8 ;  /* 0x000000061808723c */ /* 0x004ff60000041808 */
[----:B------:R-:W-:Y:S11]  /*a2c70*/  @!UPT UIADD3 URZ, URZ, URZ, URZ ;  /* 0x0000003f3f3ff290 */ /* 0x000ff6000fffe03f */
[----:B------:R-:W-:Y:S01]  /*a2c80*/  @!UPT UIADD3 URZ, URZ, URZ, URZ ;  /* 0x0000003f3f3ff290 */ /* 0x000fe2000fffe03f */
[----:B------:R-:W-:Y:S01]  /*a2c90*/  STL.64 [R1+0x200], R8 ;  /* 0x0002000801007387 */ /* 0x000fe20000100a00 */
[----:B------:R0:W-:Y:S03]  /*a2ca0*/  STL.64 [R1+0x208], R10 ;  /* 0x0002080a01007387 */ /* 0x0001e60000100a00 */
[----:B0-----:R-:W3:Y:S01]  /*a2cb0*/  LDL.LU.64 R10, [R1+0x6080] ;  /* 0x00608000010a7983 */ /* 0x001ee20000300a00 */
[----:B------:R-:W3:Y:S02]  /*a2cc0*/  LDL.LU.64 R8, [R1+0x6078] ;  /* 0x0060780001087983 */ /* 0x000ee40000300a00 */
[----:B------:R0:W-:Y:S02]  /*a2cd0*/  STL.64 [R1+0x5f08], R6 ;  /* 0x005f080601007387 */ /* 0x0001e40000100a00 */
[----:B0-----:R-:W-:Y:S01]  /*a2ce0*/  IMAD.MOV.U32 R6, RZ, RZ, R23 ;  /* 0x000000ffff067224 */ /* 0x001fe200078e0017 */
[----:B------:R-:W-:-:S05]  /*a2cf0*/  MOV R7, R22 ;  /* 0x0000001600077202 */ /* 0x000fca0000000f00 */
[----:B------:R0:W-:Y:S02]  /*a2d00*/  STL.64 [R1+0x5f20], R6 ;  /* 0x005f200601007387 */ /* 0x0001e40000100a00 */
[----:B0-----:R-:W-:Y:S02]  /*a2d10*/  MOV R6, R5 ;  /* 0x0000000500067202 */ /* 0x001fe40000000f00 */
[----:B------:R-:W-:Y:S01]  /*a2d20*/  MOV R7, R4 ;  /* 0x0000000400077202 */ /* 0x000fe20000000f00 */
[----:B---3--:R-:W-:Y:S11]  /*a2d30*/  HMMA.16816.F32.BF16 R8, R24, R18, R8 ;  /* 0x000000121808723c */ /* 0x008ff60000041808 */
[----:B------:R-:W-:Y:S11]  /*a2d40*/  @!UPT UIADD3 URZ, URZ, URZ, URZ ;  /* 0x0000003f3f3ff290 */ /* 0x000ff6000fffe03f */
[----:B------:R-:W-:Y:S01]  /*a2d50*/  @!UPT UIADD3 URZ, URZ, URZ, URZ ;  /* 0x0000003f3f3ff290 */ /* 0x000fe2000fffe03f */
[----:B------:R-:W-:Y:S01]  /*a2d60*/  STL.64 [R1+0x1f0], R8 ;  /* 0x0001f00801007387 */ /* 0x000fe20000100a00 */
[----:B------:R0:W-:Y:S03]  /*a2d70*/  STL.64 [R1+0x1f8], R10 ;  /* 0x0001f80a01007387 */ /* 0x0001e60000100a00 */
[----:B0-----:R-:W2:Y:S01]  /*a2d80*/  LDL.LU.64 R10, [R1+0x6070] ;  /* 0x00607000010a7983 */ /* 0x001ea20000300a00 */
[----:B------:R-:W3:Y:S02]  /*a2d90*/  LDL.LU.64 R8, [R1+0x6068] ;  /* 0x0060680001087983 */ /* 0x000ee40000300a00 */
        /* <DEDUP_REMOVED lines=21> */
[----:B----4-:R-:W-:-:S02]  /*a2ef0*/  MOV R22, R17 ;  /* 0x0000001100167202 */ /* 0x010fc40000000f00 */
[----:B------:R-:W-:Y:S01]  /*a2f00*/  MOV R23, R16 ;  /* 0x0000001000177202 */ /* 0x000fe20000000f00 */
[----:B------:R-:W4:Y:S01]  /*a2f10*/  LDL.LU R17, [R1+0x6054] ;  /* 0x0060540001117983 */ /* 0x000f220000300800 */
[----:B------:R-:W4:Y:S03]  /*a2f20*/  LDL.LU R16, [R1+0x6050] ;  /* 0x0060500001107983 */ /* 0x000f260000300800 */
        /* <DEDUP_REMOVED lines=18> */
[----:B------:R-:W-:Y:S01]  /*a3050*/  MOV R22, R29 ;  /* 0x0000001d00167202 */ /* 0x000fe20000000f00 */
[----:B------:R-:W-:-:S05]  /*a3060*/  IMAD.MOV.U32 R23, RZ, RZ, R28 ;  /* 0x000000ffff177224 */ /* 0x000fca00078e001c */
        /* <DEDUP_REMOVED lines=19> */
[----:B---3--:R-:W-:Y:S02]  /*a31a0*/  MOV R22, R9 ;  /* 0x0000000900167202 */ /* 0x008fe40000000f00 */
[----:B------:R-:W-:-:S05]  /*a31b0*/  MOV R23, R8 ;  /* 0x0000000800177202 */ /* 0x000fca0000000f00 */
[----:B------:R-:W-:Y:S04]  /*a31c0*/  STL.64 [R1+0x6010], R22 ;  /* 0x0060101601007387 */ /* 0x000fe80000100a00 */
[----:B--2---:R-:W-:Y:S01]  /*a31d0*/  STL.64 [R1+0x5fd8], R6 ;  /* 0x005fd80601007387 */ /* 0x004fe20000100a00 */
[----:B------:R0:W-:Y:S03]  /*a31e0*/  STL.64 [R1+0x5fd0], R4 ;  /* 0x005fd00401007387 */ /* 0x0001e60000100a00 */
[----:B0-----:R-:W2:Y:S01]  /*a31f0*/  LDL.LU R4, [R1+0x190] ;  /* 0x0001900001047983 */ /* 0x001ea20000300800 */
[----:B------:R-:W2:Y:S02]  /*a3200*/  LDL.LU R5, [R1+0x194] ;  /* 0x0001940001057983 */ /* 0x000ea40000300800 */
[----:B------:R-:W3:Y:S02]  /*a3210*/  LDL.LU R6, [R1+0x198] ;  /* 0x0001980001067983 */ /* 0x000ee40000300800 */
[----:B------:R-:W3:Y:S01]  /*a3220*/  LDL.LU R7, [R1+0x19c] ;  /* 0x00019c0001077983 */ /* 0x000ee20000300800 */
[----:B------:R-:W2:Y:S04]  /*a3230*/  LDL.LU.64 R22, [R1+0x38] ;  /* 0x0000380001167983 */ /* 0x000ea80000300a00 */
[----:B--2---:R-:W-:Y:S01]  /*a3240*/  STL.64 [R1+0x6028], R22 ;  /* 0x0060281601007387 */ /* 0x004fe20000100a00 */
[----:B---3--:R-:W-:Y:S02]  /*a3250*/  STL.64 [R1+0x5ff0], R6 ;  /* 0x005ff00601007387 */ /* 0x008fe40000100a00 */
[----:B------:R0:W-:Y:S02]  /*a3260*/  STL.64 [R1+0x5fe8], R4 ;  /* 0x005fe80401007387 */ /* 0x0001e40000100a00 */
        /* <DEDUP_REMOVED lines=25> */
[----:B----4-:R0:W-:Y:S03]  /*a3400*/  STL.64 [R1+0x5ef8], R16 ;  /* 0x005ef81001007387 */ /* 0x0101e60000100a00 */
[----:B0-----:R-:W3:Y:S01]  /*a3410*/  LDL.LU R16, [R1+0x70] ;  /* 0x0000700001107983 */ /* 0x001ee20000300800 */
[----:B------:R-:W3:Y:S01]  /*a3420*/  LDL.LU R17, [R1+0x74] ;  /* 0x0000740001117983 */ /* 0x000ee20000300800 */
[----:B------:R-:W-:-:S02]  /*a3430*/  MOV R18, R0 ;  /* 0x0000000000127202 */ /* 0x000fc40000000f00 */
[----:B------:R-:W-:Y:S01]  /*a3440*/  MOV R19, R2 ;  /* 0x0000000200137202 */ /* 0x000fe20000000f00 */
[----:B------:R-:W4:Y:S01]  /*a3450*/  LDL.LU R0, [R1+0x6044] ;  /* 0x0060440001007983 */ /* 0x000f220000300800 */
[----:B------:R-:W2:Y:S03]  /*a3460*/  LDL.LU R2, [R1+0x6040] ;  /* 0x0060400001027983 */ /* 0x000ea60000300800 */
[----:B------:R-:W-:Y:S01]  /*a3470*/  STL.64 [R1+0x5f18], R18 ;  /* 0x005f181201007387 */ /* 0x000fe20000100a00 */
[C---:B------:R-:W-:Y:S03]  /*a3480*/  HMMA.16816.F32.BF16 R8, R24.reuse, R14, R8 ;  /* 0x0000000e1808723c */ /* 0x040fe60000041808 */
[----:B---3--:R0:W-:Y:S04]  /*a3490*/  STL.64 [R1+0x5f10], R16 ;  /* 0x005f101001007387 */ /* 0x0081e80000100a00 */
[----:B0-----:R-:W3:Y:S01]  /*a34a0*/  LDL.LU R16, [R1+0x80] ;  /* 0x0000800001107983 */ /* 0x001ee20000300800 */
[----:B------:R-:W3:Y:S02]  /*a34b0*/  LDL.LU R17, [R1+0x84] ;  /* 0x0000840001117983 */ /* 0x000ee40000300800 */
[----:B------:R-:W2:Y:S02]  /*a34c0*/  LDL.LU R18, [R1+0x88] ;  /* 0x0000880001127983 */ /* 0x000ea40000300800 */
[----:B------:R-:W2:Y:S02]  /*a34d0*/  LDL.LU R19, [R1+0x8c] ;  /* 0x00008c0001137983 */ /* 0x000ea40000300800 */
[----:B--2---:R-:W-:Y:S01]  /*a34e0*/  STL.64 [R1+0x5f30], R18 ;  /* 0x005f301201007387 */ /* 0x004fe20000100a00 */
[----:B---3--:R0:W-:Y:S03]  /*a34f0*/  STL.64 [R1+0x5f28], R16 ;  /* 0x005f281001007387 */ /* 0x0081e60000100a00 */
[----:B0-----:R-:W2:Y:S01]  /*a3500*/  LDL.LU R16, [R1+0x90] ;  /* 0x0000900001107983 */ /* 0x001ea20000300800 */
[----:B------:R-:W2:Y:S04]  /*a3510*/  LDL.LU R17, [R1+0x94] ;  /* 0x0000940001117983 */ /* 0x000ea80000300800 */
[----:B------:R-:W-:Y:S02]  /*a3520*/  STL.64 [R1+0x8f0], R8 ;  /* 0x0008f00801007387 */ /* 0x000fe40000100a00 */
[----:B------:R0:W-:Y:S02]  /*a3530*/  STL.64 [R1+0x8f8], R10 ;  /* 0x0008f80a01007387 */ /* 0x0001e40000100a00 */
[----:B0-----:R-:W3:Y:S01]  /*a3540*/  LDL.LU.64 R10, [R1+0x6038] ;  /* 0x00603800010a7983 */ /* 0x001ee20000300a00 */
[----:B------:R-:W2:Y:S01]  /*a3550*/  LDL.LU.64 R8, [R1+0x6030] ;  /* 0x0060300001087983 */ /* 0x000ea20000300a00 */
[C---:B---3--:R-:W-:Y:S11]  /*a3560*/  HMMA.16816.F32.BF16 R20, R24.reuse, R10, R20 ;  /* 0x0000000a1814723c */ /* 0x048ff60000041814 */
[----:B------:R-:W-:Y:S11]  /*a3570*/  @!UPT UIADD3 URZ, URZ, URZ, URZ ;  /* 0x0000003f3f3ff290 */ /* 0x000ff6000fffe03f */
[----:B------:R-:W-:Y:S01]  /*a3580*/  @!UPT UIADD3 URZ, URZ, URZ, URZ ;  /* 0x0000003f3f3ff290 */ /* 0x000fe2000fffe03f */
[----:B------:R-:W-:Y:S01]  /*a3590*/  STL.64 [R1+0x8e0], R20 ;  /* 0x0008e01401007387 */ /* 0x000fe20000100a00 */
[----:B------:R0:W-:Y:S03]  /*a35a0*/  STL.64 [R1+0x8e8], R22 ;  /* 0x0008e81601007387 */ /* 0x0001e60000100a00 */
[----:B0-----:R-:W3:Y:S01]  /*a35b0*/  LDL.LU.64 R22, [R1+0x6028] ;  /* 0x0060280001167983 */ /* 0x001ee20000300a00 */
[----:B------:R-:W-:Y:S02]  /*a35c0*/  MOV R18, R2 ;  /* 0x0000000200127202 */ /* 0x000fe40000000f00 */
[----:B----4-:R-:W-:Y:S01]  /*a35d0*/  MOV R19, R0 ;  /* 0x0000000000137202 */ /* 0x010fe20000000f00 */
        /* <DEDUP_REMOVED lines=65> */
[----:B---3--:R-:W-:Y:S02]  /*a39f0*/  HMMA.16816.F32.BF16 R24, R24, R22, R4 ;  /* 0x000000161818723c */ /* 0x008fe40000041804 */
[----:B------:R-:W2:Y:S01]  /*a3a00*/  LDL.LU.64 R6, [R1+0x5f48] ;  /* 0x005f480001067983 */ /* 0x000ea20000300a00 */
[----:B------:R-:W2:Y:S02]  /*a3a10*/  LDL.LU.64 R22, [R1+0x5f40] ;  /* 0x005f400001167983 */ /* 0x000ea40000300a00 */
[----:B------:R-:W2:Y:S11]  /*a3a20*/  LDL.LU.64 R20, [R1+0x5f38] ;  /* 0x005f380001147983 */ /* 0x000eb60000300a00 */
[----:B------:R-:W-:Y:S07]  /*a3a30*/  @!UPT UIADD3 URZ, URZ, URZ, URZ ;  /* 0x0000003f3f3ff290 */ /* 0x000fee000fffe03f */
        /* <DEDUP_REMOVED lines=22> */
[----:B------:R-:W4:Y:S11]  /*a3ba0*/  LDL.LU.64 R16, [R1+0x5ef8] ;  /* 0x005ef80001107983 */ /* 0x000f360000300a00 */
        /* <DEDUP_REMOVED lines=11> */
[----:B------:R-:W4:Y:S02]  /*a3c60*/  LDL.LU R18, [R1+0x58] ;  /* 0x0000580001127983 */ /* 0x000f240000300800 */
[----:B------:R-:W-:-:S07]  /*a3c70*/  IMAD.MOV.U32 R19, RZ, RZ, R13 ;  /* 0x000000ffff137224 */ /* 0x000fce00078e000d */
[C---:B----4-:R-:W-:Y:S11]  /*a3c80*/  HMMA.16816.F32.BF16 R16, R20.reuse, R14, R16 ;  /* 0x0000000e1410723c */ /* 0x050ff60000041810 */
[----:B------:R-:W-:Y:S11]  /*a3c90*/  @!UPT UIADD3 URZ, URZ, URZ, URZ ;  /* 0x0000003f3f3ff290 */ /* 0x000ff6000fffe03f */
[----:B------:R-:W-:Y:S01]  /*a3ca0*/  @!UPT UIADD3 URZ, URZ, URZ, URZ ;  /* 0x0000003f3f3ff290 */ /* 0x000fe2000fffe03f */
[----:B------:R-:W-:Y:S01]  /*a3cb0*/  STL.64 [R1+0x50], R16 ;  /* 0x0000501001007387 */ /* 0x000fe20000100a00 */
[----:B------:R3:W-:Y:S02]  /*a3cc0*/  STL.64 [R1+0x58], R18 ;  /* 0x0000581201007387 */ /* 0x0007e40000100a00 */
[----:B---3--:R-:W-:Y:S01]  /*a3cd0*/  HMMA.16816.F32.BF16 R16, R20, R10, R24 ;  /* 0x0000000a1410723c */ /* 0x008fe20000041818 */
[----:B--2---:R-:W0:Y:S04]  /*a3ce0*/  LDSM.16.M88.4 R24, [R7+0x40080] ;  /* 0x040080000718783b */ /* 0x004e280000000200 */
[----:B0-----:R-:W-:Y:S11]  /*a3cf0*/  STL.64 [R1+0x5df8], R26 ;  /* 0x005df81a01007387 */ /* 0x001ff60000100a00 */
[----:B------:R-:W-:Y:S07]  /*a3d00*/  @!UPT UIADD3 URZ, URZ, URZ, URZ ;  /* 0x0000003f3f3ff290 */ /* 0x000fee000fffe03f */
[----:B------:R-:W-:Y:S02]  /*a3d10*/  STL.64 [R1+0x40], R16 ;  /* 0x0000401001007387 */ /* 0x000fe40000100a00 */
[----:B------:R-:W-:Y:S02]  /*a3d20*/  STL.64 [R1+0x48], R18 ;  /* 0x0000481201007387 */ /* 0x000fe40000100a00 */
[----:B------:R-:W0:Y:S04]  /*a3d30*/  LDSM.16.M88.4 R16, [R6+0x20080] ;  /* 0x020080000610783b */ /* 0x000e280000000200 */
[----:B------:R0:W-:Y:S02]  /*a3d40*/  STL.64 [R1+0x5df0], R24 ;  /* 0x005df01801007387 */ /* 0x0001e40000100a00 */
[----:B0-----:R-:W-:-:S02]  /*a3d50*/  MOV R25, R16 ;  /* 0x0000001000197202 */ /* 0x001fc40000000f00 */
[----:B------:R-:W-:Y:S01]  /*a3d60*/  MOV R24, R17 ;  /* 0x0000001100187202 */ /* 0x000fe20000000f00 */
[----:B------:R-:W-:Y:S01]  /*a3d70*/  STL.64 [R1+0x20], R16 ;  /* 0x0000201001007387 */ /* 0x000fe20000100a00 */
[----:B------:R-:W-:Y:S01]  /*a3d80*/  STL.64 [R1+0x28], R18 ;  /* 0x0000281201007387 */ /* 0x000fe20000100a00 */
[----:B------:R-:W-:Y:S01]  /*a3d90*/  MOV R26, R8 ;  /* 0x00000008001a7202 */ /* 0x000fe20000000f00 */
[----:B------:R-:W-:Y:S01]  /*a3da0*/  LDSM.16.M88.4 R16, [R6+0x26080] ;  /* 0x026080000610783b */ /* 0x000fe20000000200 */
[----:B------:R0:W-:Y:S02]  /*a3db0*/  STL.64 [R1+0x5ed8], R24 ;  /* 0x005ed81801007387 */ /* 0x0001e40000100a00 */
[----:B0-----:R-:W-:Y:S02]  /*a3dc0*/  MOV R24, R12 ;  /* 0x0000000c00187202 */ /* 0x001fe40000000f00 */
[----:B------:R-:W0:Y:S01]  /*a3dd0*/  LDSM.16.M88.4 R12, [R6+0x22080] ;  /* 0x02208000060c783b */ /* 0x000e220000000200 */
[----:B------:R-:W-:-:S02]  /*a3de0*/  MOV R25, R9 ;  /* 0x0000000900197202 */ /* 0x000fc40000000f00 */
[----:B------:R-:W1:Y:S01]  /*a3df0*/  LDSM.16.M88.4 R8, [R6+0x24080] ;  /* 0x024080000608783b */ /* 0x000e620000000200 */
[----:B0-----:R-:W-:Y:S03]  /*a3e00*/  STL.64 [R1+0x10], R12 ;  /* 0x0000100c01007387 */ /* 0x001fe60000100a00 */
[----:B------:R-:W-:Y:S02]  /*a3e10*/  STL.64 [R1+0x18], R14 ;  /* 0x0000180e01007387 */ /* 0x000fe40000100a00 */
[----:B------:R-:W0:Y:S04]  /*a3e20*/  LDSM.16.M88.4 R12, [R6+0x28080] ;  /* 0x02808000060c783b */ /* 0x000e280000000200 */
[----:B-1----:R-:W-:Y:S01]  /*a3e30*/  STL.64 [R1], R8 ;  /* 0x0000000801007387 */ /* 0x002fe20000100a00 */
[----:B------:R-:W-:Y:S01]  /*a3e40*/  MOV R28, R8 ;  /* 0x00000008001c7202 */ /* 0x000fe20000000f00 */
[----:B------:R-:W-:Y:S01]  /*a3e50*/  STL.64 [R1+0x8], R10 ;  /* 0x0000080a01007387 */ /* 0x000fe20000100a00 */
[----:B------:R-:W-:-:S02]  /*a3e60*/  MOV R29, R9 ;  /* 0x00000009001d7202 */ /* 0x000fc40000000f00 */
[----:B------:R-:W1:Y:S04]  /*a3e70*/  LDSM.16.M88.4 R8, [R6+0x2a080] ;  /* 0x02a080000608783b */ /* 0x000e680000000200 */
[----:B------:R-:W-:Y:S01]  /*a3e80*/  STL [R1+0x548c], R18 ;  /* 0x00548c1201007387 */ /* 0x000fe20000100800 */
[----:B------:R-:W-:Y:S01]  /*a3e90*/  STL [R1+0x5488], R19 ;  /* 0x0054881301007387 */ /* 0x000fe20000100800 */
[----:B------:R-:W-:-:S03]  /*a3ea0*/  MOV R27, R3 ;  /* 0x00000003001b7202 */ /* 0x000fc60000000f00 */
[----:B0-----:R0:W-:Y:S01]  /*a3eb0*/  STL.64 [R1+0x5da0], R14 ;  /* 0x005da00e01007387 */ /* 0x0011e20000100a00 */
[----:B------:R2:W-:Y:S01]  /*a3ec0*/  STL.64 [R1+0x5d98], R12 ;  /* 0x005d980c01007387 */ /* 0x0005e20000100a00 */
[----:B0-----:R-:W-:Y:S02]  /*a3ed0*/  MOV R14, R2 ;  /* 0x00000002000e7202 */ /* 0x001fe40000000f00 */
[----:B------:R-:W-:-:S07]  /*a3ee0*/  MOV R15, R0 ;  /* 0x00000000000f7202 */ /* 0x000fce0000000f00 */
[----:B--2---:R-:W-:Y:S01]  /*a3ef0*/  HMMA.16816.F32.BF16 R12, R20, R14, R24 ;  /* 0x0000000e140c723c */ /* 0x004fe20000041818 */
[----:B-1----:R-:W-:Y:S01]  /*a3f00*/  STL [R1+0x5454], R10 ;  /* 0x0054540a01007387 */ /* 0x002fe20000100800 */
[----:B------:R-:W-:Y:S02]  /*a3f10*/  STL [R1+0x5450], R11 ;  /* 0x0054500b01007387 */ /* 0x000fe40000100800 */
[----:B------:R-:W2:Y:S11]  /*a3f20*/  LDL.LU.64 R24, [R1+0x5ed8] ;  /* 0x005ed80001187983 */ /* 0x000eb60000300a00 */
[----:B------:R-:W-:Y:S08]  /*a3f30*/  @!UPT UIADD3 URZ, URZ, URZ, URZ ;  /* 0x0000003f3f3ff290 */ /* 0x000ff0000fffe03f */
[----:B------:R-:W-:Y:S01]  /*a3f40*/  STL.64 [R1+0x890], R12 ;  /* 0x0008900c01007387 */ /* 0x000fe20000100a00 */
[----:B------:R-:W-:Y:S02]  /*a3f50*/  STL.64 [R1+0x898], R14 ;  /* 0x0008980e01007387 */ /* 0x000fe40000100a00 */
[----:B------:R-:W0:Y:S02]  /*a3f60*/  LDSM.16.M88.4 R12, [R6+0x2c080] ;  /* 0x02c08000060c783b */ /* 0x000e240000000200 */
[----:B0-----:R-:W-:Y:S02]  /*a3f70*/  MOV R11, R12 ;  /* 0x0000000c000b7202 */ /* 0x001fe40000000f00 */
[----:B------:R-:W-:Y:S01]  /*a3f80*/  MOV R10, R13 ;  /* 0x0000000d000a7202 */ /* 0x000fe20000000f00 */
[----:B------:R-:W-:Y:S01]  /*a3f90*/  STL.64 [R1+0x30], R12 ;  /* 0x0000300c01007387 */ /* 0x000fe20000100a00 */
[----:B------:R-:W-:Y:S03]  /*a3fa0*/  STL.64 [R1+0x38], R14 ;  /* 0x0000380e01007387 */ /* 0x000fe60000100a00 */
[----:B------:R-:W-:Y:S01]  /*a3fb0*/  STL.64 [R1+0x5db0], R10 ;  /* 0x005db00a01007387 */ /* 0x000fe20000100a00 */
[----:B------:R-:W-:Y:S02]  /*a3fc0*/  STL.64 [R1+0x5da8], R8 ;  /* 0x005da80801007387 */ /* 0x000fe40000100a00 */
[----:B------:R-:W0:Y:S01]  /*a3fd0*/  LDSM.16.M88.4 R8, [R6+0x2e080] ;  /* 0x02e080000608783b */ /* 0x000e220000000200 */
[----:B------:R-:W-:-:S03]  /*a3fe0*/  MOV R0, R15 ;  /* 0x0000000f00007202 */ /* 0x000fc60000000f00 */
[----:B------:R-:W-:Y:S02]  /*a3ff0*/  IMAD.MOV.U32 R2, RZ, RZ, R14 ;  /* 0x000000ffff027224 */ /* 0x000fe400078e000e */
[----:B------:R-:W1:Y:S04]  /*a4000*/  LDSM.16.M88.4 R12, [R6+0x30080] ;  /* 0x03008000060c783b */ /* 0x000e680000000200 */
[----:B------:R-:W-:Y:S01]  /*a4010*/  STL [R1+0x54ac], R0 ;  /* 0x0054ac0001007387 */ /* 0x000fe20000100800 */
[----:B------:R-:W-:Y:S03]  /*a4020*/  STL [R1+0x54a8], R2 ;  /* 0x0054a80201007387 */ /* 0x000fe60000100800 */
[----:B0-----:R-:W-:Y:S01]  /*a4030*/  STL.64 [R1+0x1e0], R8 ;  /* 0x0001e00801007387 */ /* 0x001fe20000100a00 */
[----:B------:R-:W-:Y:S02]  /*a4040*/  STL.64 [R1+0x1e8], R10 ;  /* 0x0001e80a01007387 */ /* 0x000fe40000100a00 */
[----:B------:R-:W0:Y:S01]  /*a4050*/  LDSM.16.M88.4 R8, [R6+0x32080] ;  /* 0x032080000608783b */ /* 0x000e220000000200 */
[----:B-1----:R-:W-:Y:S03]  /*a4060*/  STL.64 [R1+0x1d0], R12 ;  /* 0x0001d00c01007387 */ /* 0x002fe60000100a00 */
[----:B------:R-:W-:Y:S02]  /*a4070*/  STL.64 [R1+0x1d8], R14 ;  /* 0x0001d80e01007387 */ /* 0x000fe40000100a00 */
[----:B------:R-:W-:Y:S01]  /*a4080*/  LDSM.16.M88.4 R12, [R6+0x36080] ;  /* 0x03608000060c783b */ /* 0x000fe20000000200 */
[----:B0-----:R-:W-:Y:S01]  /*a4090*/  MOV R18, R8 ;  /* 0x0000000800127202 */ /* 0x001fe20000000f00 */
[----:B------:R-:W-:Y:S02]  /*a40a0*/  STL.64 [R1+0x1c0], R8 ;  /* 0x0001c00801007387 */ /* 0x000fe40000100a00 */
[----:B------:R-:W-:Y:S02]  /*a40b0*/  STL.64 [R1+0x1c8], R10 ;  /* 0x0001c80a01007387 */ /* 0x000fe40000100a00 */
[----:B------:R-:W-:Y:S01]  /*a40c0*/  STL [R1+0x5dc0], R18 ;  /* 0x005dc01201007387 */ /* 0x000fe20000100800 */
[----:B------:R-:W-:Y:S02]  /*a40d0*/  STL.64 [R1+0x5db8], R16 ;  /* 0x005db81001007387 */ /* 0x000fe40000100a00 */
[----:B------:R-:W0:Y:S01]  /*a40e0*/  LDSM.16.M88.4 R16, [R6+0x34080] ;  /* 0x034080000610783b */ /* 0x000e220000000200 */
[----:B------:R-:W-:-:S02]  /*a40f0*/  MOV R3, R9 ;  /* 0x0000000900037202 */ /* 0x000fc40000000f00 */
[----:B------:R-:W1:Y:S04]  /*a4100*/  LDSM.16.M88.4 R8, [R6+0x38080] ;  /* 0x038080000608783b */ /* 0x000e680000000200 */
[----:B0-----:R-:W-:Y:S01]  /*a4110*/  STL.64 [R1+0x1b0], R16 ;  /* 0x0001b01001007387 */ /* 0x001fe20000100a00 */
[----:B------:R-:W-:Y:S02]  /*a4120*/  STL.64 [R1+0x1b8], R18 ;  /* 0x0001b81201007387 */ /* 0x000fe40000100a00 */
[----:B------:R-:W0:Y:S04]  /*a4130*/  LDSM.16.M88.4 R16, [R6+0x3a080] ;  /* 0x03a080000610783b */ /* 0x000e280000000200 */
[----:B------:R-:W-:Y:S01]  /*a4140*/  STL.64 [R1+0x1a0], R12 ;  /* 0x0001a00c01007387 */ /* 0x000fe20000100a00 */
[----:B------:R-:W-:Y:S02]  /*a4150*/  STL.64 [R1+0x1a8], R14 ;  /* 0x0001a80e01007387 */ /* 0x000fe40000100a00 */
[----:B------:R-:W3:Y:S04]  /*a4160*/  LDSM.16.M88.4 R12, [R6+0x3c080] ;  /* 0x03c08000060c783b */ /* 0x000ee80000000200 */
[----:B-1----:R-:W-:Y:S02]  /*a4170*/  STL.64 [R1+0x190], R8 ;  /* 0x0001900801007387 */ /* 0x002fe40000100a00 */
[----:B------:R-:W-:Y:S02]  /*a4180*/  STL.64 [R1+0x198], R10 ;  /* 0x0001980a01007387 */ /* 0x000fe40000100a00 */
[----:B------:R-:W1:Y:S02]  /*a4190*/  LDSM.16.M88.4 R8, [R6+0x3e080] ;  /* 0x03e080000608783b */ /* 0x000e640000000200 */
[----:B------:R-:W4:Y:S02]  /*a41a0*/  LDSM.16.M88.4 R4, [R7+0x41080] ;  /* 0x041080000704783b */ /* 0x000f240000000200 */
[----:B0-----:R-:W-:Y:S02]  /*a41b0*/  STL.64 [R1+0x180], R16 ;  /* 0x0001801001007387 */ /* 0x001fe40000100a00 */
[----:B------:R-:W-:Y:S02]  /*a41c0*/  STL.64 [R1+0x188], R18 ;  /* 0x0001881201007387 */ /* 0x000fe40000100a00 */
[----:B---3--:R0:W-:Y:S02]  /*a41d0*/  STL.64 [R1+0x170], R12 ;  /* 0x0001700c01007387 */ /* 0x0081e40000100a00 */
[----:B------:R3:W-:Y:S01]  /*a41e0*/  STL.64 [R1+0x178], R14 ;  /* 0x0001780e01007387 */ /* 0x0007e20000100a00 */
[----:B0-----:R-:W2:Y:S01]  /*a41f0*/  LDL.LU R12, [R1+0x800] ;  /* 0x00080000010c7983 */ /* 0x001ea20000300800 */
[----:B-1----:R-:W-:Y:S02]  /*a4200*/  STL.64 [R1+0x160], R8 ;  /* 0x0001600801007387 */ /* 0x002fe40000100a00 */
[----:B------:R-:W-:Y:S02]  /*a4210*/  STL.64 [R1+0x168], R10 ;  /* 0x0001680a01007387 */ /* 0x000fe40000100a00 */
[----:B------:R-:W2:Y:S01]  /*a4220*/  LDL.LU R13, [R1+0x804] ;  /* 0x00080400010d7983 */ /* 0x000ea20000300800 */
[----:B---3--:R-:W3:Y:S01]  /*a4230*/  LDL.LU R14, [R1+0x808] ;  /* 0x00080800010e7983 */ /* 0x008ee20000300800 */
[----:B------:R-:W3:Y:S02]  /*a4240*/  LDL.LU R15, [R1+0x80c] ;  /* 0x00080c00010f7983 */ /* 0x000ee40000300800 */
[----:B------:R-:W2:Y:S02]  /*a4250*/  LDL.LU R26, [R1+0xd8] ;  /* 0x0000d800011a7983 */ /* 0x000ea40000300800 */
[----:B------:R-:W2:Y:S02]  /*a4260*/  LDL.LU R27, [R1+0xdc] ;  /* 0x0000dc00011b7983 */ /* 0x000ea40000300800 */
        /* <DEDUP_REMOVED lines=8> */
[----:B------:R-:W2:Y:S03]  /*a42f0*/  LDL.LU R27, [R1+0xec] ;  /* 0x0000ec00011b7983 */ /* 0x000ea60000300800 */
        /* <DEDUP_REMOVED lines=9> */
[----:B--2---:R0:W-:Y:S04]  /*a4390*/  STL.64 [R1+0x5e40], R26 ;  /* 0x005e401a01007387 */ /* 0x0041e80000100a00 */
[----:B0-----:R-:W2:Y:S01]  /*a43a0*/  LDL.LU R26, [R1+0x108] ;  /* 0x00010800011a7983 */ /* 0x001ea20000300800 */
        /* <DEDUP_REMOVED lines=45> */
[----:B------:R-:W4:Y:S03]  /*a4680*/  LDL.LU R27, [R1+0x15c] ;  /* 0x00015c00011b7983 */ /* 0x000f260000300800 */
        /* <DEDUP_REMOVED lines=28> */
[----:B------:R0:W-:Y:S02]  /*a4850*/  STL.64 [R1+0x5dd8], R8 ;  /* 0x005dd80801007387 */ /* 0x0001e40000100a00 */
[----:B0-----:R-:W3:Y:S01]  /*a4860*/  LDL.64 R8, [R1+0x10] ;  /* 0x0000100001087983 */ /* 0x001ee20000100a00 */
[----:B------:R-:W3:Y:S02]  /*a4870*/  LDL.LU R16, [R1+0x810] ;  /* 0x0008100001107983 */ /* 0x000ee40000300800 */
[----:B------:R-:W3:Y:S02]  /*a4880*/  LDL.LU R17, [R1+0x814] ;  /* 0x0008140001117983 */ /* 0x000ee40000300800 */
[----:B------:R-:W3:Y:S01]  /*a4890*/  LDL.LU R18, [R1+0x818] ;  /* 0x0008180001127983 */ /* 0x000ee20000300800 */
[----:B------:R-:W3:Y:S01]  /*a48a0*/  LDL.LU R19, [R1+0x81c] ;  /* 0x00081c0001137983 */ /* 0x000ee20000300800 */
[----:B----4-:R-:W-:Y:S02]  /*a48b0*/  STL.64 [R1+0x5d08], R6 ;  /* 0x005d080601007387 */ /* 0x010fe40000100a00 */
[----:B------:R0:W-:Y:S02]  /*a48c0*/  STL.64 [R1+0x5d00], R4 ;  /* 0x005d000401007387 */ /* 0x0001e40000100a00 */
[----:B0-----:R-:W-:-:S02]  /*a48d0*/  MOV R4, R25 ;  /* 0x0000001900047202 */ /* 0x001fc40000000f00 */
[----:B------:R-:W-:Y:S02]  /*a48e0*/  MOV R5, R24 ;  /* 0x0000001800057202 */ /* 0x000fe40000000f00 */
        /* <DEDUP_REMOVED lines=58> */
[----:B------:R-:W2:Y:S02]  /*a4c90*/  LDL.LU.64 R12, [R1+0x5e00] ;  /* 0x005e0000010c7983 */ /* 0x000ea40000300a00 */
[----:B------:R-:W2:Y:S02]  /*a4ca0*/  LDL.LU.64 R26, [R1+0x5df8] ;  /* 0x005df800011a7983 */ /* 0x000ea40000300a00 */
[----:B------:R-:W2:Y:S11]  /*a4cb0*/  LDL.LU.64 R24, [R1+0x5df0] ;  /* 0x005df00001187983 */ /* 0x000eb60000300a00 */
[----:B------:R-:W-:Y:S05]  /*a4cc0*/  @!UPT UIADD3 URZ, URZ, URZ, URZ ;  /* 0x0000003f3f3ff290 */ /* 0x000fea000fffe03f */
[----:B------:R0:W-:Y:S01]  /*a4cd0*/  STL.64 [R1+0x500], R20 ;  /* 0x0005001401007387 */ /* 0x0001e20000100a00 */
[----:B------:R1:W-:Y:S03]  /*a4ce0*/  STL.64 [R1+0x508], R22 ;  /* 0x0005081601007387 */ /* 0x0003e60000100a00 */
[----:B0-----:R-:W4:Y:S01]  /*a4cf0*/  LDL.LU R20, [R1+0x750] ;  /* 0x0007500001147983 */ /* 0x001f220000300800 */
[----:B------:R-:W4:Y:S02]  /*a4d00*/  LDL.LU R21, [R1+0x754] ;  /* 0x0007540001157983 */ /* 0x000f240000300800 */
[----:B-1----:R-:W4:Y:S01]  /*a4d10*/  LDL.LU R22, [R1+0x758] ;  /* 0x0007580001167983 */ /* 0x002f220000300800 */
[C---:B--2---:R-:W-:Y:S01]  /*a4d20*/  HMMA.16816.F32.BF16 R4, R24.reuse, R4, R12 ;  /* 0x000000041804723c */ /* 0x044fe2000004180c */
[----:B------:R-:W2:Y:S01]  /*a4d30*/  LDL.LU.64 R14, [R1+0x5de8] ;  /* 0x005de800010e7983 */ /* 0x000ea20000300a00 */
[----:B------:R-:W2:Y:S11]  /*a4d40*/  LDL.LU.64 R12, [R1+0x5de0] ;  /* 0x005de000010c7983 */ /* 0x000eb60000300a00 */
[----:B------:R-:W-:Y:S10]  /*a4d50*/  @!UPT UIADD3 URZ, URZ, URZ, URZ ;  /* 0x0000003f3f3ff290 */ /* 0x000ff4000fffe03f */
[----:B------:R3:W-:Y:S01]  /*a4d60*/  STL.64 [R1+0x4f0], R4 ;  /* 0x0004f00401007387 */ /* 0x0007e20000100a00 */
[----:B------:R-:W-:Y:S01]  /*a4d70*/  STL.64 [R1+0x4f8], R6 ;  /* 0x0004f80601007387 */ /* 0x000fe20000100a00 */
[----:B---3--:R-:W-:Y:S02]  /*a4d80*/  MOV R5, R8 ;  /* 0x0000000800057202 */ /* 0x008fe40000000f00 */
[----:B------:R-:W-:Y:S01]  /*a4d90*/  MOV R4, R9 ;  /* 0x0000000900047202 */ /* 0x000fe20000000f00 */
[C---:B--2---:R-:W-:Y:S01]  /*a4da0*/  HMMA.16816.F32.BF16 R12, R24.reuse, R8, R12 ;  /* 0x00000008180c723c */ /* 0x044fe2000004180c */
[----:B------:R-:W2:Y:S01]  /*a4db0*/  LDL.LU.64 R8, [R1+0x5dd8] ;  /* 0x005dd80001087983 */ /* 0x000ea20000300a00 */
[----:B------:R-:W-:Y:S11]  /*a4dc0*/  MOV R23, R28 ;  /* 0x0000001c00177202 */ /* 0x000ff60000000f00 */
[----:B------:R-:W-:Y:S10]  /*a4dd0*/  @!UPT UIADD3 URZ, URZ, URZ, URZ ;  /* 0x0000003f3f3ff290 */ /* 0x000ff4000fffe03f */
[----:B------:R0:W-:Y:S01]  /*a4de0*/  STL [R1+0x4e0], R12 ;  /* 0x0004e00c01007387 */ /* 0x0001e20000100800 */
[----:B------:R-:W-:Y:S01]  /*a4df0*/  MOV R2, R14 ;  /* 0x0000000e00027202 */ /* 0x000fe20000000f00 */
[----:B------:R-:W-:Y:S01]  /*a4e00*/  IMAD.MOV.U32 R28, RZ, RZ, R15 ;  /* 0x000000ffff1c7224 */ /* 0x000fe200078e000f */
[----:B------:R-:W-:Y:S01]  /*a4e10*/  MOV R0, R13 ;  /* 0x0000000d00007202 */ /* 0x000fe20000000f00 */
[----:B------:R-:W3:Y:S04]  /*a4e20*/  LDL.LU.64 R14, [R1+0x5dd0] ;  /* 0x005dd000010e7983 */ /* 0x000ee80000300a00 */
[----:B0-----:R-:W3:Y:S01]  /*a4e30*/  LDL.LU.64 R12, [R1+0x5dc8] ;  /* 0x005dc800010c7983 */ /* 0x001ee20000300a00 */
[----:B------:R0:W-:Y:S03]  /*a4e40*/  STL.64 [R1+0x5d38], R4 ;  /* 0x005d380401007387 */ /* 0x0001e60000100a00 */
[----:B0-----:R-:W3:Y:S01]  /*a4e50*/  LDL.LU R4, [R1+0x7f0] ;  /* 0x0007f00001047983 */ /* 0x001ee20000300800 */
[----:B------:R-:W3:Y:S02]  /*a4e60*/  LDL.LU R5, [R1+0x7f4] ;  /* 0x0007f40001057983 */ /* 0x000ee40000300800 */
[----:B------:R-:W3:Y:S02]  /*a4e70*/  LDL.LU R6, [R1+0x7f8] ;  /* 0x0007f80001067983 */ /* 0x000ee40000300800 */
[----:B------:R-:W-:Y:S01]  /*a4e80*/  STL [R1+0x5530], R28 ;  /* 0x0055301c01007387 */ /* 0x000fe20000100800 */
[----:B------:R-:W-:Y:S01]  /*a4e90*/  STL [R1+0x552c], R2 ;  /* 0x00552c0201007387 */ /* 0x000fe20000100800 */
[----:B------:R-:W-:Y:S01]  /*a4ea0*/  STL [R1+0x5528], R0 ;  /* 0x0055280001007387 */ /* 0x000fe20000100800 */
[C---:B--2---:R-:W-:Y:S02]  /*a4eb0*/  HMMA.16816.F32.BF16 R8, R24.reuse, R8, R16 ;  /* 0x000000081808723c */ /* 0x044fe40000041810 */
[----:B------:R-:W2:Y:S01]  /*a4ec0*/  LDL.LU R18, [R1+0x5dc0] ;  /* 0x005dc00001127983 */ /* 0x000ea20000300800 */
[----:B------:R-:W3:Y:S11]  /*a4ed0*/  LDL.LU.64 R16, [R1+0x5db8] ;  /* 0x005db80001107983 */ /* 0x000ef60000300a00 */
[----:B------:R-:W-:Y:S09]  /*a4ee0*/  @!UPT UIADD3 URZ, URZ, URZ, URZ ;  /* 0x0000003f3f3ff290 */ /* 0x000ff2000fffe03f */
[----:B------:R-:W-:Y:S01]  /*a4ef0*/  STL.64 [R1+0x4d0], R8 ;  /* 0x0004d00801007387 */ /* 0x000fe20000100a00 */
[----:B------:R0:W-:Y:S03]  /*a4f00*/  STL.64 [R1+0x4d8], R10 ;  /* 0x0004d80a01007387 */ /* 0x0001e60000100a00 */
[----:B0-----:R-:W2:Y:S01]  /*a4f10*/  LDL.LU.64 R10, [R1+0x5db0] ;  /* 0x005db000010a7983 */ /* 0x001ea20000300a00 */
[----:B------:R-:W4:Y:S01]  /*a4f20*/  LDL.LU.64 R8, [R1+0x5da8] ;  /* 0x005da80001087983 */ /* 0x000f220000300a00 */
[C---:B---3--:R-:W-:Y:S11]  /*a4f30*/  HMMA.16816.F32.BF16 R12, R24.reuse, R16, R12 ;  /* 0x00000010180c723c */ /* 0x048ff6000004180c */
[----:B------:R-:W-:Y:S11]  /*a4f40*/  @!UPT UIADD3 URZ, URZ, URZ, URZ ;  /* 0x0000003f3f3ff290 */ /* 0x000ff6000fffe03f */
[----:B------:R-:W-:Y:S01]  /*a4f50*/  @!UPT UIADD3 URZ, URZ, URZ, URZ ;  /* 0x0000003f3f3ff290 */ /* 0x000fe2000fffe03f */
[----:B------:R0:W-:Y:S01]  /*a4f60*/  STL [R1+0x4c0], R12 ;  /* 0x0004c00c01007387 */ /* 0x0001e20000100800 */
[----:B------:R-:W-:Y:S02]  /*a4f70*/  MOV R2, R14 ;  /* 0x0000000e00027202 */ /* 0x000fe40000000f00 */
[----:B------:R-:W-:Y:S02]  /*a4f80*/  MOV R0, R15 ;  /* 0x0000000f00007202 */ /* 0x000fe40000000f00 */
[----:B------:R-:W-:Y:S01]  /*a4f90*/  MOV R28, R13 ;  /* 0x0000000d001c7202 */ /* 0x000fe20000000f00 */
[----:B------:R-:W3:Y:S04]  /*a4fa0*/  LDL.LU.64 R14, [R1+0x5da0] ;  /* 0x005da000010e7983 */ /* 0x000ee80000300a00 */
[----:B0-----:R-:W2:Y:S01]  /*a4fb0*/  LDL.LU.64 R12, [R1+0x5d98] ;  /* 0x005d9800010c7983 */ /* 0x001ea20000300a00 */
[----:B------:R-:W-:Y:S01]  /*a4fc0*/  MOV R7, R29 ;  /* 0x0000001d00077202 */ /* 0x000fe20000000f00 */
[----:B------:R0:W-:Y:S02]  /*a4fd0*/  STL [R1+0x553c], R0 ;  /* 0x00553c0001007387 */ /* 0x0001e40000100800 */
[----:B0-----:R-:W3:Y:S01]  /*a4fe0*/  LDL R0, [R1+0xe10] ;  /* 0x000e100001007983 */ /* 0x001ee20000100800 */
[----:B------:R-:W-:Y:S02]  /*a4ff0*/  STL [R1+0x5538], R2 ;  /* 0x0055380201007387 */ /* 0x000fe40000100800 */
[----:B------:R-:W-:Y:S01]  /*a5000*/  STL [R1+0x5534], R28 ;  /* 0x0055341c01007387 */ /* 0x000fe20000100800 */
[C---:B--2---:R-:W-:Y:S11]  /*a5010*/  HMMA.16816.F32.BF16 R4, R24.reuse, R12, R4 ;  /* 0x0000000c1804723c */ /* 0x044ff60000041804 */
[----:B------:R-:W-:Y:S11]  /*a5020*/  @!UPT UIADD3 URZ, URZ, URZ, URZ ;  /* 0x0000003f3f3ff290 */ /* 0x000ff6000fffe03f */
[----:B------:R-:W-:Y:S01]  /*a5030*/  @!UPT UIADD3 URZ, URZ, URZ, URZ ;  /* 0x0000003f3f3ff290 */ /* 0x000fe2000fffe03f */
[----:B------:R0:W-:Y:S01]  /*a5040*/  STL.64 [R1+0x4b0], R4 ;  /* 0x0004b00401007387 */ /* 0x0001e20000100a00 */
[----:B------:R-:W-:Y:S03]  /*a5050*/  STL.64 [R1+0x4b8], R6 ;  /* 0x0004b80601007387 */ /* 0x000fe60000100a00 */
[----:B0-----:R-:W2:Y:S01]  /*a5060*/  LDL.64 R4, [R1+0x1b0] ;  /* 0x0001b00001047983 */ /* 0x001ea20000100a00 */
[----:B----4-:R-:W-:Y:S03]  /*a5070*/  HMMA.16816.F32.BF16 R20, R24, R8, R20 ;  /* 0x000000081814723c */ /* 0x010fe60000041814 */
[----:B--2---:R0:W-:Y:S02]  /*a5080*/  STL.64 [R1+0x5d48], R4 ;  /* 0x005d480401007387 */ /* 0x0041e40000100a00 */
[----:B0-----:R-:W-:-:S02]  /*a5090*/  MOV R4, R18 ;  /* 0x0000001200047202 */ /* 0x001fc40000000f00 */
[----:B------:R-:W-:-:S05]  /*a50a0*/  MOV R5, R3 ;  /* 0x0000000300057202 */ /* 0x000fca0000000f00 */
[----:B------:R0:W-:Y:S01]  /*a50b0*/  STL.64 [R1+0x5d60], R4 ;  /* 0x005d600401007387 */ /* 0x0001e20000100a00 */
[----:B---3--:R-:W-:Y:S02]  /*a50c0*/  STL.64 [R1+0x5cb8], R14 ;  /* 0x005cb80e01007387 */ /* 0x008fe40000100a00 */
[----:B------:R1:W-:Y:S02]  /*a50d0*/  STL.64 [R1+0x5cb0], R12 ;  /* 0x005cb00c01007387 */ /* 0x0003e40000100a00 */
[----:B------:R-:W-:Y:S01]  /*a50e0*/  STL.64 [R1+0x5d80], R8 ;  /* 0x005d800801007387 */ /* 0x000fe20000100a00 */
[----:B0-----:R-:W2:Y:S04]  /*a50f0*/  LDL R4, [R1+0x1d0] ;  /* 0x0001d00001047983 */ /* 0x001ea80000100800 */
[----:B------:R-:W2:Y:S01]  /*a5100*/  LDL R5, [R1+0x1d4] ;  /* 0x0001d40001057983 */ /* 0x000ea20000100800 */
[----:B-1----:R-:W3:Y:S02]  /*a5110*/  LDL.LU R12, [R1+0xa20] ;  /* 0x000a2000010c7983 */ /* 0x002ee40000300800 */
[----:B------:R-:W3:Y:S02]  /*a5120*/  LDL.LU R13, [R1+0xa24] ;  /* 0x000a2400010d7983 */ /* 0x000ee40000300800 */
[----:B------:R-:W4:Y:S01]  /*a5130*/  LDL.LU R14, [R1+0xa28] ;  /* 0x000a2800010e7983 */ /* 0x000f220000300800 */
[----:B------:R-:W4:Y:S01]  /*a5140*/  LDL.LU R15, [R1+0xa2c] ;  /* 0x000a2c00010f7983 */ /* 0x000f220000300800 */
[----:B------:R-:W-:-:S02]  /*a5150*/  MOV R18, R20 ;  /* 0x0000001400127202 */ /* 0x000fc40000000f00 */
[----:B------:R-:W-:Y:S01]  /*a5160*/  MOV R19, R21 ;  /* 0x0000001500137202 */ /* 0x000fe20000000f00 */
[----:B----4-:R-:W-:Y:S01]  /*a5170*/  STL.64 [R1+0x5d90], R14 ;  /* 0x005d900e01007387 */ /* 0x010fe20000100a00 */
[----:B---3--:R0:W-:Y:S03]  /*a5180*/  STL.64 [R1+0x5d88], R12 ;  /* 0x005d880c01007387 */ /* 0x0081e60000100a00 */
[----:B0-----:R-:W3:Y:S01]  /*a5190*/  LDL.LU R12, [R1+0xa30] ;  /* 0x000a3000010c7983 */ /* 0x001ee20000300800 */
[----:B------:R-:W3:Y:S02]  /*a51a0*/  LDL.LU R13, [R1+0xa34] ;  /* 0x000a3400010d7983 */ /* 0x000ee40000300800 */
[----:B------:R-:W3:Y:S02]  /*a51b0*/  LDL.LU R14, [R1+0xa38] ;  /* 0x000a3800010e7983 */ /* 0x000ee40000300800 */
[----:B------:R-:W3:Y:S01]  /*a51c0*/  LDL.LU R15, [R1+0xa3c] ;  /* 0x000a3c00010f7983 */ /* 0x000ee20000300800 */
[----:B--2---:R0:W-:Y:S04]  /*a51d0*/  STL.64 [R1+0x5d78], R4 ;  /* 0x005d780401007387 */ /* 0x0041e80000100a00 */
[----:B0-----:R-:W2:Y:S01]  /*a51e0*/  LDL.64 R4, [R1+0x1e0] ;  /* 0x0001e00001047983 */ /* 0x001ea20000100a00 */
[----:B------:R-:W-:Y:S02]  /*a51f0*/  STL.64 [R1+0x5cc8], R18 ;  /* 0x005cc81201007387 */ /* 0x000fe40000100a00 */
[----:B------:R0:W-:Y:S02]  /*a5200*/  STL.64 [R1+0x5cc0], R16 ;  /* 0x005cc01001007387 */ /* 0x0001e40000100a00 */
[----:B0-----:R-:W4:Y:S04]  /*a5210*/  LDL.64 R16, [R1+0x1a0] ;  /* 0x0001a00001107983 */ /* 0x001f280000100a00 */
[----:B----4-:R0:W-:Y:S04]  /*a5220*/  STL.64 [R1+0x5d40], R16 ;  /* 0x005d401001007387 */ /* 0x0101e80000100a00 */
[----:B0-----:R-:W4:Y:S01]  /*a5230*/  LDL.LU R16, [R1+0x9f0] ;  /* 0x0009f00001107983 */ /* 0x001f220000300800 */
[----:B------:R-:W4:Y:S02]  /*a5240*/  LDL.LU R17, [R1+0x9f4] ;  /* 0x0009f40001117983 */ /* 0x000f240000300800 */
[----:B------:R-:W2:Y:S02]  /*a5250*/  LDL.LU R18, [R1+0x9f8] ;  /* 0x0009f80001127983 */ /* 0x000ea40000300800 */
[----:B------:R-:W2:Y:S01]  /*a5260*/  LDL.LU R19, [R1+0x9fc] ;  /* 0x0009fc0001137983 */ /* 0x000ea20000300800 */
[----:B------:R-:W-:-:S02]  /*a5270*/  MOV R29, R22 ;  /* 0x00000016001d7202 */ /* 0x000fc40000000f00 */
[----:B------:R-:W-:Y:S02]  /*a5280*/  MOV R3, R23 ;  /* 0x0000001700037202 */ /* 0x000fe40000000f00 */
[----:B------:R-:W0:Y:S04]  /*a5290*/  LDSM.16.M88.4 R20, [R0+0x42080] ;  /* 0x042080000014783b */ /* 0x000e280000000200 */
[----:B--2---:R-:W-:Y:S01]  /*a52a0*/  STL.64 [R1+0x5d58], R18 ;  /* 0x005d581201007387 */ /* 0x004fe20000100a00 */
[----:B----4-:R1:W-:Y:S03]  /*a52b0*/  STL.64 [R1+0x5d50], R16 ;  /* 0x005d501001007387 */ /* 0x0103e60000100a00 */
[----:B-1----:R-:W2:Y:S01]  /*a52c0*/  LDL.LU R16, [R1+0xa00] ;  /* 0x000a000001107983 */ /* 0x002ea20000300800 */
[----:B------:R-:W2:Y:S02]  /*a52d0*/  LDL.LU R17, [R1+0xa04] ;  /* 0x000a040001117983 */ /* 0x000ea40000300800 */
[----:B------:R-:W4:Y:S02]  /*a52e0*/  LDL.LU R18, [R1+0xa08] ;  /* 0x000a080001127983 */ /* 0x000f240000300800 */
[----:B------:R-:W4:Y:S01]  /*a52f0*/  LDL.LU R19, [R1+0xa0c] ;  /* 0x000a0c0001137983 */ /* 0x000f220000300800 */
[----:B------:R-:W-:-:S02]  /*a5300*/  MOV R8, R11 ;  /* 0x0000000b00087202 */ /* 0x000fc40000000f00 */
[----:B------:R-:W-:-:S07]  /*a5310*/  MOV R9, R10 ;  /* 0x0000000a00097202 */ /* 0x000fce0000000f00 */
[----:B---3--:R-:W-:Y:S01]  /*a5320*/  HMMA.16816.F32.BF16 R8, R24, R8, R12 ;  /* 0x000000081808723c */ /* 0x008fe2000004180c */
[----:B----4-:R-:W-:Y:S01]  /*a5330*/  STL.64 [R1+0x5d70], R18 ;  /* 0x005d701201007387 */ /* 0x010fe20000100a00 */
[----:B--2---:R1:W-:Y:S03]  /*a5340*/  STL.64 [R1+0x5d68], R16 ;  /* 0x005d681001007387 */ /* 0x0043e60000100a00 */
[----:B-1----:R-:W2:Y:S01]  /*a5350*/  LDL.LU R16, [R1+0xa10] ;  /* 0x000a100001107983 */ /* 0x002ea20000300800 */
[----:B------:R-:W2:Y:S02]  /*a5360*/  LDL.LU R17, [R1+0xa14] ;  /* 0x000a140001117983 */ /* 0x000ea40000300800 */
[----:B------:R-:W2:Y:S02]  /*a5370*/  LDL.LU R18, [R1+0xa18] ;  /* 0x000a180001127983 */ /* 0x000ea40000300800 */
[----:B------:R-:W2:Y:S01]  /*a5380*/  LDL.LU R19, [R1+0xa1c] ;  /* 0x000a1c0001137983 */ /* 0x000ea20000300800 */
[----:B------:R-:W-:Y:S01]  /*a5390*/  STL [R1+0x5544], R3 ;  /* 0x0055440301007387 */ /* 0x000fe20000100800 */
[----:B------:R-:W-:Y:S02]  /*a53a0*/  STL [R1+0x5540], R29 ;  /* 0x0055401d01007387 */ /* 0x000fe40000100800 */
[----:B------:R-:W-:Y:S02]  /*a53b0*/  STL [R1+0x5ca8], R0 ;  /* 0x005ca80001007387 */ /* 0x000fe40000100800 */
[----:B0-----:R-:W-:Y:S01]  /*a53c0*/  STL.64 [R1+0x5bd0], R22 ;  /* 0x005bd01601007387 */ /* 0x001fe20000100a00 */
[----:B------:R0:W-:Y:S04]  /*a53d0*/  STL.64 [R1+0x5bc8], R20 ;  /* 0x005bc81401007387 */ /* 0x0001e80000100a00 */
[----:B0-----:R-:W3:Y:S01]  /*a53e0*/  LDL.64 R20, [R1+0x160] ;  /* 0x0001600001147983 */ /* 0x001ee20000100a00 */
[----:B------:R-:W4:Y:S02]  /*a53f0*/  LDL.LU.64 R14, [R1+0x5d90] ;  /* 0x005d9000010e7983 */ /* 0x000f240000300a00 */
[----:B------:R-:W4:Y:S02]  /*a5400*/  LDL.LU.64 R12, [R1+0x5d88] ;  /* 0x005d8800010c7983 */ /* 0x000f240000300a00 */
[----:B------:R-:W-:Y:S01]  /*a5410*/  STL [R1+0x834], R9 ;  /* 0x0008340901007387 */ /* 0x000fe20000100800 */
[----:B------:R0:W-:Y:S01]  /*a5420*/  STL.64 [R1+0x838], R10 ;  /* 0x0008380a01007387 */ /* 0x0001e20000100a00 */
[----:B------:R-:W-:Y:S01]  /*a5430*/  MOV R0, R5 ;  /* 0x0000000500007202 */ /* 0x000fe20000000f00 */
[----:B0-----:R-:W-:-:S02]  /*a5440*/  IMAD.MOV.U32 R11, RZ, RZ, R8 ;  /* 0x000000ffff0b7224 */ /* 0x001fc400078e0008 */
[----:B------:R-:W2:Y:S03]  /*a5450*/  LDL.LU.64 R8, [R1+0x5d80] ;  /* 0x005d800001087983 */ /* 0x000ea60000300a00 */
[----:B------:R-:W-:Y:S01]  /*a5460*/  STL [R1+0x5588], R11 ;  /* 0x0055880b01007387 */ /* 0x000fe20000100800 */
[C---:B----4-:R-:W-:Y:S01]  /*a5470*/  HMMA.16816.F32.BF16 R12, R24.reuse, R4, R12 ;  /* 0x00000004180c723c */ /* 0x050fe2000004180c */
[----:B------:R-:W4:Y:S11]  /*a5480*/  LDL.LU.64 R4, [R1+0x5d78] ;  /* 0x005d780001047983 */ /* 0x000f360000300a00 */
[----:B------:R-:W-:Y:S11]  /*a5490*/  @!UPT UIADD3 URZ, URZ, URZ, URZ ;  /* 0x0000003f3f3ff290 */ /* 0x000ff6000fffe03f */
[----:B------:R-:W-:Y:S01]  /*a54a0*/  @!UPT UIADD3 URZ, URZ, URZ, URZ ;  /* 0x0000003f3f3ff290 */ /* 0x000fe2000fffe03f */
[----:B------:R-:W-:Y:S01]  /*a54b0*/  MOV R10, R15 ;  /* 0x0000000f000a7202 */ /* 0x000fe20000000f00 */
[----:B------:R0:W-:Y:S01]  /*a54c0*/  STL.64 [R1+0x820], R12 ;  /* 0x0008200c01007387 */ /* 0x0001e20000100a00 */
[----:B------:R-:W-:Y:S03]  /*a54d0*/  STL [R1+0x828], R14 ;  /* 0x0008280e01007387 */ /* 0x000fe60000100800 */
[----:B0-----:R-:W3:Y:S01]  /*a54e0*/  LDL.64 R12, [R1+0x190] ;  /* 0x00019000010c7983 */ /* 0x001ee20000100a00 */
[----:B------:R-:W-:Y:S02]  /*a54f0*/  STL [R1+0x558c], R10 ;  /* 0x00558c0a01007387 */ /* 0x000fe40000100800 */
[----:B--2---:R0:W-:Y:S02]  /*a5500*/  STL.64 [R1+0x5d18], R8 ;  /* 0x005d180801007387 */ /* 0x0041e40000100a00 */
        /* <DEDUP_REMOVED lines=18> */
[C---:B----4-:R-:W-:Y:S11]  /*a5630*/  HMMA.16816.F32.BF16 R16, R24.reuse, R4, R16 ;  /* 0x000000041810723c */ /* 0x050ff60000041810 */
[----:B------:R-:W-:Y:S11]  /*a5640*/  @!UPT UIADD3 URZ, URZ, URZ, URZ ;  /* 0x0000003f3f3ff290 */ /* 0x000ff6000fffe03f */
[----:B------:R-:W-:Y:S01]  /*a5650*/  @!UPT UIADD3 URZ, URZ, URZ, URZ ;  /* 0x0000003f3f3ff290 */ /* 0x000fe2000fffe03f */
[----:B------:R0:W-:Y:S01]  /*a5660*/  STL.64 [R1+0x7f0], R16 ;  /* 0x0007f01001007387 */ /* 0x0001e20000100a00 */
[----:B------:R-:W-:Y:S03]  /*a5670*/  STL.64 [R1+0x7f8], R18 ;  /* 0x0007f81201007387 */ /* 0x000fe60000100a00 */
[----:B0-----:R-:W2:Y:S01]  /*a5680*/  LDL.LU.64 R16, [R1+0x5d40] ;  /* 0x005d400001107983 */ /* 0x001ea20000300a00 */
[----:B------:R-:W-:Y:S02]  /*a5690*/  MOV R2, R5 ;  /* 0x0000000500027202 */ /* 0x000fe40000000f00 */
[----:B------:R-:W-:Y:S02]  /*a56a0*/  MOV R3, R4 ;  /* 0x0000000400037202 */ /* 0x000fe40000000f00 */
[----:B------:R-:W4:Y:S01]  /*a56b0*/  LDL.LU.64 R4, [R1+0x5d38] ;  /* 0x005d380001047983 */ /* 0x000f220000300a00 */
[----:B------:R-:W-:Y:S02]  /*a56c0*/  STL [R1+0x5c7c], R2 ;  /* 0x005c7c0201007387 */ /* 0x000fe40000100800 */
[----:B------:R-:W-:Y:S01]  /*a56d0*/  STL [R1+0x5c78], R3 ;  /* 0x005c780301007387 */ /* 0x000fe20000100800 */
[----:B--2---:R-:W-:Y:S11]  /*a56e0*/  HMMA.16816.F32.BF16 R8, R24, R16, R8 ;  /* 0x000000101808723c */ /* 0x004ff60000041808 */
        /* <DEDUP_REMOVED lines=8> */
[----:B------:R-:W-:-:S02]  /*a5770*/  MOV R23, R16 ;  /* 0x0000001000177202 */ /* 0x000fc40000000f00 */
[----:B------:R-:W-:Y:S01]  /*a5780*/  MOV R22, R17 ;  /* 0x0000001100167202 */ /* 0x000fe20000000f00 */
[----:B--2---:R-:W-:Y:S01]  /*a5790*/  STL.64 [R1+0x5d28], R10 ;  /* 0x005d280a01007387 */ /* 0x004fe20000100a00 */
[----:B------:R0:W-:Y:S02]  /*a57a0*/  STL.64 [R1+0x5d20], R8 ;  /* 0x005d200801007387 */ /* 0x0001e40000100a00 */
[----:B------:R-:W2:Y:S01]  /*a57b0*/  LDL.64 R16, [R1] ;  /* 0x0000000001107983 */ /* 0x000ea20000100a00 */
[----:B0-----:R-:W3:Y:S04]  /*a57c0*/  LDL.64 R8, [R1+0x180] ;  /* 0x0001800001087983 */ /* 0x001ee80000100a00 */
[----:B--2---:R0:W-:Y:S04]  /*a57d0*/  STL.64 [R1+0x5ce0], R16 ;  /* 0x005ce01001007387 */ /* 0x0041e80000100a00 */
[----:B0-----:R-:W2:Y:S01]  /*a57e0*/  LDL.LU R16, [R1+0x7d0] ;  /* 0x0007d00001107983 */ /* 0x001ea20000300800 */
[----:B------:R-:W2:Y:S02]  /*a57f0*/  LDL.LU R17, [R1+0x7d4] ;  /* 0x0007d40001117983 */ /* 0x000ea40000300800 */
[----:B------:R-:W2:Y:S02]  /*a5800*/  LDL.LU R18, [R1+0x7d8] ;  /* 0x0007d80001127983 */ /* 0x000ea40000300800 */
[----:B------:R-:W2:Y:S01]  /*a5810*/  LDL.LU R19, [R1+0x7dc] ;  /* 0x0007dc0001137983 */ /* 0x000ea20000300800 */
[----:B------:R-:W-:Y:S01]  /*a5820*/  STL [R1+0x5c84], R22 ;  /* 0x005c841601007387 */ /* 0x000fe20000100800 */
[----:B------:R-:W-:Y:S02]  /*a5830*/  STL [R1+0x5c80], R23 ;  /* 0x005c801701007387 */ /* 0x000fe40000100800 */
[----:B---3--:R0:W-:Y:S02]  /*a5840*/  STL.64 [R1+0x5d10], R20 ;  /* 0x005d101401007387 */ /* 0x0081e40000100a00 */
[----:B0-----:R-:W3:Y:S01]  /*a5850*/  LDL.64 R20, [R1+0x170] ;  /* 0x0001700001147983 */ /* 0x001ee20000100a00 */
[----:B------:R-:W-:-:S02]  /*a5860*/  MOV R29, R12 ;  /* 0x0000000c001d7202 */ /* 0x000fc40000000f00 */
[----:B------:R-:W-:Y:S01]  /*a5870*/  MOV R28, R13 ;  /* 0x0000000d001c7202 */ /* 0x000fe20000000f00 */
[C---:B--2---:R-:W-:Y:S01]  /*a5880*/  HMMA.16816.F32.BF16 R16, R24.reuse, R12, R16 ;  /* 0x0000000c1810723c */ /* 0x044fe20000041810 */
[----:B---3--:R0:W-:Y:S04]  /*a5890*/  STL.64 [R1+0x5d30], R20 ;  /* 0x005d301401007387 */ /* 0x0081e80000100a00 */
[----:B0-----:R-:W2:Y:S01]  /*a58a0*/  LDL.LU R20, [R1+0x7c0] ;  /* 0x0007c00001147983 */ /* 0x001ea20000300800 */
[----:B------:R-:W2:Y:S02]  /*a58b0*/  LDL.LU R21, [R1+0x7c4] ;  /* 0x0007c40001157983 */ /* 0x000ea40000300800 */
[----:B------:R-:W2:Y:S02]  /*a58c0*/  LDL.LU R22, [R1+0x7c8] ;  /* 0x0007c80001167983 */ /* 0x000ea40000300800 */
[----:B------:R-:W2:Y:S11]  /*a58d0*/  LDL.LU R23, [R1+0x7cc] ;  /* 0x0007cc0001177983 */ /* 0x000eb60000300800 */
[----:B------:R-:W-:Y:S02]  /*a58e0*/  @!UPT UIADD3 URZ, URZ, URZ, URZ ;  /* 0x0000003f3f3ff290 */ /* 0x000fe4000fffe03f */
[----:B------:R4:W-:Y:S01]  /*a58f0*/  STL.64 [R1+0x7d0], R16 ;  /* 0x0007d01001007387 */ /* 0x0009e20000100a00 */
[----:B------:R-:W-:Y:S01]  /*a5900*/  STL.64 [R1+0x7d8], R18 ;  /* 0x0007d81201007387 */ /* 0x000fe20000100a00 */
[----:B----4-:R-:W-:Y:S02]  /*a5910*/  MOV R16, R5 ;  /* 0x0000000500107202 */ /* 0x010fe40000000f00 */
[----:B------:R-:W-:Y:S02]  /*a5920*/  MOV R17, R4 ;  /* 0x0000000400117202 */ /* 0x000fe40000000f00 */
[----:B------:R-:W3:Y:S01]  /*a5930*/  LDL.LU R4, [R1+0x740] ;  /* 0x0007400001047983 */ /* 0x000ee20000300800 */
[----:B------:R-:W3:Y:S02]  /*a5940*/  LDL.LU R5, [R1+0x744] ;  /* 0x0007440001057983 */ /* 0x000ee40000300800 */
[----:B------:R-:W3:Y:S02]  /*a5950*/  LDL.LU R6, [R1+0x748] ;  /* 0x0007480001067983 */ /* 0x000ee40000300800 */
[----:B------:R-:W3:Y:S01]  /*a5960*/  LDL.LU R7, [R1+0x74c] ;  /* 0x00074c0001077983 */ /* 0x000ee20000300800 */
[----:B------:R0:W-:Y:S01]  /*a5970*/  STL.64 [R1+0x5cf8], R16 ;  /* 0x005cf81001007387 */ /* 0x0001e20000100a00 */
[----:B------:R-:W4:Y:S02]  /*a5980*/  LDL.LU R12, [R1+0x6f0] ;  /* 0x0006f000010c7983 */ /* 0x000f240000300800 */
[----:B------:R-:W4:Y:S02]  /*a5990*/  LDL.LU R13, [R1+0x6f4] ;  /* 0x0006f400010d7983 */ /* 0x000f240000300800 */
[----:B------:R-:W2:Y:S01]  /*a59a0*/  LDL.LU R14, [R1+0x6f8] ;  /* 0x0006f800010e7983 */ /* 0x000ea20000300800 */
[----:B------:R-:W2:Y:S04]  /*a59b0*/  LDL.LU R15, [R1+0x6fc] ;  /* 0x0006fc00010f7983 */ /* 0x000ea80000300800 */
[----:B0-----:R-:W3:Y:S04]  /*a59c0*/  LDL.64 R16, [R1+0x20] ;  /* 0x0000200001107983 */ /* 0x001ee80000100a00 */
        /* <DEDUP_REMOVED lines=10> */
[----:B--2---:R0:W-:Y:S03]  /*a5a70*/  STL.64 [R1+0x5ce8], R12 ;  /* 0x005ce80c01007387 */ /* 0x0041e60000100a00 */
[----:B0-----:R-:W2:Y:S01]  /*a5a80*/  LDL.LU R12, [R1+0x710] ;  /* 0x00071000010c7983 */ /* 0x001ea20000300800 */
[----:B------:R-:W2:Y:S02]  /*a5a90*/  LDL.LU R13, [R1+0x714] ;  /* 0x00071400010d7983 */ /* 0x000ea40000300800 */
[----:B------:R-:W2:Y:S02]  /*a5aa0*/  LDL.LU R14, [R1+0x718] ;  /* 0x00071800010e7983 */ /* 0x000ea40000300800 */
[----:B------:R-:W2:Y:S10]  /*a5ab0*/  LDL.LU R15, [R1+0x71c] ;  /* 0x00071c00010f7983 */ /* 0x000eb40000300800 */
[----:B------:R0:W-:Y:S01]  /*a5ac0*/  STL.64 [R1+0x7c0], R20 ;  /* 0x0007c01401007387 */ /* 0x0001e20000100a00 */
[----:B------:R-:W-:Y:S03]  /*a5ad0*/  STL.64 [R1+0x7c8], R22 ;  /* 0x0007c81601007387 */ /* 0x000fe60000100a00 */
[----:B0-----:R-:W4:Y:S01]  /*a5ae0*/  LDL.LU.64 R20, [R1+0x5d30] ;  /* 0x005d300001147983 */ /* 0x001f220000300a00 */
[----:B------:R-:W4:Y:S02]  /*a5af0*/  LDL.LU.64 R10, [R1+0x5d28] ;  /* 0x005d2800010a7983 */ /* 0x000f240000300a00 */
[----:B------:R-:W4:Y:S02]  /*a5b00*/  LDL.LU.64 R8, [R1+0x5d20] ;  /* 0x005d200001087983 */ /* 0x000f240000300a00 */
[C---:B----4-:R-:W-:Y:S11]  /*a5b10*/  HMMA.16816.F32.BF16 R8, R24.reuse, R20, R8 ;  /* 0x000000141808723c */ /* 0x050ff60000041808 */
[----:B------:R-:W-:Y:S11]  /*a5b20*/  @!UPT UIADD3 URZ, URZ, URZ, URZ ;  /* 0x0000003f3f3ff290 */ /* 0x000ff6000fffe03f */
[----:B------:R-:W-:Y:S01]  /*a5b30*/  @!UPT UIADD3 URZ, URZ, URZ, URZ ;  /* 0x0000003f3f3ff290 */ /* 0x000fe2000fffe03f */
[----:B------:R0:W-:Y:S01]  /*a5b40*/  STL.64 [R1+0x7b0], R8 ;  /* 0x0007b00801007387 */ /* 0x0001e20000100a00 */
[----:B------:R1:W-:Y:S03]  /*a5b50*/  STL.64 [R1+0x7b8], R10 ;  /* 0x0007b80a01007387 */ /* 0x0003e60000100a00 */
[----:B0-----:R-:W4:Y:S01]  /*a5b60*/  LDL.LU.64 R8, [R1+0x5d18] ;  /* 0x005d180001087983 */ /* 0x001f220000300a00 */
[----:B-1----:R-:W-:Y:S01]  /*a5b70*/  IMAD.MOV.U32 R11, RZ, RZ, R20 ;  /* 0x000000ffff0b7224 */ /* 0x002fe200078e0014 */
[----:B------:R-:W-:Y:S02]  /*a5b80*/  MOV R10, R21 ;  /* 0x00000015000a7202 */ /* 0x000fe40000000f00 */
[----:B------:R-:W3:Y:S03]  /*a5b90*/  LDL.LU.64 R20, [R1+0x5d10] ;  /* 0x005d100001147983 */ /* 0x000ee60000300a00 */
[----:B------:R-:W-:Y:S01]  /*a5ba0*/  STL.64 [R1+0x5ca0], R10 ;  /* 0x005ca00a01007387 */ /* 0x000fe20000100a00 */
[----:B---3--:R-:W-:Y:S01]  /*a5bb0*/  HMMA.16816.F32.BF16 R24, R24, R20, R4 ;  /* 0x000000141818723c */ /* 0x008fe20000041804 */
[----:B----4-:R0:W-:Y:S04]  /*a5bc0*/  STL.64 [R1+0x5c98], R8 ;  /* 0x005c980801007387 */ /* 0x0101e80000100a00 */
[----:B0-----:R-:W3:Y:S01]  /*a5bd0*/  LDL.LU R8, [R1+0x6e0] ;  /* 0x0006e00001087983 */ /* 0x001ee20000300800 */
[----:B------:R-:W3:Y:S02]  /*a5be0*/  LDL.LU R9, [R1+0x6e4] ;  /* 0x0006e40001097983 */ /* 0x000ee40000300800 */
[----:B------:R-:W3:Y:S02]  /*a5bf0*/  LDL.LU R10, [R1+0x6e8] ;  /* 0x0006e800010a7983 */ /* 0x000ee40000300800 */
[----:B------:R-:W3:Y:S01]  /*a5c00*/  LDL.LU R11, [R1+0x6ec] ;  /* 0x0006ec00010b7983 */ /* 0x000ee20000300800 */
[----:B------:R-:W4:Y:S01]  /*a5c10*/  LDL.LU.64 R6, [R1+0x5d08] ;  /* 0x005d080001067983 */ /* 0x000f220000300a00 */
[----:B------:R-:W4:Y:S11]  /*a5c20*/  LDL.LU.64 R4, [R1+0x5d00] ;  /* 0x005d000001047983 */ /* 0x000f360000300a00 */
[----:B------:R0:W-:Y:S01]  /*a5c30*/  STL.64 [R1+0x490], R24 ;  /* 0x0004901801007387 */ /* 0x0001e20000100a00 */
[----:B------:R1:W-:Y:S03]  /*a5c40*/  STL.64 [R1+0x498], R26 ;  /* 0x0004981a01007387 */ /* 0x0003e60000100a00 */
[----:B0-----:R-:W2:Y:S01]  /*a5c50*/  LDL.LU R24, [R1+0x430] ;  /* 0x0004300001187983 */ /* 0x001ea20000300800 */
[----:B------:R-:W2:Y:S02]  /*a5c60*/  LDL.LU R25, [R1+0x434] ;  /* 0x0004340001197983 */ /* 0x000ea40000300800 */
[----:B-1----:R-:W2:Y:S02]  /*a5c70*/  LDL.LU R26, [R1+0x438] ;  /* 0x00043800011a7983 */ /* 0x002ea40000300800 */
[----:B------:R-:W2:Y:S01]  /*a5c80*/  LDL.LU R27, [R1+0x43c] ;  /* 0x00043c00011b7983 */ /* 0x000ea20000300800 */
[----:B------:R0:W-:Y:S04]  /*a5c90*/  STL.64 [R1+0x5be0], R20 ;  /* 0x005be01401007387 */ /* 0x0001e80000100a00 */
[----:B0-----:R-:W4:Y:S01]  /*a5ca0*/  LDL.LU R20, [R1+0x720] ;  /* 0x0007200001147983 */ /* 0x001f220000300800 */
[----:B------:R-:W4:Y:S02]  /*a5cb0*/  LDL.LU R21, [R1+0x724] ;  /* 0x0007240001157983 */ /* 0x000f240000300800 */
[----:B------:R-:W4:Y:S02]  /*a5cc0*/  LDL.LU R22, [R1+0x728] ;  /* 0x0007280001167983 */ /* 0x000f240000300800 */
[----:B------:R-:W4:Y:S02]  /*a5cd0*/  LDL.LU R23, [R1+0x72c] ;  /* 0x00072c0001177983 */ /* 0x000f240000300800 */
[C---:B----4-:R-:W-:Y:S11]  /*a5ce0*/  HMMA.16816.F32.BF16 R20, R4.reuse, R16, R20 ;  /* 0x000000100414723c */ /* 0x050ff60000041814 */
[----:B------:R-:W-:Y:S11]  /*a5cf0*/  @!UPT UIADD3 URZ, URZ, URZ, URZ ;  /* 0x0000003f3f3ff290 */ /* 0x000ff6000fffe03f */
[----:B------:R-:W-:Y:S01]  /*a5d00*/  @!UPT UIADD3 URZ, URZ, URZ, URZ ;  /* 0x0000003f3f3ff290 */ /* 0x000fe2000fffe03f */
[----:B------:R-:W-:Y:S01]  /*a5d10*/  STL.64 [R1+0x480], R20 ;  /* 0x0004801401007387 */ /* 0x000fe20000100a00 */
[----:B------:R0:W-:Y:S02]  /*a5d20*/  STL.64 [R1+0x488], R22 ;  /* 0x0004881601007387 */ /* 0x0001e40000100a00 */
[----:B0-----:R-:W-:Y:S02]  /*a5d30*/  MOV R22, R16 ;  /* 0x0000001000167202 */ /* 0x001fe40000000f00 */
        /* <DEDUP_REMOVED lines=30> */
[----:B0-----:R-:W2:Y:S01]  /*a5f20*/  LDL.LU.64 R14, [R1+0x5cb8] ;  /* 0x005cb800010e7983 */ /* 0x001ea20000300a00 */
[----:B------:R-:W3:Y:S02]  /*a5f30*/  LDL.LU.64 R12, [R1+0x5cb0] ;  /* 0x005cb000010c7983 */ /* 0x000ee40000300a00 */
[----:B----4-:R-:W-:Y:S02]  /*a5f40*/  STL.64 [R1+0x5b88], R18 ;  /* 0x005b881201007387 */ /* 0x010fe40000100a00 */
[----:B------:R0:W-:Y:S02]  /*a5f50*/  STL.64 [R1+0x5b80], R16 ;  /* 0x005b801001007387 */ /* 0x0001e40000100a00 */
[----:B0-----:R-:W4:Y:S01]  /*a5f60*/  LDL R16, [R1+0x1e0] ;  /* 0x0001e00001107983 */ /* 0x001f220000100800 */
[----:B------:R-:W-:-:S02]  /*a5f70*/  MOV R17, R0 ;  /* 0x0000000000117202 */ /* 0x000fc40000000f00 */
        /* <DEDUP_REMOVED lines=10> */
[----:B0-----:R-:W4:Y:S01]  /*a6020*/  LDL.LU R12, [R1+0x790] ;  /* 0x00079000010c7983 */ /* 0x001f220000300800 */
[----:B------:R-:W4:Y:S02]  /*a6030*/  LDL.LU R13, [R1+0x794] ;  /* 0x00079400010d7983 */ /* 0x000f240000300800 */
[----:B------:R-:W4:Y:S02]  /*a6040*/  LDL.LU R14, [R1+0x798] ;  /* 0x00079800010e7983 */ /* 0x000f240000300800 */
[----:B------:R-:W4:Y:S01]  /*a6050*/  LDL.LU R15, [R1+0x79c] ;  /* 0x00079c00010f7983 */ /* 0x000f220000300800 */
[C---:B---3--:R-:W-:Y:S01]  /*a6060*/  HMMA.16816.F32.BF16 R24, R4.reuse, R8, R24 ;  /* 0x000000080418723c */ /* 0x048fe20000041818 */
[----:B------:R-:W-:Y:S11]  /*a6070*/  STL.64 [R1+0x5ba8], R8 ;  /* 0x005ba80801007387 */ /* 0x000ff60000100a00 */
[----:B------:R-:W-:Y:S11]  /*a6080*/  @!UPT UIADD3 URZ, URZ, URZ, URZ ;  /* 0x0000003f3f3ff290 */ /* 0x000ff6000fffe03f */
[----:B------:R-:W-:Y:S01]  /*a6090*/  STL.64 [R1+0x430], R24 ;  /* 0x0004301801007387 */ /* 0x000fe20000100a00 */
[----:B------:R-:W-:Y:S02]  /*a60a0*/  STL.64 [R1+0x438], R26 ;  /* 0x0004381a01007387 */ /* 0x000fe40000100a00 */
[----:B------:R-:W0:Y:S02]  /*a60b0*/  LDSM.16.M88.4 R24, [R0+0x43080] ;  /* 0x043080000018783b */ /* 0x000e240000000200 */
[----:B0-----:R-:W-:Y:S02]  /*a60c0*/  STL.64 [R1+0x5ac0], R26 ;  /* 0x005ac01a01007387 */ /* 0x001fe40000100a00 */
[----:B------:R0:W-:Y:S02]  /*a60d0*/  STL.64 [R1+0x5ab8], R24 ;  /* 0x005ab81801007387 */ /* 0x0001e40000100a00 */
[----:B0-----:R-:W2:Y:S04]  /*a60e0*/  LDL R24, [R1+0x1c0] ;  /* 0x0001c00001187983 */ /* 0x001ea80000100800 */
[----:B------:R-:W2:Y:S04]  /*a60f0*/  LDL R25, [R1+0x1c4] ;  /* 0x0001c40001197983 */ /* 0x000ea80000100800 */
[----:B--2---:R0:W-:Y:S04]  /*a6100*/  STL.64 [R1+0x5c70], R24 ;  /* 0x005c701801007387 */ /* 0x0041e80000100a00 */
[----:B0-----:R-:W2:Y:S04]  /*a6110*/  LDL R24, [R1+0x30] ;  /* 0x0000300001187983 */ /* 0x001ea80000100800 */
[----:B------:R-:W2:Y:S01]  /*a6120*/  LDL R25, [R1+0x34] ;  /* 0x0000340001197983 */ /* 0x000ea20000100800 */
[C---:B----4-:R-:W-:Y:S08]  /*a6130*/  HMMA.16816.F32.BF16 R16, R4.reuse, R16, R12 ;  /* 0x000000100410723c */ /* 0x050ff0000004180c */
[----:B--2---:R-:W-:Y:S01]  /*a6140*/  HMMA.16816.F32.BF16 R24, R4, R24, R20 ;  /* 0x000000180418723c */ /* 0x004fe20000041814 */
[----:B------:R-:W2:Y:S01]  /*a6150*/  LDL.LU.64 R22, [R1+0x5c90] ;  /* 0x005c900001167983 */ /* 0x000ea20000300a00 */
[----:B------:R-:W3:Y:S02]  /*a6160*/  LDL.LU.64 R20, [R1+0x5c88] ;  /* 0x005c880001147983 */ /* 0x000ee40000300a00 */
[----:B------:R-:W4:Y:S11]  /*a6170*/  LDL.LU R12, [R1+0x3e0] ;  /* 0x0003e000010c7983 */ /* 0x000f360000300800 */
[----:B------:R-:W-:Y:S08]  /*a6180*/  @!UPT UIADD3 URZ, URZ, URZ, URZ ;  /* 0x0000003f3f3ff290 */ /* 0x000ff0000fffe03f */
[----:B------:R-:W-:Y:S01]  /*a6190*/  STL.64 [R1+0x7a0], R24 ;  /* 0x0007a01801007387 */ /* 0x000fe20000100a00 */
[----:B------:R-:W-:Y:S02]  /*a61a0*/  STL.64 [R1+0x7a8], R26 ;  /* 0x0007a81a01007387 */ /* 0x000fe40000100a00 */
[----:B------:R3:W-:Y:S02]  /*a61b0*/  STL.64 [R1+0x790], R16 ;  /* 0x0007901001007387 */ /* 0x0007e40000100a00 */
[----:B------:R-:W-:Y:S01]  /*a61c0*/  STL.64 [R1+0x798], R18 ;  /* 0x0007981201007387 */ /* 0x000fe20000100a00 */
[----:B------:R-:W4:Y:S01]  /*a61d0*/  LDL.LU R13, [R1+0x3e4] ;  /* 0x0003e400010d7983 */ /* 0x000f220000300800 */
[----:B------:R-:W2:Y:S02]  /*a61e0*/  LDL.LU R14, [R1+0x3e8] ;  /* 0x0003e800010e7983 */ /* 0x000ea40000300800 */
[----:B------:R-:W2:Y:S01]  /*a61f0*/  LDL.LU R15, [R1+0x3ec] ;  /* 0x0003ec00010f7983 */ /* 0x000ea20000300800 */
[----:B---3--:R-:W-:-:S02]  /*a6200*/  MOV R16, R21 ;  /* 0x0000001500107202 */ /* 0x008fc40000000f00 */
[----:B------:R-:W-:Y:S01]  /*a6210*/  MOV R17, R20 ;  /* 0x0000001400117202 */ /* 0x000fe20000000f00 */
[----:B------:R-:W-:Y:S01]  /*a6220*/  MOV R20, R11 ;  /* 0x0000000b00147202 */ /* 0x000fe20000000f00 */
[----:B------:R-:W-:Y:S01]  /*a6230*/  MOV R21, R10 ;  /* 0x0000000a00157202 */ /* 0x000fe20000000f00 */
[----:B--2---:R-:W-:Y:S01]  /*a6240*/  STL.64 [R1+0x5b98], R14 ;  /* 0x005b980e01007387 */ /* 0x004fe20000100a00 */
[----:B----4-:R-:W-:Y:S03]  /*a6250*/  STL.64 [R1+0x5b90], R12 ;  /* 0x005b900c01007387 */ /* 0x010fe60000100a00 */
[----:B------:R0:W-:Y:S02]  /*a6260*/  STL.64 [R1+0x5bf8], R20 ;  /* 0x005bf81401007387 */ /* 0x0001e40000100a00 */
[----:B------:R-:W2:Y:S01]  /*a6270*/  LDL.LU R8, [R1+0x400] ;  /* 0x0004000001087983 */ /* 0x000ea20000300800 */
[----:B------:R-:W2:Y:S01]  /*a6280*/  LDL.LU R9, [R1+0x404] ;  /* 0x0004040001097983 */ /* 0x000ea20000300800 */
[----:B------:R-:W3:Y:S02]  /*a6290*/  LDL.LU R10, [R1+0x408] ;  /* 0x00040800010a7983 */ /* 0x000ee40000300800 */
[----:B------:R-:W3:Y:S02]  /*a62a0*/  LDL.LU R11, [R1+0x40c] ;  /* 0x00040c00010b7983 */ /* 0x000ee40000300800 */
[----:B0-----:R-:W-:Y:S01]  /*a62b0*/  IMAD.MOV.U32 R20, RZ, RZ, R2 ;  /* 0x000000ffff147224 */ /* 0x001fe200078e0002 */
[----:B------:R-:W-:Y:S01]  /*a62c0*/  MOV R21, R3 ;  /* 0x0000000300157202 */ /* 0x000fe20000000f00 */
[----:B---3--:R-:W-:Y:S01]  /*a62d0*/  STL.64 [R1+0x5bb8], R10 ;  /* 0x005bb80a01007387 */ /* 0x008fe20000100a00 */
[----:B--2---:R0:W-:Y:S02]  /*a62e0*/  STL.64 [R1+0x5bb0], R8 ;  /* 0x005bb00801007387 */ /* 0x0041e40000100a00 */
[----:B0-----:R-:W-:-:S02]  /*a62f0*/  MOV R8, R22 ;  /* 0x0000001600087202 */ /* 0x001fc40000000f00 */
[----:B------:R-:W-:Y:S01]  /*a6300*/  MOV R9, R23 ;  /* 0x0000001700097202 */ /* 0x000fe20000000f00 */
[----:B------:R-:W2:Y:S01]  /*a6310*/  LDL.LU R22, [R1+0x5c84] ;  /* 0x005c840001167983 */ /* 0x000ea20000300800 */
[----:B------:R-:W3:Y:S02]  /*a6320*/  LDL.LU R23, [R1+0x5c80] ;  /* 0x005c800001177983 */ /* 0x000ee40000300800 */
        /* <DEDUP_REMOVED lines=8> */
[----:B------:R-:W-:-:S02]  /*a63b0*/  MOV R20, R29 ;  /* 0x0000001d00147202 */ /* 0x000fc40000000f00 */
[----:B------:R-:W-:-:S05]  /*a63c0*/  MOV R21, R28 ;  /* 0x0000001c00157202 */ /* 0x000fca0000000f00 */
[----:B------:R2:W-:Y:S02]  /*a63d0*/  STL.64 [R1+0x5c28], R20 ;  /* 0x005c281401007387 */ /* 0x0005e40000100a00 */
[----:B--2---:R-:W-:Y:S02]  /*a63e0*/  MOV R21, R22 ;  /* 0x0000001600157202 */ /* 0x004fe40000000f00 */
[----:B---3--:R-:W-:-:S05]  /*a63f0*/  MOV R20, R23 ;  /* 0x0000001700147202 */ /* 0x008fca0000000f00 */
[----:B------:R-:W-:Y:S04]  /*a6400*/  STL.64 [R1+0x5c40], R20 ;  /* 0x005c401401007387 */ /* 0x000fe80000100a00 */
[----:B----4-:R-:W-:Y:S01]  /*a6410*/  STL.64 [R1+0x5bf0], R10 ;  /* 0x005bf00a01007387 */ /* 0x010fe20000100a00 */
[----:B------:R0:W-:Y:S03]  /*a6420*/  STL.64 [R1+0x5be8], R8 ;  /* 0x005be80801007387 */ /* 0x0001e60000100a00 */
[----:B0-----:R-:W2:Y:S01]  /*a6430*/  LDL.LU R8, [R1+0x6c0] ;  /* 0x0006c00001087983 */ /* 0x001ea20000300800 */
        /* <DEDUP_REMOVED lines=22> */
[----:B0-----:R-:W2:Y:S01]  /*a65a0*/  LDL.64 R20, [R1+0x1d0] ;  /* 0x0001d00001147983 */ /* 0x001ea20000100a00 */
[----:B---3--:R-:W-:Y:S02]  /*a65b0*/  STL.64 [R1+0x5c20], R10 ;  /* 0x005c200a01007387 */ /* 0x008fe40000100a00 */
[----:B------:R0:W-:Y:S02]  /*a65c0*/  STL.64 [R1+0x5c18], R8 ;  /* 0x005c180801007387 */ /* 0x0001e40000100a00 */
        /* <DEDUP_REMOVED lines=16> */
[----:B------:R-:W2:Y:S01]  /*a66d0*/  LDL.LU R11, [R1+0x76c] ;  /* 0x00076c00010b7983 */ /* 0x000ea20000300800 */
[----:B------:R0:W-:Y:S04]  /*a66e0*/  STL.64 [R1+0x5ba0], R16 ;  /* 0x005ba01001007387 */ /* 0x0001e80000100a00 */
[----:B0-----:R-:W3:Y:S04]  /*a66f0*/  LDL.64 R16, [R1+0x10] ;  /* 0x0000100001107983 */ /* 0x001ee80000100a00 */
[----:B---3--:R0:W-:Y:S04]  /*a6700*/  STL.64 [R1+0x5bc0], R16 ;  /* 0x005bc01001007387 */ /* 0x0081e80000100a00 */
        /* <DEDUP_REMOVED lines=8> */
[----:B------:R0:W-:Y:S01]  /*a6790*/  STL.64 [R1+0x780], R24 ;  /* 0x0007801801007387 */ /* 0x0001e20000100a00 */
[----:B------:R1:W-:Y:S03]  /*a67a0*/  STL.64 [R1+0x788], R26 ;  /* 0x0007881a01007387 */ /* 0x0003e60000100a00 */
[----:B0-----:R-:W2:Y:S01]  /*a67b0*/  LDL.LU.64 R24, [R1+0x5c70] ;  /* 0x005c700001187983 */ /* 0x001ea20000300a00 */
[----:B-1----:R-:W-:-:S02]  /*a67c0*/  MOV R27, R20 ;  /* 0x00000014001b7202 */ /* 0x002fc40000000f00 */
[----:B------:R-:W-:Y:S01]  /*a67d0*/  MOV R26, R21 ;  /* 0x00000015001a7202 */ /* 0x000fe20000000f00 */
[----:B------:R-:W2:Y:S01]  /*a67e0*/  LDL.LU.64 R22, [R1+0x5c68] ;  /* 0x005c680001167983 */ /* 0x000ea20000300a00 */
[----:B------:R-:W2:Y:S02]  /*a67f0*/  LDL.LU.64 R20, [R1+0x5c60] ;  /* 0x005c600001147983 */ /* 0x000ea40000300a00 */
[C---:B--2---:R-:W-:Y:S11]  /*a6800*/  HMMA.16816.F32.BF16 R20, R4.reuse, R24, R20 ;  /* 0x000000180414723c */ /* 0x044ff60000041814 */
[----:B------:R-:W-:Y:S11]  /*a6810*/  @!UPT UIADD3 URZ, URZ, URZ, URZ ;  /* 0x0000003f3f3ff290 */ /* 0x000ff6000fffe03f */
[----:B------:R-:W-:Y:S01]  /*a6820*/  @!UPT UIADD3 URZ, URZ, URZ, URZ ;  /* 0x0000003f3f3ff290 */ /* 0x000fe2000fffe03f */
[----:B------:R0:W-:Y:S01]  /*a6830*/  STL.64 [R1+0x770], R20 ;  /* 0x0007701401007387 */ /* 0x0001e20000100a00 */
[----:B------:R1:W-:Y:S03]  /*a6840*/  STL.64 [R1+0x778], R22 ;  /* 0x0007781601007387 */ /* 0x0003e60000100a00 */
[----:B0-----:R-:W1:Y:S01]  /*a6850*/  LDL.LU.64 R20, [R1+0x5c58] ;  /* 0x005c580001147983 */ /* 0x001e620000300a00 */
[----:B------:R-:W-:Y:S01]  /*a6860*/  STL.64 [R1+0x5b30], R24 ;  /* 0x005b301801007387 */ /* 0x000fe20000100a00 */
[C---:B-1----:R-:W-:Y:S02]  /*a6870*/  HMMA.16816.F32.BF16 R20, R4.reuse, R20, R8 ;  /* 0x000000140414723c */ /* 0x042fe40000041808 */
[----:B------:R-:W2:Y:S01]  /*a6880*/  LDL.LU.64 R10, [R1+0x5c50] ;  /* 0x005c5000010a7983 */ /* 0x000ea20000300a00 */
[----:B------:R-:W2:Y:S11]  /*a6890*/  LDL.LU.64 R8, [R1+0x5c48] ;  /* 0x005c480001087983 */ /* 0x000eb60000300a00 */
[----:B------:R-:W-:Y:S09]  /*a68a0*/  @!UPT UIADD3 URZ, URZ, URZ, URZ ;  /* 0x0000003f3f3ff290 */ /* 0x000ff2000fffe03f */
[----:B------:R0:W-:Y:S01]  /*a68b0*/  STL.64 [R1+0x760], R20 ;  /* 0x0007601401007387 */ /* 0x0001e20000100a00 */
[----:B------:R2:W-:Y:S03]  /*a68c0*/  STL.64 [R1+0x768], R22 ;  /* 0x0007681601007387 */ /* 0x0005e60000100a00 */
[----:B0-----:R-:W2:Y:S02]  /*a68d0*/  LDL.LU.64 R20, [R1+0x5c40] ;  /* 0x005c400001147983 */ /* 0x001ea40000300a00 */
[C---:B--2---:R-:W-:Y:S02]  /*a68e0*/  HMMA.16816.F32.BF16 R20, R4.reuse, R20, R8 ;  /* 0x000000140414723c */ /* 0x044fe40000041808 */
        /* <DEDUP_REMOVED lines=27> */
[----:B--2---:R-:W-:Y:S02]  /*a6aa0*/  HMMA.16816.F32.BF16 R4, R4, R20, R8 ;  /* 0x000000140404723c */ /* 0x004fe40000041808 */
[----:B------:R-:W3:Y:S01]  /*a6ab0*/  LDL.LU.64 R8, [R1+0x5bd8] ;  /* 0x005bd80001087983 */ /* 0x000ee20000300a00 */
[----:B------:R-:W-:Y:S02]  /*a6ac0*/  MOV R3, R20 ;  /* 0x0000001400037202 */ /* 0x000fe40000000f00 */
[----:B------:R-:W-:Y:S11]  /*a6ad0*/  MOV R2, R21 ;  /* 0x0000001500027202 */ /* 0x000ff60000000f00 */
[----:B------:R-:W-:Y:S07]  /*a6ae0*/  @!UPT UIADD3 URZ, URZ, URZ, URZ ;  /* 0x0000003f3f3ff290 */ /* 0x000fee000fffe03f */
[----:B------:R0:W-:Y:S01]  /*a6af0*/  STL.64 [R1+0x420], R4 ;  /* 0x0004200401007387 */ /* 0x0001e20000100a00 */
[----:B------:R2:W-:Y:S02]  /*a6b00*/  STL.64 [R1+0x428], R6 ;  /* 0x0004280601007387 */ /* 0x0005e40000100a00 */
[----:B-1----:R-:W3:Y:S02]  /*a6b10*/  LDL.LU.64 R22, [R1+0x5bd0] ;  /* 0x005bd00001167983 */ /* 0x002ee40000300a00 */
[----:B------:R-:W3:Y:S01]  /*a6b20*/  LDL.LU.64 R20, [R1+0x5bc8] ;  /* 0x005bc80001147983 */ /* 0x000ee20000300a00 */
[----:B0-----:R-:W3:Y:S01]  /*a6b30*/  LDL.LU R4, [R1+0x3c0] ;  /* 0x0003c00001047983 */ /* 0x001ee20000300800 */
[----:B------:R-:W3:Y:S02]  /*a6b40*/  LDL.LU R5, [R1+0x3c4] ;  /* 0x0003c40001057983 */ /* 0x000ee40000300800 */
[----:B--2---:R-:W2:Y:S02]  /*a6b50*/  LDL.LU R6, [R1+0x3c8] ;  /* 0x0003c80001067983 */ /* 0x004ea40000300800 */
[----:B------:R-:W2:Y:S02]  /*a6b60*/  LDL.LU R7, [R1+0x3cc] ;  /* 0x0003cc0001077983 */ /* 0x000ea40000300800 */
[----:B--2---:R-:W-:Y:S01]  /*a6b70*/  STL.64 [R1+0x5b68], R6 ;  /* 0x005b680601007387 */ /* 0x004fe20000100a00 */
[----:B---3--:R0:W-:Y:S03]  /*a6b80*/  STL.64 [R1+0x5b60], R4 ;  /* 0x005b600401007387 */ /* 0x0081e60000100a00 */
[----:B0-----:R-:W2:Y:S01]  /*a6b90*/  LDL.LU R4, [R1+0x3d0] ;  /* 0x0003d00001047983 */ /* 0x001ea20000300800 */
[----:B------:R-:W2:Y:S02]  /*a6ba0*/  LDL.LU R5, [R1+0x3d4] ;  /* 0x0003d40001057983 */ /* 0x000ea40000300800 */
[----:B------:R-:W2:Y:S02]  /*a6bb0*/  LDL.LU R6, [R1+0x3d8] ;  /* 0x0003d80001067983 */ /* 0x000ea40000300800 */
[----:B------:R-:W2:Y:S01]  /*a6bc0*/  LDL.LU R7, [R1+0x3dc] ;  /* 0x0003dc0001077983 */ /* 0x000ea20000300800 */
[----:B------:R-:W3:Y:S01]  /*a6bd0*/  LDL.64 R24, [R1+0x1e0] ;  /* 0x0001e00001187983 */ /* 0x000ee20000100a00 */
[C---:B------:R-:W-:Y:S03]  /*a6be0*/  HMMA.16816.F32.BF16 R8, R20.reuse, R8, R16 ;  /* 0x000000081408723c */ /* 0x040fe60000041810 */
[----:B---3--:R-:W-:Y:S01]  /*a6bf0*/  STL.64 [R1+0x5b48], R24 ;  /* 0x005b481801007387 */ /* 0x008fe20000100a00 */
[----:B------:R-:W3:Y:S11]  /*a6c00*/  LDL.LU.64 R16, [R1+0x5bc0] ;  /* 0x005bc00001107983 */ /* 0x000ef60000300a00 */
[----:B------:R-:W-:Y:S08]  /*a6c10*/  @!UPT UIADD3 URZ, URZ, URZ, URZ ;  /* 0x0000003f3f3ff290 */ /* 0x000ff0000fffe03f */
[----:B------:R-:W-:Y:S02]  /*a6c20*/  STL.64 [R1+0x410], R8 ;  /* 0x0004100801007387 */ /* 0x000fe40000100a00 */
[----:B------:R0:W-:Y:S02]  /*a6c30*/  STL.64 [R1+0x418], R10 ;  /* 0x0004180a01007387 */ /* 0x0001e40000100a00 */
[----:B0-----:R-:W3:Y:S01]  /*a6c40*/  LDL.LU.64 R10, [R1+0x5bb8] ;  /* 0x005bb800010a7983 */ /* 0x001ee20000300a00 */
[----:B------:R-:W3:Y:S02]  /*a6c50*/  LDL.LU.64 R8, [R1+0x5bb0] ;  /* 0x005bb00001087983 */ /* 0x000ee40000300a00 */
[----:B------:R-:W2:Y:S01]  /*a6c60*/  LDL.64 R24, [R1+0x30] ;  /* 0x0000300001187983 */ /* 0x000ea20000100a00 */
[C---:B---3--:R-:W-:Y:S11]  /*a6c70*/  HMMA.16816.F32.BF16 R8, R20.reuse, R16, R8 ;  /* 0x000000101408723c */ /* 0x048ff60000041808 */
[----:B------:R-:W-:Y:S11]  /*a6c80*/  @!UPT UIADD3 URZ, URZ, URZ, URZ ;  /* 0x0000003f3f3ff290 */ /* 0x000ff6000fffe03f */
[----:B------:R-:W-:Y:S01]  /*a6c90*/  @!UPT UIADD3 URZ, URZ, URZ, URZ ;  /* 0x0000003f3f3ff290 */ /* 0x000fe2000fffe03f */
[----:B------:R0:W-:Y:S01]  /*a6ca0*/  STL.64 [R1+0x400], R8 ;  /* 0x0004000801007387 */ /* 0x0001e20000100a00 */
[----:B------:R1:W-:Y:S03]  /*a6cb0*/  STL.64 [R1+0x408], R10 ;  /* 0x0004080a01007387 */ /* 0x0003e60000100a00 */
[----:B0-----:R-:W3:Y:S01]  /*a6cc0*/  LDL.LU.64 R8, [R1+0x5ba8] ;  /* 0x005ba80001087983 */ /* 0x001ee20000300a00 */
[----:B-1----:R-:W-:Y:S01]  /*a6cd0*/  MOV R11, R16 ;  /* 0x00000010000b7202 */ /* 0x002fe20000000f00 */
[----:B------:R-:W-:Y:S02]  /*a6ce0*/  IMAD.MOV.U32 R10, RZ, RZ, R17 ;  /* 0x000000ffff0a7224 */ /* 0x000fe400078e0011 */
[----:B------:R-:W4:Y:S02]  /*a6cf0*/  LDL.LU.64 R16, [R1+0x5ba0] ;  /* 0x005ba00001107983 */ /* 0x000f240000300a00 */
[C---:B----4-:R-:W-:Y:S02]  /*a6d00*/  HMMA.16816.F32.BF16 R16, R20.reuse, R16, R12 ;  /* 0x000000101410723c */ /* 0x050fe4000004180c */
[----:B------:R-:W4:Y:S01]  /*a6d10*/  LDL.LU.64 R14, [R1+0x5b98] ;  /* 0x005b9800010e7983 */ /* 0x000f220000300a00 */
[----:B------:R-:W4:Y:S11]  /*a6d20*/  LDL.LU.64 R12, [R1+0x5b90] ;  /* 0x005b9000010c7983 */ /* 0x000f360000300a00 */
[----:B------:R-:W-:Y:S09]  /*a6d30*/  @!UPT UIADD3 URZ, URZ, URZ, URZ ;  /* 0x0000003f3f3ff290 */ /* 0x000ff2000fffe03f */
[----:B------:R-:W-:Y:S01]  /*a6d40*/  STL.64 [R1+0x3f0], R16 ;  /* 0x0003f01001007387 */ /* 0x000fe20000100a00 */
[----:B------:R0:W-:Y:S03]  /*a6d50*/  STL.64 [R1+0x3f8], R18 ;  /* 0x0003f81201007387 */ /* 0x0001e60000100a00 */
[----:B0-----:R-:W2:Y:S01]  /*a6d60*/  LDL.LU.64 R18, [R1+0x5b88] ;  /* 0x005b880001127983 */ /* 0x001ea20000300a00 */
[----:B------:R-:W4:Y:S02]  /*a6d70*/  LDL.LU.64 R16, [R1+0x5b80] ;  /* 0x005b800001107983 */ /* 0x000f240000300a00 */
[C---:B----4-:R-:W-:Y:S11]  /*a6d80*/  HMMA.16816.F32.BF16 R12, R20.reuse, R16, R12 ;  /* 0x00000010140c723c */ /* 0x050ff6000004180c */
        /* <DEDUP_REMOVED lines=28> */
[----:B0-----:R-:W3:Y:S01]  /*a6f50*/  LDL.LU.64 R6, [R1+0x5b68] ;  /* 0x005b680001067983 */ /* 0x001ee20000300a00 */
[----:B------:R-:W3:Y:S02]  /*a6f60*/  LDL.LU.64 R4, [R1+0x5b60] ;  /* 0x005b600001047983 */ /* 0x000ee40000300a00 */
[----:B----4-:R-:W-:Y:S02]  /*a6f70*/  STL.64 [R1+0x5a60], R14 ;  /* 0x005a600e01007387 */ /* 0x010fe40000100a00 */
[----:B------:R-:W-:Y:S01]  /*a6f80*/  STL.64 [R1+0x5a58], R12 ;  /* 0x005a580c01007387 */ /* 0x000fe20000100a00 */
[----:B------:R-:W-:Y:S01]  /*a6f90*/  STL.64 [R1+0x5b28], R8 ;  /* 0x005b280801007387 */ /* 0x000fe20000100a00 */
[C---:B---3--:R-:W-:Y:S08]  /*a6fa0*/  HMMA.16816.F32.BF16 R4, R20.reuse, R8, R4 ;  /* 0x000000081404723c */ /* 0x048ff00000041804 */
[----:B--2---:R-:W-:Y:S11]  /*a6fb0*/  HMMA.16816.F32.BF16 R16, R20, R24, R16 ;  /* 0x000000181410723c */ /* 0x004ff60000041810 */
[----:B------:R-:W-:Y:S04]  /*a6fc0*/  @!UPT UIADD3 URZ, URZ, URZ, URZ ;  /* 0x0000003f3f3ff290 */ /* 0x000fe8000fffe03f */
[----:B------:R-:W-:Y:S01]  /*a6fd0*/  STL.64 [R1+0x3c0], R4 ;  /* 0x0003c00401007387 */ /* 0x000fe20000100a00 */
[----:B------:R-:W-:Y:S02]  /*a6fe0*/  STL.64 [R1+0x3c8], R6 ;  /* 0x0003c80601007387 */ /* 0x000fe40000100a00 */
[----:B------:R-:W0:Y:S04]  /*a6ff0*/  LDSM.16.M88.4 R4, [R0+0x44080] ;  /* 0x044080000004783b */ /* 0x000e280000000200 */
[----:B------:R-:W-:Y:S01]  /*a7000*/  STL [R1+0x5a38], R0 ;  /* 0x005a380001007387 */ /* 0x000fe20000100800 */
[----:B0-----:R-:W-:Y:S01]  /*a7010*/  STL.64 [R1+0x5968], R6 ;  /* 0x0059680601007387 */ /* 0x001fe20000100a00 */
[----:B------:R0:W-:Y:S02]  /*a7020*/  STL.64 [R1+0x5960], R4 ;  /* 0x0059600401007387 */ /* 0x0001e40000100a00 */
[----:B------:R-:W-:Y:S02]  /*a7030*/  STL.64 [R1+0x710], R16 ;  /* 0x0007101001007387 */ /* 0x000fe40000100a00 */
[----:B------:R1:W-:Y:S01]  /*a7040*/  STL.64 [R1+0x718], R18 ;  /* 0x0007181201007387 */ /* 0x0003e20000100a00 */
[----:B0-----:R-:W-:-:S02]  /*a7050*/  MOV R4, R3 ;  /* 0x0000000300047202 */ /* 0x001fc40000000f00 */
[----:B------:R-:W-:Y:S01]  /*a7060*/  MOV R5, R2 ;  /* 0x0000000200057202 */ /* 0x000fe20000000f00 */
[----:B-1----:R-:W2:Y:S01]  /*a7070*/  LDL.LU.64 R18, [R1+0x5b58] ;  /* 0x005b580001127983 */ /* 0x002ea20000300a00 */
[----:B------:R-:W2:Y:S01]  /*a7080*/  LDL.LU.64 R16, [R1+0x5b50] ;  /* 0x005b500001107983 */ /* 0x000ea20000300a00 */
[----:B------:R-:W-:Y:S02]  /*a7090*/  MOV R3, R24 ;  /* 0x0000001800037202 */ /* 0x000fe40000000f00 */
[----:B------:R-:W-:Y:S02]  /*a70a0*/  MOV R2, R25 ;  /* 0x0000001900027202 */ /* 0x000fe40000000f00 */
[----:B------:R-:W2:Y:S03]  /*a70b0*/  LDL.LU.64 R24, [R1+0x5b48] ;  /* 0x005b480001187983 */ /* 0x000ea60000300a00 */
        /* <DEDUP_REMOVED lines=11> */
[----:B------:R-:W-:Y:S01]  /*a7170*/  STL [R1+0x5a48], R6 ;  /* 0x005a480601007387 */ /* 0x000fe20000100800 */
[----:B------:R-:W-:Y:S01]  /*a7180*/  STL [R1+0x5a44], R7 ;  /* 0x005a440701007387 */ /* 0x000fe20000100800 */
[----:B------:R0:W-:Y:S03]  /*a7190*/  STL.64 [R1+0x5b00], R4 ;  /* 0x005b000401007387 */ /* 0x0001e60000100a00 */
[----:B0-----:R-:W3:Y:S01]  /*a71a0*/  LDL.LU R4, [R1+0x690] ;  /* 0x0006900001047983 */ /* 0x001ee20000300800 */
[----:B------:R-:W3:Y:S02]  /*a71b0*/  LDL.LU R5, [R1+0x694] ;  /* 0x0006940001057983 */ /* 0x000ee40000300800 */
[----:B------:R-:W3:Y:S02]  /*a71c0*/  LDL.LU R6, [R1+0x698] ;  /* 0x0006980001067983 */ /* 0x000ee40000300800 */
[----:B------:R-:W3:Y:S01]  /*a71d0*/  LDL.LU R7, [R1+0x69c] ;  /* 0x00069c0001077983 */ /* 0x000ee20000300800 */
[----:B------:R-:W-:-:S02]  /*a71e0*/  MOV R12, R27 ;  /* 0x0000001b000c7202 */ /* 0x000fc40000000f00 */
[----:B------:R-:W-:-:S07]  /*a71f0*/  MOV R13, R26 ;  /* 0x0000001a000d7202 */ /* 0x000fce0000000f00 */
[C---:B---3--:R-:W-:Y:S08]  /*a7200*/  HMMA.16816.F32.BF16 R12, R20.reuse, R12, R4 ;  /* 0x0000000c140c723c */ /* 0x048ff00000041804 */
[----:B--2---:R-:W-:Y:S01]  /*a7210*/  HMMA.16816.F32.BF16 R4, R20, R24, R16 ;  /* 0x000000181404723c */ /* 0x004fe20000041810 */
[----:B------:R-:W2:Y:S11]  /*a7220*/  LDL.64 R16, [R1] ;  /* 0x0000000001107983 */ /* 0x000eb60000100a00 */
[----:B------:R-:W-:Y:S03]  /*a7230*/  @!UPT UIADD3 URZ, URZ, URZ, URZ ;  /* 0x0000003f3f3ff290 */ /* 0x000fe6000fffe03f */
[----:B------:R0:W-:Y:S01]  /*a7240*/  STL.64 [R1+0x6f0], R12 ;  /* 0x0006f00c01007387 */ /* 0x0001e20000100a00 */
[----:B------:R1:W-:Y:S03]  /*a7250*/  STL.64 [R1+0x6f8], R14 ;  /* 0x0006f80e01007387 */ /* 0x0003e60000100a00 */
[----:B--2---:R2:W-:Y:S04]  /*a7260*/  STL.64 [R1+0x5a88], R16 ;  /* 0x005a881001007387 */ /* 0x0045e80000100a00 */
[----:B------:R-:W-:Y:S02]  /*a7270*/  STL.64 [R1+0x6e0], R4 ;  /* 0x0006e00401007387 */ /* 0x000fe40000100a00 */
[----:B------:R-:W-:Y:S02]  /*a7280*/  STL.64 [R1+0x6e8], R6 ;  /* 0x0006e80601007387 */ /* 0x000fe40000100a00 */
[----:B0-----:R-:W3:Y:S01]  /*a7290*/  LDL.LU R12, [R1+0x370] ;  /* 0x00037000010c7983 */ /* 0x001ee20000300800 */
[----:B------:R-:W3:Y:S01]  /*a72a0*/  LDL.LU R13, [R1+0x374] ;  /* 0x00037400010d7983 */ /* 0x000ee20000300800 */
[----:B-1----:R-:W4:Y:S02]  /*a72b0*/  LDL.LU R14, [R1+0x378] ;  /* 0x00037800010e7983 */ /* 0x002f240000300800 */
[----:B------:R-:W4:Y:S01]  /*a72c0*/  LDL.LU R15, [R1+0x37c] ;  /* 0x00037c00010f7983 */ /* 0x000f220000300800 */
[----:B--2---:R-:W-:-:S02]  /*a72d0*/  MOV R16, R11 ;  /* 0x0000000b00107202 */ /* 0x004fc40000000f00 */
[----:B------:R-:W-:-:S05]  /*a72e0*/  MOV R17, R10 ;  /* 0x0000000a00117202 */ /* 0x000fca0000000f00 */
[----:B------:R-:W-:Y:S04]  /*a72f0*/  STL.64 [R1+0x5aa0], R16 ;  /* 0x005aa01001007387 */ /* 0x000fe80000100a00 */
[----:B----4-:R-:W-:Y:S01]  /*a7300*/  STL.64 [R1+0x5a80], R14 ;  /* 0x005a800e01007387 */ /* 0x010fe20000100a00 */
[----:B---3--:R0:W-:Y:S03]  /*a7310*/  STL.64 [R1+0x5a78], R12 ;  /* 0x005a780c01007387 */ /* 0x0081e60000100a00 */
        /* <DEDUP_REMOVED lines=18> */
[----:B0-----:R-:W2:Y:S04]  /*a7440*/  LDL.64 R4, [R1+0x1a0] ;  /* 0x0001a00001047983 */ /* 0x001ea80000100a00 */
[----:B--2---:R0:W-:Y:S04]  /*a7450*/  STL.64 [R1+0x5b20], R4 ;  /* 0x005b200401007387 */ /* 0x0041e80000100a00 */
[----:B0-----:R-:W3:Y:S01]  /*a7460*/  LDL.64 R4, [R1+0x1b0] ;  /* 0x0001b00001047983 */ /* 0x001ee20000100a00 */
[----:B------:R-:W-:Y:S02]  /*a7470*/  STL.64 [R1+0x5ad0], R26 ;  /* 0x005ad01a01007387 */ /* 0x000fe40000100a00 */
[----:B----4-:R0:W-:Y:S02]  /*a7480*/  STL.64 [R1+0x5ac8], R24 ;  /* 0x005ac81801007387 */ /* 0x0101e40000100a00 */
[----:B0-----:R-:W2:Y:S04]  /*a7490*/  LDL.64 R24, [R1+0x170] ;  /* 0x0001700001187983 */ /* 0x001ea80000100a00 */
[----:B--2---:R0:W-:Y:S04]  /*a74a0*/  STL.64 [R1+0x5ae0], R24 ;  /* 0x005ae01801007387 */ /* 0x0041e80000100a00 */
[----:B0-----:R-:W2:Y:S04]  /*a74b0*/  LDL.64 R24, [R1+0x180] ;  /* 0x0001800001187983 */ /* 0x001ea80000100a00 */
[----:B--2---:R0:W-:Y:S04]  /*a74c0*/  STL.64 [R1+0x5af8], R24 ;  /* 0x005af81801007387 */ /* 0x0041e80000100a00 */
[----:B0-----:R-:W2:Y:S04]  /*a74d0*/  LDL.64 R24, [R1+0x190] ;  /* 0x0001900001187983 */ /* 0x001ea80000100a00 */
[----:B--2---:R0:W-:Y:S04]  /*a74e0*/  STL.64 [R1+0x5b18], R24 ;  /* 0x005b181801007387 */ /* 0x0041e80000100a00 */
[----:B0-----:R-:W2:Y:S01]  /*a74f0*/  LDL.LU R24, [R1+0x660] ;  /* 0x0006600001187983 */ /* 0x001ea20000300800 */
[----:B------:R-:W2:Y:S02]  /*a7500*/  LDL.LU R25, [R1+0x664] ;  /* 0x0006640001197983 */ /* 0x000ea40000300800 */
[----:B------:R-:W2:Y:S02]  /*a7510*/  LDL.LU R26, [R1+0x668] ;  /* 0x00066800011a7983 */ /* 0x000ea40000300800 */
[----:B------:R-:W2:Y:S01]  /*a7520*/  LDL.LU R27, [R1+0x66c] ;  /* 0x00066c00011b7983 */ /* 0x000ea20000300800 */
[----:B------:R-:W4:Y:S04]  /*a7530*/  LDL.64 R16, [R1+0x20] ;  /* 0x0000200001107983 */ /* 0x000f280000100a00 */
[----:B----4-:R0:W-:Y:S04]  /*a7540*/  STL.64 [R1+0x5ad8], R16 ;  /* 0x005ad81001007387 */ /* 0x0101e80000100a00 */
[----:B0-----:R-:W4:Y:S01]  /*a7550*/  LDL.LU R16, [R1+0x630] ;  /* 0x0006300001107983 */ /* 0x001f220000300800 */
[----:B------:R-:W4:Y:S02]  /*a7560*/  LDL.LU R17, [R1+0x634] ;  /* 0x0006340001117983 */ /* 0x000f240000300800 */
[----:B------:R-:W2:Y:S02]  /*a7570*/  LDL.LU R18, [R1+0x638] ;  /* 0x0006380001127983 */ /* 0x000ea40000300800 */
[----:B------:R-:W2:Y:S01]  /*a7580*/  LDL.LU R19, [R1+0x63c] ;  /* 0x00063c0001137983 */ /* 0x000ea20000300800 */
[----:B---3--:R-:W-:Y:S01]  /*a7590*/  HMMA.16816.F32.BF16 R8, R20, R4, R8 ;  /* 0x000000041408723c */ /* 0x008fe20000041808 */
        /* <DEDUP_REMOVED lines=23> */
[----:B------:R-:W2:Y:S03]  /*a7710*/  LDL.LU.64 R4, [R1+0x5b20] ;  /* 0x005b200001047983 */ /* 0x000ea60000300a00 */
[----:B------:R-:W-:Y:S02]  /*a7720*/  STL [R1+0x5a50], R10 ;  /* 0x005a500a01007387 */ /* 0x000fe40000100800 */
[----:B------:R-:W-:Y:S01]  /*a7730*/  STL [R1+0x5a4c], R11 ;  /* 0x005a4c0b01007387 */ /* 0x000fe20000100800 */
[C---:B--2---:R-:W-:Y:S01]  /*a7740*/  HMMA.16816.F32.BF16 R24, R20.reuse, R4, R24 ;  /* 0x000000041418723c */ /* 0x044fe20000041818 */
[----:B------:R-:W-:Y:S01]  /*a7750*/  IMAD.MOV.U32 R3, RZ, RZ, R4 ;  /* 0x000000ffff037224 */ /* 0x000fe200078e0004 */
[----:B------:R-:W-:Y:S11]  /*a7760*/  MOV R0, R5 ;  /* 0x0000000500007202 */ /* 0x000ff60000000f00 */
[----:B------:R-:W-:Y:S10]  /*a7770*/  @!UPT UIADD3 URZ, URZ, URZ, URZ ;  /* 0x0000003f3f3ff290 */ /* 0x000ff4000fffe03f */
[----:B------:R0:W-:Y:S01]  /*a7780*/  STL.64 [R1+0x6c0], R24 ;  /* 0x0006c01801007387 */ /* 0x0001e20000100a00 */
[----:B------:R-:W-:Y:S03]  /*a7790*/  STL.64 [R1+0x6c8], R26 ;  /* 0x0006c81a01007387 */ /* 0x000fe60000100a00 */
[----:B0-----:R-:W2:Y:S01]  /*a77a0*/  LDL.LU.64 R24, [R1+0x5b18] ;  /* 0x005b180001187983 */ /* 0x001ea20000300a00 */
[----:B------:R-:W2:Y:S02]  /*a77b0*/  LDL.LU.64 R6, [R1+0x5b10] ;  /* 0x005b100001067983 */ /* 0x000ea40000300a00 */
[----:B------:R-:W2:Y:S02]  /*a77c0*/  LDL.LU.64 R4, [R1+0x5b08] ;  /* 0x005b080001047983 */ /* 0x000ea40000300a00 */
[----:B------:R-:W-:Y:S01]  /*a77d0*/  STL [R1+0x5a54], R3 ;  /* 0x005a540301007387 */ /* 0x000fe20000100800 */
[C---:B--2---:R-:W-:Y:S01]  /*a77e0*/  HMMA.16816.F32.BF16 R4, R20.reuse, R24, R4 ;  /* 0x000000181404723c */ /* 0x044fe20000041804 */
[----:B------:R-:W-:Y:S11]  /*a77f0*/  MOV R2, R25 ;  /* 0x0000001900027202 */ /* 0x000ff60000000f00 */
[----:B------:R-:W-:Y:S11]  /*a7800*/  @!UPT UIADD3 URZ, URZ, URZ, URZ ;  /* 0x0000003f3f3ff290 */ /* 0x000ff6000fffe03f */
[----:B------:R0:W-:Y:S01]  /*a7810*/  STL.64 [R1+0x6b0], R4 ;  /* 0x0006b00401007387 */ /* 0x0001e20000100a00 */
[----:B------:R1:W-:Y:S03]  /*a7820*/  STL.64 [R1+0x6b8], R6 ;  /* 0x0006b80601007387 */ /* 0x0003e60000100a00 */
[----:B0-----:R-:W2:Y:S01]  /*a7830*/  LDL.LU.64 R4, [R1+0x5b00] ;  /* 0x005b000001047983 */ /* 0x001ea20000300a00 */
        /* <DEDUP_REMOVED lines=30> */
[----:B------:R0:W-:Y:S02]  /*a7a20*/  STL.64 [R1+0x5978], R4 ;  /* 0x0059780401007387 */ /* 0x0001e40000100a00 */
[----:B0-----:R-:W-:-:S02]  /*a7a30*/  MOV R5, R16 ;  /* 0x0000001000057202 */ /* 0x001fc40000000f00 */
[----:B------:R-:W-:Y:S01]  /*a7a40*/  MOV R4, R17 ;  /* 0x0000001100047202 */ /* 0x000fe20000000f00 */
[C---:B---3--:R-:W-:Y:S11]  /*a7a50*/  HMMA.16816.F32.BF16 R12, R24.reuse, R16, R12 ;  /* 0x00000010180c723c */ /* 0x048ff6000004180c */
[----:B------:R-:W-:Y:S11]  /*a7a60*/  @!UPT UIADD3 URZ, URZ, URZ, URZ ;  /* 0x0000003f3f3ff290 */ /* 0x000ff6000fffe03f */
[----:B------:R-:W-:Y:S01]  /*a7a70*/  @!UPT UIADD3 URZ, URZ, URZ, URZ ;  /* 0x0000003f3f3ff290 */ /* 0x000fe2000fffe03f */
        /* <DEDUP_REMOVED lines=20> */
[----:B------:R-:W2:Y:S02]  /*a7bc0*/  LDL.LU.64 R18, [R1+0x5a70] ;  /* 0x005a700001127983 */ /* 0x000ea40000300a00 */
        /* <DEDUP_REMOVED lines=10> */
[----:B0-----:R-:W3:Y:S01]  /*a7c70*/  LDL.LU R16, [R1+0x360] ;  /* 0x0003600001107983 */ /* 0x001ee20000300800 */
[----:B------:R-:W3:Y:S02]  /*a7c80*/  LDL.LU R17, [R1+0x364] ;  /* 0x0003640001117983 */ /* 0x000ee40000300800 */
[----:B------:R-:W3:Y:S02]  /*a7c90*/  LDL.LU R18, [R1+0x368] ;  /* 0x0003680001127983 */ /* 0x000ee40000300800 */
[----:B------:R-:W3:Y:S02]  /*a7ca0*/  LDL.LU R19, [R1+0x36c] ;  /* 0x00036c0001137983 */ /* 0x000ee40000300800 */
[C---:B---3--:R-:W-:Y:S01]  /*a7cb0*/  HMMA.16816.F32.BF16 R16, R24.reuse, R12, R16 ;  /* 0x0000000c1810723c */ /* 0x048fe20000041810 */
[----:B------:R-:W-:Y:S01]  /*a7cc0*/  STL.64 [R1+0x5930], R14 ;  /* 0x0059300e01007387 */ /* 0x000fe20000100a00 */
[----:B------:R-:W-:Y:S11]  /*a7cd0*/  STL.64 [R1+0x5928], R12 ;  /* 0x0059280c01007387 */ /* 0x000ff60000100a00 */
[----:B------:R-:W-:Y:S10]  /*a7ce0*/  @!UPT UIADD3 URZ, URZ, URZ, URZ ;  /* 0x0000003f3f3ff290 */ /* 0x000ff4000fffe03f */
[----:B------:R0:W-:Y:S01]  /*a7cf0*/  STL.64 [R1+0x360], R16 ;  /* 0x0003601001007387 */ /* 0x0001e20000100a00 */
[----:B------:R-:W-:Y:S02]  /*a7d00*/  STL.64 [R1+0x368], R18 ;  /* 0x0003681201007387 */ /* 0x000fe40000100a00 */
[----:B----4-:R-:W-:Y:S01]  /*a7d10*/  STL.64 [R1+0x59e8], R8 ;  /* 0x0059e80801007387 */ /* 0x010fe20000100a00 */
[----:B0-----:R-:W2:Y:S01]  /*a7d20*/  LDL.64 R16, [R1+0x10] ;  /* 0x0000100001107983 */ /* 0x001ea20000100a00 */
[----:B------:R-:W-:Y:S11]  /*a7d30*/  HMMA.16816.F32.BF16 R12, R24, R8, R20 ;  /* 0x00000008180c723c */ /* 0x000ff60000041814 */
[----:B------:R-:W-:Y:S11]  /*a7d40*/  @!UPT UIADD3 URZ, URZ, URZ, URZ ;  /* 0x0000003f3f3ff290 */ /* 0x000ff6000fffe03f */
[----:B------:R-:W-:Y:S01]  /*a7d50*/  @!UPT UIADD3 URZ, URZ, URZ, URZ ;  /* 0x0000003f3f3ff290 */ /* 0x000fe2000fffe03f */
[----:B------:R-:W-:Y:S01]  /*a7d60*/  STL.64 [R1+0x350], R12 ;  /* 0x0003500c01007387 */ /* 0x000fe20000100a00 */
[----:B------:R-:W-:Y:S03]  /*a7d70*/  STL.64 [R1+0x358], R14 ;  /* 0x0003580e01007387 */ /* 0x000fe60000100a00 */
[----:B--2---:R0:W-:Y:S02]  /*a7d80*/  STL.64 [R1+0x5948], R16 ;  /* 0x0059481001007387 */ /* 0x0041e40000100a00 */
[----:B0-----:R-:W-:Y:S01]  /*a7d90*/  MOV R16, R5 ;  /* 0x0000000500107202 */ /* 0x001fe20000000f00 */
[----:B------:R-:W-:-:S05]  /*a7da0*/  IMAD.MOV.U32 R17, RZ, RZ, R4 ;  /* 0x000000ffff117224 */ /* 0x000fca00078e0004 */
[----:B------:R0:W-:Y:S04]  /*a7db0*/  STL.64 [R1+0x5970], R16 ;  /* 0x0059701001007387 */ /* 0x0001e80000100a00 */
[----:B0-----:R-:W2:Y:S01]  /*a7dc0*/  LDL.LU R16, [R1+0x2c0] ;  /* 0x0002c00001107983 */ /* 0x001ea20000300800 */
[----:B------:R-:W2:Y:S02]  /*a7dd0*/  LDL.LU R17, [R1+0x2c4] ;  /* 0x0002c40001117983 */ /* 0x000ea40000300800 */
[----:B------:R-:W3:Y:S02]  /*a7de0*/  LDL.LU R18, [R1+0x2c8] ;  /* 0x0002c80001127983 */ /* 0x000ee40000300800 */
[----:B------:R-:W3:Y:S01]  /*a7df0*/  LDL.LU R19, [R1+0x2cc] ;  /* 0x0002cc0001137983 */ /* 0x000ee20000300800 */
[----:B------:R-:W-:-:S02]  /*a7e00*/  MOV R4, R3 ;  /* 0x0000000300047202 */ /* 0x000fc40000000f00 */
[----:B------:R-:W-:Y:S01]  /*a7e10*/  MOV R5, R10 ;  /* 0x0000000a00057202 */ /* 0x000fe20000000f00 */
[----:B---3--:R-:W-:Y:S01]  /*a7e20*/  STL.64 [R1+0x5988], R18 ;  /* 0x0059881201007387 */ /* 0x008fe20000100a00 */
[----:B--2---:R0:W-:Y:S02]  /*a7e30*/  STL.64 [R1+0x5980], R16 ;  /* 0x0059801001007387 */ /* 0x0041e40000100a00 */
[----:B------:R-:W2:Y:S02]  /*a7e40*/  LDL.LU R3, [R1+0x5a54] ;  /* 0x005a540001037983 */ /* 0x000ea40000300800 */
[----:B------:R-:W3:Y:S01]  /*a7e50*/  LDL.LU R10, [R1+0x5a50] ;  /* 0x005a5000010a7983 */ /* 0x000ee20000300800 */
[----:B------:R1:W-:Y:S04]  /*a7e60*/  STL.64 [R1+0x5990], R4 ;  /* 0x0059900401007387 */ /* 0x0003e80000100a00 */
[----:B0-----:R-:W4:Y:S01]  /*a7e70*/  LDL.LU R16, [R1+0x620] ;  /* 0x0006200001107983 */ /* 0x001f220000300800 */
[----:B------:R-:W4:Y:S02]  /*a7e80*/  LDL.LU R17, [R1+0x624] ;  /* 0x0006240001117983 */ /* 0x000f240000300800 */
[----:B------:R-:W2:Y:S02]  /*a7e90*/  LDL.LU R18, [R1+0x628] ;  /* 0x0006280001127983 */ /* 0x000ea40000300800 */
[----:B------:R-:W2:Y:S01]  /*a7ea0*/  LDL.LU R19, [R1+0x62c] ;  /* 0x00062c0001137983 */ /* 0x000ea20000300800 */
[----:B-1----:R-:W-:-:S02]  /*a7eb0*/  MOV R4, R11 ;  /* 0x0000000b00047202 */ /* 0x002fc40000000f00 */
[----:B------:R-:W-:Y:S01]  /*a7ec0*/  MOV R5, R6 ;  /* 0x0000000600057202 */ /* 0x000fe20000000f00 */
[----:B--2---:R-:W-:Y:S01]  /*a7ed0*/  STL.64 [R1+0x59a0], R18 ;  /* 0x0059a01201007387 */ /* 0x004fe20000100a00 */
[----:B----4-:R0:W-:Y:S02]  /*a7ee0*/  STL.64 [R1+0x5998], R16 ;  /* 0x0059981001007387 */ /* 0x0101e40000100a00 */
[----:B------:R-:W2:Y:S02]  /*a7ef0*/  LDL.LU R11, [R1+0x5a4c] ;  /* 0x005a4c00010b7983 */ /* 0x000ea40000300800 */
[----:B------:R-:W4:Y:S01]  /*a7f00*/  LDL.LU R6, [R1+0x5a48] ;  /* 0x005a480001067983 */ /* 0x000f220000300800 */
[----:B------:R1:W-:Y:S04]  /*a7f10*/  STL.64 [R1+0x59a8], R4 ;  /* 0x0059a80401007387 */ /* 0x0003e80000100a00 */
[----:B0-----:R-:W2:Y:S01]  /*a7f20*/  LDL.LU R16, [R1+0x2d0] ;  /* 0x0002d00001107983 */ /* 0x001ea20000300800 */
[----:B------:R-:W2:Y:S02]  /*a7f30*/  LDL.LU R17, [R1+0x2d4] ;  /* 0x0002d40001117983 */ /* 0x000ea40000300800 */
[----:B------:R-:W2:Y:S02]  /*a7f40*/  LDL.LU R18, [R1+0x2d8] ;  /* 0x0002d80001127983 */ /* 0x000ea40000300800 */
[----:B------:R-:W2:Y:S01]  /*a7f50*/  LDL.LU R19, [R1+0x2dc] ;  /* 0x0002dc0001137983 */ /* 0x000ea20000300800 */
[----:B-1----:R-:W-:-:S02]  /*a7f60*/  MOV R4, R7 ;  /* 0x0000000700047202 */ /* 0x002fc40000000f00 */
[----:B------:R-:W-:Y:S02]  /*a7f70*/  MOV R5, R2 ;  /* 0x0000000200057202 */ /* 0x000fe40000000f00 */
[----:B------:R-:W-:Y:S02]  /*a7f80*/  MOV R12, R3 ;  /* 0x00000003000c7202 */ /* 0x000fe40000000f00 */
[----:B------:R-:W-:Y:S01]  /*a7f90*/  MOV R13, R0 ;  /* 0x00000000000d7202 */ /* 0x000fe20000000f00 */
[----:B--2---:R-:W-:Y:S01]  /*a7fa0*/  STL.64 [R1+0x59b8], R18 ;  /* 0x0059b81201007387 */ /* 0x004fe20000100a00 */
[----:B------:R-:W-:Y:S02]  /*a7fb0*/  STL.64 [R1+0x59b0], R16 ;  /* 0x0059b01001007387 */ /* 0x000fe40000100a00 */
[----:B------:R-:W2:Y:S02]  /*a7fc0*/  LDL.LU R7, [R1+0x5a44] ;  /* 0x005a440001077983 */ /* 0x000ea40000300800 */
[----:B------:R-:W2:Y:S01]  /*a7fd0*/  LDL.LU R2, [R1+0x5a40] ;  /* 0x005a400001027983 */ /* 0x000ea20000300800 */
[----:B------:R-:W-:Y:S01]  /*a7fe0*/  STL.64 [R1+0x59c0], R4 ;  /* 0x0059c00401007387 */ /* 0x000fe20000100a00 */
[----:B------:R-:W2:Y:S02]  /*a7ff0*/  LDL.LU R3, [R1+0x5a3c] ;  /* 0x005a3c0001037983 */ /* 0x000ea40000300800 */
[----:B------:R-:W2:Y:S02]  /*a8000*/  LDL.LU R0, [R1+0x5a38] ;  /* 0x005a380001007983 */ /* 0x000ea40000300800 */
[----:B------:R3:W-:Y:S01]  /*a8010*/  STL.64 [R1+0x59c8], R12 ;  /* 0x0059c80c01007387 */ /* 0x0007e20000100a00 */
[----:B------:R-:W4:Y:S01]  /*a8020*/  LDL.LU R8, [R1+0x310] ;  /* 0x0003100001087983 */ /* 0x000f220000300800 */
[----:B------:R-:W4:Y:S01]  /*a8030*/  LDL.LU R9, [R1+0x314] ;  /* 0x0003140001097983 */ /* 0x000f220000300800 */
[----:B---3--:R-:W-:-:S02]  /*a8040*/  MOV R13, R10 ;  /* 0x0000000a000d7202 */ /* 0x008fc40000000f00 */
[----:B------:R-:W-:Y:S01]  /*a8050*/  MOV R12, R11 ;  /* 0x0000000b000c7202 */ /* 0x000fe20000000f00 */
[----:B------:R-:W3:Y:S01]  /*a8060*/  LDL.LU R10, [R1+0x318] ;  /* 0x00031800010a7983 */ /* 0x000ee20000300800 */
[----:B------:R-:W3:Y:S03]  /*a8070*/  LDL.LU R11, [R1+0x31c] ;  /* 0x00031c00010b7983 */ /* 0x000ee60000300800 */
[----:B--2---:R-:W0:Y:S04]  /*a8080*/  LDSM.16.M88.4 R20, [R0+0x45080] ;  /* 0x045080000014783b */ /* 0x004e280000000200 */
[----:B---3--:R-:W-:Y:S01]  /*a8090*/  STL.64 [R1+0x59f8], R10 ;  /* 0x0059f80a01007387 */ /* 0x008fe20000100a00 */
[----:B----4-:R1:W-:Y:S03]  /*a80a0*/  STL.64 [R1+0x59f0], R8 ;  /* 0x0059f00801007387 */ /* 0x0103e60000100a00 */
[----:B-1----:R-:W2:Y:S04]  /*a80b0*/  LDL.64 R8, [R1+0x1d0] ;  /* 0x0001d00001087983 */ /* 0x002ea80000100a00 */
[----:B--2---:R1:W-:Y:S02]  /*a80c0*/  STL.64 [R1+0x5a08], R8 ;  /* 0x005a080801007387 */ /* 0x0043e40000100a00 */
[----:B-1----:R-:W-:-:S02]  /*a80d0*/  MOV R8, R7 ;  /* 0x0000000700087202 */ /* 0x002fc40000000f00 */
[----:B------:R-:W-:-:S05]  /*a80e0*/  MOV R9, R6 ;  /* 0x0000000600097202 */ /* 0x000fca0000000f00 */
[----:B------:R-:W-:Y:S01]  /*a80f0*/  STL.64 [R1+0x5a20], R8 ;  /* 0x005a200801007387 */ /* 0x000fe20000100a00 */
[----:B------:R1:W-:Y:S03]  /*a8100*/  STL.64 [R1+0x59e0], R12 ;  /* 0x0059e00c01007387 */ /* 0x0003e60000100a00 */
[----:B-1----:R-:W2:Y:S04]  /*a8110*/  LDL.64 R12, [R1+0x1c0] ;  /* 0x0001c000010c7983 */ /* 0x002ea80000100a00 */
[----:B--2---:R1:W-:Y:S04]  /*a8120*/  STL.64 [R1+0x5a00], R12 ;  /* 0x005a000c01007387 */ /* 0x0043e80000100a00 */
        /* <DEDUP_REMOVED lines=18> */
[----:B------:R-:W4:Y:S02]  /*a8250*/  LDL.LU R6, [R1+0x2f8] ;  /* 0x0002f80001067983 */ /* 0x000f240000300800 */
[----:B------:R-:W4:Y:S02]  /*a8260*/  LDL.LU R7, [R1+0x2fc] ;  /* 0x0002fc0001077983 */ /* 0x000f240000300800 */
[----:B------:R-:W-:Y:S01]  /*a8270*/  IMAD.MOV.U32 R8, RZ, RZ, R3 ;  /* 0x000000ffff087224 */ /* 0x000fe200078e0003 */
[----:B------:R-:W-:Y:S01]  /*a8280*/  MOV R9, R2 ;  /* 0x0000000200097202 */ /* 0x000fe20000000f00 */
[----:B----4-:R-:W-:Y:S01]  /*a8290*/  STL.64 [R1+0x59d8], R6 ;  /* 0x0059d80601007387 */ /* 0x010fe20000100a00 */
[----:B---3--:R1:W-:Y:S03]  /*a82a0*/  STL.64 [R1+0x59d0], R4 ;  /* 0x0059d00401007387 */ /* 0x0083e60000100a00 */
[----:B-1----:R-:W3:Y:S01]  /*a82b0*/  LDL.LU R4, [R1+0x300] ;  /* 0x0003000001047983 */ /* 0x002ee20000300800 */
[----:B------:R-:W3:Y:S02]  /*a82c0*/  LDL.LU R5, [R1+0x304] ;  /* 0x0003040001057983 */ /* 0x000ee40000300800 */
[----:B------:R-:W3:Y:S02]  /*a82d0*/  LDL.LU R6, [R1+0x308] ;  /* 0x0003080001067983 */ /* 0x000ee40000300800 */
[----:B------:R-:W3:Y:S01]  /*a82e0*/  LDL.LU R7, [R1+0x30c] ;  /* 0x00030c0001077983 */ /* 0x000ee20000300800 */
[----:B------:R-:W4:Y:S01]  /*a82f0*/  LDL.LU R16, [R1+0x2e0] ;  /* 0x0002e00001107983 */ /* 0x000f220000300800 */
[----:B------:R-:W4:Y:S02]  /*a8300*/  LDL.LU R17, [R1+0x2e4] ;  /* 0x0002e40001117983 */ /* 0x000f240000300800 */
[----:B------:R-:W4:Y:S02]  /*a8310*/  LDL.LU R18, [R1+0x2e8] ;  /* 0x0002e80001127983 */ /* 0x000f240000300800 */
[----:B------:R-:W4:Y:S01]  /*a8320*/  LDL.LU R19, [R1+0x2ec] ;  /* 0x0002ec0001137983 */ /* 0x000f220000300800 */
[----:B0-----:R-:W-:Y:S01]  /*a8330*/  STL.64 [R1+0x5868], R22 ;  /* 0x0058681601007387 */ /* 0x001fe20000100a00 */
[----:B------:R0:W-:Y:S03]  /*a8340*/  STL.64 [R1+0x5860], R20 ;  /* 0x0058601401007387 */ /* 0x0001e60000100a00 */
        /* <DEDUP_REMOVED lines=43> */
[----:B---3--:R-:W-:Y:S01]  /*a8600*/  STL.64 [R1+0x5918], R8 ;  /* 0x0059180801007387 */ /* 0x008fe20000100a00 */
[----:B------:R-:W2:Y:S02]  /*a8610*/  LDL.LU.64 R6, [R1+0x59d8] ;  /* 0x0059d80001067983 */ /* 0x000ea40000300a00 */
[----:B------:R-:W2:Y:S11]  /*a8620*/  LDL.LU.64 R4, [R1+0x59d0] ;  /* 0x0059d00001047983 */ /* 0x000eb60000300a00 */
[----:B------:R-:W-:Y:S08]  /*a8630*/  @!UPT UIADD3 URZ, URZ, URZ, URZ ;  /* 0x0000003f3f3ff290 */ /* 0x000ff0000fffe03f */
[----:B------:R0:W-:Y:S01]  /*a8640*/  STL.64 [R1+0x300], R12 ;  /* 0x0003000c01007387 */ /* 0x0001e20000100a00 */
[----:B------:R2:W-:Y:S03]  /*a8650*/  STL.64 [R1+0x308], R14 ;  /* 0x0003080e01007387 */ /* 0x0005e60000100a00 */
[----:B0-----:R-:W2:Y:S02]  /*a8660*/  LDL.LU.64 R12, [R1+0x59c8] ;  /* 0x0059c800010c7983 */ /* 0x001ea40000300a00 */
[C---:B--2---:R-:W-:Y:S02]  /*a8670*/  HMMA.16816.F32.BF16 R12, R24.reuse, R12, R4 ;  /* 0x0000000c180c723c */ /* 0x044fe40000041804 */
        /* <DEDUP_REMOVED lines=9> */
[----:B------:R-:W3:Y:S01]  /*a8710*/  LDL.LU.64 R18, [R1+0x59b8] ;  /* 0x0059b80001127983 */ /* 0x000ee20000300a00 */
[----:B------:R-:W3:Y:S11]  /*a8720*/  LDL.LU.64 R16, [R1+0x59b0] ;  /* 0x0059b00001107983 */ /* 0x000ef60000300a00 */
[----:B------:R-:W-:Y:S10]  /*a8730*/  @!UPT UIADD3 URZ, URZ, URZ, URZ ;  /* 0x0000003f3f3ff290 */ /* 0x000ff4000fffe03f */
        /* <DEDUP_REMOVED lines=17> */
[----:B---3--:R-:W-:Y:S02]  /*a8850*/  HMMA.16816.F32.BF16 R24, R24, R4, R16 ;  /* 0x000000041818723c */ /* 0x008fe40000041810 */
[----:B------:R-:W3:Y:S01]  /*a8860*/  LDL.LU.64 R16, [R1+0x5970] ;  /* 0x0059700001107983 */ /* 0x000ee20000300a00 */
[----:B-1----:R-:W3:Y:S02]  /*a8870*/  LDL.LU.64 R6, [R1+0x5968] ;  /* 0x0059680001067983 */ /* 0x002ee40000300a00 */
[----:B------:R-:W3:Y:S11]  /*a8880*/  LDL.LU.64 R4, [R1+0x5960] ;  /* 0x0059600001047983 */ /* 0x000ef60000300a00 */
[----:B------:R-:W-:Y:S07]  /*a8890*/  @!UPT UIADD3 URZ, URZ, URZ, URZ ;  /* 0x0000003f3f3ff290 */ /* 0x000fee000fffe03f */
[----:B------:R0:W-:Y:S01]  /*a88a0*/  STL.64 [R1+0x2c0], R24 ;  /* 0x0002c01801007387 */ /* 0x0001e20000100a00 */
[----:B------:R1:W-:Y:S03]  /*a88b0*/  STL.64 [R1+0x2c8], R26 ;  /* 0x0002c81a01007387 */ /* 0x0003e60000100a00 */
[----:B0-----:R-:W4:Y:S01]  /*a88c0*/  LDL.LU R24, [R1+0x290] ;  /* 0x0002900001187983 */ /* 0x001f220000300800 */
[----:B------:R-:W4:Y:S02]  /*a88d0*/  LDL.LU R25, [R1+0x294] ;  /* 0x0002940001197983 */ /* 0x000f240000300800 */
[----:B-1----:R-:W4:Y:S02]  /*a88e0*/  LDL.LU R26, [R1+0x298] ;  /* 0x00029800011a7983 */ /* 0x002f240000300800 */
[----:B------:R-:W4:Y:S01]  /*a88f0*/  LDL.LU R27, [R1+0x29c] ;  /* 0x00029c00011b7983 */ /* 0x000f220000300800 */
[----:B---3--:R-:W-:Y:S01]  /*a8900*/  HMMA.16816.F32.BF16 R16, R4, R16, R20 ;  /* 0x000000100410723c */ /* 0x008fe20000041814 */
[----:B------:R-:W3:Y:S01]  /*a8910*/  LDL.LU.64 R22, [R1+0x5958] ;  /* 0x0059580001167983 */ /* 0x000ee20000300a00 */
[----:B------:R-:W3:Y:S11]  /*a8920*/  LDL.LU.64 R20, [R1+0x5950] ;  /* 0x0059500001147983 */ /* 0x000ef60000300a00 */
[----:B------:R-:W-:Y:S10]  /*a8930*/  @!UPT UIADD3 URZ, URZ, URZ, URZ ;  /* 0x0000003f3f3ff290 */ /* 0x000ff4000fffe03f */
[----:B------:R0:W-:Y:S01]  /*a8940*/  STL.64 [R1+0x2b0], R16 ;  /* 0x0002b01001007387 */ /* 0x0001e20000100a00 */
[----:B------:R1:W-:Y:S03]  /*a8950*/  STL.64 [R1+0x2b8], R18 ;  /* 0x0002b81201007387 */ /* 0x0003e60000100a00 */
[----:B0-----:R-:W3:Y:S01]  /*a8960*/  LDL.LU.64 R16, [R1+0x5948] ;  /* 0x0059480001107983 */ /* 0x001ee20000300a00 */
[----:B------:R-:W-:Y:S02]  /*a8970*/  MOV R8, R29 ;  /* 0x0000001d00087202 */ /* 0x000fe40000000f00 */
[----:B------:R-:W-:-:S07]  /*a8980*/  MOV R9, R28 ;  /* 0x0000001c00097202 */ /* 0x000fce0000000f00 */
[C---:B----4-:R-:W-:Y:S08]  /*a8990*/  HMMA.16816.F32.BF16 R8, R4.reuse, R8, R24 ;  /* 0x000000080408723c */ /* 0x050ff00000041818 */
[----:B---3--:R-:W-:Y:S11]  /*a89a0*/  HMMA.16816.F32.BF16 R20, R4, R16, R20 ;  /* 0x000000100414723c */ /* 0x008ff60000041814 */
[----:B------:R-:W-:Y:S11]  /*a89b0*/  @!UPT UIADD3 URZ, URZ, URZ, URZ ;  /* 0x0000003f3f3ff290 */ /* 0x000ff6000fffe03f */
[----:B------:R-:W-:Y:S01]  /*a89c0*/  @!UPT UIADD3 URZ, URZ, URZ, URZ ;  /* 0x0000003f3f3ff290 */ /* 0x000fe2000fffe03f */
[----:B------:R0:W-:Y:S01]  /*a89d0*/  STL.64 [R1+0x2a0], R20 ;  /* 0x0002a01401007387 */ /* 0x0001e20000100a00 */
[----:B------:R-:W-:Y:S02]  /*a89e0*/  STL.64 [R1+0x2a8], R22 ;  /* 0x0002a81601007387 */ /* 0x000fe40000100a00 */
[----:B-1----:R-:W3:Y:S01]  /*a89f0*/  LDL.LU.64 R18, [R1+0x5940] ;  /* 0x0059400001127983 */ /* 0x002ee20000300a00 */
[----:B0-----:R-:W-:Y:S02]  /*a8a00*/  MOV R21, R16 ;  /* 0x0000001000157202 */ /* 0x001fe40000000f00 */
[----:B------:R-:W-:Y:S02]  /*a8a10*/  MOV R20, R17 ;  /* 0x0000001100147202 */ /* 0x000fe40000000f00 */
[----:B------:R-:W2:Y:S03]  /*a8a20*/  LDL.LU.64 R16, [R1+0x5938] ;  /* 0x0059380001107983 */ /* 0x000ea60000300a00 */
[----:B------:R0:W-:Y:S02]  /*a8a30*/  STL.64 [R1+0x58c8], R20 ;  /* 0x0058c81401007387 */ /* 0x0001e40000100a00 */
[----:B0-----:R-:W4:Y:S01]  /*a8a40*/  LDL.LU R20, [R1+0x5f0] ;  /* 0x0005f00001147983 */ /* 0x001f220000300800 */
[----:B------:R0:W-:Y:S02]  /*a8a50*/  STL.64 [R1+0x290], R8 ;  /* 0x0002900801007387 */ /* 0x0001e40000100a00 */
[----:B------:R1:W-:Y:S02]  /*a8a60*/  STL.64 [R1+0x298], R10 ;  /* 0x0002980a01007387 */ /* 0x0003e40000100a00 */
[----:B------:R-:W4:Y:S01]  /*a8a70*/  LDL.LU R21, [R1+0x5f4] ;  /* 0x0005f40001157983 */ /* 0x000f220000300800 */
[----:B------:R-:W2:Y:S01]  /*a8a80*/  LDL.LU R22, [R1+0x5f8] ;  /* 0x0005f80001167983 */ /* 0x000ea20000300800 */
[----:B------:R-:W2:Y:S03]  /*a8a90*/  LDL.LU R23, [R1+0x5fc] ;  /* 0x0005fc0001177983 */ /* 0x000ea60000300800 */
[----:B0-----:R-:W3:Y:S01]  /*a8aa0*/  LDL.LU R8, [R1+0x270] ;  /* 0x0002700001087983 */ /* 0x001ee20000300800 */
[----:B------:R-:W3:Y:S02]  /*a8ab0*/  LDL.LU R9, [R1+0x274] ;  /* 0x0002740001097983 */ /* 0x000ee40000300800 */
[----:B-1----:R-:W3:Y:S02]  /*a8ac0*/  LDL.LU R10, [R1+0x278] ;  /* 0x00027800010a7983 */ /* 0x002ee40000300800 */
[----:B------:R-:W3:Y:S01]  /*a8ad0*/  LDL.LU R11, [R1+0x27c] ;  /* 0x00027c00010b7983 */ /* 0x000ee20000300800 */
[----:B--2---:R-:W-:Y:S01]  /*a8ae0*/  STL.64 [R1+0x58d8], R22 ;  /* 0x0058d81601007387 */ /* 0x004fe20000100a00 */
[----:B----4-:R0:W-:Y:S02]  /*a8af0*/  STL.64 [R1+0x58d0], R20 ;  /* 0x0058d01401007387 */ /* 0x0101e40000100a00 */
[----:B------:R-:W2:Y:S02]  /*a8b00*/  LDL.LU R24, [R1+0x260] ;  /* 0x0002600001187983 */ /* 0x000ea40000300800 */
[----:B------:R-:W2:Y:S01]  /*a8b10*/  LDL.LU R25, [R1+0x264] ;  /* 0x0002640001197983 */ /* 0x000ea20000300800 */
[----:B------:R-:W2:Y:S01]  /*a8b20*/  LDL.LU R26, [R1+0x268] ;  /* 0x00026800011a7983 */ /* 0x000ea20000300800 */
[----:B------:R-:W2:Y:S01]  /*a8b30*/  LDL.LU R27, [R1+0x26c] ;  /* 0x00026c00011b7983 */ /* 0x000ea20000300800 */
[----:B0-----:R-:W-:-:S02]  /*a8b40*/  MOV R20, R3 ;  /* 0x0000000300147202 */ /* 0x001fc40000000f00 */
[----:B------:R-:W-:-:S05]  /*a8b50*/  MOV R21, R2 ;  /* 0x0000000200157202 */ /* 0x000fca0000000f00 */
[----:B------:R0:W-:Y:S04]  /*a8b60*/  STL.64 [R1+0x58e8], R20 ;  /* 0x0058e81401007387 */ /* 0x0001e80000100a00 */
[----:B0-----:R-:W4:Y:S01]  /*a8b70*/  LDL.64 R20, [R1+0x1e0] ;  /* 0x0001e00001147983 */ /* 0x001f220000100a00 */
[C---:B------:R-:W-:Y:S03]  /*a8b80*/  HMMA.16816.F32.BF16 R12, R4.reuse, R16, R12 ;  /* 0x00000010040c723c */ /* 0x040fe6000004180c */
[----:B----4-:R0:W-:Y:S04]  /*a8b90*/  STL.64 [R1+0x5900], R20 ;  /* 0x0059001401007387 */ /* 0x0101e80000100a00 */
[----:B0-----:R-:W4:Y:S11]  /*a8ba0*/  LDL.64 R20, [R1+0x30] ;  /* 0x0000300001147983 */ /* 0x001f360000100a00 */
[----:B------:R-:W-:Y:S05]  /*a8bb0*/  @!UPT UIADD3 URZ, URZ, URZ, URZ ;  /* 0x0000003f3f3ff290 */ /* 0x000fea000fffe03f */
[----:B------:R-:W-:Y:S02]  /*a8bc0*/  STL.64 [R1+0x280], R12 ;  /* 0x0002800c01007387 */ /* 0x000fe40000100a00 */
[----:B------:R0:W-:Y:S02]  /*a8bd0*/  STL.64 [R1+0x288], R14 ;  /* 0x0002880e01007387 */ /* 0x0001e40000100a00 */
[----:B0-----:R-:W2:Y:S01]  /*a8be0*/  LDL.LU.64 R14, [R1+0x5930] ;  /* 0x00593000010e7983 */ /* 0x001ea20000300a00 */
[----:B------:R-:W2:Y:S02]  /*a8bf0*/  LDL.LU.64 R12, [R1+0x5928] ;  /* 0x00592800010c7983 */ /* 0x000ea40000300a00 */
[----:B---3--:R-:W-:Y:S02]  /*a8c00*/  STL.64 [R1+0x5818], R18 ;  /* 0x0058181201007387 */ /* 0x008fe40000100a00 */
[----:B------:R0:W-:Y:S02]  /*a8c10*/  STL.64 [R1+0x5810], R16 ;  /* 0x0058101001007387 */ /* 0x0001e40000100a00 */
[----:B0-----:R-:W3:Y:S04]  /*a8c20*/  LDL.64 R16, [R1+0x1b0] ;  /* 0x0001b00001107983 */ /* 0x001ee80000100a00 */
[----:B---3--:R0:W-:Y:S04]  /*a8c30*/  STL.64 [R1+0x58e0], R16 ;  /* 0x0058e01001007387 */ /* 0x0081e80000100a00 */
        /* <DEDUP_REMOVED lines=21> */
[----:B------:R-:W-:Y:S02]  /*a8d90*/  STL.64 [R1+0x5808], R14 ;  /* 0x0058080e01007387 */ /* 0x000fe40000100a00 */
[----:B------:R0:W-:Y:S02]  /*a8da0*/  STL.64 [R1+0x5800], R12 ;  /* 0x0058000c01007387 */ /* 0x0001e40000100a00 */
[----:B0-----:R-:W3:Y:S01]  /*a8db0*/  LDL.LU R12, [R1+0x5e0] ;  /* 0x0005e000010c7983 */ /* 0x001ee20000300800 */
[----:B------:R-:W3:Y:S02]  /*a8dc0*/  LDL.LU R13, [R1+0x5e4] ;  /* 0x0005e400010d7983 */ /* 0x000ee40000300800 */
[----:B------:R-:W3:Y:S02]  /*a8dd0*/  LDL.LU R14, [R1+0x5e8] ;  /* 0x0005e800010e7983 */ /* 0x000ee40000300800 */
[----:B------:R-:W3:Y:S01]  /*a8de0*/  LDL.LU R15, [R1+0x5ec] ;  /* 0x0005ec00010f7983 */ /* 0x000ee20000300800 */
[----:B----4-:R-:W-:Y:S01]  /*a8df0*/  MOV R2, R20 ;  /* 0x0000001400027202 */ /* 0x010fe20000000f00 */
[C---:B--2---:R-:W-:Y:S08]  /*a8e00*/  HMMA.16816.F32.BF16 R24, R4.reuse, R8, R24 ;  /* 0x000000080418723c */ /* 0x044ff00000041818 */
[C---:B------:R-:W-:Y:S11]  /*a8e10*/  HMMA.16816.F32.BF16 R16, R4.reuse, R20, R16 ;  /* 0x000000140410723c */ /* 0x040ff60000041810 */
[----:B------:R-:W-:Y:S04]  /*a8e20*/  @!UPT UIADD3 URZ, URZ, URZ, URZ ;  /* 0x0000003f3f3ff290 */ /* 0x000fe8000fffe03f */
[----:B------:R-:W-:Y:S01]  /*a8e30*/  STL.64 [R1+0x260], R24 ;  /* 0x0002601801007387 */ /* 0x000fe20000100a00 */
[----:B------:R-:W-:Y:S02]  /*a8e40*/  STL.64 [R1+0x268], R26 ;  /* 0x0002681a01007387 */ /* 0x000fe40000100a00 */
[----:B------:R0:W1:Y:S04]  /*a8e50*/  LDSM.16.M88.4 R24, [R0+0x46080] ;  /* 0x046080000018783b */ /* 0x0000680000000200 */
[----:B0-----:R-:W-:Y:S01]  /*a8e60*/  IMAD.MOV.U32 R0, RZ, RZ, R21 ;  /* 0x000000ffff007224 */ /* 0x001fe200078e0015 */
[----:B-1----:R-:W-:Y:S01]  /*a8e70*/  STL.64 [R1+0x5700], R26 ;  /* 0x0057001a01007387 */ /* 0x002fe20000100a00 */
[----:B------:R0:W-:Y:S03]  /*a8e80*/  STL.64 [R1+0x56f8], R24 ;  /* 0x0056f81801007387 */ /* 0x0001e60000100a00 */
[----:B0-----:R-:W2:Y:S01]  /*a8e90*/  LDL.LU.64 R24, [R1+0x160] ;  /* 0x0001600001187983 */ /* 0x001ea20000300a00 */
[----:B------:R-:W-:Y:S02]  /*a8ea0*/  STL.64 [R1+0x250], R16 ;  /* 0x0002501001007387 */ /* 0x000fe40000100a00 */
[----:B------:R0:W-:Y:S02]  /*a8eb0*/  STL.64 [R1+0x258], R18 ;  /* 0x0002581201007387 */ /* 0x0001e40000100a00 */
[----:B0-----:R-:W4:Y:S01]  /*a8ec0*/  LDL.LU.64 R18, [R1+0x5910] ;  /* 0x0059100001127983 */ /* 0x001f220000300a00 */
[----:B------:R-:W4:Y:S02]  /*a8ed0*/  LDL.LU.64 R16, [R1+0x5908] ;  /* 0x0059080001107983 */ /* 0x000f240000300a00 */
[----:B------:R-:W4:Y:S02]  /*a8ee0*/  LDL.LU.64 R20, [R1+0x5900] ;  /* 0x0059000001147983 */ /* 0x000f240000300a00 */
[----:B------:R-:W-:Y:S01]  /*a8ef0*/  STL [R1+0x57e4], R0 ;  /* 0x0057e40001007387 */ /* 0x000fe20000100800 */
[----:B------:R-:W-:Y:S01]  /*a8f00*/  STL [R1+0x57e0], R2 ;  /* 0x0057e00201007387 */ /* 0x000fe20000100800 */
        /* <DEDUP_REMOVED lines=11> */
[----:B--2---:R-:W-:Y:S01]  /*a8fc0*/  STL.64 [R1+0x58b8], R24 ;  /* 0x0058b81801007387 */ /* 0x004fe20000100a00 */
[C---:B----4-:R-:W-:Y:S02]  /*a8fd0*/  HMMA.16816.F32.BF16 R20, R4.reuse, R20, R16 ;  /* 0x000000140414723c */ /* 0x050fe40000041810 */
[----:B------:R-:W2:Y:S11]  /*a8fe0*/  LDL.LU.64 R16, [R1+0x58e0] ;  /* 0x0058e00001107983 */ /* 0x000eb60000300a00 */
[----:B------:R-:W-:Y:S10]  /*a8ff0*/  @!UPT UIADD3 URZ, URZ, URZ, URZ ;  /* 0x0000003f3f3ff290 */ /* 0x000ff4000fffe03f */
[----:B------:R-:W-:Y:S01]  /*a9000*/  STL.64 [R1+0x660], R20 ;  /* 0x0006601401007387 */ /* 0x000fe20000100a00 */
[----:B------:R0:W-:Y:S03]  /*a9010*/  STL.64 [R1+0x668], R22 ;  /* 0x0006681601007387 */ /* 0x0001e60000100a00 */
[----:B0-----:R-:W4:Y:S01]  /*a9020*/  LDL.LU.64 R22, [R1+0x58d8] ;  /* 0x0058d80001167983 */ /* 0x001f220000300a00 */
[----:B------:R-:W4:Y:S01]  /*a9030*/  LDL.LU.64 R20, [R1+0x58d0] ;  /* 0x0058d00001147983 */ /* 0x000f220000300a00 */
[----:B---3--:R-:W-:Y:S02]  /*a9040*/  MOV R24, R11 ;  /* 0x0000000b00187202 */ /* 0x008fe40000000f00 */
[----:B------:R-:W-:Y:S01]  /*a9050*/  MOV R25, R10 ;  /* 0x0000000a00197202 */ /* 0x000fe20000000f00 */
[----:B--2---:R-:W-:Y:S01]  /*a9060*/  HMMA.16816.F32.BF16 R12, R4, R16, R12 ;  /* 0x00000010040c723c */ /* 0x004fe2000004180c */
[----:B------:R-:W-:-:S02]  /*a9070*/  MOV R11, R16 ;  /* 0x00000010000b7202 */ /* 0x000fc40000000f00 */
[----:B------:R-:W-:-:S05]  /*a9080*/  MOV R10, R17 ;  /* 0x00000011000a7202 */ /* 0x000fca0000000f00 */
[----:B----4-:R-:W-:Y:S01]  /*a9090*/  HMMA.16816.F32.BF16 R24, R4, R24, R20 ;  /* 0x000000180418723c */ /* 0x010fe20000041814 */
[----:B------:R-:W2:Y:S11]  /*a90a0*/  LDL.LU.64 R20, [R1+0x58c8] ;  /* 0x0058c80001147983 */ /* 0x000eb60000300a00 */
[----:B------:R-:W-:Y:S11]  /*a90b0*/  @!UPT UIADD3 URZ, URZ, URZ, URZ ;  /* 0x0000003f3f3ff290 */ /* 0x000ff6000fffe03f */
[----:B------:R-:W-:Y:S01]  /*a90c0*/  STL.64 [R1+0x650], R24 ;  /* 0x0006501801007387 */ /* 0x000fe20000100a00 */
[----:B------:R-:W-:Y:S02]  /*a90d0*/  STL.64 [R1+0x658], R26 ;  /* 0x0006581a01007387 */ /* 0x000fe40000100a00 */
[----:B------:R0:W-:Y:S02]  /*a90e0*/  STL.64 [R1+0x640], R12 ;  /* 0x0006400c01007387 */ /* 0x0001e40000100a00 */
[----:B------:R1:W-:Y:S01]  /*a90f0*/  STL.64 [R1+0x648], R14 ;  /* 0x0006480e01007387 */ /* 0x0003e20000100a00 */
[----:B------:R-:W3:Y:S04]  /*a9100*/  LDL.64 R16, [R1] ;  /* 0x0000000001107983 */ /* 0x000ee80000100a00 */
[----:B---3--:R2:W-:Y:S01]  /*a9110*/  STL.64 [R1+0x5830], R16 ;  /* 0x0058301001007387 */ /* 0x0085e20000100a00 */
[----:B0-----:R-:W3:Y:S02]  /*a9120*/  LDL.LU R12, [R1+0x530] ;  /* 0x00053000010c7983 */ /* 0x001ee40000300800 */
[----:B------:R-:W3:Y:S02]  /*a9130*/  LDL.LU R13, [R1+0x534] ;  /* 0x00053400010d7983 */ /* 0x000ee40000300800 */
[----:B-1----:R-:W4:Y:S01]  /*a9140*/  LDL.LU R14, [R1+0x538] ;  /* 0x00053800010e7983 */ /* 0x002f220000300800 */
[----:B------:R-:W4:Y:S01]  /*a9150*/  LDL.LU R15, [R1+0x53c] ;  /* 0x00053c00010f7983 */ /* 0x000f220000300800 */
[----:B--2---:R-:W-:-:S02]  /*a9160*/  MOV R17, R20 ;  /* 0x0000001400117202 */ /* 0x004fc40000000f00 */
[----:B------:R-:W-:Y:S01]  /*a9170*/  MOV R16, R21 ;  /* 0x0000001500107202 */ /* 0x000fe20000000f00 */
[----:B------:R-:W2:Y:S01]  /*a9180*/  LDL.LU R20, [R1+0x240] ;  /* 0x0002400001147983 */ /* 0x000ea20000300800 */
[----:B------:R-:W2:Y:S02]  /*a9190*/  LDL.LU R21, [R1+0x244] ;  /* 0x0002440001157983 */ /* 0x000ea40000300800 */
[----:B------:R-:W2:Y:S02]  /*a91a0*/  LDL.LU R22, [R1+0x248] ;  /* 0x0002480001167983 */ /* 0x000ea40000300800 */
[----:B------:R-:W2:Y:S02]  /*a91b0*/  LDL.LU R23, [R1+0x24c] ;  /* 0x00024c0001177983 */ /* 0x000ea40000300800 */
[----:B--2---:R-:W-:Y:S01]  /*a91c0*/  STL.64 [R1+0x5878], R22 ;  /* 0x0058781601007387 */ /* 0x004fe20000100a00 */
[----:B------:R0:W-:Y:S03]  /*a91d0*/  STL.64 [R1+0x5870], R20 ;  /* 0x0058701401007387 */ /* 0x0001e60000100a00 */
[----:B0-----:R-:W2:Y:S04]  /*a91e0*/  LDL.64 R20, [R1+0x170] ;  /* 0x0001700001147983 */ /* 0x001ea80000100a00 */
[----:B--2---:R0:W-:Y:S04]  /*a91f0*/  STL.64 [R1+0x5888], R20 ;  /* 0x0058881401007387 */ /* 0x0041e80000100a00 */
[----:B0-----:R-:W2:Y:S04]  /*a9200*/  LDL.64 R20, [R1+0x180] ;  /* 0x0001800001147983 */ /* 0x001ea80000100a00 */
[----:B--2---:R-:W-:Y:S01]  /*a9210*/  STL.64 [R1+0x58a0], R20 ;  /* 0x0058a01401007387 */ /* 0x004fe20000100a00 */
[----:B------:R0:W-:Y:S03]  /*a9220*/  STL.64 [R1+0x5848], R16 ;  /* 0x0058481001007387 */ /* 0x0001e60000100a00 */
[----:B0-----:R-:W2:Y:S04]  /*a9230*/  LDL.64 R16, [R1+0x20] ;  /* 0x0000200001107983 */ /* 0x001ea80000100a00 */
[----:B--2---:R0:W-:Y:S04]  /*a9240*/  STL.64 [R1+0x5880], R16 ;  /* 0x0058801001007387 */ /* 0x0041e80000100a00 */
[----:B0-----:R-:W2:Y:S01]  /*a9250*/  LDL.LU R16, [R1+0x5a0] ;  /* 0x0005a00001107983 */ /* 0x001ea20000300800 */
[----:B------:R-:W2:Y:S02]  /*a9260*/  LDL.LU R17, [R1+0x5a4] ;  /* 0x0005a40001117983 */ /* 0x000ea40000300800 */
[----:B------:R-:W2:Y:S02]  /*a9270*/  LDL.LU R18, [R1+0x5a8] ;  /* 0x0005a80001127983 */ /* 0x000ea40000300800 */
[----:B------:R-:W2:Y:S01]  /*a9280*/  LDL.LU R19, [R1+0x5ac] ;  /* 0x0005ac0001137983 */ /* 0x000ea20000300800 */
[----:B------:R-:W2:Y:S04]  /*a9290*/  LDL.64 R20, [R1+0x190] ;  /* 0x0001900001147983 */ /* 0x000ea80000100a00 */
[----:B------:R-:W3:Y:S04]  /*a92a0*/  LDL.64 R24, [R1+0x1a0] ;  /* 0x0001a00001187983 */ /* 0x000ee80000100a00 */
[----:B--2---:R0:W-:Y:S04]  /*a92b0*/  STL.64 [R1+0x58c0], R20 ;  /* 0x0058c01401007387 */ /* 0x0041e80000100a00 */
        /* <DEDUP_REMOVED lines=35> */
[----:B------:R-:W-:Y:S01]  /*a94f0*/  STL [R1+0x57f4], R10 ;  /* 0x0057f40a01007387 */ /* 0x000fe20000100800 */
[----:B------:R-:W-:Y:S02]  /*a9500*/  STL [R1+0x57f0], R11 ;  /* 0x0057f00b01007387 */ /* 0x000fe40000100800 */
[----:B------:R0:W-:Y:S02]  /*a9510*/  STL.64 [R1+0x630], R20 ;  /* 0x0006301401007387 */ /* 0x0001e40000100a00 */
[----:B------:R-:W-:Y:S01]  /*a9520*/  STL.64 [R1+0x638], R22 ;  /* 0x0006381601007387 */ /* 0x000fe20000100a00 */
[----:B0-----:R-:W2:Y:S01]  /*a9530*/  LDL.LU.64 R20, [R1+0x58c0] ;  /* 0x0058c00001147983 */ /* 0x001ea20000300a00 */
[----:B------:R-:W-:-:S02]  /*a9540*/  MOV R28, R24 ;  /* 0x00000018001c7202 */ /* 0x000fc40000000f00 */
[----:B------:R-:W-:Y:S02]  /*a9550*/  MOV R27, R25 ;  /* 0x00000019001b7202 */ /* 0x000fe40000000f00 */
[----:B------:R-:W4:Y:S01]  /*a9560*/  LDL.LU.64 R24, [R1+0x58b8] ;  /* 0x0058b80001187983 */ /* 0x000f220000300a00 */
        /* <DEDUP_REMOVED lines=25> */
[----:B0-----:R-:W3:Y:S01]  /*a9700*/  LDL.LU.64 R16, [R1+0x5880] ;  /* 0x0058800001107983 */ /* 0x001ee20000300a00 */
[----:B------:R-:W4:Y:S02]  /*a9710*/  LDL.LU.64 R22, [R1+0x5878] ;  /* 0x0058780001167983 */ /* 0x000f240000300a00 */
[----:B------:R-:W4:Y:S02]  /*a9720*/  LDL.LU.64 R20, [R1+0x5870] ;  /* 0x0058700001147983 */ /* 0x000f240000300a00 */
[----:B----4-:R-:W-:Y:S01]  /*a9730*/  HMMA.16816.F32.BF16 R4, R4, R24, R20 ;  /* 0x000000180404723c */ /* 0x010fe20000041814 */
[----:B------:R-:W3:Y:S01]  /*a9740*/  LDL.LU.64 R22, [R1+0x5868] ;  /* 0x0058680001167983 */ /* 0x000ee20000300a00 */
[----:B------:R-:W3:Y:S11]  /*a9750*/  LDL.LU.64 R20, [R1+0x5860] ;  /* 0x0058600001147983 */ /* 0x000ef60000300a00 */
[----:B------:R-:W-:Y:S10]  /*a9760*/  @!UPT UIADD3 URZ, URZ, URZ, URZ ;  /* 0x0000003f3f3ff290 */ /* 0x000ff4000fffe03f */
[----:B------:R-:W-:Y:S01]  /*a9770*/  STL.64 [R1+0x240], R4 ;  /* 0x0002400401007387 */ /* 0x000fe20000100a00 */
[----:B------:R0:W-:Y:S03]  /*a9780*/  STL.64 [R1+0x248], R6 ;  /* 0x0002480601007387 */ /* 0x0001e60000100a00 */
[----:B0-----:R-:W2:Y:S01]  /*a9790*/  LDL R7, [R1+0xe10] ;  /* 0x000e100001077983 */ /* 0x001ea20000100800 */
[C---:B---3--:R-:W-:Y:S03]  /*a97a0*/  HMMA.16816.F32.BF16 R12, R20.reuse, R16, R12 ;  /* 0x00000010140c723c */ /* 0x048fe6000004180c */
[----:B--2---:R0:W-:Y:S01]  /*a97b0*/  STL [R1+0x57fc], R7 ;  /* 0x0057fc0701007387 */ /* 0x0041e20000100800 */
[----:B------:R-:W2:Y:S02]  /*a97c0*/  LDL.LU R4, [R1+0x520] ;  /* 0x0005200001047983 */ /* 0x000ea40000300800 */
[----:B------:R-:W2:Y:S02]  /*a97d0*/  LDL.LU R5, [R1+0x524] ;  /* 0x0005240001057983 */ /* 0x000ea40000300800 */
[----:B------:R-:W2:Y:S01]  /*a97e0*/  LDL.LU R6, [R1+0x528] ;  /* 0x0005280001067983 */ /* 0x000ea20000300800 */
[----:B0-----:R-:W2:Y:S01]  /*a97f0*/  LDL.LU R7, [R1+0x52c] ;  /* 0x00052c0001077983 */ /* 0x001ea20000300800 */
[----:B------:R0:W-:Y:S11]  /*a9800*/  STL.64 [R1+0x5710], R24 ;  /* 0x0057101801007387 */ /* 0x0001f60000100a00 */
[----:B------:R-:W-:Y:S02]  /*a9810*/  @!UPT UIADD3 URZ, URZ, URZ, URZ ;  /* 0x0000003f3f3ff290 */ /* 0x000fe4000fffe03f */
[----:B------:R-:W-:Y:S02]  /*a9820*/  STL.64 [R1+0x5f0], R12 ;  /* 0x0005f00c01007387 */ /* 0x000fe40000100a00 */
[----:B------:R1:W-:Y:S01]  /*a9830*/  STL.64 [R1+0x5f8], R14 ;  /* 0x0005f80e01007387 */ /* 0x0003e20000100a00 */
[----:B0-----:R-:W-:Y:S02]  /*a9840*/  MOV R25, R16 ;  /* 0x0000001000197202 */ /* 0x001fe40000000f00 */
[----:B------:R-:W-:Y:S01]  /*a9850*/  MOV R24, R17 ;  /* 0x0000001100187202 */ /* 0x000fe20000000f00 */
[----:B-1----:R-:W3:Y:S01]  /*a9860*/  LDL.LU.64 R14, [R1+0x5858] ;  /* 0x00585800010e7983 */ /* 0x002ee20000300a00 */
        /* <DEDUP_REMOVED lines=18> */
[----:B------:R-:W3:Y:S02]  /*a9990*/  LDL.LU.64 R16, [R1+0x5810] ;  /* 0x0058100001107983 */ /* 0x000ee40000300a00 */
[C---:B---3--:R-:W-:Y:S11]  /*a99a0*/  HMMA.16816.F32.BF16 R12, R20.reuse, R16, R12 ;  /* 0x00000010140c723c */ /* 0x048ff6000004180c */
[----:B------:R-:W-:Y:S11]  /*a99b0*/  @!UPT UIADD3 URZ, URZ, URZ, URZ ;  /* 0x0000003f3f3ff290 */ /* 0x000ff6000fffe03f */
[----:B------:R-:W-:Y:S01]  /*a99c0*/  @!UPT UIADD3 URZ, URZ, URZ, URZ ;  /* 0x0000003f3f3ff290 */ /* 0x000fe2000fffe03f */
[----:B------:R-:W-:Y:S01]  /*a99d0*/  STL.64 [R1+0x5c0], R12 ;  /* 0x0005c00c01007387 */ /* 0x000fe20000100a00 */
[----:B------:R0:W-:Y:S03]  /*a99e0*/  STL.64 [R1+0x5c8], R14 ;  /* 0x0005c80e01007387 */ /* 0x0001e60000100a00 */
[----:B0-----:R-:W3:Y:S01]  /*a99f0*/  LDL.LU.64 R14, [R1+0x5808] ;  /* 0x00580800010e7983 */ /* 0x001ee20000300a00 */
[----:B------:R-:W2:Y:S02]  /*a9a00*/  LDL.LU.64 R12, [R1+0x5800] ;  /* 0x00580000010c7983 */ /* 0x000ea40000300a00 */
[----:B----4-:R-:W-:Y:S02]  /*a9a10*/  STL.64 [R1+0x56b0], R18 ;  /* 0x0056b01201007387 */ /* 0x010fe40000100a00 */
        /* <DEDUP_REMOVED lines=10> */
[----:B0-----:R-:W2:Y:S01]  /*a9ac0*/  LDL.LU R7, [R1+0x57fc] ;  /* 0x0057fc0001077983 */ /* 0x001ea20000300800 */
[----:B---3--:R-:W-:Y:S02]  /*a9ad0*/  STL.64 [R1+0x56c0], R14 ;  /* 0x0056c00e01007387 */ /* 0x008fe40000100a00 */
[----:B------:R4:W-:Y:S02]  /*a9ae0*/  STL.64 [R1+0x56b8], R12 ;  /* 0x0056b80c01007387 */ /* 0x0009e40000100a00 */
[----:B----4-:R-:W-:Y:S01]  /*a9af0*/  HMMA.16816.F32.BF16 R12, R20, R8, R16 ;  /* 0x00000008140c723c */ /* 0x010fe20000041810 */
[----:B------:R-:W-:Y:S06]  /*a9b00*/  STL.64 [R1+0x57a8], R8 ;  /* 0x0057a80801007387 */ /* 0x000fec0000100a00 */
[----:B------:R-:W-:-:S02]  /*a9b10*/  MOV R16, R28 ;  /* 0x0000001c00107202 */ /* 0x000fc40000000f00 */
[----:B------:R-:W-:Y:S11]  /*a9b20*/  MOV R17, R10 ;  /* 0x0000000a00117202 */ /* 0x000ff60000000f00 */
[----:B------:R-:W-:Y:S03]  /*a9b30*/  @!UPT UIADD3 URZ, URZ, URZ, URZ ;  /* 0x0000003f3f3ff290 */ /* 0x000fe6000fffe03f */
[----:B------:R-:W-:Y:S01]  /*a9b40*/  STL.64 [R1+0x5a0], R12 ;  /* 0x0005a00c01007387 */ /* 0x000fe20000100a00 */
[----:B------:R-:W-:Y:S02]  /*a9b50*/  STL.64 [R1+0x5a8], R14 ;  /* 0x0005a80e01007387 */ /* 0x000fe40000100a00 */
[----:B------:R-:W3:Y:S02]  /*a9b60*/  LDL.LU R28, [R1+0x57f8] ;  /* 0x0057f800011c7983 */ /* 0x000ee40000300800 */
[----:B------:R-:W4:Y:S01]  /*a9b70*/  LDL.LU R10, [R1+0x57f4] ;  /* 0x0057f400010a7983 */ /* 0x000f220000300800 */
[----:B------:R0:W-:Y:S04]  /*a9b80*/  STL.64 [R1+0x56c8], R16 ;  /* 0x0056c81001007387 */ /* 0x0001e80000100a00 */
[----:B0-----:R-:W3:Y:S04]  /*a9b90*/  LDL.64 R16, [R1+0x10] ;  /* 0x0000100001107983 */ /* 0x001ee80000100a00 */
[----:B--2---:R-:W0:Y:S04]  /*a9ba0*/  LDSM.16.M88.4 R4, [R7+0x47080] ;  /* 0x047080000704783b */ /* 0x004e280000000200 */
[----:B---3--:R1:W-:Y:S01]  /*a9bb0*/  STL.64 [R1+0x56e0], R16 ;  /* 0x0056e01001007387 */ /* 0x0083e20000100a00 */
[----:B------:R-:W2:Y:S02]  /*a9bc0*/  LDL.LU R12, [R1+0x200] ;  /* 0x00020000010c7983 */ /* 0x000ea40000300800 */
[----:B------:R-:W2:Y:S02]  /*a9bd0*/  LDL.LU R13, [R1+0x204] ;  /* 0x00020400010d7983 */ /* 0x000ea40000300800 */
[----:B------:R-:W3:Y:S01]  /*a9be0*/  LDL.LU R14, [R1+0x208] ;  /* 0x00020800010e7983 */ /* 0x000ee20000300800 */
[----:B------:R-:W3:Y:S01]  /*a9bf0*/  LDL.LU R15, [R1+0x20c] ;  /* 0x00020c00010f7983 */ /* 0x000ee20000300800 */
[----:B-1----:R-:W-:-:S02]  /*a9c00*/  MOV R16, R25 ;  /* 0x0000001900107202 */ /* 0x002fc40000000f00 */
[----:B------:R-:W-:-:S05]  /*a9c10*/  MOV R17, R24 ;  /* 0x0000001800117202 */ /* 0x000fca0000000f00 */
[----:B------:R1:W-:Y:S04]  /*a9c20*/  STL.64 [R1+0x5708], R16 ;  /* 0x0057081001007387 */ /* 0x0003e80000100a00 */
[----:B-1----:R-:W2:Y:S01]  /*a9c30*/  LDL.LU R16, [R1+0x230] ;  /* 0x0002300001107983 */ /* 0x002ea20000300800 */
[----:B------:R-:W2:Y:S02]  /*a9c40*/  LDL.LU R17, [R1+0x234] ;  /* 0x0002340001117983 */ /* 0x000ea40000300800 */
[----:B------:R-:W2:Y:S02]  /*a9c50*/  LDL.LU R18, [R1+0x238] ;  /* 0x0002380001127983 */ /* 0x000ea40000300800 */
[----:B------:R-:W2:Y:S01]  /*a9c60*/  LDL.LU R19, [R1+0x23c] ;  /* 0x00023c0001137983 */ /* 0x000ea20000300800 */
[----:B------:R-:W-:Y:S01]  /*a9c70*/  MOV R24, R11 ;  /* 0x0000000b00187202 */ /* 0x000fe20000000f00 */
[----:B------:R-:W-:Y:S01]  /*a9c80*/  IMAD.MOV.U32 R25, RZ, RZ, R3 ;  /* 0x000000ffff197224 */ /* 0x000fe200078e0003 */
[----:B--2---:R-:W-:Y:S01]  /*a9c90*/  STL.64 [R1+0x5720], R18 ;  /* 0x0057201201007387 */ /* 0x004fe20000100a00 */
[----:B------:R1:W-:Y:S02]  /*a9ca0*/  STL.64 [R1+0x5718], R16 ;  /* 0x0057181001007387 */ /* 0x0003e40000100a00 */
[----:B------:R-:W2:Y:S02]  /*a9cb0*/  LDL.LU R11, [R1+0x57f0] ;  /* 0x0057f000010b7983 */ /* 0x000ea40000300800 */
[----:B------:R-:W2:Y:S01]  /*a9cc0*/  LDL.LU R3, [R1+0x57ec] ;  /* 0x0057ec0001037983 */ /* 0x000ea20000300800 */
[----:B------:R0:W-:Y:S04]  /*a9cd0*/  STL.64 [R1+0x5728], R24 ;  /* 0x0057281801007387 */ /* 0x0001e80000100a00 */
[----:B-1----:R-:W2:Y:S01]  /*a9ce0*/  LDL.LU R16, [R1+0x970] ;  /* 0x0009700001107983 */ /* 0x002ea20000300800 */
[----:B------:R-:W2:Y:S02]  /*a9cf0*/  LDL.LU R17, [R1+0x974] ;  /* 0x0009740001117983 */ /* 0x000ea40000300800 */
[----:B------:R-:W2:Y:S02]  /*a9d00*/  LDL.LU R18, [R1+0x978] ;  /* 0x0009780001127983 */ /* 0x000ea40000300800 */
[----:B------:R-:W2:Y:S01]  /*a9d10*/  LDL.LU R19, [R1+0x97c] ;  /* 0x00097c0001137983 */ /* 0x000ea20000300800 */
[----:B0-----:R-:W-:-:S02]  /*a9d20*/  MOV R24, R26 ;  /* 0x0000001a00187202 */ /* 0x001fc40000000f00 */
        /* <DEDUP_REMOVED lines=8> */
[----:B------:R-:W2:Y:S04]  /*a9db0*/  LDL.LU R2, [R1+0x57e0] ;  /* 0x0057e00001027983 */ /* 0x000ea80000300800 */
        /* <DEDUP_REMOVED lines=15> */
[----:B----4-:R-:W-:-:S05]  /*a9eb0*/  MOV R25, R10 ;  /* 0x0000000a00197202 */ /* 0x010fca0000000f00 */
[----:B------:R-:W-:Y:S04]  /*a9ec0*/  STL.64 [R1+0x5788], R24 ;  /* 0x0057881801007387 */ /* 0x000fe80000100a00 */
[----:B--2---:R-:W-:Y:S01]  /*a9ed0*/  STL.64 [R1+0x5768], R18 ;  /* 0x0057681201007387 */ /* 0x004fe20000100a00 */
        /* <DEDUP_REMOVED lines=10> */
[----:B------:R0:W-:Y:S02]  /*a9f80*/  STL.64 [R1+0x57b0], R8 ;  /* 0x0057b00801007387 */ /* 0x0001e40000100a00 */
[----:B0-----:R-:W-:-:S02]  /*a9f90*/  MOV R8, R26 ;  /* 0x0000001a00087202 */ /* 0x001fc40000000f00 */
[----:B------:R-:W-:-:S05]  /*a9fa0*/  MOV R9, R3 ;  /* 0x0000000300097202 */ /* 0x000fca0000000f00 */
[----:B------:R-:W-:Y:S01]  /*a9fb0*/  STL.64 [R1+0x57c8], R8 ;  /* 0x0057c80801007387 */ /* 0x000fe20000100a00 */
[----:B------:R-:W2:Y:S03]  /*a9fc0*/  LDL.64 R24, [R1+0x1c0] ;  /* 0x0001c00001187983 */ /* 0x000ea60000100a00 */
[----:B--2---:R0:W-:Y:S04]  /*a9fd0*/  STL.64 [R1+0x57a0], R24 ;  /* 0x0057a01801007387 */ /* 0x0041e80000100a00 */
[----:B0-----:R-:W2:Y:S04]  /*a9fe0*/  LDL.64 R24, [R1+0x1d0] ;  /* 0x0001d00001187983 */ /* 0x001ea80000100a00 */
        /* <DEDUP_REMOVED lines=41> */
[----:B0-----:R-:W4:Y:S01]  /*aa280*/  LDL.LU R4, [R1+0x8f0] ;  /* 0x0008f00001047983 */ /* 0x001f220000300800 */
[----:B------:R-:W4:Y:S02]  /*aa290*/  LDL.LU R5, [R1+0x8f4] ;  /* 0x0008f40001057983 */ /* 0x000f240000300800 */
[----:B------:R-:W4:Y:S02]  /*aa2a0*/  LDL.LU R6, [R1+0x8f8] ;  /* 0x0008f80001067983 */ /* 0x000f240000300800 */
[----:B------:R-:W4:Y:S01]  /*aa2b0*/  LDL.LU R7, [R1+0x8fc] ;  /* 0x0008fc0001077983 */ /* 0x000f220000300800 */
[----:B------:R-:W2:Y:S01]  /*aa2c0*/  LDL.LU.64 R26, [R1+0x57d8] ;  /* 0x0057d800011a7983 */ /* 0x000ea20000300a00 */
[----:B------:R-:W2:Y:S02]  /*aa2d0*/  LDL.LU.64 R24, [R1+0x57d0] ;  /* 0x0057d00001187983 */ /* 0x000ea40000300a00 */
[----:B------:R0:W-:Y:S02]  /*aa2e0*/  STL.64 [R1+0x590], R8 ;  /* 0x0005900801007387 */ /* 0x0001e40000100a00 */
[----:B------:R2:W-:Y:S01]  /*aa2f0*/  STL.64 [R1+0x598], R10 ;  /* 0x0005980a01007387 */ /* 0x0005e20000100a00 */
        /* <DEDUP_REMOVED lines=12> */
[----:B------:R1:W-:Y:S03]  /*aa3c0*/  STL.64 [R1+0x578], R10 ;  /* 0x0005780a01007387 */ /* 0x0003e60000100a00 */
[----:B0-----:R-:W2:Y:S01]  /*aa3d0*/  LDL.LU.64 R8, [R1+0x57a8] ;  /* 0x0057a80001087983 */ /* 0x001ea20000300a00 */
[----:B-1----:R-:W-:Y:S01]  /*aa3e0*/  IMAD.MOV.U32 R11, RZ, RZ, R24 ;  /* 0x000000ffff0b7224 */ /* 0x002fe200078e0018 */
        /* <DEDUP_REMOVED lines=55> */
[----:B0-----:R-:W4:Y:S01]  /*aa760*/  LDL.LU R20, [R1+0x1f0] ;  /* 0x0001f00001147983 */ /* 0x001f220000300800 */
[----:B------:R-:W4:Y:S02]  /*aa770*/  LDL.LU R21, [R1+0x1f4] ;  /* 0x0001f40001157983 */ /* 0x000f240000300800 */
[----:B--2---:R-:W4:Y:S02]  /*aa780*/  LDL.LU R22, [R1+0x1f8] ;  /* 0x0001f80001167983 */ /* 0x004f240000300800 */
[----:B------:R-:W4:Y:S01]  /*aa790*/  LDL.LU R23, [R1+0x1fc] ;  /* 0x0001fc0001177983 */ /* 0x000f220000300800 */
[C---:B---3--:R-:W-:Y:S01]  /*aa7a0*/  HMMA.16816.F32.BF16 R16, R24.reuse, R16, R12 ;  /* 0x000000101810723c */ /* 0x048fe2000004180c */
[----:B------:R-:W2:Y:S01]  /*aa7b0*/  LDL.LU.64 R14, [R1+0x56f0] ;  /* 0x0056f000010e7983 */ /* 0x000ea20000300a00 */
[----:B------:R-:W2:Y:S11]  /*aa7c0*/  LDL.LU.64 R12, [R1+0x56e8] ;  /* 0x0056e800010c7983 */ /* 0x000eb60000300a00 */
[----:B------:R-:W-:Y:S10]  /*aa7d0*/  @!UPT UIADD3 URZ, URZ, URZ, URZ ;  /* 0x0000003f3f3ff290 */ /* 0x000ff4000fffe03f */
[----:B------:R0:W-:Y:S01]  /*aa7e0*/  STL.64 [R1+0x220], R16 ;  /* 0x0002201001007387 */ /* 0x0001e20000100a00 */
[----:B------:R-:W-:Y:S03]  /*aa7f0*/  STL.64 [R1+0x228], R18 ;  /* 0x0002281201007387 */ /* 0x000fe60000100a00 */
[----:B0-----:R-:W2:Y:S02]  /*aa800*/  LDL.LU.64 R16, [R1+0x56e0] ;  /* 0x0056e00001107983 */ /* 0x001ea40000300a00 */
[C---:B--2---:R-:W-:Y:S01]  /*aa810*/  HMMA.16816.F32.BF16 R12, R24.reuse, R16, R12 ;  /* 0x00000010180c723c */ /* 0x044fe2000004180c */
[----:B------:R-:W-:Y:S11]  /*aa820*/  MOV R3, R17 ;  /* 0x0000001100037202 */ /* 0x000ff60000000f00 */
[----:B------:R-:W-:Y:S11]  /*aa830*/  @!UPT UIADD3 URZ, URZ, URZ, URZ ;  /* 0x0000003f3f3ff290 */ /* 0x000ff6000fffe03f */
[----:B------:R-:W-:Y:S01]  /*aa840*/  STL.64 [R1+0x210], R12 ;  /* 0x0002100c01007387 */ /* 0x000fe20000100a00 */
[----:B------:R0:W-:Y:S03]  /*aa850*/  STL.64 [R1+0x218], R14 ;  /* 0x0002180e01007387 */ /* 0x0001e60000100a00 */
[----:B0-----:R-:W2:Y:S01]  /*aa860*/  LDL.LU.64 R14, [R1+0x56d8] ;  /* 0x0056d800010e7983 */ /* 0x001ea20000300a00 */
[----:B------:R-:W2:Y:S02]  /*aa870*/  LDL.LU.64 R12, [R1+0x56d0] ;  /* 0x0056d000010c7983 */ /* 0x000ea40000300a00 */
[----:B------:R-:W2:Y:S02]  /*aa880*/  LDL.LU.64 R16, [R1+0x56c8] ;  /* 0x0056c80001107983 */ /* 0x000ea40000300a00 */
[C---:B--2---:R-:W-:Y:S01]  /*aa890*/  HMMA.16816.F32.BF16 R16, R24.reuse, R16, R12 ;  /* 0x000000101810723c */ /* 0x044fe2000004180c */
[----:B------:R-:W2:Y:S01]  /*aa8a0*/  LDL.LU.64 R14, [R1+0x56c0] ;  /* 0x0056c000010e7983 */ /* 0x000ea20000300a00 */
[----:B------:R-:W3:Y:S11]  /*aa8b0*/  LDL.LU.64 R12, [R1+0x56b8] ;  /* 0x0056b800010c7983 */ /* 0x000ef60000300a00 */
[----:B------:R-:W-:Y:S10]  /*aa8c0*/  @!UPT UIADD3 URZ, URZ, URZ, URZ ;  /* 0x0000003f3f3ff290 */ /* 0x000ff4000fffe03f */
[----:B------:R-:W-:Y:S01]  /*aa8d0*/  STL.64 [R1+0x200], R16 ;  /* 0x0002001001007387 */ /* 0x000fe20000100a00 */
[----:B------:R0:W-:Y:S03]  /*aa8e0*/  STL.64 [R1+0x208], R18 ;  /* 0x0002081201007387 */ /* 0x0001e60000100a00 */
[----:B0-----:R-:W2:Y:S01]  /*aa8f0*/  LDL.LU.64 R18, [R1+0x56b0] ;  /* 0x0056b00001127983 */ /* 0x001ea20000300a00 */
[----:B------:R-:W4:Y:S02]  /*aa900*/  LDL.LU.64 R16, [R1+0x56a8] ;  /* 0x0056a80001107983 */ /* 0x000f240000300a00 */
[C---:B----4-:R-:W-:Y:S01]  /*aa910*/  HMMA.16816.F32.BF16 R20, R24.reuse, R16, R20 ;  /* 0x000000101814723c */ /* 0x050fe20000041814 */
[----:B--2---:R-:W-:Y:S01]  /*aa920*/  STL.64 [R1+0x55c8], R18 ;  /* 0x0055c81201007387 */ /* 0x004fe20000100a00 */
[----:B------:R0:W-:Y:S11]  /*aa930*/  STL.64 [R1+0x55c0], R16 ;  /* 0x0055c01001007387 */ /* 0x0001f60000100a00 */
[----:B------:R-:W-:Y:S10]  /*aa940*/  @!UPT UIADD3 URZ, URZ, URZ, URZ ;  /* 0x0000003f3f3ff290 */ /* 0x000ff4000fffe03f */
[----:B------:R-:W-:Y:S01]  /*aa950*/  STL.64 [R1+0x1f0], R20 ;  /* 0x0001f01401007387 */ /* 0x000fe20000100a00 */
[----:B------:R3:W-:Y:S02]  /*aa960*/  STL.64 [R1+0x1f8], R22 ;  /* 0x0001f81601007387 */ /* 0x0007e40000100a00 */
[----:B0-----:R-:W2:Y:S02]  /*aa970*/  LDL.LU R16, [R1+0x8e0] ;  /* 0x0008e00001107983 */ /* 0x001ea40000300800 */
[----:B------:R-:W2:Y:S01]  /*aa980*/  LDL.LU R17, [R1+0x8e4] ;  /* 0x0008e40001117983 */ /* 0x000ea20000300800 */
[----:B------:R-:W2:Y:S01]  /*aa990*/  LDL.LU R18, [R1+0x8e8] ;  /* 0x0008e80001127983 */ /* 0x000ea20000300800 */
[----:B------:R-:W2:Y:S01]  /*aa9a0*/  LDL.LU R19, [R1+0x8ec] ;  /* 0x0008ec0001137983 */ /* 0x000ea20000300800 */
[C---:B---3--:R-:W-:Y:S02]  /*aa9b0*/  HMMA.16816.F32.BF16 R20, R24.reuse, R12, R4 ;  /* 0x0000000c1814723c */ /* 0x048fe40000041804 */
[----:B------:R-:W3:Y:S11]  /*aa9c0*/  LDL.LU R4, [R1+0x8d0] ;  /* 0x0008d00001047983 */ /* 0x000ef60000300800 */
[----:B------:R-:W-:Y:S10]  /*aa9d0*/  @!UPT UIADD3 URZ, URZ, URZ, URZ ;  /* 0x0000003f3f3ff290 */ /* 0x000ff4000fffe03f */
[----:B------:R0:W-:Y:S01]  /*aa9e0*/  STL.64 [R1+0x150], R20 ;  /* 0x0001501401007387 */ /* 0x0001e20000100a00 */
[----:B------:R-:W-:Y:S02]  /*aa9f0*/  STL.64 [R1+0x158], R22 ;  /* 0x0001581601007387 */ /* 0x000fe40000100a00 */
[----:B------:R-:W3:Y:S02]  /*aaa00*/  LDL.LU R5, [R1+0x8d4] ;  /* 0x0008d40001057983 */ /* 0x000ee40000300800 */
[----:B------:R-:W3:Y:S01]  /*aaa10*/  LDL.LU R6, [R1+0x8d8] ;  /* 0x0008d80001067983 */ /* 0x000ee20000300800 */
[----:B------:R-:W3:Y:S04]  /*aaa20*/  LDL.LU R7, [R1+0x8dc] ;  /* 0x0008dc0001077983 */ /* 0x000ee80000300800 */
[----:B0-----:R-:W3:Y:S01]  /*aaa30*/  LDL.LU.64 R20, [R1+0x30] ;  /* 0x0000300001147983 */ /* 0x001ee20000300a00 */
[----:B------:R-:W-:Y:S02]  /*aaa40*/  STL.64 [R1+0x55b8], R14 ;  /* 0x0055b80e01007387 */ /* 0x000fe40000100a00 */
[----:B------:R0:W-:Y:S02]  /*aaa50*/  STL.64 [R1+0x55b0], R12 ;  /* 0x0055b00c01007387 */ /* 0x0001e40000100a00 */
[----:B0-----:R-:W4:Y:S04]  /*aaa60*/  LDL.LU.64 R12, [R1+0x180] ;  /* 0x00018000010c7983 */ /* 0x001f280000300a00 */
[----:B----4-:R0:W-:Y:S04]  /*aaa70*/  STL.64 [R1+0x5640], R12 ;  /* 0x0056400c01007387 */ /* 0x0101e80000100a00 */
[----:B0-----:R-:W4:Y:S01]  /*aaa80*/  LDL.LU.64 R12, [R1+0x1a0] ;  /* 0x0001a000010c7983 */ /* 0x001f220000300a00 */
[----:B--2---:R-:W-:Y:S03]  /*aaa90*/  HMMA.16816.F32.BF16 R16, R24, R8, R16 ;  /* 0x000000081810723c */ /* 0x004fe60000041810 */
[----:B----4-:R0:W-:Y:S04]  /*aaaa0*/  STL.64 [R1+0x5658], R12 ;  /* 0x0056580c01007387 */ /* 0x0101e80000100a00 */
[----:B0-----:R-:W2:Y:S04]  /*aaab0*/  LDL.LU.64 R12, [R1+0x1b0] ;  /* 0x0001b000010c7983 */ /* 0x001ea80000300a00 */
[----:B--2---:R0:W-:Y:S02]  /*aaac0*/  STL.64 [R1+0x5668], R12 ;  /* 0x0056680c01007387 */ /* 0x0041e40000100a00 */
[----:B0-----:R-:W-:-:S02]  /*aaad0*/  MOV R12, R29 ;  /* 0x0000001d000c7202 */ /* 0x001fc40000000f00 */
[----:B------:R-:W-:-:S05]  /*aaae0*/  MOV R13, R28 ;  /* 0x0000001c000d7202 */ /* 0x000fca0000000f00 */
[----:B------:R0:W-:Y:S03]  /*aaaf0*/  STL.64 [R1+0x5680], R12 ;  /* 0x0056800c01007387 */ /* 0x0001e60000100a00 */
[----:B------:R-:W-:Y:S02]  /*aab00*/  STL.64 [R1+0x140], R16 ;  /* 0x0001401001007387 */ /* 0x000fe40000100a00 */
[----:B------:R-:W-:Y:S01]  /*aab10*/  STL.64 [R1+0x148], R18 ;  /* 0x0001481201007387 */ /* 0x000fe20000100a00 */
[----:B0-----:R-:W-:Y:S02]  /*aab20*/  MOV R12, R11 ;  /* 0x0000000b000c7202 */ /* 0x001fe40000000f00 */
[----:B------:R-:W-:-:S05]  /*aab30*/  MOV R13, R10 ;  /* 0x0000000a000d7202 */ /* 0x000fca0000000f00 */
[----:B------:R-:W-:Y:S01]  /*aab40*/  STL.64 [R1+0x5698], R12 ;  /* 0x0056980c01007387 */ /* 0x000fe20000100a00 */
[----:B------:R0:W-:Y:S03]  /*aab50*/  STL.64 [R1+0x5660], R8 ;  /* 0x0056600801007387 */ /* 0x0001e60000100a00 */
[----:B0-----:R-:W2:Y:S01]  /*aab60*/  LDL.LU R8, [R1+0x930] ;  /* 0x0009300001087983 */ /* 0x001ea20000300800 */
[----:B------:R-:W2:Y:S02]  /*aab70*/  LDL.LU R9, [R1+0x934] ;  /* 0x0009340001097983 */ /* 0x000ea40000300800 */
[----:B------:R-:W4:Y:S02]  /*aab80*/  LDL.LU R10, [R1+0x938] ;  /* 0x00093800010a7983 */ /* 0x000f240000300800 */
[----:B------:R-:W4:Y:S01]  /*aab90*/  LDL.LU R11, [R1+0x93c] ;  /* 0x00093c00010b7983 */ /* 0x000f220000300800 */
[----:B------:R-:W2:Y:S01]  /*aaba0*/  LDL R28, [R1+0x278c] ;  /* 0x00278c00011c7983 */ /* 0x000ea20000100800 */
[----:B------:R-:W2:Y:S02]  /*aabb0*/  LDL.LU R16, [R1+0x960] ;  /* 0x0009600001107983 */ /* 0x000ea40000300800 */
[----:B------:R-:W2:Y:S02]  /*aabc0*/  LDL.LU R17, [R1+0x964] ;  /* 0x0009640001117983 */ /* 0x000ea40000300800 */
[----:B------:R-:W2:Y:S01]  /*aabd0*/  LDL.LU R18, [R1+0x968] ;  /* 0x0009680001127983 */ /* 0x000ea20000300800 */
[----:B------:R-:W2:Y:S01]  /*aabe0*/  LDL.LU R19, [R1+0x96c] ;  /* 0x00096c0001137983 */ /* 0x000ea20000300800 */
[----:B------:R-:W2:Y:S01]  /*aabf0*/  LDL.LU.64 R12, [R1+0x1e0] ;  /* 0x0001e000010c7983 */ /* 0x000ea20000300a00 */
[----:B---3--:R-:W-:Y:S02]  /*aac00*/  HMMA.16816.F32.BF16 R4, R24, R20, R4 ;  /* 0x000000141804723c */ /* 0x008fe40000041804 */
        /* <DEDUP_REMOVED lines=12> */
[----:B------:R0:W-:Y:S01]  /*aacd0*/  STL.64 [R1+0x130], R4 ;  /* 0x0001300401007387 */ /* 0x0001e20000100a00 */
[----:B------:R1:W-:Y:S03]  /*aace0*/  STL.64 [R1+0x138], R6 ;  /* 0x0001380601007387 */ /* 0x0003e60000100a00 */
[----:B0-----:R-:W3:Y:S01]  /*aacf0*/  LDL.LU.64 R4, [R1+0x56a0] ;  /* 0x0056a00001047983 */ /* 0x001ee20000300a00 */
[----:B-1----:R-:W-:-:S02]  /*aad00*/  MOV R6, R20 ;  /* 0x0000001400067202 */ /* 0x002fc40000000f00 */
[----:B------:R-:W-:Y:S02]  /*aad10*/  MOV R7, R21 ;  /* 0x0000001500077202 */ /* 0x000fe40000000f00 */
[----:B------:R-:W0:Y:S04]  /*aad20*/  LDSM.16.M88.4 R20, [R28+0x40080] ;  /* 0x040080001c14783b */ /* 0x000e280000000200 */
[----:B------:R-:W-:Y:S01]  /*aad30*/  STL.64 [R1+0x5618], R6 ;  /* 0x0056180601007387 */ /* 0x000fe20000100a00 */
[----:B------:R-:W-:Y:S03]  /*aad40*/  HMMA.16816.F32.BF16 R16, R24, R12, R16 ;  /* 0x0000000c1810723c */ /* 0x000fe60000041810 */
[----:B---3--:R1:W-:Y:S04]  /*aad50*/  STL.64 [R1+0x5610], R4 ;  /* 0x0056100401007387 */ /* 0x0083e80000100a00 */
        /* <DEDUP_REMOVED lines=12> */
[----:B------:R-:W-:Y:S02]  /*aae20*/  STL.64 [R1+0x120], R16 ;  /* 0x0001201001007387 */ /* 0x000fe40000100a00 */
[----:B------:R0:W-:Y:S02]  /*aae30*/  STL.64 [R1+0x128], R18 ;  /* 0x0001281201007387 */ /* 0x0001e40000100a00 */
[----:B0-----:R-:W-:-:S02]  /*aae40*/  MOV R19, R12 ;  /* 0x0000000c00137202 */ /* 0x001fc40000000f00 */
[----:B------:R-:W-:Y:S02]  /*aae50*/  MOV R18, R13 ;  /* 0x0000000d00127202 */ /* 0x000fe40000000f00 */
[----:B------:R-:W2:Y:S02]  /*aae60*/  LDL.LU.64 R12, [R1+0x5698] ;  /* 0x00569800010c7983 */ /* 0x000ea40000300a00 */
        /* <DEDUP_REMOVED lines=19> */
[----:B0-----:R-:W2:Y:S01]  /*aafa0*/  LDL.LU.64 R8, [R1+0x5660] ;  /* 0x0056600001087983 */ /* 0x001ea20000300a00 */
[----:B-1----:R-:W-:Y:S02]  /*aafb0*/  MOV R10, R12 ;  /* 0x0000000c000a7202 */ /* 0x002fe40000000f00 */
[----:B------:R-:W-:Y:S02]  /*aafc0*/  MOV R11, R13 ;  /* 0x0000000d000b7202 */ /* 0x000fe40000000f00 */
[----:B------:R-:W3:Y:S03]  /*aafd0*/  LDL.LU.64 R12, [R1+0x5658] ;  /* 0x00565800010c7983 */ /* 0x000ee60000300a00 */
[----:B------:R-:W-:Y:S02]  /*aafe0*/  STL.64 [R1+0x55a8], R10 ;  /* 0x0055a80a01007387 */ /* 0x000fe40000100a00 */
[----:B------:R-:W-:Y:S01]  /*aaff0*/  IMAD.MOV.U32 R20, RZ, RZ, R2 ;  /* 0x000000ffff147224 */ /* 0x000fe200078e0002 */
[----:B------:R-:W-:Y:S01]  /*ab000*/  MOV R21, R0 ;  /* 0x0000000000157202 */ /* 0x000fe20000000f00 */
[----:B---3--:R-:W-:Y:S01]  /*ab010*/  HMMA.16816.F32.BF16 R4, R24, R12, R4 ;  /* 0x0000000c1804723c */ /* 0x008fe20000041804 */
[----:B--2---:R0:W-:Y:S01]  /*ab020*/  STL.64 [R1+0x55a0], R8 ;  /* 0x0055a00801007387 */ /* 0x0041e20000100a00 */
[----:B------:R-:W-:-:S02]  /*ab030*/  MOV R23, R12 ;  /* 0x0000000c00177202 */ /* 0x000fc40000000f00 */
[----:B------:R-:W-:Y:S01]  /*ab040*/  MOV R22, R13 ;  /* 0x0000000d00167202 */ /* 0x000fe20000000f00 */
[----:B0-----:R-:W2:Y:S11]  /*ab050*/  LDL.LU.64 R8, [R1+0x190] ;  /* 0x0001900001087983 */ /* 0x001eb60000300a00 */
[----:B------:R-:W-:Y:S07]  /*ab060*/  @!UPT UIADD3 URZ, URZ, URZ, URZ ;  /* 0x0000003f3f3ff290 */ /* 0x000fee000fffe03f */
[----:B------:R-:W-:Y:S01]  /*ab070*/  STL.64 [R1+0xe0], R4 ;  /* 0x0000e00401007387 */ /* 0x000fe20000100a00 */
[----:B------:R0:W-:Y:S03]  /*ab080*/  STL.64 [R1+0xe8], R6 ;  /* 0x0000e80601007387 */ /* 0x0001e60000100a00 */
[----:B0-----:R-:W3:Y:S01]  /*ab090*/  LDL.LU.64 R6, [R1+0x5650] ;  /* 0x0056500001067983 */ /* 0x001ee20000300a00 */
[----:B------:R-:W3:Y:S02]  /*ab0a0*/  LDL.LU.64 R4, [R1+0x5648] ;  /* 0x0056480001047983 */ /* 0x000ee40000300a00 */
[----:B------:R-:W3:Y:S02]  /*ab0b0*/  LDL.LU.64 R12, [R1+0x5640] ;  /* 0x00564000010c7983 */ /* 0x000ee40000300a00 */
[----:B------:R-:W-:Y:S01]  /*ab0c0*/  STL [R1+0x5548], R23 ;  /* 0x0055481701007387 */ /* 0x000fe20000100800 */
[----:B------:R-:W-:Y:S01]  /*ab0d0*/  STL [R1+0x5638], R22 ;  /* 0x0056381601007387 */ /* 0x000fe20000100800 */
[----:B------:R0:W-:Y:S03]  /*ab0e0*/  STL.64 [R1+0x5630], R20 ;  /* 0x0056301401007387 */ /* 0x0001e60000100a00 */
[----:B0-----:R-:W2:Y:S01]  /*ab0f0*/  LDL.LU R20, [R1+0x910] ;  /* 0x0009100001147983 */ /* 0x001ea20000300800 */
[----:B------:R-:W2:Y:S02]  /*ab100*/  LDL.LU R21, [R1+0x914] ;  /* 0x0009140001157983 */ /* 0x000ea40000300800 */
[----:B------:R-:W2:Y:S02]  /*ab110*/  LDL.LU R22, [R1+0x918] ;  /* 0x0009180001167983 */ /* 0x000ea40000300800 */
[----:B------:R-:W2:Y:S01]  /*ab120*/  LDL.LU R23, [R1+0x91c] ;  /* 0x00091c0001177983 */ /* 0x000ea20000300800 */
[C---:B---3--:R-:W-:Y:S08]  /*ab130*/  HMMA.16816.F32.BF16 R4, R24.reuse, R12, R4 ;  /* 0x0000000c1804723c */ /* 0x048ff00000041804 */
[----:B--2---:R-:W-:Y:S01]  /*ab140*/  HMMA.16816.F32.BF16 R20, R24, R8, R20 ;  /* 0x000000081814723c */ /* 0x004fe20000041814 */
[----:B------:R-:W-:-:S02]  /*ab150*/  MOV R29, R12 ;  /* 0x0000000c001d7202 */ /* 0x000fc40000000f00 */
[----:B------:R-:W-:Y:S11]  /*ab160*/  MOV R0, R13 ;  /* 0x0000000d00007202 */ /* 0x000ff60000000f00 */
[----:B------:R-:W-:Y:S09]  /*ab170*/  @!UPT UIADD3 URZ, URZ, URZ, URZ ;  /* 0x0000003f3f3ff290 */ /* 0x000ff2000fffe03f */
[----:B------:R-:W-:Y:S01]  /*ab180*/  STL.64 [R1+0xd0], R20 ;  /* 0x0000d01401007387 */ /* 0x000fe20000100a00 */
[----:B------:R-:W-:Y:S02]  /*ab190*/  STL.64 [R1+0xd8], R22 ;  /* 0x0000d81601007387 */ /* 0x000fe40000100a00 */
[----:B------:R0:W-:Y:S02]  /*ab1a0*/  STL.64 [R1+0xc0], R4 ;  /* 0x0000c00401007387 */ /* 0x0001e40000100a00 */
[----:B------:R1:W-:Y:S01]  /*ab1b0*/  STL.64 [R1+0xc8], R6 ;  /* 0x0000c80601007387 */ /* 0x0003e20000100a00 */
[----:B------:R-:W2:Y:S01]  /*ab1c0*/  LDL.LU R12, [R1+0x60] ;  /* 0x00006000010c7983 */ /* 0x000ea20000300800 */
[----:B------:R-:W2:Y:S02]  /*ab1d0*/  LDL.LU R13, [R1+0x64] ;  /* 0x00006400010d7983 */ /* 0x000ea40000300800 */
[----:B------:R-:W3:Y:S02]  /*ab1e0*/  LDL.LU R14, [R1+0x68] ;  /* 0x00006800010e7983 */ /* 0x000ee40000300800 */
[----:B------:R-:W3:Y:S01]  /*ab1f0*/  LDL.LU R15, [R1+0x6c] ;  /* 0x00006c00010f7983 */ /* 0x000ee20000300800 */
[----:B0-----:R-:W4:Y:S01]  /*ab200*/  LDL.LU R4, [R1+0xa0] ;  /* 0x0000a00001047983 */ /* 0x001f220000300800 */
[----:B------:R-:W4:Y:S02]  /*ab210*/  LDL.LU R5, [R1+0xa4] ;  /* 0x0000a40001057983 */ /* 0x000f240000300800 */
[----:B-1----:R-:W2:Y:S02]  /*ab220*/  LDL.LU R6, [R1+0xa8] ;  /* 0x0000a80001067983 */ /* 0x002ea40000300800 */
[----:B------:R-:W2:Y:S01]  /*ab230*/  LDL.LU R7, [R1+0xac] ;  /* 0x0000ac0001077983 */ /* 0x000ea20000300800 */
[----:B------:R-:W3:Y:S01]  /*ab240*/  LDL.LU R20, [R1+0xb0] ;  /* 0x0000b00001147983 */ /* 0x000ee20000300800 */
[----:B------:R-:W3:Y:S02]  /*ab250*/  LDL.LU R21, [R1+0xb4] ;  /* 0x0000b40001157983 */ /* 0x000ee40000300800 */
[----:B------:R-:W3:Y:S02]  /*ab260*/  LDL.LU R22, [R1+0xb8] ;  /* 0x0000b80001167983 */ /* 0x000ee40000300800 */
[----:B------:R-:W3:Y:S01]  /*ab270*/  LDL.LU R23, [R1+0xbc] ;  /* 0x0000bc0001177983 */ /* 0x000ee20000300800 */
[----:B--2---:R-:W-:Y:S01]  /*ab280*/  STL.64 [R1+0x5628], R6 ;  /* 0x0056280601007387 */ /* 0x004fe20000100a00 */
[----:B----4-:R0:W-:Y:S03]  /*ab290*/  STL.64 [R1+0x5620], R4 ;  /* 0x0056200401007387 */ /* 0x0101e60000100a00 */
[----:B0-----:R-:W2:Y:S01]  /*ab2a0*/  LDL.LU.64 R4, [R1+0x170] ;  /* 0x0001700001047983 */ /* 0x001ea20000300a00 */
[----:B---3--:R-:W-:Y:S02]  /*ab2b0*/  STL.64 [R1+0x55d8], R14 ;  /* 0x0055d80e01007387 */ /* 0x008fe40000100a00 */
[----:B------:R0:W-:Y:S02]  /*ab2c0*/  STL.64 [R1+0x55d0], R12 ;  /* 0x0055d00c01007387 */ /* 0x0001e40000100a00 */
[----:B------:R-:W3:Y:S01]  /*ab2d0*/  LDL.LU R16, [R1] ;  /* 0x0000000001107983 */ /* 0x000ee20000300800 */
[----:B------:R-:W3:Y:S04]  /*ab2e0*/  LDL.LU R17, [R1+0x4] ;  /* 0x0000040001117983 */ /* 0x000ee80000300800 */
[----:B---3--:R1:W-:Y:S01]  /*ab2f0*/  STL.64 [R1+0x55e0], R16 ;  /* 0x0055e01001007387 */ /* 0x0083e20000100a00 */
[----:B0-----:R-:W3:Y:S02]  /*ab300*/  LDL.LU R12, [R1+0x70] ;  /* 0x00007000010c7983 */ /* 0x001ee40000300800 */
[----:B------:R-:W3:Y:S02]  /*ab310*/  LDL.LU R13, [R1+0x74] ;  /* 0x00007400010d7983 */ /* 0x000ee40000300800 */
[----:B------:R-:W4:Y:S01]  /*ab320*/  LDL.LU R14, [R1+0x78] ;  /* 0x00007800010e7983 */ /* 0x000f220000300800 */
[----:B------:R-:W4:Y:S01]  /*ab330*/  LDL.LU R15, [R1+0x7c] ;  /* 0x00007c00010f7983 */ /* 0x000f220000300800 */
[----:B--2---:R-:W-:Y:S03]  /*ab340*/  HMMA.16816.F32.BF16 R20, R24, R4, R20 ;  /* 0x000000041814723c */ /* 0x004fe60000041814 */
[----:B----4-:R-:W-:Y:S01]  /*ab350*/  STL.64 [R1+0x55f0], R14 ;  /* 0x0055f00e01007387 */ /* 0x010fe20000100a00 */
[----:B---3--:R-:W-:Y:S02]  /*ab360*/  STL.64 [R1+0x55e8], R12 ;  /* 0x0055e80c01007387 */ /* 0x008fe40000100a00 */
[----:B-1----:R-:W2:Y:S01]  /*ab370*/  LDL.LU R16, [R1+0x10] ;  /* 0x0000100001107983 */ /* 0x002ea20000300800 */
[----:B------:R-:W-:Y:S01]  /*ab380*/  MOV R17, R3 ;  /* 0x0000000300117202 */ /* 0x000fe20000000f00 */
[----:B------:R-:W-:Y:S01]  /*ab390*/  STL.64 [R1+0x5600], R18 ;  /* 0x0056001201007387 */ /* 0x000fe20000100a00 */
[----:B------:R-:W-:-:S02]  /*ab3a0*/  MOV R2, R8 ;  /* 0x0000000800027202 */ /* 0x000fc40000000f00 */
[----:B------:R-:W-:Y:S02]  /*ab3b0*/  MOV R28, R9 ;  /* 0x00000009001c7202 */ /* 0x000fe40000000f00 */
[----:B------:R-:W-:Y:S01]  /*ab3c0*/  MOV R3, R5 ;  /* 0x0000000500037202 */ /* 0x000fe20000000f00 */
[----:B--2---:R0:W-:Y:S04]  /*ab3d0*/  STL.64 [R1+0x55f8], R16 ;  /* 0x0055f81001007387 */ /* 0x0041e80000100a00 */
        /* <DEDUP_REMOVED lines=14> */
[----:B0-----:R-:W2:Y:S01]  /*ab4c0*/  LDL.LU R22, [R1+0x5638] ;  /* 0x0056380001167983 */ /* 0x001ea20000300800 */
[----:B------:R-:W2:Y:S02]  /*ab4d0*/  LDL.LU.64 R20, [R1+0x5630] ;  /* 0x0056300001147983 */ /* 0x000ea40000300a00 */
[----:B------:R-:W-:-:S02]  /*ab4e0*/  IMAD.MOV.U32 R23, RZ, RZ, R4 ;  /* 0x000000ffff177224 */ /* 0x000fc400078e0004 */
[----:B------:R-:W2:Y:S01]  /*ab4f0*/  LDL.LU.64 R6, [R1+0x5628] ;  /* 0x0056280001067983 */ /* 0x000ea20000300a00 */
[----:B------:R-:W2:Y:S02]  /*ab500*/  LDL.LU.64 R4, [R1+0x5620] ;  /* 0x0056200001047983 */ /* 0x000ea40000300a00 */
[----:B--2---:R-:W-:Y:S02]  /*ab510*/  HMMA.16816.F32.BF16 R24, R24, R20, R4 ;  /* 0x000000141818723c */ /* 0x004fe40000041804 */
[----:B------:R-:W2:Y:S01]  /*ab520*/  LDL.LU.64 R6, [R1+0x5618] ;  /* 0x0056180001067983 */ /* 0x000ea20000300a00 */
[----:B------:R-:W3:Y:S11]  /*ab530*/  LDL.LU.64 R4, [R1+0x5610] ;  /* 0x0056100001047983 */ /* 0x000ef60000300a00 */
[----:B------:R-:W-:Y:S09]  /*ab540*/  @!UPT UIADD3 URZ, URZ, URZ, URZ ;  /* 0x0000003f3f3ff290 */ /* 0x000ff2000fffe03f */
[----:B------:R2:W-:Y:S01]  /*ab550*/  STL.64 [R1+0xa0], R24 ;  /* 0x0000a01801007387 */ /* 0x0005e20000100a00 */
[----:B------:R-:W-:Y:S01]  /*ab560*/  STL.64 [R1+0xa8], R26 ;  /* 0x0000a81a01007387 */ /* 0x000fe20000100a00 */
[----:B--2---:R-:W-:Y:S02]  /*ab570*/  MOV R24, R6 ;  /* 0x0000000600187202 */ /* 0x004fe40000000f00 */
[----:B------:R-:W-:Y:S01]  /*ab580*/  MOV R25, R7 ;  /* 0x0000000700197202 */ /* 0x000fe20000000f00 */
[----:B------:R-:W3:Y:S01]  /*ab590*/  LDL.LU R6, [R1+0x560c] ;  /* 0x00560c0001067983 */ /* 0x000ee20000300800 */
[----:B------:R-:W3:Y:S03]  /*ab5a0*/  LDL.LU R7, [R1+0x5608] ;  /* 0x0056080001077983 */ /* 0x000ee60000300800 */
        /* <DEDUP_REMOVED lines=8> */
[----:B------:R-:W2:Y:S03]  /*ab630*/  LDL.LU R21, [R1+0x1c4] ;  /* 0x0001c40001157983 */ /* 0x000ea60000300800 */
[----:B--2---:R0:W-:Y:S04]  /*ab640*/  STL.64 [R1+0x5560], R20 ;  /* 0x0055601401007387 */ /* 0x0041e80000100a00 */
[----:B0-----:R-:W3:Y:S01]  /*ab650*/  LDL.LU R20, [R1+0x20] ;  /* 0x0000200001147983 */ /* 0x001ee20000300800 */
[----:B------:R-:W3:Y:S02]  /*ab660*/  LDL.LU R21, [R1+0x24] ;  /* 0x0000240001157983 */ /* 0x000ee40000300800 */
[----:B---3--:R-:W-:Y:S01]  /*ab670*/  HMMA.16816.F32.BF16 R20, R4, R20, R16 ;  /* 0x000000140414723c */ /* 0x008fe20000041810 */
[----:B------:R-:W2:Y:S01]  /*ab680*/  LDL.LU.64 R18, [R1+0x5600] ;  /* 0x0056000001127983 */ /* 0x000ea20000300a00 */
[----:B------:R-:W3:Y:S11]  /*ab690*/  LDL.LU.64 R16, [R1+0x55f8] ;  /* 0x0055f80001107983 */ /* 0x000ef60000300a00 */
[----:B------:R-:W-:Y:S10]  /*ab6a0*/  @!UPT UIADD3 URZ, URZ, URZ, URZ ;  /* 0x0000003f3f3ff290 */ /* 0x000ff4000fffe03f */
[----:B------:R0:W-:Y:S01]  /*ab6b0*/  STL.64 [R1+0x90], R20 ;  /* 0x0000901401007387 */ /* 0x0001e20000100a00 */
[----:B------:R-:W-:Y:S03]  /*ab6c0*/  STL.64 [R1+0x98], R22 ;  /* 0x0000981601007387 */ /* 0x000fe60000100a00 */
[----:B0-----:R-:W2:Y:S01]  /*ab6d0*/  LDL.LU R20, [R1+0x1d0] ;  /* 0x0001d00001147983 */ /* 0x001ea20000300800 */
[----:B------:R-:W2:Y:S03]  /*ab6e0*/  LDL.LU R21, [R1+0x1d4] ;  /* 0x0001d40001157983 */ /* 0x000ea60000300800 */
[----:B--2---:R0:W-:Y:S02]  /*ab6f0*/  STL.64 [R1+0x5578], R20 ;  /* 0x0055781401007387 */ /* 0x0041e40000100a00 */
[----:B0-----:R-:W-:-:S02]  /*ab700*/  MOV R20, R19 ;  /* 0x0000001300147202 */ /* 0x001fc40000000f00 */
[----:B------:R-:W-:Y:S02]  /*ab710*/  MOV R21, R18 ;  /* 0x0000001200157202 */ /* 0x000fe40000000f00 */
[C---:B---3--:R-:W-:Y:S03]  /*ab720*/  HMMA.16816.F32.BF16 R16, R4.reuse, R16, R12 ;  /* 0x000000100410723c */ /* 0x048fe6000004180c */
[----:B------:R0:W-:Y:S04]  /*ab730*/  STL.64 [R1+0x5590], R20 ;  /* 0x0055901401007387 */ /* 0x0001e80000100a00 */
[----:B0-----:R-:W2:Y:S01]  /*ab740*/  LDL.LU R20, [R1+0x890] ;  /* 0x0008900001147983 */ /* 0x001ea20000300800 */
[----:B------:R-:W2:Y:S02]  /*ab750*/  LDL.LU R21, [R1+0x894] ;  /* 0x0008940001157983 */ /* 0x000ea40000300800 */
[----:B------:R-:W2:Y:S02]  /*ab760*/  LDL.LU R22, [R1+0x898] ;  /* 0x0008980001167983 */ /* 0x000ea40000300800 */
[----:B------:R-:W2:Y:S01]  /*ab770*/  LDL.LU R23, [R1+0x89c] ;  /* 0x00089c0001177983 */ /* 0x000ea20000300800 */
[----:B------:R-:W3:Y:S01]  /*ab780*/  LDL.LU.64 R14, [R1+0x55f0] ;  /* 0x0055f000010e7983 */ /* 0x000ee20000300a00 */
[----:B------:R-:W3:Y:S09]  /*ab790*/  LDL.LU.64 R12, [R1+0x55e8] ;  /* 0x0055e800010c7983 */ /* 0x000ef20000300a00 */
        /* <DEDUP_REMOVED lines=18> */
[----:B------:R-:W2:Y:S01]  /*ab8c0*/  LDL R17, [R1+0x278c] ;  /* 0x00278c0001117983 */ /* 0x000ea20000100800 */
[C---:B----4-:R-:W-:Y:S11]  /*ab8d0*/  HMMA.16816.F32.BF16 R8, R4.reuse, R12, R8 ;  /* 0x0000000c0408723c */ /* 0x050ff60000041808 */
[----:B------:R-:W-:Y:S11]  /*ab8e0*/  @!UPT UIADD3 URZ, URZ, URZ, URZ ;  /* 0x0000003f3f3ff290 */ /* 0x000ff6000fffe03f */
[----:B------:R-:W-:Y:S01]  /*ab8f0*/  @!UPT UIADD3 URZ, URZ, URZ, URZ ;  /* 0x0000003f3f3ff290 */ /* 0x000fe2000fffe03f */
[----:B------:R-:W-:Y:S01]  /*ab900*/  STL.64 [R1+0x50], R8 ;  /* 0x0000500801007387 */ /* 0x000fe20000100a00 */
[----:B------:R0:W-:Y:S03]  /*ab910*/  STL.64 [R1+0x58], R10 ;  /* 0x0000580a01007387 */ /* 0x0001e60000100a00 */
[----:B0-----:R-:W4:Y:S01]  /*ab920*/  LDL.LU.64 R10, [R1+0x55a8] ;  /* 0x0055a800010a7983 */ /* 0x001f220000300a00 */
[----:B------:R-:W2:Y:S02]  /*ab930*/  LDL.LU.64 R8, [R1+0x55a0] ;  /* 0x0055a00001087983 */ /* 0x000ea40000300a00 */
[----:B---3--:R0:W-:Y:S02]  /*ab940*/  STL.64 [R1+0x5580], R14 ;  /* 0x0055800e01007387 */ /* 0x0081e40000100a00 */
[----:B------:R-:W3:Y:S01]  /*ab950*/  LDL.LU R12, [R1+0x8c0] ;  /* 0x0008c000010c7983 */ /* 0x000ee20000300800 */
[----:B------:R-:W3:Y:S04]  /*ab960*/  LDL.LU R13, [R1+0x8c4] ;  /* 0x0008c400010d7983 */ /* 0x000ee80000300800 */
[----:B0-----:R-:W3:Y:S01]  /*ab970*/  LDL.LU R14, [R1+0x8c8] ;  /* 0x0008c800010e7983 */ /* 0x001ee20000300800 */
[----:B------:R-:W3:Y:S01]  /*ab980*/  LDL.LU R15, [R1+0x8cc] ;  /* 0x0008cc00010f7983 */ /* 0x000ee20000300800 */
[C---:B--2---:R-:W-:Y:S11]  /*ab990*/  HMMA.16816.F32.BF16 R24, R4.reuse, R8, R24 ;  /* 0x000000080418723c */ /* 0x044ff60000041818 */
[----:B------:R-:W-:Y:S11]  /*ab9a0*/  @!UPT UIADD3 URZ, URZ, URZ, URZ ;  /* 0x0000003f3f3ff290 */ /* 0x000ff6000fffe03f */
[----:B------:R-:W-:Y:S01]  /*ab9b0*/  @!UPT UIADD3 URZ, URZ, URZ, URZ ;  /* 0x0000003f3f3ff290 */ /* 0x000fe2000fffe03f */
[----:B------:R0:W-:Y:S01]  /*ab9c0*/  STL.64 [R1+0x40], R24 ;  /* 0x0000401801007387 */ /* 0x0001e20000100a00 */
[----:B------:R1:W-:Y:S03]  /*ab9d0*/  STL.64 [R1+0x48], R26 ;  /* 0x0000481a01007387 */ /* 0x0003e60000100a00 */
[----:B0-----:R-:W1:Y:S01]  /*ab9e0*/  LDL.LU.64 R24, [R1+0x5598] ;  /* 0x0055980001187983 */ /* 0x001e620000300a00 */
[----:B----4-:R-:W-:Y:S01]  /*ab9f0*/  MOV R16, R10 ;  /* 0x0000000a00107202 */ /* 0x010fe20000000f00 */
[----:B-1----:R-:W-:Y:S02]  /*aba00*/  HMMA.16816.F32.BF16 R24, R4, R24, R20 ;  /* 0x000000180418723c */ /* 0x002fe40000041814 */
[----:B------:R-:W3:Y:S11]  /*aba10*/  LDL.LU.64 R20, [R1+0x5590] ;  /* 0x0055900001147983 */ /* 0x000ef60000300a00 */
[----:B------:R-:W-:Y:S10]  /*aba20*/  @!UPT UIADD3 URZ, URZ, URZ, URZ ;  /* 0x0000003f3f3ff290 */ /* 0x000ff4000fffe03f */
[----:B------:R-:W-:Y:S01]  /*aba30*/  STL.64 [R1+0x890], R24 ;  /* 0x0008901801007387 */ /* 0x000fe20000100a00 */
[----:B------:R-:W-:Y:S02]  /*aba40*/  STL.64 [R1+0x898], R26 ;  /* 0x0008981a01007387 */ /* 0x000fe40000100a00 */
[----:B------:R-:W-:Y:S02]  /*aba50*/  STL.64 [R1+0x54a0], R18 ;  /* 0x0054a01201007387 */ /* 0x000fe40000100a00 */
[----:B------:R-:W0:Y:S01]  /*aba60*/  LDSM.16.M88.4 R24, [R17+0x41080] ;  /* 0x041080001118783b */ /* 0x000e220000000200 */
[----:B------:R1:W-:Y:S03]  /*aba70*/  STL [R1+0x5498], R17 ;  /* 0x0054981101007387 */ /* 0x0003e60000100800 */
[----:B------:R-:W2:Y:S01]  /*aba80*/  LDL.LU R10, [R1+0x558c] ;  /* 0x00558c00010a7983 */ /* 0x000ea20000300800 */
[----:B-1----:R-:W-:-:S02]  /*aba90*/  MOV R17, R11 ;  /* 0x0000000b00117202 */ /* 0x002fc40000000f00 */
[----:B------:R-:W2:Y:S03]  /*abaa0*/  LDL.LU R11, [R1+0x5588] ;  /* 0x00558800010b7983 */ /* 0x000ea60000300800 */
[----:B------:R1:W-:Y:S02]  /*abab0*/  STL.64 [R1+0x5558], R16 ;  /* 0x0055581001007387 */ /* 0x0003e40000100a00 */
[----:B-1----:R-:W4:Y:S01]  /*abac0*/  LDL.LU R16, [R1+0x8a0] ;  /* 0x0008a00001107983 */ /* 0x002f220000300800 */
[----:B------:R-:W4:Y:S02]  /*abad0*/  LDL.LU R17, [R1+0x8a4] ;  /* 0x0008a40001117983 */ /* 0x000f240000300800 */
[----:B------:R-:W2:Y:S02]  /*abae0*/  LDL.LU R18, [R1+0x8a8] ;  /* 0x0008a80001127983 */ /* 0x000ea40000300800 */
[----:B------:R-:W2:Y:S01]  /*abaf0*/  LDL.LU R19, [R1+0x8ac] ;  /* 0x0008ac0001137983 */ /* 0x000ea20000300800 */
[----:B---3--:R-:W-:Y:S11]  /*abb00*/  HMMA.16816.F32.BF16 R20, R4, R20, R12 ;  /* 0x000000140414723c */ /* 0x008ff6000004180c */
[----:B------:R-:W-:Y:S11]  /*abb10*/  @!UPT UIADD3 URZ, URZ, URZ, URZ ;  /* 0x0000003f3f3ff290 */ /* 0x000ff6000fffe03f */
[----:B------:R-:W-:Y:S02]  /*abb20*/  @!UPT UIADD3 URZ, URZ, URZ, URZ ;  /* 0x0000003f3f3ff290 */ /* 0x000fe4000fffe03f */
[----:B------:R-:W-:Y:S01]  /*abb30*/  MOV R13, R21 ;  /* 0x00000015000d7202 */ /* 0x000fe20000000f00 */
        /* <DEDUP_REMOVED lines=12> */
[----:B------:R-:W4:Y:S01]  /*abc00*/  LDL.LU.64 R14, [R1+0x5580] ;  /* 0x00558000010e7983 */ /* 0x000f220000300a00 */
[----:B------:R0:W-:Y:S03]  /*abc10*/  STL [R1+0xa80], R20 ;  /* 0x000a801401007387 */ /* 0x0001e60000100800 */
[----:B0-----:R-:W2:Y:S01]  /*abc20*/  LDL.LU.64 R20, [R1+0x5578] ;  /* 0x0055780001147983 */ /* 0x001ea20000300a00 */
[----:B------:R-:W-:-:S02]  /*abc30*/  MOV R12, R22 ;  /* 0x00000016000c7202 */ /* 0x000fc40000000f00 */
[----:B------:R-:W-:-:S05]  /*abc40*/  MOV R8, R23 ;  /* 0x0000001700087202 */ /* 0x000fca0000000f00 */
[----:B------:R-:W-:Y:S01]  /*abc50*/  STL [R1+0x4ba0], R8 ;  /* 0x004ba00801007387 */ /* 0x000fe20000100800 */
[----:B------:R-:W-:Y:S02]  /*abc60*/  STL [R1+0x4b9c], R12 ;  /* 0x004b9c0c01007387 */ /* 0x000fe40000100800 */
[----:B------:R-:W-:Y:S01]  /*abc70*/  STL [R1+0x4b98], R13 ;  /* 0x004b980d01007387 */ /* 0x000fe20000100800 */
        /* <DEDUP_REMOVED lines=8> */
[----:B------:R-:W3:Y:S11]  /*abd00*/  LDL.LU.64 R16, [R1+0x5558] ;  /* 0x0055580001107983 */ /* 0x000ef60000300a00 */
[----:B------:R-:W-:Y:S11]  /*abd10*/  @!UPT UIADD3 URZ, URZ, URZ, URZ ;  /* 0x0000003f3f3ff290 */ /* 0x000ff6000fffe03f */
[----:B------:R-:W-:Y:S01]  /*abd20*/  IMAD.MOV.U32 R13, RZ, RZ, R23 ;  /* 0x000000ffff0d7224 */ /* 0x000fe200078e0017 */
[----:B------:R-:W-:Y:S02]  /*abd30*/  MOV R12, R22 ;  /* 0x00000016000c7202 */ /* 0x000fe40000000f00 */
[----:B------:R-:W-:Y:S01]  /*abd40*/  MOV R8, R21 ;  /* 0x0000001500087202 */ /* 0x000fe20000000f00 */
[----:B------:R-:W-:Y:S01]  /*abd50*/  STL [R1+0xa60], R20 ;  /* 0x000a601401007387 */ /* 0x000fe20000100800 */
[----:B------:R-:W2:Y:S02]  /*abd60*/  LDL.LU.64 R22, [R1+0x5550] ;  /* 0x0055500001167983 */ /* 0x000ea40000300a00 */
[----:B------:R-:W-:Y:S02]  /*abd70*/  STL [R1+0x4bac], R13 ;  /* 0x004bac0d01007387 */ /* 0x000fe40000100800 */
[----:B------:R-:W-:Y:S01]  /*abd80*/  STL [R1+0x4ba8], R12 ;  /* 0x004ba80c01007387 */ /* 0x000fe20000100800 */
[----:B----4-:R-:W-:Y:S01]  /*abd90*/  STL.64 [R1+0x5520], R14 ;  /* 0x0055200e01007387 */ /* 0x010fe20000100a00 */
[----:B------:R-:W-:Y:S02]  /*abda0*/  STL [R1+0x4ba4], R8 ;  /* 0x004ba40801007387 */ /* 0x000fe40000100800 */
[----:B------:R3:W-:Y:S02]  /*abdb0*/  STL.64 [R1+0x5458], R10 ;  /* 0x0054580a01007387 */ /* 0x0007e40000100a00 */
[----:B---3--:R-:W-:Y:S01]  /*abdc0*/  HMMA.16816.F32.BF16 R8, R4, R16, R24 ;  /* 0x000000100408723c */ /* 0x008fe20000041818 */
[----:B------:R-:W3:Y:S11]  /*abdd0*/  LDL.LU R24, [R1+0x4f0] ;  /* 0x0004f00001187983 */ /* 0x000ef60000300800 */
[----:B------:R-:W-:Y:S11]  /*abde0*/  @!UPT UIADD3 URZ, URZ, URZ, URZ ;  /* 0x0000003f3f3ff290 */ /* 0x000ff6000fffe03f */
[----:B------:R-:W-:Y:S01]  /*abdf0*/  STL.64 [R1+0xa50], R8 ;  /* 0x000a500801007387 */ /* 0x000fe20000100a00 */
[----:B------:R-:W-:Y:S02]  /*abe00*/  STL.64 [R1+0xa58], R10 ;  /* 0x000a580a01007387 */ /* 0x000fe40000100a00 */
[----:B------:R-:W3:Y:S02]  /*abe10*/  LDL.LU R25, [R1+0x4f4] ;  /* 0x0004f40001197983 */ /* 0x000ee40000300800 */
[----:B------:R-:W4:Y:S01]  /*abe20*/  LDL.LU R26, [R1+0x4f8] ;  /* 0x0004f800011a7983 */ /* 0x000f220000300800 */
[----:B------:R-:W4:Y:S01]  /*abe30*/  LDL.LU R27, [R1+0x4fc] ;  /* 0x0004fc00011b7983 */ /* 0x000f220000300800 */
[----:B--2---:R-:W-:Y:S02]  /*abe40*/  MOV R20, R23 ;  /* 0x0000001700147202 */ /* 0x004fe40000000f00 */
[----:B------:R-:W-:Y:S01]  /*abe50*/  MOV R21, R3 ;  /* 0x0000000300157202 */ /* 0x000fe20000000f00 */
[----:B------:R-:W2:Y:S01]  /*abe60*/  LDL.LU R23, [R1+0x5548] ;  /* 0x0055480001177983 */ /* 0x000ea20000300800 */
[----:B------:R-:W2:Y:S03]  /*abe70*/  LDL.LU R3, [R1+0x5544] ;  /* 0x0055440001037983 */ /* 0x000ea60000300800 */
[----:B------:R-:W-:Y:S01]  /*abe80*/  STL.64 [R1+0x54e8], R20 ;  /* 0x0054e81401007387 */ /* 0x000fe20000100a00 */
[----:B----4-:R-:W-:Y:S01]  /*abe90*/  STL.64 [R1+0x54c8], R26 ;  /* 0x0054c81a01007387 */ /* 0x010fe20000100a00 */
[----:B---3--:R0:W-:Y:S03]  /*abea0*/  STL.64 [R1+0x54c0], R24 ;  /* 0x0054c01801007387 */ /* 0x0081e60000100a00 */
[----:B0-----:R-:W3:Y:S01]  /*abeb0*/  LDL.LU R24, [R1+0x500] ;  /* 0x0005000001187983 */ /* 0x001ee20000300800 */
[----:B------:R-:W3:Y:S02]  /*abec0*/  LDL.LU R25, [R1+0x504] ;  /* 0x0005040001197983 */ /* 0x000ee40000300800 */
[----:B------:R-:W4:Y:S02]  /*abed0*/  LDL.LU R26, [R1+0x508] ;  /* 0x00050800011a7983 */ /* 0x000f240000300800 */
[----:B------:R-:W4:Y:S01]  /*abee0*/  LDL.LU R27, [R1+0x50c] ;  /* 0x00050c00011b7983 */ /* 0x000f220000300800 */
[----:B------:R-:W-:-:S02]  /*abef0*/  MOV R20, R29 ;  /* 0x0000001d00147202 */ /* 0x000fc40000000f00 */
[----:B------:R-:W-:Y:S01]  /*abf00*/  MOV R21, R0 ;  /* 0x0000000000157202 */ /* 0x000fe20000000f00 */
[----:B------:R-:W2:Y:S01]  /*abf10*/  LDL.LU R29, [R1+0x5540] ;  /* 0x00554000011d7983 */ /* 0x000ea20000300800 */
[----:B------:R-:W2:Y:S03]  /*abf20*/  LDL.LU R0, [R1+0x553c] ;  /* 0x00553c0001007983 */ /* 0x000ea60000300800 */
[----:B------:R-:W-:Y:S04]  /*abf30*/  STL.64 [R1+0x5500], R20 ;  /* 0x0055001401007387 */ /* 0x000fe80000100a00 */
        /* <DEDUP_REMOVED lines=9> */
[----:B------:R-:W2:Y:S02]  /*abfd0*/  LDL.LU R28, [R1+0x5534] ;  /* 0x00553400011c7983 */ /* 0x000ea40000300800 */
[----:B------:R-:W2:Y:S02]  /*abfe0*/  LDL.LU R12, [R1+0x870] ;  /* 0x00087000010c7983 */ /* 0x000ea40000300800 */
[----:B------:R-:W2:Y:S01]  /*abff0*/  LDL.LU R13, [R1+0x874] ;  /* 0x00087400010d7983 */ /* 0x000ea20000300800 */
[----:B------:R-:W2:Y:S01]  /*ac000*/  LDL.LU R14, [R1+0x878] ;  /* 0x00087800010e7983 */ /* 0x000ea20000300800 */
[----:B------:R-:W2:Y:S02]  /*ac010*/  LDL.LU R15, [R1+0x87c] ;  /* 0x00087c00010f7983 */ /* 0x000ea40000300800 */
[----:B------:R-:W-:Y:S01]  /*ac020*/  STL.64 [R1+0x5518], R20 ;  /* 0x0055181401007387 */ /* 0x000fe20000100a00 */
        /* <DEDUP_REMOVED lines=12> */
[----:B------:R-:W4:Y:S01]  /*ac0f0*/  LDL.64 R18, [R1+0x28] ;  /* 0x0000280001127983 */ /* 0x000f220000100a00 */
[----:B------:R-:W2:Y:S02]  /*ac100*/  LDL.LU R8, [R1+0x4b0] ;  /* 0x0004b00001087983 */ /* 0x000ea40000300800 */
[----:B------:R-:W2:Y:S02]  /*ac110*/  LDL.LU R9, [R1+0x4b4] ;  /* 0x0004b40001097983 */ /* 0x000ea40000300800 */
[----:B------:R-:W2:Y:S01]  /*ac120*/  LDL.LU R10, [R1+0x4b8] ;  /* 0x0004b800010a7983 */ /* 0x000ea20000300800 */
[----:B------:R-:W2:Y:S04]  /*ac130*/  LDL.LU R11, [R1+0x4bc] ;  /* 0x0004bc00010b7983 */ /* 0x000ea80000300800 */
[----:B--2---:R-:W-:Y:S01]  /*ac140*/  STL.64 [R1+0x5468], R10 ;  /* 0x0054680a01007387 */ /* 0x004fe20000100a00 */
[----:B------:R0:W-:Y:S03]  /*ac150*/  STL.64 [R1+0x5460], R8 ;  /* 0x0054600801007387 */ /* 0x0001e60000100a00 */
[----:B0-----:R-:W2:Y:S01]  /*ac160*/  LDL.LU R8, [R1+0x4c0] ;  /* 0x0004c00001087983 */ /* 0x001ea20000300800 */
[----:B------:R-:W-:-:S02]  /*ac170*/  MOV R10, R2 ;  /* 0x00000002000a7202 */ /* 0x000fc40000000f00 */
[----:B------:R-:W-:Y:S02]  /*ac180*/  MOV R11, R0 ;  /* 0x00000000000b7202 */ /* 0x000fe40000000f00 */
[----:B------:R-:W-:Y:S02]  /*ac190*/  MOV R9, R28 ;  /* 0x0000001c00097202 */ /* 0x000fe40000000f00 */
[----:B------:R-:W3:Y:S01]  /*ac1a0*/  LDL.LU R28, [R1+0x5530] ;  /* 0x00553000011c7983 */ /* 0x000ee20000300800 */
[----:B------:R-:W3:Y:S02]  /*ac1b0*/  LDL.LU R2, [R1+0x552c] ;  /* 0x00552c0001027983 */ /* 0x000ee40000300800 */
[----:B------:R-:W3:Y:S02]  /*ac1c0*/  LDL.LU R0, [R1+0x5528] ;  /* 0x0055280001007983 */ /* 0x000ee40000300800 */
[----:B------:R0:W-:Y:S01]  /*ac1d0*/  STL.64 [R1+0x5478], R10 ;  /* 0x0054780a01007387 */ /* 0x0001e20000100a00 */
[----:B------:R-:W-:-:S02]  /*ac1e0*/  MOV R20, R23 ;  /* 0x0000001700147202 */ /* 0x000fc40000000f00 */
[----:B------:R-:W-:-:S07]  /*ac1f0*/  MOV R21, R22 ;  /* 0x0000001600157202 */ /* 0x000fce0000000f00 */
[----:B------:R-:W-:Y:S01]  /*ac200*/  HMMA.16816.F32.BF16 R20, R4, R20, R12 ;  /* 0x000000140414723c */ /* 0x000fe2000004180c */
[----:B--2---:R-:W-:Y:S01]  /*ac210*/  STL.64 [R1+0x5470], R8 ;  /* 0x0054700801007387 */ /* 0x004fe20000100a00 */
[----:B0-----:R-:W2:Y:S03]  /*ac220*/  LDL.64 R10, [R1+0x8] ;  /* 0x00000800010a7983 */ /* 0x001ea60000100a00 */
[----:B--2---:R0:W-:Y:S04]  /*ac230*/  STL.64 [R1+0x5490], R10 ;  /* 0x0054900a01007387 */ /* 0x0041e80000100a00 */
[----:B0-----:R-:W2:Y:S01]  /*ac240*/  LDL.64 R10, [R1+0x18] ;  /* 0x00001800010a7983 */ /* 0x001ea20000100a00 */
[----:B------:R-:W2:Y:S11]  /*ac250*/  LDL.LU.64 R14, [R1+0x5520] ;  /* 0x00552000010e7983 */ /* 0x000eb60000300a00 */
[----:B------:R-:W-:Y:S02]  /*ac260*/  @!UPT UIADD3 URZ, URZ, URZ, URZ ;  /* 0x0000003f3f3ff290 */ /* 0x000fe4000fffe03f */
[----:B------:R0:W-:Y:S02]  /*ac270*/  STL.64 [R1+0xa40], R20 ;  /* 0x000a401401007387 */ /* 0x0001e40000100a00 */
[----:B0-----:R-:W3:Y:S01]  /*ac280*/  LDL.LU.64 R20, [R1+0x5518] ;  /* 0x0055180001147983 */ /* 0x001ee20000300a00 */
[----:B------:R-:W-:Y:S01]  /*ac290*/  MOV R13, R22 ;  /* 0x00000016000d7202 */ /* 0x000fe20000000f00 */
[----:B------:R-:W-:-:S04]  /*ac2a0*/  IMAD.MOV.U32 R12, RZ, RZ, R23 ;  /* 0x000000ffff0c7224 */ /* 0x000fc800078e0017 */
[----:B------:R-:W-:Y:S01]  /*ac2b0*/  STL [R1+0x4bb8], R13 ;  /* 0x004bb80d01007387 */ /* 0x000fe20000100800 */
[----:B------:R0:W-:Y:S01]  /*ac2c0*/  STL [R1+0x4bb4], R12 ;  /* 0x004bb40c01007387 */ /* 0x0001e20000100800 */
[C---:B---3--:R-:W-:Y:S02]  /*ac2d0*/  HMMA.16816.F32.BF16 R20, R4.reuse, R20, R24 ;  /* 0x000000140414723c */ /* 0x048fe40000041818 */
[----:B--2---:R1:W-:Y:S01]  /*ac2e0*/  STL.64 [R1+0x5480], R14 ;  /* 0x0054800e01007387 */ /* 0x0043e20000100a00 */
[----:B0-----:R-:W2:Y:S02]  /*ac2f0*/  LDL.LU R12, [R1+0x4d0] ;  /* 0x0004d000010c7983 */ /* 0x001ea40000300800 */
[----:B------:R-:W2:Y:S01]  /*ac300*/  LDL.LU R13, [R1+0x4d4] ;  /* 0x0004d400010d7983 */ /* 0x000ea20000300800 */
[----:B-1----:R-:W2:Y:S01]  /*ac310*/  LDL.LU R14, [R1+0x4d8] ;  /* 0x0004d800010e7983 */ /* 0x002ea20000300800 */
[----:B------:R-:W2:Y:S02]  /*ac320*/  LDL.LU R15, [R1+0x4dc] ;  /* 0x0004dc00010f7983 */ /* 0x000ea40000300800 */
[----:B------:R-:W3:Y:S02]  /*ac330*/  LDL.LU.64 R26, [R1+0x5510] ;  /* 0x00551000011a7983 */ /* 0x000ee40000300a00 */
[----:B------:R-:W3:Y:S11]  /*ac340*/  LDL.LU.64 R24, [R1+0x5508] ;  /* 0x0055080001187983 */ /* 0x000ef60000300a00 */
[----:B------:R-:W-:Y:S01]  /*ac350*/  @!UPT UIADD3 URZ, URZ, URZ, URZ ;  /* 0x0000003f3f3ff290 */ /* 0x000fe2000fffe03f */
        /* <DEDUP_REMOVED lines=19> */
[----:B------:R-:W3:Y:S02]  /*ac490*/  LDL.LU.64 R24, [R1+0x54c0] ;  /* 0x0054c00001187983 */ /* 0x000ee40000300a00 */
[----:B-1----:R-:W3:Y:S02]  /*ac4a0*/  LDL.LU.64 R22, [R1+0x54b8] ;  /* 0x0054b80001167983 */ /* 0x002ee40000300a00 */
[----:B------:R-:W3:Y:S11]  /*ac4b0*/  LDL.LU.64 R20, [R1+0x54b0] ;  /* 0x0054b00001147983 */ /* 0x000ef60000300a00 */
[----:B------:R-:W-:Y:S05]  /*ac4c0*/  @!UPT UIADD3 URZ, URZ, URZ, URZ ;  /* 0x0000003f3f3ff290 */ /* 0x000fea000fffe03f */
[----:B------:R0:W-:Y:S01]  /*ac4d0*/  STL.64 [R1+0x500], R4 ;  /* 0x0005000401007387 */ /* 0x0001e20000100a00 */
[----:B------:R1:W-:Y:S03]  /*ac4e0*/  STL.64 [R1+0x508], R6 ;  /* 0x0005080601007387 */ /* 0x0003e60000100a00 */
[----:B0-----:R-:W2:Y:S01]  /*ac4f0*/  LDL.LU R4, [R1+0x4e0] ;  /* 0x0004e00001047983 */ /* 0x001ea20000300800 */
[----:B------:R-:W-:Y:S02]  /*ac500*/  MOV R5, R0 ;  /* 0x0000000000057202 */ /* 0x000fe40000000f00 */
[----:B-1----:R-:W-:Y:S02]  /*ac510*/  MOV R6, R2 ;  /* 0x0000000200067202 */ /* 0x002fe40000000f00 */
[----:B------:R-:W-:Y:S01]  /*ac520*/  MOV R7, R28 ;  /* 0x0000001c00077202 */ /* 0x000fe20000000f00 */
[----:B------:R-:W2:Y:S01]  /*ac530*/  LDL.LU R0, [R1+0x54ac] ;  /* 0x0054ac0001007983 */ /* 0x000ea20000300800 */
[----:B------:R-:W2:Y:S01]  /*ac540*/  LDL.LU R2, [R1+0x54a8] ;  /* 0x0054a80001027983 */ /* 0x000ea20000300800 */
[----:B----4-:R-:W-:Y:S01]  /*ac550*/  MOV R16, R19 ;  /* 0x0000001300107202 */ /* 0x010fe20000000f00 */
[C---:B---3--:R-:W-:Y:S11]  /*ac560*/  HMMA.16816.F32.BF16 R24, R20.reuse, R18, R24 ;  /* 0x000000121418723c */ /* 0x048ff60000041818 */
[----:B------:R-:W-:Y:S11]  /*ac570*/  @!UPT UIADD3 URZ, URZ, URZ, URZ ;  /* 0x0000003f3f3ff290 */ /* 0x000ff6000fffe03f */
[----:B------:R-:W-:Y:S01]  /*ac580*/  @!UPT UIADD3 URZ, URZ, URZ, URZ ;  /* 0x0000003f3f3ff290 */ /* 0x000fe2000fffe03f */
[----:B------:R0:W-:Y:S01]  /*ac590*/  STL.64 [R1+0x4f0], R24 ;  /* 0x0004f01801007387 */ /* 0x0001e20000100a00 */
[----:B------:R1:W-:Y:S01]  /*ac5a0*/  STL.64 [R1+0x4f8], R26 ;  /* 0x0004f81a01007387 */ /* 0x0003e20000100a00 */
[C---:B--2---:R-:W-:Y:S01]  /*ac5b0*/  HMMA.16816.F32.BF16 R4, R20.reuse, R10, R4 ;  /* 0x0000000a1404723c */ /* 0x044fe20000041804 */
[----:B0-----:R-:W-:Y:S02]  /*ac5c0*/  MOV R24, R18 ;  /* 0x0000001200187202 */ /* 0x001fe40000000f00 */
[----:B-1----:R-:W-:Y:S01]  /*ac5d0*/  MOV R26, R10 ;  /* 0x0000000a001a7202 */ /* 0x002fe20000000f00 */
[----:B------:R-:W2:Y:S01]  /*ac5e0*/  LDL.LU.64 R18, [R1+0x54a0] ;  /* 0x0054a00001127983 */ /* 0x000ea20000300a00 */
[----:B------:R-:W3:Y:S01]  /*ac5f0*/  LDL.LU R17, [R1+0x5498] ;  /* 0x0054980001117983 */ /* 0x000ee20000300800 */
[----:B------:R-:W-:Y:S02]  /*ac600*/  MOV R25, R11 ;  /* 0x0000000b00197202 */ /* 0x000fe40000000f00 */
[----:B------:R-:W4:Y:S11]  /*ac610*/  LDL.LU.64 R10, [R1+0x5490] ;  /* 0x00549000010a7983 */ /* 0x000f360000300a00 */
[----:B------:R-:W-:Y:S04]  /*ac620*/  @!UPT UIADD3 URZ, URZ, URZ, URZ ;  /* 0x0000003f3f3ff290 */ /* 0x000fe8000fffe03f */
[----:B------:R2:W-:Y:S01]  /*ac630*/  STL.64 [R1+0x4e0], R4 ;  /* 0x0004e00401007387 */ /* 0x0005e20000100a00 */
[----:B------:R-:W-:Y:S01]  /*ac640*/  MOV R28, R7 ;  /* 0x00000007001c7202 */ /* 0x000fe20000000f00 */
[----:B------:R-:W-:Y:S01]  /*ac650*/  STL [R1+0x4e8], R6 ;  /* 0x0004e80601007387 */ /* 0x000fe20000100800 */
[C---:B----4-:R-:W-:Y:S01]  /*ac660*/  HMMA.16816.F32.BF16 R12, R20.reuse, R10, R12 ;  /* 0x0000000a140c723c */ /* 0x050fe2000004180c */
[----:B--2---:R-:W-:Y:S02]  /*ac670*/  MOV R4, R18 ;  /* 0x0000001200047202 */ /* 0x004fe40000000f00 */
[----:B------:R-:W-:Y:S01]  /*ac680*/  MOV R5, R19 ;  /* 0x0000001300057202 */ /* 0x000fe20000000f00 */
[----:B------:R-:W2:Y:S01]  /*ac690*/  LDL.LU R18, [R1+0x548c] ;  /* 0x00548c0001127983 */ /* 0x000ea20000300800 */
[----:B------:R-:W2:Y:S02]  /*ac6a0*/  LDL.LU R19, [R1+0x5488] ;  /* 0x0054880001137983 */ /* 0x000ea40000300800 */
[----:B------:R0:W-:Y:S01]  /*ac6b0*/  STL [R1+0x4b90], R28 ;  /* 0x004b901c01007387 */ /* 0x0001e20000100800 */
[----:B------:R-:W-:Y:S01]  /*ac6c0*/  MOV R27, R11 ;  /* 0x0000000b001b7202 */ /* 0x000fe20000000f00 */
[----:B0-----:R-:W-:Y:S11]  /*ac6d0*/  IMAD.MOV.U32 R28, RZ, RZ, R10 ;  /* 0x000000ffff1c7224 */ /* 0x001ff600078e000a */
[----:B------:R-:W-:Y:S03]  /*ac6e0*/  @!UPT UIADD3 URZ, URZ, URZ, URZ ;  /* 0x0000003f3f3ff290 */ /* 0x000fe6000fffe03f */
[----:B------:R-:W-:Y:S01]  /*ac6f0*/  STL.64 [R1+0x4d0], R12 ;  /* 0x0004d00c01007387 */ /* 0x000fe20000100a00 */
[----:B------:R0:W-:Y:S03]  /*ac700*/  STL.64 [R1+0x4d8], R14 ;  /* 0x0004d80e01007387 */ /* 0x0001e60000100a00 */
[----:B0-----:R-:W4:Y:S01]  /*ac710*/  LDL.LU.64 R14, [R1+0x5480] ;  /* 0x00548000010e7983 */ /* 0x001f220000300a00 */
[----:B------:R-:W2:Y:S02]  /*ac720*/  LDL.LU.64 R10, [R1+0x5478] ;  /* 0x00547800010a7983 */ /* 0x000ea40000300a00 */
[----:B------:R-:W2:Y:S02]  /*ac730*/  LDL.LU.64 R8, [R1+0x5470] ;  /* 0x0054700001087983 */ /* 0x000ea40000300a00 */
[----:B------:R0:W-:Y:S01]  /*ac740*/  STL.64 [R1+0x5428], R26 ;  /* 0x0054281a01007387 */ /* 0x0001e20000100a00 */
[----:B------:R-:W-:Y:S04]  /*ac750*/  STL.64 [R1+0x5420], R24 ;  /* 0x0054201801007387 */ /* 0x000fe80000100a00 */
[----:B0-----:R-:W3:Y:S01]  /*ac760*/  LDL.64 R26, [R1+0x1e8] ;  /* 0x0001e800011a7983 */ /* 0x001ee20000100a00 */
[C---:B--2---:R-:W-:Y:S03]  /*ac770*/  HMMA.16816.F32.BF16 R8, R20.reuse, R18, R8 ;  /* 0x000000121408723c */ /* 0x044fe60000041808 */
[----:B---3--:R-:W-:Y:S11]  /*ac780*/  STL.64 [R1+0x5438], R26 ;  /* 0x0054381a01007387 */ /* 0x008ff60000100a00 */
[----:B------:R-:W-:Y:S09]  /*ac790*/  @!UPT UIADD3 URZ, URZ, URZ, URZ ;  /* 0x0000003f3f3ff290 */ /* 0x000ff2000fffe03f */
        /* <DEDUP_REMOVED lines=8> */
[----:B------:R-:W-:Y:S02]  /*ac820*/  @!UPT UIADD3 URZ, URZ, URZ, URZ ;  /* 0x0000003f3f3ff290 */ /* 0x000fe4000fffe03f */
[----:B------:R-:W-:Y:S02]  /*ac830*/  MOV R2, R10 ;  /* 0x0000000a00027202 */ /* 0x000fe40000000f00 */
[----:B------:R-:W-:Y:S02]  /*ac840*/  MOV R0, R11 ;  /* 0x0000000b00007202 */ /* 0x000fe40000000f00 */
[----:B------:R-:W2:Y:S01]  /*ac850*/  LDL.LU.64 R10, [R1+0x5458] ;  /* 0x00545800010a7983 */ /* 0x000ea20000300a00 */
[----:B------:R0:W-:Y:S03]  /*ac860*/  STL.64 [R1+0x5330], R14 ;  /* 0x0053300e01007387 */ /* 0x0001e60000100a00 */
[----:B0-----:R-:W3:Y:S04]  /*ac870*/  LDL.64 R14, [R1+0x1d8] ;  /* 0x0001d800010e7983 */ /* 0x001ee80000100a00 */
[----:B---3--:R0:W-:Y:S01]  /*ac880*/  STL.64 [R1+0x5430], R14 ;  /* 0x0054300e01007387 */ /* 0x0081e20000100a00 */
[----:B------:R-:W3:Y:S02]  /*ac890*/  LDL.LU R12, [R1+0x820] ;  /* 0x00082000010c7983 */ /* 0x000ee40000300800 */
[----:B------:R-:W3:Y:S01]  /*ac8a0*/  LDL.LU R13, [R1+0x824] ;  /* 0x00082400010d7983 */ /* 0x000ee20000300800 */
[----:B0-----:R-:W4:Y:S01]  /*ac8b0*/  LDL.LU R14, [R1+0x828] ;  /* 0x00082800010e7983 */ /* 0x001f220000300800 */
[----:B--2---:R-:W-:-:S02]  /*ac8c0*/  MOV R15, R10 ;  /* 0x0000000a000f7202 */ /* 0x004fc40000000f00 */
[----:B------:R-:W2:Y:S01]  /*ac8d0*/  LDL.LU R10, [R1+0x5454] ;  /* 0x00545400010a7983 */ /* 0x000ea20000300800 */
[----:B------:R-:W-:Y:S02]  /*ac8e0*/  MOV R6, R29 ;  /* 0x0000001d00067202 */ /* 0x000fe40000000f00 */
[----:B------:R-:W-:Y:S01]  /*ac8f0*/  MOV R7, R3 ;  /* 0x0000000300077202 */ /* 0x000fe20000000f00 */
[----:B----4-:R-:W-:Y:S01]  /*ac900*/  STL.64 [R1+0x5448], R14 ;  /* 0x0054480e01007387 */ /* 0x010fe20000100a00 */
[----:B---3--:R0:W-:Y:S02]  /*ac910*/  STL.64 [R1+0x5440], R12 ;  /* 0x0054400c01007387 */ /* 0x0081e40000100a00 */
[----:B0-----:R-:W-:Y:S02]  /*ac920*/  MOV R12, R11 ;  /* 0x0000000b000c7202 */ /* 0x001fe40000000f00 */
[----:B------:R-:W2:Y:S01]  /*ac930*/  LDL.LU R11, [R1+0x5450] ;  /* 0x00545000010b7983 */ /* 0x000ea20000300800 */
[----:B------:R-:W3:Y:S02]  /*ac940*/  LDL.LU R13, [R1+0x834] ;  /* 0x00083400010d7983 */ /* 0x000ee40000300800 */
[----:B------:R-:W3:Y:S02]  /*ac950*/  LDL.LU R14, [R1+0x838] ;  /* 0x00083800010e7983 */ /* 0x000ee40000300800 */
[----:B------:R-:W3:Y:S01]  /*ac960*/  LDL.LU R15, [R1+0x83c] ;  /* 0x00083c00010f7983 */ /* 0x000ee20000300800 */
[----:B------:R-:W-:-:S02]  /*ac970*/  MOV R3, R9 ;  /* 0x0000000900037202 */ /* 0x000fc40000000f00 */
[----:B------:R-:W-:Y:S01]  /*ac980*/  MOV R29, R8 ;  /* 0x00000008001d7202 */ /* 0x000fe20000000f00 */
[----:B------:R-:W-:Y:S01]  /*ac990*/  STL [R1+0x4bc0], R0 ;  /* 0x004bc00001007387 */ /* 0x000fe20000100800 */
[----:B------:R-:W-:Y:S02]  /*ac9a0*/  STL [R1+0x4bbc], R2 ;  /* 0x004bbc0201007387 */ /* 0x000fe40000100800 */
[----:B------:R-:W-:Y:S01]  /*ac9b0*/  STL [R1+0x4bb0], R3 ;  /* 0x004bb00301007387 */ /* 0x000fe20000100800 */
[----:B------:R-:W-:Y:S01]  /*ac9c0*/  STL [R1+0x4b94], R29 ;  /* 0x004b941d01007387 */ /* 0x000fe20000100800 */
[C---:B--2---:R-:W-:Y:S03]  /*ac9d0*/  HMMA.16816.F32.BF16 R4, R20.reuse, R10, R4 ;  /* 0x0000000a1404723c */ /* 0x044fe60000041804 */
[----:B------:R0:W-:Y:S01]  /*ac9e0*/  STL.64 [R1+0x5328], R10 ;  /* 0x0053280a01007387 */ /* 0x0001e20000100a00 */
[----:B------:R-:W2:Y:S11]  /*ac9f0*/  LDL.LU R8, [R1+0x810] ;  /* 0x0008100001087983 */ /* 0x000eb60000300800 */
[----:B------:R-:W-:Y:S08]  /*aca00*/  @!UPT UIADD3 URZ, URZ, URZ, URZ ;  /* 0x0000003f3f3ff290 */ /* 0x000ff0000fffe03f */
[----:B------:R-:W-:Y:S01]  /*aca10*/  STL.64 [R1+0x4a0], R4 ;  /* 0x0004a00401007387 */ /* 0x000fe20000100a00 */
[----:B------:R-:W-:Y:S02]  /*aca20*/  STL.64 [R1+0x4a8], R6 ;  /* 0x0004a80601007387 */ /* 0x000fe40000100a00 */
[----:B------:R-:W1:Y:S01]  /*aca30*/  LDSM.16.M88.4 R4, [R17+0x42080] ;  /* 0x042080001104783b */ /* 0x000e620000000200 */
[C---:B---3--:R-:W-:Y:S01]  /*aca40*/  HMMA.16816.F32.BF16 R24, R20.reuse, R26, R12 ;  /* 0x0000001a1418723c */ /* 0x048fe2000004180c */
[----:B------:R-:W2:Y:S02]  /*aca50*/  LDL.LU R9, [R1+0x814] ;  /* 0x0008140001097983 */ /* 0x000ea40000300800 */
[----:B0-----:R-:W2:Y:S02]  /*aca60*/  LDL.LU R10, [R1+0x818] ;  /* 0x00081800010a7983 */ /* 0x001ea40000300800 */
[----:B------:R-:W2:Y:S02]  /*aca70*/  LDL.LU R11, [R1+0x81c] ;  /* 0x00081c00010b7983 */ /* 0x000ea40000300800 */
[----:B------:R-:W-:Y:S01]  /*aca80*/  STL [R1+0x5308], R17 ;  /* 0x0053081101007387 */ /* 0x000fe20000100800 */
[----:B------:R-:W-:Y:S04]  /*aca90*/  STL.64 [R1+0x5418], R18 ;  /* 0x0054181201007387 */ /* 0x000fe80000100a00 */
[----:B-1----:R0:W-:Y:S01]  /*acaa0*/  STL.64 [R1+0x5220], R6 ;  /* 0x0052200601007387 */ /* 0x0021e20000100a00 */
[----:B------:R-:W-:Y:S03]  /*acab0*/  STL.64 [R1+0x5218], R4 ;  /* 0x0052180401007387 */ /* 0x000fe60000100a00 */
[----:B0-----:R-:W3:Y:S04]  /*acac0*/  LDL R6, [R1+0x168] ;  /* 0x0001680001067983 */ /* 0x001ee80000100800 */
[----:B------:R-:W3:Y:S01]  /*acad0*/  LDL R7, [R1+0x16c] ;  /* 0x00016c0001077983 */ /* 0x000ee20000100800 */
[----:B------:R-:W4:Y:S02]  /*acae0*/  LDL.LU.64 R14, [R1+0x5448] ;  /* 0x00544800010e7983 */ /* 0x000f240000300a00 */
[----:B------:R-:W4:Y:S02]  /*acaf0*/  LDL.LU.64 R12, [R1+0x5440] ;  /* 0x00544000010c7983 */ /* 0x000f240000300a00 */
[----:B------:R-:W-:Y:S01]  /*acb00*/  STL.64 [R1+0x8e0], R24 ;  /* 0x0008e01801007387 */ /* 0x000fe20000100a00 */
[----:B------:R0:W-:Y:S04]  /*acb10*/  STL.64 [R1+0x8e8], R26 ;  /* 0x0008e81a01007387 */ /* 0x0001e80000100a00 */
[----:B0-----:R-:W4:Y:S02]  /*acb20*/  LDL.LU.64 R26, [R1+0x5438] ;  /* 0x00543800011a7983 */ /* 0x001f240000300a00 */
[C---:B----4-:R-:W-:Y:S11]  /*acb30*/  HMMA.16816.F32.BF16 R12, R20.reuse, R26, R12 ;  /* 0x0000001a140c723c */ /* 0x050ff6000004180c */
        /* <DEDUP_REMOVED lines=8> */
[----:B------:R-:W3:Y:S02]  /*acbc0*/  LDL.LU.64 R24, [R1+0x5420] ;  /* 0x0054200001187983 */ /* 0x000ee40000300a00 */
        /* <DEDUP_REMOVED lines=11> */
[----:B------:R-:W-:Y:S01]  /*acc80*/  MOV R4, R14 ;  /* 0x0000000e00047202 */ /* 0x000fe20000000f00 */
[----:B------:R-:W-:Y:S01]  /*acc90*/  IMAD.MOV.U32 R3, RZ, RZ, R15 ;  /* 0x000000ffff037224 */ /* 0x000fe200078e000f */
[----:B--2---:R0:W-:Y:S01]  /*acca0*/  STL.64 [R1+0x5340], R10 ;  /* 0x0053400a01007387 */ /* 0x0041e20000100a00 */
[----:B------:R-:W-:Y:S02]  /*accb0*/  STL.64 [R1+0x5338], R8 ;  /* 0x0053380801007387 */ /* 0x000fe40000100a00 */
[----:B------:R-:W2:Y:S02]  /*accc0*/  LDL.LU R12, [R1+0x450] ;  /* 0x00045000010c7983 */ /* 0x000ea40000300800 */
[----:B------:R-:W2:Y:S01]  /*accd0*/  LDL.LU R13, [R1+0x454] ;  /* 0x00045400010d7983 */ /* 0x000ea20000300800 */
[----:B------:R-:W2:Y:S01]  /*acce0*/  LDL.LU R14, [R1+0x458] ;  /* 0x00045800010e7983 */ /* 0x000ea20000300800 */
[----:B------:R-:W2:Y:S01]  /*accf0*/  LDL.LU R15, [R1+0x45c] ;  /* 0x00045c00010f7983 */ /* 0x000ea20000300800 */
[----:B0-----:R-:W-:-:S02]  /*acd00*/  MOV R10, R28 ;  /* 0x0000001c000a7202 */ /* 0x001fc40000000f00 */
[----:B----4-:R-:W-:Y:S01]  /*acd10*/  MOV R11, R27 ;  /* 0x0000001b000b7202 */ /* 0x010fe20000000f00 */
[----:B--2---:R-:W-:Y:S01]  /*acd20*/  STL.64 [R1+0x5350], R14 ;  /* 0x0053500e01007387 */ /* 0x004fe20000100a00 */
[----:B------:R0:W-:Y:S03]  /*acd30*/  STL.64 [R1+0x5348], R12 ;  /* 0x0053480c01007387 */ /* 0x0001e60000100a00 */
[----:B------:R1:W-:Y:S01]  /*acd40*/  STL.64 [R1+0x5358], R10 ;  /* 0x0053580a01007387 */ /* 0x0003e20000100a00 */
[----:B0-----:R-:W2:Y:S01]  /*acd50*/  LDL.LU R12, [R1+0x460] ;  /* 0x00046000010c7983 */ /* 0x001ea20000300800 */
[----:B------:R-:W2:Y:S02]  /*acd60*/  LDL.LU R13, [R1+0x464] ;  /* 0x00046400010d7983 */ /* 0x000ea40000300800 */
[----:B------:R-:W4:Y:S02]  /*acd70*/  LDL.LU R14, [R1+0x468] ;  /* 0x00046800010e7983 */ /* 0x000f240000300800 */
[----:B------:R-:W4:Y:S01]  /*acd80*/  LDL.LU R15, [R1+0x46c] ;  /* 0x00046c00010f7983 */ /* 0x000f220000300800 */
[----:B-1----:R-:W-:-:S02]  /*acd90*/  MOV R10, R26 ;  /* 0x0000001a000a7202 */ /* 0x002fc40000000f00 */
[----:B---3--:R-:W-:Y:S01]  /*acda0*/  MOV R11, R25 ;  /* 0x00000019000b7202 */ /* 0x008fe20000000f00 */
[----:B----4-:R-:W-:Y:S01]  /*acdb0*/  STL.64 [R1+0x5368], R14 ;  /* 0x0053680e01007387 */ /* 0x010fe20000100a00 */
[----:B--2---:R-:W-:Y:S03]  /*acdc0*/  STL.64 [R1+0x5360], R12 ;  /* 0x0053600c01007387 */ /* 0x004fe60000100a00 */
[----:B------:R0:W-:Y:S02]  /*acdd0*/  STL.64 [R1+0x5370], R10 ;  /* 0x0053700a01007387 */ /* 0x0001e40000100a00 */
[----:B0-----:R-:W-:Y:S02]  /*acde0*/  MOV R10, R24 ;  /* 0x00000018000a7202 */ /* 0x001fe40000000f00 */
        /* <DEDUP_REMOVED lines=11> */
[----:B------:R-:W3:Y:S02]  /*acea0*/  LDL.LU R27, [R1+0x7bc] ;  /* 0x0007bc00011b7983 */ /* 0x000ee40000300800 */
[----:B---3--:R0:W-:Y:S01]  /*aceb0*/  STL.64 [R1+0x53b8], R26 ;  /* 0x0053b81a01007387 */ /* 0x0081e20000100a00 */
[----:B--2---:R-:W-:Y:S03]  /*acec0*/  STL.64 [R1+0x53b0], R24 ;  /* 0x0053b01801007387 */ /* 0x004fe60000100a00 */
[----:B0-----:R-:W2:Y:S04]  /*aced0*/  LDL.64 R26, [R1+0x188] ;  /* 0x00018800011a7983 */ /* 0x001ea80000100a00 */
[----:B--2---:R0:W-:Y:S04]  /*acee0*/  STL.64 [R1+0x53c8], R26 ;  /* 0x0053c81a01007387 */ /* 0x0041e80000100a00 */
[----:B0-----:R-:W2:Y:S04]  /*acef0*/  LDL.64 R26, [R1+0x198] ;  /* 0x00019800011a7983 */ /* 0x001ea80000100a00 */
[----:B--2---:R0:W-:Y:S04]  /*acf00*/  STL.64 [R1+0x53e0], R26 ;  /* 0x0053e01a01007387 */ /* 0x0041e80000100a00 */
[----:B0-----:R-:W2:Y:S04]  /*acf10*/  LDL.64 R26, [R1+0x1a8] ;  /* 0x0001a800011a7983 */ /* 0x001ea80000100a00 */
[----:B--2---:R0:W-:Y:S04]  /*acf20*/  STL.64 [R1+0x53f8], R26 ;  /* 0x0053f81a01007387 */ /* 0x0041e80000100a00 */
[----:B0-----:R-:W2:Y:S04]  /*acf30*/  LDL.64 R26, [R1+0x1b8] ;  /* 0x0001b800011a7983 */ /* 0x001ea80000100a00 */
[----:B--2---:R-:W-:Y:S01]  /*acf40*/  STL.64 [R1+0x5410], R26 ;  /* 0x0054101a01007387 */ /* 0x004fe20000100a00 */
[----:B------:R-:W2:Y:S03]  /*acf50*/  LDL.64 R10, [R1+0x178] ;  /* 0x00017800010a7983 */ /* 0x000ea60000100a00 */
[----:B--2---:R0:W-:Y:S01]  /*acf60*/  STL.64 [R1+0x53c0], R10 ;  /* 0x0053c00a01007387 */ /* 0x0041e20000100a00 */
[----:B------:R-:W2:Y:S02]  /*acf70*/  LDL.LU R8, [R1+0x7c0] ;  /* 0x0007c00001087983 */ /* 0x000ea40000300800 */
[----:B------:R-:W2:Y:S01]  /*acf80*/  LDL.LU R9, [R1+0x7c4] ;  /* 0x0007c40001097983 */ /* 0x000ea20000300800 */
[----:B0-----:R-:W3:Y:S01]  /*acf90*/  LDL.LU R10, [R1+0x7c8] ;  /* 0x0007c800010a7983 */ /* 0x001ee20000300800 */
[----:B------:R-:W3:Y:S02]  /*acfa0*/  LDL.LU R11, [R1+0x7cc] ;  /* 0x0007cc00010b7983 */ /* 0x000ee40000300800 */
[----:B------:R-:W4:Y:S02]  /*acfb0*/  LDL.LU R16, [R1+0x800] ;  /* 0x0008000001107983 */ /* 0x000f240000300800 */
[----:B------:R-:W4:Y:S01]  /*acfc0*/  LDL.LU R17, [R1+0x804] ;  /* 0x0008040001117983 */ /* 0x000f220000300800 */
[----:B------:R-:W4:Y:S01]  /*acfd0*/  LDL.LU R18, [R1+0x808] ;  /* 0x0008080001127983 */ /* 0x000f220000300800 */
[----:B------:R-:W4:Y:S02]  /*acfe0*/  LDL.LU R19, [R1+0x80c] ;  /* 0x00080c0001137983 */ /* 0x000f240000300800 */
[----:B------:R-:W4:Y:S01]  /*acff0*/  LDL.64 R26, [R1+0x1c8] ;  /* 0x0001c800011a7983 */ /* 0x000f220000100a00 */
        /* <DEDUP_REMOVED lines=21> */
[----:B------:R-:W4:Y:S02]  /*ad150*/  LDL.LU R14, [R1+0x478] ;  /* 0x00047800010e7983 */ /* 0x000f240000300800 */
[----:B------:R-:W4:Y:S01]  /*ad160*/  LDL.LU R15, [R1+0x47c] ;  /* 0x00047c00010f7983 */ /* 0x000f220000300800 */
[----:B------:R-:W-:Y:S01]  /*ad170*/  MOV R5, R27 ;  /* 0x0000001b00057202 */ /* 0x000fe20000000f00 */
        /* <DEDUP_REMOVED lines=9> */
[----:B------:R1:W-:Y:S01]  /*ad210*/  STL.64 [R1+0x8b8], R18 ;  /* 0x0008b81201007387 */ /* 0x0003e20000100a00 */
[----:B0-----:R-:W-:Y:S01]  /*ad220*/  MOV R16, R26 ;  /* 0x0000001a00107202 */ /* 0x001fe20000000f00 */
[----:B-1----:R-:W4:Y:S01]  /*ad230*/  LDL.LU.64 R18, [R1+0x5418] ;  /* 0x0054180001127983 */ /* 0x002f220000300a00 */
        /* <DEDUP_REMOVED lines=49> */
[----:B------:R-:W3:Y:S01]  /*ad550*/  LDL.LU.64 R10, [R1+0x5398] ;  /* 0x00539800010a7983 */ /* 0x000ee20000300a00 */
[----:B--2---:R-:W-:Y:S03]  /*ad560*/  HMMA.16816.F32.BF16 R20, R20, R6, R24 ;  /* 0x000000061414723c */ /* 0x004fe60000041818 */
[----:B------:R-:W3:Y:S01]  /*ad570*/  LDL.LU.64 R26, [R1+0x5390] ;  /* 0x00539000011a7983 */ /* 0x000ee20000300a00 */
[----:B------:R-:W3:Y:S11]  /*ad580*/  LDL.LU.64 R24, [R1+0x5388] ;  /* 0x0053880001187983 */ /* 0x000ef60000300a00 */
[----:B------:R-:W-:Y:S08]  /*ad590*/  @!UPT UIADD3 URZ, URZ, URZ, URZ ;  /* 0x0000003f3f3ff290 */ /* 0x000ff0000fffe03f */
[----:B------:R0:W-:Y:S01]  /*ad5a0*/  STL.64 [R1+0x490], R20 ;  /* 0x0004901401007387 */ /* 0x0001e20000100a00 */
[----:B------:R1:W-:Y:S03]  /*ad5b0*/  STL.64 [R1+0x498], R22 ;  /* 0x0004981601007387 */ /* 0x0003e60000100a00 */
[----:B0-----:R-:W2:Y:S01]  /*ad5c0*/  LDL.LU R20, [R1+0x430] ;  /* 0x0004300001147983 */ /* 0x001ea20000300800 */
[----:B------:R-:W2:Y:S02]  /*ad5d0*/  LDL.LU R21, [R1+0x434] ;  /* 0x0004340001157983 */ /* 0x000ea40000300800 */
[----:B-1----:R-:W2:Y:S02]  /*ad5e0*/  LDL.LU R22, [R1+0x438] ;  /* 0x0004380001167983 */ /* 0x002ea40000300800 */
[----:B------:R-:W2:Y:S01]  /*ad5f0*/  LDL.LU R23, [R1+0x43c] ;  /* 0x00043c0001177983 */ /* 0x000ea20000300800 */
[----:B------:R-:W-:Y:S01]  /*ad600*/  STL.64 [R1+0x5230], R6 ;  /* 0x0052300601007387 */ /* 0x000fe20000100a00 */
        /* <DEDUP_REMOVED lines=16> */
[----:B------:R-:W4:Y:S11]  /*ad710*/  LDL.LU.64 R12, [R1+0x5348] ;  /* 0x00534800010c7983 */ /* 0x000f360000300a00 */
[----:B------:R-:W-:Y:S09]  /*ad720*/  @!UPT UIADD3 URZ, URZ, URZ, URZ ;  /* 0x0000003f3f3ff290 */ /* 0x000ff2000fffe03f */
[----:B------:R-:W-:Y:S01]  /*ad730*/  STL.64 [R1+0x460], R8 ;  /* 0x0004600801007387 */ /* 0x000fe20000100a00 */
[----:B------:R0:W-:Y:S03]  /*ad740*/  STL.64 [R1+0x468], R10 ;  /* 0x0004680a01007387 */ /* 0x0001e60000100a00 */
[----:B0-----:R-:W3:Y:S01]  /*ad750*/  LDL.LU.64 R10, [R1+0x5340] ;  /* 0x00534000010a7983 */ /* 0x001ee20000300a00 */
[----:B------:R-:W3:Y:S01]  /*ad760*/  LDL.LU.64 R8, [R1+0x5338] ;  /* 0x0053380001087983 */ /* 0x000ee20000300a00 */
[C---:B----4-:R-:W-:Y:S11]  /*ad770*/  HMMA.16816.F32.BF16 R12, R24.reuse, R18, R12 ;  /* 0x00000012180c723c */ /* 0x050ff6000004180c */
        /* <DEDUP_REMOVED lines=11> */
[----:B------:R2:W-:Y:S02]  /*ad830*/  STL.64 [R1+0x51d0], R14 ;  /* 0x0051d00e01007387 */ /* 0x0005e40000100a00 */
[----:B--2---:R-:W-:Y:S01]  /*ad840*/  HMMA.16816.F32.BF16 R12, R24, R10, R20 ;  /* 0x0000000a180c723c */ /* 0x004fe20000041814 */
[----:B------:R0:W-:Y:S01]  /*ad850*/  STL.64 [R1+0x51c8], R10 ;  /* 0x0051c80a01007387 */ /* 0x0001e20000100a00 */
[----:B------:R-:W2:Y:S11]  /*ad860*/  LDL.LU R8, [R1+0x3d0] ;  /* 0x0003d00001087983 */ /* 0x000eb60000300800 */
[----:B------:R-:W-:Y:S10]  /*ad870*/  @!UPT UIADD3 URZ, URZ, URZ, URZ ;  /* 0x0000003f3f3ff290 */ /* 0x000ff4000fffe03f */
[----:B------:R-:W-:Y:S01]  /*ad880*/  STL.64 [R1+0x430], R12 ;  /* 0x0004300c01007387 */ /* 0x000fe20000100a00 */
[----:B------:R-:W-:Y:S02]  /*ad890*/  STL.64 [R1+0x438], R14 ;  /* 0x0004380e01007387 */ /* 0x000fe40000100a00 */
[----:B------:R-:W2:Y:S02]  /*ad8a0*/  LDL.LU R9, [R1+0x3d4] ;  /* 0x0003d40001097983 */ /* 0x000ea40000300800 */
[----:B0-----:R-:W3:Y:S01]  /*ad8b0*/  LDL.LU R10, [R1+0x3d8] ;  /* 0x0003d800010a7983 */ /* 0x001ee20000300800 */
[----:B------:R-:W3:Y:S04]  /*ad8c0*/  LDL.LU R11, [R1+0x3dc] ;  /* 0x0003dc00010b7983 */ /* 0x000ee80000300800 */
[----:B---3--:R0:W-:Y:S01]  /*ad8d0*/  STL.64 [R1+0x51e0], R10 ;  /* 0x0051e00a01007387 */ /* 0x0081e20000100a00 */
[----:B--2---:R-:W-:Y:S03]  /*ad8e0*/  STL.64 [R1+0x51d8], R8 ;  /* 0x0051d80801007387 */ /* 0x004fe60000100a00 */
[----:B0-----:R-:W2:Y:S04]  /*ad8f0*/  LDL.64 R10, [R1+0x8] ;  /* 0x00000800010a7983 */ /* 0x001ea80000100a00 */
[----:B--2---:R0:W-:Y:S01]  /*ad900*/  STL.64 [R1+0x51f8], R10 ;  /* 0x0051f80a01007387 */ /* 0x0041e20000100a00 */
[----:B------:R-:W2:Y:S02]  /*ad910*/  LDL.LU R12, [R1+0x3e0] ;  /* 0x0003e000010c7983 */ /* 0x000ea40000300800 */
[----:B------:R-:W2:Y:S02]  /*ad920*/  LDL.LU R13, [R1+0x3e4] ;  /* 0x0003e400010d7983 */ /* 0x000ea40000300800 */
[----:B------:R-:W3:Y:S01]  /*ad930*/  LDL.LU R14, [R1+0x3e8] ;  /* 0x0003e800010e7983 */ /* 0x000ee20000300800 */
[----:B------:R-:W3:Y:S04]  /*ad940*/  LDL.LU R15, [R1+0x3ec] ;  /* 0x0003ec00010f7983 */ /* 0x000ee80000300800 */
[----:B0-----:R-:W4:Y:S04]  /*ad950*/  LDL.64 R10, [R1+0x18] ;  /* 0x00001800010a7983 */ /* 0x001f280000100a00 */
[----:B----4-:R0:W-:Y:S04]  /*ad960*/  STL.64 [R1+0x5200], R10 ;  /* 0x0052000a01007387 */ /* 0x0101e80000100a00 */
[----:B0-----:R-:W4:Y:S04]  /*ad970*/  LDL.64 R10, [R1+0x28] ;  /* 0x00002800010a7983 */ /* 0x001f280000100a00 */
[----:B----4-:R0:W-:Y:S01]  /*ad980*/  STL.64 [R1+0x5228], R10 ;  /* 0x0052280a01007387 */ /* 0x0101e20000100a00 */
[----:B------:R-:W4:Y:S02]  /*ad990*/  LDL.LU R8, [R1+0x420] ;  /* 0x0004200001087983 */ /* 0x000f240000300800 */
[----:B------:R-:W4:Y:S01]  /*ad9a0*/  LDL.LU R9, [R1+0x424] ;  /* 0x0004240001097983 */ /* 0x000f220000300800 */
[----:B0-----:R-:W2:Y:S01]  /*ad9b0*/  LDL.LU R10, [R1+0x428] ;  /* 0x00042800010a7983 */ /* 0x001ea20000300800 */
[----:B------:R-:W2:Y:S01]  /*ad9c0*/  LDL.LU R11, [R1+0x42c] ;  /* 0x00042c00010b7983 */ /* 0x000ea20000300800 */
[----:B------:R-:W-:-:S02]  /*ad9d0*/  MOV R6, R29 ;  /* 0x0000001d00067202 */ /* 0x000fc40000000f00 */
        /* <DEDUP_REMOVED lines=26> */
[----:B0-----:R-:W-:Y:S01]  /*adb80*/  MOV R6, R2 ;  /* 0x0000000200067202 */ /* 0x001fe20000000f00 */
[----:B------:R-:W-:-:S02]  /*adb90*/  IMAD.MOV.U32 R7, RZ, RZ, R17 ;  /* 0x000000ffff077224 */ /* 0x000fc400078e0011 */
[----:B------:R-:W3:Y:S01]  /*adba0*/  LDL.LU R2, [R1+0x530c] ;  /* 0x00530c0001027983 */ /* 0x000ee20000300800 */
[----:B------:R-:W3:Y:S03]  /*adbb0*/  LDL.LU R17, [R1+0x5308] ;  /* 0x0053080001117983 */ /* 0x000ee60000300800 */
[----:B------:R-:W-:Y:S04]  /*adbc0*/  STL.64 [R1+0x5290], R6 ;  /* 0x0052900601007387 */ /* 0x000fe80000100a00 */
[----:B--2---:R-:W-:Y:S01]  /*adbd0*/  STL.64 [R1+0x5270], R10 ;  /* 0x0052700a01007387 */ /* 0x004fe20000100a00 */
[----:B------:R0:W-:Y:S03]  /*adbe0*/  STL.64 [R1+0x5268], R8 ;  /* 0x0052680801007387 */ /* 0x0001e60000100a00 */
[----:B---3--:R-:W1:Y:S04]  /*adbf0*/  LDSM.16.M88.4 R20, [R17+0x43080] ;  /* 0x043080001114783b */ /* 0x008e680000000200 */
        /* <DEDUP_REMOVED lines=13> */
[----:B------:R-:W-:-:S02]  /*adcd0*/  MOV R6, R16 ;  /* 0x0000001000067202 */ /* 0x000fc40000000f00 */
[----:B----4-:R-:W-:-:S05]  /*adce0*/  MOV R7, R5 ;  /* 0x0000000500077202 */ /* 0x010fca0000000f00 */
        /* <DEDUP_REMOVED lines=18> */
[----:B------:R0:W-:Y:S04]  /*ade10*/  STL.64 [R1+0x52f0], R6 ;  /* 0x0052f00601007387 */ /* 0x0001e80000100a00 */
[----:B0-----:R-:W4:Y:S04]  /*ade20*/  LDL.64 R6, [R1+0x38] ;  /* 0x0000380001067983 */ /* 0x001f280000100a00 */
        /* <DEDUP_REMOVED lines=24> */
[----:B----4-:R-:W-:-:S02]  /*adfb0*/  MOV R2, R6 ;  /* 0x0000000600027202 */ /* 0x010fc40000000f00 */
[----:B------:R-:W-:Y:S01]  /*adfc0*/  MOV R0, R7 ;  /* 0x0000000700007202 */ /* 0x000fe20000000f00 */
[C---:B--2---:R-:W-:Y:S01]  /*adfd0*/  HMMA.16816.F32.BF16 R8, R24.reuse, R6, R8 ;  /* 0x000000061808723c */ /* 0x044fe20000041808 */
[----:B---3--:R-:W-:Y:S01]  /*adfe0*/  STL.64 [R1+0x5210], R14 ;  /* 0x0052100e01007387 */ /* 0x008fe20000100a00 */
[----:B------:R0:W-:Y:S03]  /*adff0*/  STL.64 [R1+0x5208], R12 ;  /* 0x0052080c01007387 */ /* 0x0001e60000100a00 */
[----:B0-----:R-:W2:Y:S01]  /*ae000*/  LDL.LU R12, [R1+0x410] ;  /* 0x00041000010c7983 */ /* 0x001ea20000300800 */
[----:B------:R-:W2:Y:S02]  /*ae010*/  LDL.LU R13, [R1+0x414] ;  /* 0x00041400010d7983 */ /* 0x000ea40000300800 */
[----:B------:R-:W2:Y:S02]  /*ae020*/  LDL.LU R14, [R1+0x418] ;  /* 0x00041800010e7983 */ /* 0x000ea40000300800 */
[----:B------:R-:W2:Y:S01]  /*ae030*/  LDL.LU R15, [R1+0x41c] ;  /* 0x00041c00010f7983 */ /* 0x000ea20000300800 */
[----:B-1----:R0:W-:Y:S01]  /*ae040*/  STL [R1+0x5104], R20 ;  /* 0x0051041401007387 */ /* 0x0021e20000100800 */
[----:B------:R1:W-:Y:S02]  /*ae050*/  STL [R1+0x5100], R21 ;  /* 0x0051001501007387 */ /* 0x0003e40000100800 */
[----:B------:R3:W-:Y:S02]  /*ae060*/  STL [R1+0x50fc], R22 ;  /* 0x0050fc1601007387 */ /* 0x0007e40000100800 */
[----:B------:R4:W-:Y:S01]  /*ae070*/  STL [R1+0x50f8], R23 ;  /* 0x0050f81701007387 */ /* 0x0009e20000100800 */
[----:B0-----:R-:W2:Y:S01]  /*ae080*/  LDL.LU R20, [R1+0x400] ;  /* 0x0004000001147983 */ /* 0x001ea20000300800 */
[----:B-1----:R-:W2:Y:S02]  /*ae090*/  LDL.LU R21, [R1+0x404] ;  /* 0x0004040001157983 */ /* 0x002ea40000300800 */
[----:B---3--:R-:W3:Y:S02]  /*ae0a0*/  LDL.LU R22, [R1+0x408] ;  /* 0x0004080001167983 */ /* 0x008ee40000300800 */
[----:B----4-:R-:W3:Y:S01]  /*ae0b0*/  LDL.LU R23, [R1+0x40c] ;  /* 0x00040c0001177983 */ /* 0x010ee20000300800 */
        /* <DEDUP_REMOVED lines=81> */
[----:B------:R-:W-:Y:S01]  /*ae5d0*/  STL [R1+0x5108], R29 ;  /* 0x0051081d01007387 */ /* 0x000fe20000100800 */
[C---:B---3--:R-:W-:Y:S01]  /*ae5e0*/  HMMA.16816.F32.BF16 R20, R4.reuse, R10, R20 ;  /* 0x0000000a0414723c */ /* 0x048fe20000041814 */
[----:B------:R-:W-:Y:S11]  /*ae5f0*/  MOV R16, R11 ;  /* 0x0000000b00107202 */ /* 0x000ff60000000f00 */
[----:B------:R-:W-:Y:S11]  /*ae600*/  @!UPT UIADD3 URZ, URZ, URZ, URZ ;  /* 0x0000003f3f3ff290 */ /* 0x000ff6000fffe03f */
[----:B------:R-:W-:Y:S01]  /*ae610*/  STL.64 [R1+0x400], R20 ;  /* 0x0004001401007387 */ /* 0x000fe20000100a00 */
[----:B------:R0:W-:Y:S02]  /*ae620*/  STL.64 [R1+0x408], R22 ;  /* 0x0004081601007387 */ /* 0x0001e40000100a00 */
[----:B0-----:R-:W-:Y:S02]  /*ae630*/  IMAD.MOV.U32 R23, RZ, RZ, R10 ;  /* 0x000000ffff177224 */ /* 0x001fe400078e000a */
        /* <DEDUP_REMOVED lines=11> */
[----:B------:R-:W3:Y:S02]  /*ae6f0*/  LDL.LU.64 R8, [R1+0x51d8] ;  /* 0x0051d80001087983 */ /* 0x000ee40000300a00 */
[----:B------:R0:W-:Y:S02]  /*ae700*/  STL.64 [R1+0x5148], R22 ;  /* 0x0051481601007387 */ /* 0x0001e40000100a00 */
[----:B------:R-:W-:Y:S01]  /*ae710*/  STL [R1+0x5140], R21 ;  /* 0x0051401501007387 */ /* 0x000fe20000100800 */
[----:B0-----:R-:W3:Y:S01]  /*ae720*/  LDL.64 R22, [R1+0x1e8] ;  /* 0x0001e80001167983 */ /* 0x001ee20000100a00 */
[C---:B--2---:R-:W-:Y:S11]  /*ae730*/  HMMA.16816.F32.BF16 R12, R4.reuse, R18, R12 ;  /* 0x00000012040c723c */ /* 0x044ff6000004180c */
        /* <DEDUP_REMOVED lines=16> */
[----:B----4-:R-:W-:Y:S11]  /*ae840*/  HMMA.16816.F32.BF16 R24, R4, R10, R24 ;  /* 0x0000000a0418723c */ /* 0x010ff60000041818 */
[----:B------:R-:W-:Y:S11]  /*ae850*/  @!UPT UIADD3 URZ, URZ, URZ, URZ ;  /* 0x0000003f3f3ff290 */ /* 0x000ff6000fffe03f */
[----:B------:R-:W-:Y:S01]  /*ae860*/  @!UPT UIADD3 URZ, URZ, URZ, URZ ;  /* 0x0000003f3f3ff290 */ /* 0x000fe2000fffe03f */
[----:B------:R-:W-:Y:S01]  /*ae870*/  STL.64 [R1+0x3c0], R24 ;  /* 0x0003c01801007387 */ /* 0x000fe20000100a00 */
[----:B------:R-:W-:Y:S02]  /*ae880*/  STL.64 [R1+0x3c8], R26 ;  /* 0x0003c81a01007387 */ /* 0x000fe40000100a00 */
[----:B------:R-:W0:Y:S04]  /*ae890*/  LDSM.16.M88.4 R24, [R17+0x44080] ;  /* 0x044080001118783b */ /* 0x000e280000000200 */
[----:B------:R-:W-:Y:S01]  /*ae8a0*/  STL.64 [R1+0x50b0], R18 ;  /* 0x0050b01201007387 */ /* 0x000fe20000100a00 */
[----:B------:R-:W-:Y:S01]  /*ae8b0*/  STL [R1+0x50a8], R17 ;  /* 0x0050a81101007387 */ /* 0x000fe20000100800 */
[----:B------:R-:W-:Y:S03]  /*ae8c0*/  STL [R1+0x51a8], R16 ;  /* 0x0051a81001007387 */ /* 0x000fe60000100800 */
[----:B0-----:R0:W-:Y:S01]  /*ae8d0*/  STL.64 [R1+0x4fc0], R26 ;  /* 0x004fc01a01007387 */ /* 0x0011e20000100a00 */
[----:B------:R1:W-:Y:S03]  /*ae8e0*/  STL.64 [R1+0x4fb8], R24 ;  /* 0x004fb81801007387 */ /* 0x0003e60000100a00 */
[----:B0-----:R-:W3:Y:S01]  /*ae8f0*/  LDL.64 R26, [R1+0x168] ;  /* 0x00016800011a7983 */ /* 0x001ee20000100a00 */
[----:B------:R-:W-:-:S02]  /*ae900*/  MOV R18, R2 ;  /* 0x0000000200127202 */ /* 0x000fc40000000f00 */
[----:B------:R-:W-:Y:S01]  /*ae910*/  MOV R19, R0 ;  /* 0x0000000000137202 */ /* 0x000fe20000000f00 */
[----:B---3--:R0:W-:Y:S01]  /*ae920*/  STL.64 [R1+0x5180], R26 ;  /* 0x0051801a01007387 */ /* 0x0081e20000100a00 */
[----:B-1----:R-:W3:Y:S02]  /*ae930*/  LDL.LU R24, [R1+0x710] ;  /* 0x0007100001187983 */ /* 0x002ee40000300800 */
[----:B------:R-:W3:Y:S01]  /*ae940*/  LDL.LU R25, [R1+0x714] ;  /* 0x0007140001197983 */ /* 0x000ee20000300800 */
[----:B0-----:R-:W3:Y:S01]  /*ae950*/  LDL.LU R26, [R1+0x718] ;  /* 0x00071800011a7983 */ /* 0x001ee20000300800 */
[----:B------:R-:W3:Y:S01]  /*ae960*/  LDL.LU R27, [R1+0x71c] ;  /* 0x00071c00011b7983 */ /* 0x000ee20000300800 */
[----:B------:R-:W-:Y:S01]  /*ae970*/  MOV R9, R23 ;  /* 0x0000001700097202 */ /* 0x000fe20000000f00 */
[C---:B---3--:R-:W-:Y:S08]  /*ae980*/  HMMA.16816.F32.BF16 R24, R4.reuse, R18, R24 ;  /* 0x000000120418723c */ /* 0x048ff00000041818 */
[----:B--2---:R-:W-:Y:S07]  /*ae990*/  HMMA.16816.F32.BF16 R16, R4, R22, R12 ;  /* 0x000000160410723c */ /* 0x004fee000004180c */
[----:B------:R-:W-:-:S08]  /*ae9a0*/  MOV R12, R22 ;  /* 0x00000016000c7202 */ /* 0x000fd00000000f00 */
[----:B------:R-:W-:Y:S01]  /*ae9b0*/  STL.64 [R1+0x7c0], R24 ;  /* 0x0007c01801007387 */ /* 0x000fe20000100a00 */
[----:B------:R-:W-:Y:S07]  /*ae9c0*/  STL.64 [R1+0x7c8], R26 ;  /* 0x0007c81a01007387 */ /* 0x000fee0000100a00 */
[----:B------:R-:W-:Y:S02]  /*ae9d0*/  STL.64 [R1+0x7b0], R16 ;  /* 0x0007b01001007387 */ /* 0x000fe40000100a00 */
[----:B------:R-:W-:Y:S01]  /*ae9e0*/  STL.64 [R1+0x7b8], R18 ;  /* 0x0007b81201007387 */ /* 0x000fe20000100a00 */
[----:B------:R-:W-:Y:S01]  /*ae9f0*/  STL [R1+0x51c0], R12 ;  /* 0x0051c00c01007387 */ /* 0x000fe20000100800 */
[----:B------:R-:W2:Y:S03]  /*aea00*/  LDL.64 R22, [R1+0x188] ;  /* 0x0001880001167983 */ /* 0x000ea60000100a00 */
[----:B--2---:R0:W-:Y:S04]  /*aea10*/  STL.64 [R1+0x5160], R22 ;  /* 0x0051601601007387 */ /* 0x0041e80000100a00 */
[----:B0-----:R-:W2:Y:S04]  /*aea20*/  LDL.64 R22, [R1+0x198] ;  /* 0x0001980001167983 */ /* 0x001ea80000100a00 */
[----:B--2---:R-:W-:Y:S01]  /*aea30*/  STL.64 [R1+0x5178], R22 ;  /* 0x0051781601007387 */ /* 0x004fe20000100a00 */
[----:B------:R-:W-:Y:S02]  /*aea40*/  STL.64 [R1+0x5138], R10 ;  /* 0x0051380a01007387 */ /* 0x000fe40000100a00 */
[----:B------:R0:W-:Y:S02]  /*aea50*/  STL [R1+0x5130], R9 ;  /* 0x0051300901007387 */ /* 0x0001e40000100800 */
[----:B------:R-:W2:Y:S01]  /*aea60*/  LDL.LU R8, [R1+0x690] ;  /* 0x0006900001087983 */ /* 0x000ea20000300800 */
[----:B0-----:R-:W2:Y:S01]  /*aea70*/  LDL.LU R9, [R1+0x694] ;  /* 0x0006940001097983 */ /* 0x001ea20000300800 */
[----:B------:R-:W3:Y:S02]  /*aea80*/  LDL.LU R10, [R1+0x698] ;  /* 0x00069800010a7983 */ /* 0x000ee40000300800 */
[----:B------:R-:W3:Y:S02]  /*aea90*/  LDL.LU R11, [R1+0x69c] ;  /* 0x00069c00010b7983 */ /* 0x000ee40000300800 */
[----:B------:R-:W4:Y:S01]  /*aeaa0*/  LDL.LU R16, [R1+0x6e0] ;  /* 0x0006e00001107983 */ /* 0x000f220000300800 */
[----:B------:R-:W4:Y:S01]  /*aeab0*/  LDL.LU R17, [R1+0x6e4] ;  /* 0x0006e40001117983 */ /* 0x000f220000300800 */
[----:B------:R-:W2:Y:S02]  /*aeac0*/  LDL.LU R18, [R1+0x6e8] ;  /* 0x0006e80001127983 */ /* 0x000ea40000300800 */
[----:B------:R-:W2:Y:S02]  /*aead0*/  LDL.LU R19, [R1+0x6ec] ;  /* 0x0006ec0001137983 */ /* 0x000ea40000300800 */
[----:B------:R-:W3:Y:S01]  /*aeae0*/  LDL.LU R12, [R1+0x6f0] ;  /* 0x0006f000010c7983 */ /* 0x000ee20000300800 */
[----:B------:R-:W3:Y:S01]  /*aeaf0*/  LDL.LU R13, [R1+0x6f4] ;  /* 0x0006f400010d7983 */ /* 0x000ee20000300800 */
[----:B------:R-:W3:Y:S02]  /*aeb00*/  LDL.LU R14, [R1+0x6f8] ;  /* 0x0006f800010e7983 */ /* 0x000ee40000300800 */
[----:B------:R-:W3:Y:S01]  /*aeb10*/  LDL.LU R15, [R1+0x6fc] ;  /* 0x0006fc00010f7983 */ /* 0x000ee20000300800 */
[----:B--2---:R0:W-:Y:S01]  /*aeb20*/  STL.64 [R1+0x51b8], R18 ;  /* 0x0051b81201007387 */ /* 0x0041e20000100a00 */
[----:B----4-:R-:W-:Y:S03]  /*aeb30*/  STL.64 [R1+0x51b0], R16 ;  /* 0x0051b01001007387 */ /* 0x010fe60000100a00 */
[----:B0-----:R-:W2:Y:S01]  /*aeb40*/  LDL.64 R18, [R1+0x1d8] ;  /* 0x0001d80001127983 */ /* 0x001ea20000100a00 */
[----:B------:R-:W4:Y:S02]  /*aeb50*/  LDL.LU R24, [R1+0x6c0] ;  /* 0x0006c00001187983 */ /* 0x000f240000300800 */
[----:B------:R-:W4:Y:S02]  /*aeb60*/  LDL.LU R25, [R1+0x6c4] ;  /* 0x0006c40001197983 */ /* 0x000f240000300800 */
[----:B------:R-:W2:Y:S01]  /*aeb70*/  LDL.LU R26, [R1+0x6c8] ;  /* 0x0006c800011a7983 */ /* 0x000ea20000300800 */
[----:B------:R-:W2:Y:S04]  /*aeb80*/  LDL.LU R27, [R1+0x6cc] ;  /* 0x0006cc00011b7983 */ /* 0x000ea80000300800 */
[----:B--2---:R0:W-:Y:S01]  /*aeb90*/  STL.64 [R1+0x5190], R26 ;  /* 0x0051901a01007387 */ /* 0x0041e20000100a00 */
[----:B----4-:R-:W-:Y:S03]  /*aeba0*/  STL.64 [R1+0x5188], R24 ;  /* 0x0051881801007387 */ /* 0x010fe60000100a00 */
[----:B0-----:R-:W2:Y:S04]  /*aebb0*/  LDL.64 R26, [R1+0x1b8] ;  /* 0x0001b800011a7983 */ /* 0x001ea80000100a00 */
[----:B--2---:R0:W-:Y:S01]  /*aebc0*/  STL.64 [R1+0x51a0], R26 ;  /* 0x0051a01a01007387 */ /* 0x0041e20000100a00 */
[----:B------:R-:W2:Y:S03]  /*aebd0*/  LDL.64 R22, [R1+0x1a8] ;  /* 0x0001a80001167983 */ /* 0x000ea60000100a00 */
[----:B0-----:R-:W4:Y:S04]  /*aebe0*/  LDL.64 R26, [R1+0x1c8] ;  /* 0x0001c800011a7983 */ /* 0x001f280000100a00 */
[----:B--2---:R0:W-:Y:S01]  /*aebf0*/  STL.64 [R1+0x5198], R22 ;  /* 0x0051981601007387 */ /* 0x0041e20000100a00 */
        /* <DEDUP_REMOVED lines=10> */
[C---:B------:R-:W-:Y:S01]  /*aeca0*/  HMMA.16816.F32.BF16 R12, R4.reuse, R18, R12 ;  /* 0x00000012040c723c */ /* 0x040fe2000004180c */
        /* <DEDUP_REMOVED lines=8> */
[----:B------:R1:W-:Y:S03]  /*aed30*/  STL.64 [R1+0x7a8], R14 ;  /* 0x0007a80e01007387 */ /* 0x0003e60000100a00 */
[----:B0-----:R-:W3:Y:S01]  /*aed40*/  LDL.LU R12, [R1+0x51c0] ;  /* 0x0051c000010c7983 */ /* 0x001ee20000300800 */
[----:B-1----:R-:W-:Y:S02]  /*aed50*/  MOV R14, R18 ;  /* 0x00000012000e7202 */ /* 0x002fe40000000f00 */
[----:B------:R-:W-:Y:S02]  /*aed60*/  MOV R13, R19 ;  /* 0x00000013000d7202 */ /* 0x000fe40000000f00 */
[----:B------:R-:W2:Y:S01]  /*aed70*/  LDL.LU.64 R18, [R1+0x51b8] ;  /* 0x0051b80001127983 */ /* 0x000ea20000300a00 */
[----:B------:R-:W2:Y:S01]  /*aed80*/  LDL.LU.64 R16, [R1+0x51b0] ;  /* 0x0051b00001107983 */ /* 0x000ea20000300a00 */
[----:B----4-:R-:W-:Y:S01]  /*aed90*/  MOV R15, R27 ;  /* 0x0000001b000f7202 */ /* 0x010fe20000000f00 */
[C---:B--2---:R-:W-:Y:S11]  /*aeda0*/  HMMA.16816.F32.BF16 R16, R4.reuse, R26, R16 ;  /* 0x0000001a0410723c */ /* 0x044ff60000041810 */
[----:B------:R-:W-:Y:S11]  /*aedb0*/  @!UPT UIADD3 URZ, URZ, URZ, URZ ;  /* 0x0000003f3f3ff290 */ /* 0x000ff6000fffe03f */
[----:B------:R-:W-:Y:S01]  /*aedc0*/  @!UPT UIADD3 URZ, URZ, URZ, URZ ;  /* 0x0000003f3f3ff290 */ /* 0x000fe2000fffe03f */
[----:B------:R0:W-:Y:S01]  /*aedd0*/  STL.64 [R1+0x790], R16 ;  /* 0x0007901001007387 */ /* 0x0001e20000100a00 */
[----:B------:R-:W-:Y:S03]  /*aede0*/  STL.64 [R1+0x798], R18 ;  /* 0x0007981201007387 */ /* 0x000fe60000100a00 */
[----:B0-----:R-:W2:Y:S01]  /*aedf0*/  LDL.LU R16, [R1+0x51a8] ;  /* 0x0051a80001107983 */ /* 0x001ea20000300800 */
[----:B------:R-:W-:Y:S02]  /*aee00*/  MOV R17, R26 ;  /* 0x0000001a00117202 */ /* 0x000fe40000000f00 */
[----:B------:R-:W4:Y:S02]  /*aee10*/  LDL.LU.64 R26, [R1+0x51a0] ;  /* 0x0051a000011a7983 */ /* 0x000f240000300a00 */
[----:B------:R-:W-:Y:S01]  /*aee20*/  STL.64 [R1+0x5118], R14 ;  /* 0x0051180e01007387 */ /* 0x000fe20000100a00 */
[----:B---3--:R0:W-:Y:S04]  /*aee30*/  STL.64 [R1+0x5110], R12 ;  /* 0x0051100c01007387 */ /* 0x0081e80000100a00 */
[----:B0-----:R-:W3:Y:S01]  /*aee40*/  LDL.LU R12, [R1+0x3b0] ;  /* 0x0003b000010c7983 */ /* 0x001ee20000300800 */
[----:B------:R-:W3:Y:S02]  /*aee50*/  LDL.LU R13, [R1+0x3b4] ;  /* 0x0003b400010d7983 */ /* 0x000ee40000300800 */
[----:B------:R-:W2:Y:S02]  /*aee60*/  LDL.LU R14, [R1+0x3b8] ;  /* 0x0003b800010e7983 */ /* 0x000ea40000300800 */
[----:B------:R-:W2:Y:S01]  /*aee70*/  LDL.LU R15, [R1+0x3bc] ;  /* 0x0003bc00010f7983 */ /* 0x000ea20000300800 */
[C---:B----4-:R-:W-:Y:S01]  /*aee80*/  HMMA.16816.F32.BF16 R20, R4.reuse, R26, R20 ;  /* 0x0000001a0414723c */ /* 0x050fe20000041814 */
[----:B------:R-:W-:Y:S01]  /*aee90*/  MOV R19, R26 ;  /* 0x0000001a00137202 */ /* 0x000fe20000000f00 */
[----:B------:R-:W-:Y:S01]  /*aeea0*/  IMAD.MOV.U32 R18, RZ, RZ, R27 ;  /* 0x000000ffff127224 */ /* 0x000fe200078e001b */
[----:B--2---:R0:W-:Y:S01]  /*aeeb0*/  STL.64 [R1+0x5128], R14 ;  /* 0x0051280e01007387 */ /* 0x0041e20000100a00 */
[----:B---3--:R-:W-:Y:S03]  /*aeec0*/  STL.64 [R1+0x5120], R12 ;  /* 0x0051200c01007387 */ /* 0x008fe60000100a00 */
[----:B0-----:R-:W2:Y:S11]  /*aeed0*/  LDL.64 R14, [R1+0x178] ;  /* 0x00017800010e7983 */ /* 0x001eb60000100a00 */
[----:B------:R-:W-:Y:S05]  /*aeee0*/  @!UPT UIADD3 URZ, URZ, URZ, URZ ;  /* 0x0000003f3f3ff290 */ /* 0x000fea000fffe03f */
[----:B------:R-:W-:Y:S02]  /*aeef0*/  STL.64 [R1+0x780], R20 ;  /* 0x0007801401007387 */ /* 0x000fe40000100a00 */
[----:B------:R0:W-:Y:S02]  /*aef00*/  STL.64 [R1+0x788], R22 ;  /* 0x0007881601007387 */ /* 0x0001e40000100a00 */
[----:B0-----:R-:W3:Y:S01]  /*aef10*/  LDL.LU.64 R22, [R1+0x5198] ;  /* 0x0051980001167983 */ /* 0x001ee20000300a00 */
[----:B------:R-:W3:Y:S02]  /*aef20*/  LDL.LU.64 R26, [R1+0x5190] ;  /* 0x00519000011a7983 */ /* 0x000ee40000300a00 */
[----:B------:R-:W3:Y:S02]  /*aef30*/  LDL.LU.64 R24, [R1+0x5188] ;  /* 0x0051880001187983 */ /* 0x000ee40000300a00 */
[C---:B---3--:R-:W-:Y:S11]  /*aef40*/  HMMA.16816.F32.BF16 R24, R4.reuse, R22, R24 ;  /* 0x000000160418723c */ /* 0x048ff60000041818 */
[----:B------:R-:W-:Y:S11]  /*aef50*/  @!UPT UIADD3 URZ, URZ, URZ, URZ ;  /* 0x0000003f3f3ff290 */ /* 0x000ff6000fffe03f */
[----:B------:R-:W-:Y:S01]  /*aef60*/  @!UPT UIADD3 URZ, URZ, URZ, URZ ;  /* 0x0000003f3f3ff290 */ /* 0x000fe2000fffe03f */
[----:B------:R0:W-:Y:S01]  /*aef70*/  STL.64 [R1+0x770], R24 ;  /* 0x0007701801007387 */ /* 0x0001e20000100a00 */
[----:B------:R1:W-:Y:S01]  /*aef80*/  STL.64 [R1+0x778], R26 ;  /* 0x0007781a01007387 */ /* 0x0003e20000100a00 */
[----:B0-----:R-:W-:Y:S02]  /*aef90*/  MOV R25, R22 ;  /* 0x0000001600197202 */ /* 0x001fe40000000f00 */
[----:B-1----:R-:W3:Y:S01]  /*aefa0*/  LDL.LU.64 R26, [R1+0x5180] ;  /* 0x00518000011a7983 */ /* 0x002ee20000300a00 */
        /* <DEDUP_REMOVED lines=19> */
[----:B------:R-:W-:Y:S02]  /*af0e0*/  MOV R20, R23 ;  /* 0x0000001700147202 */ /* 0x000fe40000000f00 */
[----:B------:R-:W3:Y:S01]  /*af0f0*/  LDL.LU.64 R22, [R1+0x5148] ;  /* 0x0051480001167983 */ /* 0x000ee20000300a00 */
[----:B------:R-:W3:Y:S01]  /*af100*/  LDL.LU R21, [R1+0x5140] ;  /* 0x0051400001157983 */ /* 0x000ee20000300800 */
[----:B--2---:R-:W-:Y:S01]  /*af110*/  MOV R3, R15 ;  /* 0x0000000f00037202 */ /* 0x004fe20000000f00 */
[C---:B----4-:R-:W-:Y:S11]  /*af120*/  HMMA.16816.F32.BF16 R8, R4.reuse, R14, R8 ;  /* 0x0000000e0408723c */ /* 0x050ff60000041808 */
[----:B------:R-:W-:Y:S11]  /*af130*/  @!UPT UIADD3 URZ, URZ, URZ, URZ ;  /* 0x0000003f3f3ff290 */ /* 0x000ff6000fffe03f */
[----:B------:R-:W-:Y:S01]  /*af140*/  @!UPT UIADD3 URZ, URZ, URZ, URZ ;  /* 0x0000003f3f3ff290 */ /* 0x000fe2000fffe03f */
[----:B------:R0:W-:Y:S01]  /*af150*/  STL.64 [R1+0x740], R8 ;  /* 0x0007400801007387 */ /* 0x0001e20000100a00 */
[----:B------:R1:W-:Y:S01]  /*af160*/  STL.64 [R1+0x748], R10 ;  /* 0x0007480a01007387 */ /* 0x0003e20000100a00 */
[----:B0-----:R-:W-:Y:S02]  /*af170*/  MOV R8, R14 ;  /* 0x0000000e00087202 */ /* 0x001fe40000000f00 */
[----:B-1----:R-:W2:Y:S01]  /*af180*/  LDL.LU.64 R10, [R1+0x5138] ;  /* 0x00513800010a7983 */ /* 0x002ea20000300a00 */
[----:B------:R-:W4:Y:S02]  /*af190*/  LDL.LU R9, [R1+0x5130] ;  /* 0x0051300001097983 */ /* 0x000f240000300800 */
[----:B------:R-:W3:Y:S02]  /*af1a0*/  LDL.LU.64 R14, [R1+0x5128] ;  /* 0x00512800010e7983 */ /* 0x000ee40000300a00 */
[----:B------:R-:W3:Y:S02]  /*af1b0*/  LDL.LU.64 R12, [R1+0x5120] ;  /* 0x00512000010c7983 */ /* 0x000ee40000300a00 */
[----:B---3--:R-:W-:Y:S01]  /*af1c0*/  HMMA.16816.F32.BF16 R4, R4, R26, R12 ;  /* 0x0000001a0404723c */ /* 0x008fe2000004180c */
[----:B--2---:R-:W-:Y:S01]  /*af1d0*/  STL.64 [R1+0x5098], R10 ;  /* 0x0050980a01007387 */ /* 0x004fe20000100a00 */
[----:B------:R-:W-:Y:S02]  /*af1e0*/  STL [R1+0x5090], R8 ;  /* 0x0050900801007387 */ /* 0x000fe40000100800 */
[----:B------:R-:W2:Y:S02]  /*af1f0*/  LDL.LU.64 R14, [R1+0x5118] ;  /* 0x00511800010e7983 */ /* 0x000ea40000300a00 */
[----:B------:R-:W3:Y:S11]  /*af200*/  LDL.LU.64 R12, [R1+0x5110] ;  /* 0x00511000010c7983 */ /* 0x000ef60000300a00 */
[----:B------:R-:W-:Y:S06]  /*af210*/  @!UPT UIADD3 URZ, URZ, URZ, URZ ;  /* 0x0000003f3f3ff290 */ /* 0x000fec000fffe03f */
[----:B------:R-:W-:Y:S01]  /*af220*/  STL.64 [R1+0x3b0], R4 ;  /* 0x0003b00401007387 */ /* 0x000fe20000100a00 */
[----:B------:R0:W-:Y:S02]  /*af230*/  STL.64 [R1+0x3b8], R6 ;  /* 0x0003b80601007387 */ /* 0x0001e40000100a00 */
[----:B0-----:R-:W-:Y:S02]  /*af240*/  MOV R6, R29 ;  /* 0x0000001d00067202 */ /* 0x001fe40000000f00 */
[----:B------:R-:W-:Y:S01]  /*af250*/  MOV R7, R20 ;  /* 0x0000001400077202 */ /* 0x000fe20000000f00 */
[----:B------:R-:W2:Y:S01]  /*af260*/  LDL.LU R29, [R1+0x5108] ;  /* 0x00510800011d7983 */ /* 0x000ea20000300800 */
[----:B------:R-:W2:Y:S03]  /*af270*/  LDL.LU R20, [R1+0x5104] ;  /* 0x0051040001147983 */ /* 0x000ea60000300800 */
[----:B------:R0:W-:Y:S01]  /*af280*/  STL.64 [R1+0x4fe8], R6 ;  /* 0x004fe80601007387 */ /* 0x0001e20000100a00 */
[----:B------:R-:W2:Y:S02]  /*af290*/  LDL.LU R4, [R1+0x2e0] ;  /* 0x0002e00001047983 */ /* 0x000ea40000300800 */
[----:B------:R-:W2:Y:S01]  /*af2a0*/  LDL.LU R5, [R1+0x2e4] ;  /* 0x0002e40001057983 */ /* 0x000ea20000300800 */
[----:B0-----:R-:W2:Y:S01]  /*af2b0*/  LDL.LU R6, [R1+0x2e8] ;  /* 0x0002e80001067983 */ /* 0x001ea20000300800 */
[----:B------:R-:W2:Y:S03]  /*af2c0*/  LDL.LU R7, [R1+0x2ec] ;  /* 0x0002ec0001077983 */ /* 0x000ea60000300800 */
[----:B--2---:R0:W-:Y:S01]  /*af2d0*/  STL.64 [R1+0x4ff8], R6 ;  /* 0x004ff80601007387 */ /* 0x0041e20000100a00 */
[----:B------:R-:W-:Y:S01]  /*af2e0*/  STL.64 [R1+0x4ff0], R4 ;  /* 0x004ff00401007387 */ /* 0x000fe20000100a00 */
[----:B0-----:R-:W-:-:S02]  /*af2f0*/  MOV R6, R25 ;  /* 0x0000001900067202 */ /* 0x001fc40000000f00 */
[----:B------:R-:W-:-:S05]  /*af300*/  MOV R7, R24 ;  /* 0x0000001800077202 */ /* 0x000fca0000000f00 */
[----:B------:R0:W-:Y:S02]  /*af310*/  STL.64 [R1+0x5010], R6 ;  /* 0x0050100601007387 */ /* 0x0001e40000100a00 */
[----:B0-----:R-:W-:Y:S01]  /*af320*/  IMAD.MOV.U32 R6, RZ, RZ, R19 ;  /* 0x000000ffff067224 */ /* 0x001fe200078e0013 */
[----:B------:R-:W-:-:S05]  /*af330*/  MOV R7, R18 ;  /* 0x0000001200077202 */ /* 0x000fca0000000f00 */
[----:B------:R0:W-:Y:S02]  /*af340*/  STL.64 [R1+0x5028], R6 ;  /* 0x0050280601007387 */ /* 0x0001e40000100a00 */
[----:B0-----:R-:W-:Y:S02]  /*af350*/  MOV R6, R17 ;  /* 0x0000001100067202 */ /* 0x001fe40000000f00 */
[----:B------:R-:W-:-:S05]  /*af360*/  MOV R7, R15 ;  /* 0x0000000f00077202 */ /* 0x000fca0000000f00 */
[----:B------:R-:W-:Y:S01]  /*af370*/  STL.64 [R1+0x5040], R6 ;  /* 0x0050400601007387 */ /* 0x000fe20000100a00 */
[----:B------:R0:W-:Y:S02]  /*af380*/  STL.64 [R1+0x4fd0], R26 ;  /* 0x004fd01a01007387 */ /* 0x0001e40000100a00 */
[----:B------:R-:W2:Y:S02]  /*af390*/  LDL.LU R24, [R1+0x2d0] ;  /* 0x0002d00001187983 */ /* 0x000ea40000300800 */
[----:B------:R-:W2:Y:S01]  /*af3a0*/  LDL.LU R25, [R1+0x2d4] ;  /* 0x0002d40001197983 */ /* 0x000ea20000300800 */
[----:B0-----:R-:W2:Y:S01]  /*af3b0*/  LDL.LU R26, [R1+0x2d8] ;  /* 0x0002d800011a7983 */ /* 0x001ea20000300800 */
[----:B------:R-:W2:Y:S01]  /*af3c0*/  LDL.LU R27, [R1+0x2dc] ;  /* 0x0002dc00011b7983 */ /* 0x000ea20000300800 */
[----:B------:R-:W-:Y:S02]  /*af3d0*/  MOV R6, R14 ;  /* 0x0000000e00067202 */ /* 0x000fe40000000f00 */
[----:B---3--:R-:W-:-:S05]  /*af3e0*/  MOV R7, R13 ;  /* 0x0000000d00077202 */ /* 0x008fca0000000f00 */
[----:B------:R0:W-:Y:S02]  /*af3f0*/  STL.64 [R1+0x5058], R6 ;  /* 0x0050580601007387 */ /* 0x0001e40000100a00 */
[----:B0-----:R-:W-:Y:S02]  /*af400*/  MOV R6, R12 ;  /* 0x0000000c00067202 */ /* 0x001fe40000000f00 */
[----:B----4-:R-:W-:Y:S01]  /*af410*/  MOV R7, R9 ;  /* 0x0000000900077202 */ /* 0x010fe20000000f00 */
[----:B--2---:R-:W-:Y:S01]  /*af420*/  STL.64 [R1+0x5008], R26 ;  /* 0x0050081a01007387 */ /* 0x004fe20000100a00 */
[----:B------:R0:W-:Y:S03]  /*af430*/  STL.64 [R1+0x5000], R24 ;  /* 0x0050001801007387 */ /* 0x0001e60000100a00 */
[----:B0-----:R-:W2:Y:S01]  /*af440*/  LDL.LU R24, [R1+0x2f0] ;  /* 0x0002f00001187983 */ /* 0x001ea20000300800 */
[----:B------:R-:W2:Y:S02]  /*af450*/  LDL.LU R25, [R1+0x2f4] ;  /* 0x0002f40001197983 */ /* 0x000ea40000300800 */
[----:B------:R-:W3:Y:S02]  /*af460*/  LDL.LU R26, [R1+0x2f8] ;  /* 0x0002f800011a7983 */ /* 0x000ee40000300800 */
[----:B------:R-:W3:Y:S01]  /*af470*/  LDL.LU R27, [R1+0x2fc] ;  /* 0x0002fc00011b7983 */ /* 0x000ee20000300800 */
[----:B------:R0:W-:Y:S04]  /*af480*/  STL.64 [R1+0x5070], R6 ;  /* 0x0050700601007387 */ /* 0x0001e80000100a00 */
[----:B0-----:R-:W4:Y:S04]  /*af490*/  LDL.64 R6, [R1+0x38] ;  /* 0x0000380001067983 */ /* 0x001f280000100a00 */
[----:B----4-:R-:W-:Y:S01]  /*af4a0*/  STL.64 [R1+0x5088], R6 ;  /* 0x0050880601007387 */ /* 0x010fe20000100a00 */
[----:B---3--:R-:W-:Y:S02]  /*af4b0*/  STL.64 [R1+0x5020], R26 ;  /* 0x0050201a01007387 */ /* 0x008fe40000100a00 */
[----:B--2---:R0:W-:Y:S02]  /*af4c0*/  STL.64 [R1+0x5018], R24 ;  /* 0x0050181801007387 */ /* 0x0041e40000100a00 */
[----:B0-----:R-:W2:Y:S01]  /*af4d0*/  LDL.LU R24, [R1+0x300] ;  /* 0x0003000001187983 */ /* 0x001ea20000300800 */
[----:B------:R-:W2:Y:S02]  /*af4e0*/  LDL.LU R25, [R1+0x304] ;  /* 0x0003040001197983 */ /* 0x000ea40000300800 */
[----:B------:R-:W3:Y:S02]  /*af4f0*/  LDL.LU R26, [R1+0x308] ;  /* 0x00030800011a7983 */ /* 0x000ee40000300800 */
[----:B------:R-:W3:Y:S01]  /*af500*/  LDL.LU R27, [R1+0x30c] ;  /* 0x00030c00011b7983 */ /* 0x000ee20000300800 */
[----:B------:R-:W4:Y:S01]  /*af510*/  LDL.LU R8, [R1+0x360] ;  /* 0x0003600001087983 */ /* 0x000f220000300800 */
[----:B------:R-:W4:Y:S02]  /*af520*/  LDL.LU R9, [R1+0x364] ;  /* 0x0003640001097983 */ /* 0x000f240000300800 */
[----:B------:R-:W2:Y:S02]  /*af530*/  LDL.LU R10, [R1+0x368] ;  /* 0x00036800010a7983 */ /* 0x000ea40000300800 */
[----:B------:R-:W2:Y:S02]  /*af540*/  LDL.LU R11, [R1+0x36c] ;  /* 0x00036c00010b7983 */ /* 0x000ea40000300800 */
[----:B--2---:R-:W-:Y:S01]  /*af550*/  STL.64 [R1+0x50c0], R10 ;  /* 0x0050c00a01007387 */ /* 0x004fe20000100a00 */
[----:B----4-:R-:W-:Y:S02]  /*af560*/  STL.64 [R1+0x50b8], R8 ;  /* 0x0050b80801007387 */ /* 0x010fe40000100a00 */
[----:B------:R-:W2:Y:S02]  /*af570*/  LDL.LU R12, [R1+0x370] ;  /* 0x00037000010c7983 */ /* 0x000ea40000300800 */
[----:B------:R-:W2:Y:S01]  /*af580*/  LDL.LU R13, [R1+0x374] ;  /* 0x00037400010d7983 */ /* 0x000ea20000300800 */
[----:B------:R-:W4:Y:S01]  /*af590*/  LDL.LU R14, [R1+0x378] ;  /* 0x00037800010e7983 */ /* 0x000f220000300800 */
[----:B------:R-:W4:Y:S01]  /*af5a0*/  LDL.LU R15, [R1+0x37c] ;  /* 0x00037c00010f7983 */ /* 0x000f220000300800 */
[----:B------:R-:W-:-:S02]  /*af5b0*/  MOV R18, R21 ;  /* 0x0000001500127202 */ /* 0x000fc40000000f00 */
[----:B------:R-:W-:Y:S01]  /*af5c0*/  MOV R19, R22 ;  /* 0x0000001600137202 */ /* 0x000fe20000000f00 */
[----:B----4-:R0:W-:Y:S01]  /*af5d0*/  STL.64 [R1+0x50d0], R14 ;  /* 0x0050d00e01007387 */ /* 0x0101e20000100a00 */
[----:B--2---:R-:W-:Y:S02]  /*af5e0*/  STL.64 [R1+0x50c8], R12 ;  /* 0x0050c80c01007387 */ /* 0x004fe40000100a00 */
[----:B------:R-:W2:Y:S02]  /*af5f0*/  LDL.LU R21, [R1+0x5100] ;  /* 0x0051000001157983 */ /* 0x000ea40000300800 */
[----:B------:R-:W2:Y:S01]  /*af600*/  LDL.LU R22, [R1+0x50fc] ;  /* 0x0050fc0001167983 */ /* 0x000ea20000300800 */
[----:B------:R1:W-:Y:S01]  /*af610*/  STL.64 [R1+0x50d8], R18 ;  /* 0x0050d81201007387 */ /* 0x0003e20000100a00 */
[----:B0-----:R-:W-:Y:S02]  /*af620*/  MOV R14, R23 ;  /* 0x00000017000e7202 */ /* 0x001fe40000000f00 */
[----:B------:R-:W-:Y:S01]  /*af630*/  MOV R15, R16 ;  /* 0x00000010000f7202 */ /* 0x000fe20000000f00 */
[----:B------:R-:W2:Y:S04]  /*af640*/  LDL.LU R23, [R1+0x50f8] ;  /* 0x0050f80001177983 */ /* 0x000ea80000300800 */
[----:B------:R-:W-:Y:S01]  /*af650*/  STL.64 [R1+0x50e0], R14 ;  /* 0x0050e00e01007387 */ /* 0x000fe20000100a00 */
[----:B------:R-:W4:Y:S02]  /*af660*/  LDL.LU R16, [R1+0x390] ;  /* 0x0003900001107983 */ /* 0x000f240000300800 */
[----:B------:R-:W4:Y:S02]  /*af670*/  LDL.LU R17, [R1+0x394] ;  /* 0x0003940001117983 */ /* 0x000f240000300800 */
[----:B-1----:R-:W2:Y:S01]  /*af680*/  LDL.LU R18, [R1+0x398] ;  /* 0x0003980001127983 */ /* 0x002ea20000300800 */
[----:B------:R-:W2:Y:S04]  /*af690*/  LDL.LU R19, [R1+0x39c] ;  /* 0x00039c0001137983 */ /* 0x000ea80000300800 */
        /* <DEDUP_REMOVED lines=10> */
[----:B------:R-:W2:Y:S01]  /*af740*/  LDL.LU R4, [R1+0x350] ;  /* 0x0003500001047983 */ /* 0x000ea20000300800 */
        /* <DEDUP_REMOVED lines=15> */
[----:B------:R-:W-:Y:S01]  /*af840*/  MOV R14, R29 ;  /* 0x0000001d000e7202 */ /* 0x000fe20000000f00 */
[----:B------:R-:W-:-:S07]  /*af850*/  IMAD.MOV.U32 R15, RZ, RZ, R28 ;  /* 0x000000ffff0f7224 */ /* 0x000fce00078e001c */
        /* <DEDUP_REMOVED lines=17> */
[----:B0-----:R-:W3:Y:S02]  /*af970*/  LDL.LU.64 R14, [R1+0x50e0] ;  /* 0x0050e000010e7983 */ /* 0x001ee40000300a00 */
        /* <DEDUP_REMOVED lines=14> */
[----:B------:R-:W2:Y:S01]  /*afa60*/  LDL.LU R17, [R1+0x50a8] ;  /* 0x0050a80001117983 */ /* 0x000ea20000300800 */
[C---:B---3--:R-:W-:Y:S11]  /*afa70*/  HMMA.16816.F32.BF16 R12, R20.reuse, R18, R12 ;  /* 0x00000012140c723c */ /* 0x048ff6000004180c */
[----:B------:R-:W-:Y:S11]  /*afa80*/  @!UPT UIADD3 URZ, URZ, URZ, URZ ;  /* 0x0000003f3f3ff290 */ /* 0x000ff6000fffe03f */
[----:B------:R-:W-:Y:S01]  /*afa90*/  @!UPT UIADD3 URZ, URZ, URZ, URZ ;  /* 0x0000003f3f3ff290 */ /* 0x000fe2000fffe03f */
[----:B------:R-:W-:Y:S01]  /*afaa0*/  STL.64 [R1+0x370], R12 ;  /* 0x0003700c01007387 */ /* 0x000fe20000100a00 */
[----:B------:R0:W-:Y:S03]  /*afab0*/  STL.64 [R1+0x378], R14 ;  /* 0x0003780e01007387 */ /* 0x0001e60000100a00 */
[----:B0-----:R-:W4:Y:S01]  /*afac0*/  LDL.LU.64 R14, [R1+0x50a0] ;  /* 0x0050a000010e7983 */ /* 0x001f220000300a00 */
[----:B------:R-:W-:Y:S01]  /*afad0*/  STL.64 [R1+0x4f98], R18 ;  /* 0x004f981201007387 */ /* 0x000fe20000100a00 */
[C---:B----4-:R-:W-:Y:S11]  /*afae0*/  HMMA.16816.F32.BF16 R8, R20.reuse, R14, R8 ;  /* 0x0000000e1408723c */ /* 0x050ff60000041808 */
[----:B------:R-:W-:Y:S11]  /*afaf0*/  @!UPT UIADD3 URZ, URZ, URZ, URZ ;  /* 0x0000003f3f3ff290 */ /* 0x000ff6000fffe03f */
[----:B------:R-:W-:Y:S01]  /*afb00*/  @!UPT UIADD3 URZ, URZ, URZ, URZ ;  /* 0x0000003f3f3ff290 */ /* 0x000fe2000fffe03f */
[----:B------:R-:W-:Y:S01]  /*afb10*/  STL.64 [R1+0x360], R8 ;  /* 0x0003600801007387 */ /* 0x000fe20000100a00 */
[----:B------:R0:W-:Y:S03]  /*afb20*/  STL.64 [R1+0x368], R10 ;  /* 0x0003680a01007387 */ /* 0x0001e60000100a00 */
[----:B0-----:R-:W3:Y:S01]  /*afb30*/  LDL.LU.64 R10, [R1+0x5098] ;  /* 0x00509800010a7983 */ /* 0x001ee20000300a00 */
[----:B------:R-:W4:Y:S02]  /*afb40*/  LDL.LU R8, [R1+0x5090] ;  /* 0x0050900001087983 */ /* 0x000f240000300800 */
[----:B------:R-:W-:Y:S01]  /*afb50*/  STL.64 [R1+0x4f68], R14 ;  /* 0x004f680e01007387 */ /* 0x000fe20000100a00 */
[C---:B---3--:R-:W-:Y:S11]  /*afb60*/  HMMA.16816.F32.BF16 R4, R20.reuse, R10, R4 ;  /* 0x0000000a1404723c */ /* 0x048ff60000041804 */
[----:B------:R-:W-:Y:S11]  /*afb70*/  @!UPT UIADD3 URZ, URZ, URZ, URZ ;  /* 0x0000003f3f3ff290 */ /* 0x000ff6000fffe03f */
[----:B------:R-:W-:Y:S01]  /*afb80*/  @!UPT UIADD3 URZ, URZ, URZ, URZ ;  /* 0x0000003f3f3ff290 */ /* 0x000fe2000fffe03f */
[----:B------:R-:W-:Y:S01]  /*afb90*/  STL.64 [R1+0x350], R4 ;  /* 0x0003500401007387 */ /* 0x000fe20000100a00 */
[----:B------:R0:W-:Y:S03]  /*afba0*/  STL.64 [R1+0x358], R6 ;  /* 0x0003580601007387 */ /* 0x0001e60000100a00 */
[----:B0-----:R-:W2:Y:S01]  /*afbb0*/  LDL.LU.64 R6, [R1+0x5088] ;  /* 0x0050880001067983 */ /* 0x001ea20000300a00 */
[----:B------:R-:W-:Y:S01]  /*afbc0*/  STL.64 [R1+0x4f60], R10 ;  /* 0x004f600a01007387 */ /* 0x000fe20000100a00 */
[----:B------:R-:W-:Y:S02]  /*afbd0*/  MOV R14, R2 ;  /* 0x00000002000e7202 */ /* 0x000fe40000000f00 */
[----:B------:R-:W-:Y:S01]  /*afbe0*/  MOV R15, R0 ;  /* 0x00000000000f7202 */ /* 0x000fe20000000f00 */
        /* <DEDUP_REMOVED lines=45> */
[C---:B---3--:R-:W-:Y:S01]  /*afec0*/  HMMA.16816.F32.BF16 R12, R20.reuse, R14, R4 ;  /* 0x0000000e140c723c */ /* 0x048fe20000041804 */
[----:B------:R-:W2:Y:S11]  /*afed0*/  LDL.LU.64 R6, [R1+0x4fe8] ;  /* 0x004fe80001067983 */ /* 0x000eb60000300a00 */
[----:B------:R-:W-:Y:S11]  /*afee0*/  @!UPT UIADD3 URZ, URZ, URZ, URZ ;  /* 0x0000003f3f3ff290 */ /* 0x000ff6000fffe03f */
[----:B------:R0:W-:Y:S01]  /*afef0*/  STL.64 [R1+0x700], R12 ;  /* 0x0007000c01007387 */ /* 0x0001e20000100a00 */
[----:B------:R1:W-:Y:S03]  /*aff00*/  STL.64 [R1+0x708], R14 ;  /* 0x0007080e01007387 */ /* 0x0003e60000100a00 */
[----:B0-----:R-:W3:Y:S01]  /*aff10*/  LDL.LU R12, [R1+0x280] ;  /* 0x00028000010c7983 */ /* 0x001ee20000300800 */
[----:B--2---:R-:W-:Y:S03]  /*aff20*/  HMMA.16816.F32.BF16 R24, R20, R6, R24 ;  /* 0x000000061418723c */ /* 0x004fe60000041818 */
[----:B------:R0:W2:Y:S11]  /*aff30*/  LDSM.16.M88.4 R4, [R17+0x45080] ;  /* 0x045080001104783b */ /* 0x0000b60000000200 */
[----:B------:R-:W-:Y:S09]  /*aff40*/  @!UPT UIADD3 URZ, URZ, URZ, URZ ;  /* 0x0000003f3f3ff290 */ /* 0x000ff2000fffe03f */
[----:B------:R-:W-:Y:S01]  /*aff50*/  STL.64 [R1+0x6f0], R24 ;  /* 0x0006f01801007387 */ /* 0x000fe20000100a00 */
[----:B------:R-:W-:Y:S02]  /*aff60*/  STL.64 [R1+0x6f8], R26 ;  /* 0x0006f81a01007387 */ /* 0x000fe40000100a00 */
[----:B------:R-:W3:Y:S02]  /*aff70*/  LDL.LU R13, [R1+0x284] ;  /* 0x00028400010d7983 */ /* 0x000ee40000300800 */
[----:B-1----:R-:W2:Y:S01]  /*aff80*/  LDL.LU R14, [R1+0x288] ;  /* 0x00028800010e7983 */ /* 0x002ea20000300800 */
[----:B------:R-:W2:Y:S01]  /*aff90*/  LDL.LU R15, [R1+0x28c] ;  /* 0x00028c00010f7983 */ /* 0x000ea20000300800 */
[----:B------:R-:W2:Y:S02]  /*affa0*/  LDL.LU R16, [R1+0x2a0] ;  /* 0x0002a00001107983 */ /* 0x000ea40000300800 */
[----:B0-----:R-:W2:Y:S02]  /*affb0*/  LDL.LU R17, [R1+0x2a4] ;  /* 0x0002a40001117983 */ /* 0x001ea40000300800 */
[----:B------:R-:W2:Y:S01]  /*affc0*/  LDL.LU R18, [R1+0x2a8] ;  /* 0x0002a80001127983 */ /* 0x000ea20000300800 */
[----:B------:R-:W2:Y:S04]  /*affd0*/  LDL.LU R19, [R1+0x2ac] ;  /* 0x0002ac0001137983 */ /* 0x000ea80000300800 */
[----:B--2---:R0:W-:Y:S01]  /*affe0*/  STL.64 [R1+0x4fa8], R18 ;  /* 0x004fa81201007387 */ /* 0x0041e20000100a00 */
[----:B------:R1:W-:Y:S03]  /*afff0*/  STL.64 [R1+0x4fa0], R16 ;  /* 0x004fa01001007387 */ /* 0x0003e60000100a00 */
[----:B0-----:R-:W2:Y:S04]  /*b0000*/  LDL.64 R18, [R1+0x28] ;  /* 0x0000280001127983 */ /* 0x001ea80000100a00 */
[----:B--2---:R0:W-:Y:S01]  /*b0010*/  STL.64 [R1+0x4fc8], R18 ;  /* 0x004fc81201007387 */ /* 0x0041e20000100a00 */
[----:B-1----:R-:W2:Y:S02]  /*b0020*/  LDL.LU R16, [R1+0x2c0] ;  /* 0x0002c00001107983 */ /* 0x002ea40000300800 */
        /* <DEDUP_REMOVED lines=9> */
[----:B------:R0:W-:Y:S01]  /*b00c0*/  STL.64 [R1+0x4f78], R14 ;  /* 0x004f780e01007387 */ /* 0x0001e20000100a00 */
[----:B---3--:R-:W-:Y:S03]  /*b00d0*/  STL.64 [R1+0x4f70], R12 ;  /* 0x004f700c01007387 */ /* 0x008fe60000100a00 */
[----:B0-----:R-:W3:Y:S04]  /*b00e0*/  LDL.64 R14, [R1+0x8] ;  /* 0x00000800010e7983 */ /* 0x001ee80000100a00 */
[----:B---3--:R0:W-:Y:S04]  /*b00f0*/  STL.64 [R1+0x4f90], R14 ;  /* 0x004f900e01007387 */ /* 0x0081e80000100a00 */
[----:B0-----:R-:W3:Y:S01]  /*b0100*/  LDL.64 R14, [R1+0x18] ;  /* 0x00001800010e7983 */ /* 0x001ee20000100a00 */
[----:B----4-:R-:W-:-:S02]  /*b0110*/  MOV R26, R8 ;  /* 0x00000008001a7202 */ /* 0x010fc40000000f00 */
[----:B------:R-:W-:Y:S01]  /*b0120*/  MOV R27, R3 ;  /* 0x00000003001b7202 */ /* 0x000fe20000000f00 */
[----:B---3--:R0:W-:Y:S01]  /*b0130*/  STL.64 [R1+0x4fb0], R14 ;  /* 0x004fb00e01007387 */ /* 0x0081e20000100a00 */
[----:B------:R-:W3:Y:S02]  /*b0140*/  LDL.LU R12, [R1+0x2b0] ;  /* 0x0002b000010c7983 */ /* 0x000ee40000300800 */
[----:B------:R-:W3:Y:S01]  /*b0150*/  LDL.LU R13, [R1+0x2b4] ;  /* 0x0002b400010d7983 */ /* 0x000ee20000300800 */
[----:B0-----:R-:W3:Y:S01]  /*b0160*/  LDL.LU R14, [R1+0x2b8] ;  /* 0x0002b800010e7983 */ /* 0x001ee20000300800 */
[----:B------:R-:W3:Y:S02]  /*b0170*/  LDL.LU R15, [R1+0x2bc] ;  /* 0x0002bc00010f7983 */ /* 0x000ee40000300800 */
[----:B------:R-:W4:Y:S02]  /*b0180*/  LDL.LU R8, [R1+0x270] ;  /* 0x0002700001087983 */ /* 0x000f240000300800 */
[----:B------:R-:W4:Y:S01]  /*b0190*/  LDL.LU R9, [R1+0x274] ;  /* 0x0002740001097983 */ /* 0x000f220000300800 */
[----:B------:R-:W3:Y:S01]  /*b01a0*/  LDL.LU R10, [R1+0x278] ;  /* 0x00027800010a7983 */ /* 0x000ee20000300800 */
[----:B------:R-:W3:Y:S01]  /*b01b0*/  LDL.LU R11, [R1+0x27c] ;  /* 0x00027c00010b7983 */ /* 0x000ee20000300800 */
[C---:B--2---:R-:W-:Y:S02]  /*b01c0*/  HMMA.16816.F32.BF16 R24, R20.reuse, R26, R16 ;  /* 0x0000001a1418723c */ /* 0x044fe40000041810 */
[----:B---3--:R-:W-:Y:S01]  /*b01d0*/  STL.64 [R1+0x4f88], R10 ;  /* 0x004f880a01007387 */ /* 0x008fe20000100a00 */
[----:B----4-:R0:W-:Y:S03]  /*b01e0*/  STL.64 [R1+0x4f80], R8 ;  /* 0x004f800801007387 */ /* 0x0101e60000100a00 */
[----:B0-----:R-:W2:Y:S01]  /*b01f0*/  LDL.LU R8, [R1+0x290] ;  /* 0x0002900001087983 */ /* 0x001ea20000300800 */
[----:B------:R-:W2:Y:S02]  /*b0200*/  LDL.LU R9, [R1+0x294] ;  /* 0x0002940001097983 */ /* 0x000ea40000300800 */
[----:B------:R-:W2:Y:S02]  /*b0210*/  LDL.LU R10, [R1+0x298] ;  /* 0x00029800010a7983 */ /* 0x000ea40000300800 */
[----:B------:R-:W2:Y:S01]  /*b0220*/  LDL.LU R11, [R1+0x29c] ;  /* 0x00029c00010b7983 */ /* 0x000ea20000300800 */
[----:B------:R0:W-:Y:S04]  /*b0230*/  STL [R1+0x4ea4], R4 ;  /* 0x004ea40401007387 */ /* 0x0001e80000100800 */
[----:B0-----:R-:W3:Y:S01]  /*b0240*/  LDL R4, [R1+0x278c] ;  /* 0x00278c0001047983 */ /* 0x001ee20000100800 */
[----:B------:R-:W-:Y:S02]  /*b0250*/  STL [R1+0x4ea0], R5 ;  /* 0x004ea00501007387 */ /* 0x000fe40000100800 */
[----:B------:R-:W-:Y:S02]  /*b0260*/  STL [R1+0x4e9c], R6 ;  /* 0x004e9c0601007387 */ /* 0x000fe40000100800 */
[----:B------:R-:W-:Y:S01]  /*b0270*/  STL [R1+0x4e98], R7 ;  /* 0x004e980701007387 */ /* 0x000fe20000100800 */
[----:B------:R-:W4:Y:S01]  /*b0280*/  LDL.LU.64 R18, [R1+0x4fe0] ;  /* 0x004fe00001127983 */ /* 0x000f220000300a00 */
[----:B------:R-:W4:Y:S02]  /*b0290*/  LDL.LU.64 R16, [R1+0x4fd8] ;  /* 0x004fd80001107983 */ /* 0x000f240000300a00 */
[----:B------:R-:W-:Y:S02]  /*b02a0*/  STL.64 [R1+0x6e0], R24 ;  /* 0x0006e01801007387 */ /* 0x000fe40000100a00 */
[----:B------:R0:W-:Y:S02]  /*b02b0*/  STL.64 [R1+0x6e8], R26 ;  /* 0x0006e81a01007387 */ /* 0x0001e40000100a00 */
[----:B0-----:R-:W4:Y:S02]  /*b02c0*/  LDL.LU.64 R26, [R1+0x4fd0] ;  /* 0x004fd000011a7983 */ /* 0x001f240000300a00 */
[----:B----4-:R-:W-:Y:S02]  /*b02d0*/  HMMA.16816.F32.BF16 R20, R20, R26, R16 ;  /* 0x0000001a1414723c */ /* 0x010fe40000041810 */
[----:B------:R-:W4:Y:S01]  /*b02e0*/  LDL.LU.64 R18, [R1+0x4fc8] ;  /* 0x004fc80001127983 */ /* 0x000f220000300a00 */
[----:B------:R-:W-:-:S02]  /*b02f0*/  MOV R6, R26 ;  /* 0x0000001a00067202 */ /* 0x000fc40000000f00 */
[----:B------:R-:W-:Y:S11]  /*b0300*/  MOV R5, R27 ;  /* 0x0000001b00057202 */ /* 0x000ff60000000f00 */
[----:B------:R-:W-:Y:S07]  /*b0310*/  @!UPT UIADD3 URZ, URZ, URZ, URZ ;  /* 0x0000003f3f3ff290 */ /* 0x000fee000fffe03f */
[----:B------:R-:W-:Y:S01]  /*b0320*/  STL.64 [R1+0x340], R20 ;  /* 0x0003401401007387 */ /* 0x000fe20000100a00 */
[----:B------:R-:W-:Y:S02]  /*b0330*/  STL.64 [R1+0x348], R22 ;  /* 0x0003481601007387 */ /* 0x000fe40000100a00 */
[----:B------:R-:W2:Y:S02]  /*b0340*/  LDL.LU.64 R26, [R1+0x4fc0] ;  /* 0x004fc000011a7983 */ /* 0x000ea40000300a00 */
[----:B------:R-:W2:Y:S01]  /*b0350*/  LDL.LU.64 R24, [R1+0x4fb8] ;  /* 0x004fb80001187983 */ /* 0x000ea20000300a00 */
[----:B------:R-:W-:Y:S01]  /*b0360*/  STL [R1+0x4f58], R6 ;  /* 0x004f580601007387 */ /* 0x000fe20000100800 */
[----:B---3--:R0:W-:Y:S03]  /*b0370*/  STL.64 [R1+0x4f50], R4 ;  /* 0x004f500401007387 */ /* 0x0081e60000100a00 */
[----:B0-----:R-:W3:Y:S01]  /*b0380*/  LDL.LU R4, [R1+0x260] ;  /* 0x0002600001047983 */ /* 0x001ee20000300800 */
[----:B------:R-:W3:Y:S02]  /*b0390*/  LDL.LU R5, [R1+0x264] ;  /* 0x0002640001057983 */ /* 0x000ee40000300800 */
[----:B------:R-:W3:Y:S02]  /*b03a0*/  LDL.LU R6, [R1+0x268] ;  /* 0x0002680001067983 */ /* 0x000ee40000300800 */
[----:B------:R-:W3:Y:S01]  /*b03b0*/  LDL.LU R7, [R1+0x26c] ;  /* 0x00026c0001077983 */ /* 0x000ee20000300800 */
[----:B------:R-:W-:-:S02]  /*b03c0*/  MOV R22, R2 ;  /* 0x0000000200167202 */ /* 0x000fc40000000f00 */
[----:B------:R-:W-:Y:S02]  /*b03d0*/  MOV R23, R0 ;  /* 0x0000000000177202 */ /* 0x000fe40000000f00 */
[----:B----4-:R-:W-:Y:S01]  /*b03e0*/  MOV R2, R18 ;  /* 0x0000001200027202 */ /* 0x010fe20000000f00 */
        /* <DEDUP_REMOVED lines=8> */
[----:B------:R-:W-:Y:S01]  /*b0470*/  STL [R1+0x4eac], R0 ;  /* 0x004eac0001007387 */ /* 0x000fe20000100800 */
[----:B------:R-:W-:Y:S01]  /*b0480*/  STL [R1+0x4ea8], R2 ;  /* 0x004ea80201007387 */ /* 0x000fe20000100800 */
[C---:B--2---:R-:W-:Y:S01]  /*b0490*/  HMMA.16816.F32.BF16 R16, R24.reuse, R14, R16 ;  /* 0x0000000e1810723c */ /* 0x044fe20000041810 */
[----:B------:R-:W-:Y:S11]  /*b04a0*/  MOV R3, R15 ;  /* 0x0000000f00037202 */ /* 0x000ff60000000f00 */
[----:B------:R-:W-:Y:S11]  /*b04b0*/  @!UPT UIADD3 URZ, URZ, URZ, URZ ;  /* 0x0000003f3f3ff290 */ /* 0x000ff6000fffe03f */
[----:B------:R0:W-:Y:S01]  /*b04c0*/  STL.64 [R1+0x320], R16 ;  /* 0x0003201001007387 */ /* 0x0001e20000100a00 */
[----:B------:R1:W-:Y:S02]  /*b04d0*/  STL.64 [R1+0x328], R18 ;  /* 0x0003281201007387 */ /* 0x0003e40000100a00 */
[----:B0-----:R-:W-:Y:S01]  /*b04e0*/  IMAD.MOV.U32 R16, RZ, RZ, R14 ;  /* 0x000000ffff107224 */ /* 0x001fe200078e000e */
[----:B-1----:R-:W2:Y:S01]  /*b04f0*/  LDL.LU.64 R18, [R1+0x4f98] ;  /* 0x004f980001127983 */ /* 0x002ea20000300a00 */
        /* <DEDUP_REMOVED lines=17> */
[----:B------:R0:W-:Y:S02]  /*b0610*/  STL.64 [R1+0x4e50], R18 ;  /* 0x004e501201007387 */ /* 0x0001e40000100a00 */
[----:B------:R-:W-:Y:S01]  /*b0620*/  STL.64 [R1+0x4f10], R16 ;  /* 0x004f101001007387 */ /* 0x000fe20000100a00 */
[----:B0-----:R-:W2:Y:S01]  /*b0630*/  LDL.64 R18, [R1+0x1e8] ;  /* 0x0001e80001127983 */ /* 0x001ea20000100a00 */
[C---:B----4-:R-:W-:Y:S11]  /*b0640*/  HMMA.16816.F32.BF16 R8, R24.reuse, R14, R8 ;  /* 0x0000000e1808723c */ /* 0x050ff60000041808 */
        /* <DEDUP_REMOVED lines=10> */
[C---:B---3--:R-:W-:Y:S11]  /*b06f0*/  HMMA.16816.F32.BF16 R4, R24.reuse, R10, R4 ;  /* 0x0000000a1804723c */ /* 0x048ff60000041804 */
[----:B------:R-:W-:Y:S11]  /*b0700*/  @!UPT UIADD3 URZ, URZ, URZ, URZ ;  /* 0x0000003f3f3ff290 */ /* 0x000ff6000fffe03f */
[----:B------:R-:W-:Y:S01]  /*b0710*/  @!UPT UIADD3 URZ, URZ, URZ, URZ ;  /* 0x0000003f3f3ff290 */ /* 0x000fe2000fffe03f */
[----:B------:R-:W-:Y:S01]  /*b0720*/  STL.64 [R1+0x2e0], R4 ;  /* 0x0002e00401007387 */ /* 0x000fe20000100a00 */
[----:B------:R0:W-:Y:S03]  /*b0730*/  STL.64 [R1+0x2e8], R6 ;  /* 0x0002e80601007387 */ /* 0x0001e60000100a00 */
[----:B0-----:R-:W3:Y:S01]  /*b0740*/  LDL.LU R6, [R1+0x4f58] ;  /* 0x004f580001067983 */ /* 0x001ee20000300800 */
[----:B------:R-:W4:Y:S02]  /*b0750*/  LDL.LU.64 R4, [R1+0x4f50] ;  /* 0x004f500001047983 */ /* 0x000f240000300a00 */
[----:B------:R0:W-:Y:S02]  /*b0760*/  STL.64 [R1+0x4e40], R10 ;  /* 0x004e400a01007387 */ /* 0x0001e40000100a00 */
[----:B------:R-:W2:Y:S01]  /*b0770*/  LDL.LU R8, [R1+0x250] ;  /* 0x0002500001087983 */ /* 0x000ea20000300800 */
[----:B------:R-:W2:Y:S04]  /*b0780*/  LDL.LU R9, [R1+0x254] ;  /* 0x0002540001097983 */ /* 0x000ea80000300800 */
[----:B0-----:R-:W2:Y:S01]  /*b0790*/  LDL.LU R10, [R1+0x258] ;  /* 0x00025800010a7983 */ /* 0x001ea20000300800 */
[----:B------:R-:W2:Y:S02]  /*b07a0*/  LDL.LU R11, [R1+0x25c] ;  /* 0x00025c00010b7983 */ /* 0x000ea40000300800 */
[----:B--2---:R-:W-:Y:S01]  /*b07b0*/  HMMA.16816.F32.BF16 R8, R24, R22, R8 ;  /* 0x000000161808723c */ /* 0x004fe20000041808 */
[----:B----4-:R-:W0:Y:S04]  /*b07c0*/  LDSM.16.M88.4 R20, [R4+0x46080] ;  /* 0x046080000414783b */ /* 0x010e280000000200 */
[----:B------:R-:W-:Y:S11]  /*b07d0*/  STL [R1+0x4ef8], R4 ;  /* 0x004ef80401007387 */ /* 0x000ff60000100800 */
[----:B------:R-:W-:Y:S07]  /*b07e0*/  @!UPT UIADD3 URZ, URZ, URZ, URZ ;  /* 0x0000003f3f3ff290 */ /* 0x000fee000fffe03f */
[----:B------:R-:W-:Y:S01]  /*b07f0*/  STL.64 [R1+0x6d0], R8 ;  /* 0x0006d00801007387 */ /* 0x000fe20000100a00 */
[----:B------:R-:W-:Y:S03]  /*b0800*/  STL.64 [R1+0x6d8], R10 ;  /* 0x0006d80a01007387 */ /* 0x000fe60000100a00 */
[----:B0-----:R3:W-:Y:S01]  /*b0810*/  STL.64 [R1+0x4d58], R22 ;  /* 0x004d581601007387 */ /* 0x0017e20000100a00 */
[----:B------:R-:W-:Y:S01]  /*b0820*/  STL.64 [R1+0x4d50], R20 ;  /* 0x004d501401007387 */ /* 0x000fe20000100a00 */
[----:B---3--:R-:W-:Y:S02]  /*b0830*/  MOV R22, R6 ;  /* 0x0000000600167202 */ /* 0x008fe40000000f00 */
[----:B------:R-:W-:-:S05]  /*b0840*/  MOV R23, R5 ;  /* 0x0000000500177202 */ /* 0x000fca0000000f00 */
[----:B------:R0:W-:Y:S04]  /*b0850*/  STL.64 [R1+0x4ec0], R22 ;  /* 0x004ec01601007387 */ /* 0x0001e80000100a00 */
[----:B0-----:R-:W2:Y:S01]  /*b0860*/  LDL.64 R22, [R1+0x178] ;  /* 0x0001780001167983 */ /* 0x001ea20000100a00 */
[----:B------:R-:W-:Y:S03]  /*b0870*/  HMMA.16816.F32.BF16 R4, R24, R18, R12 ;  /* 0x000000121804723c */ /* 0x000fe6000004180c */
[----:B--2---:R0:W-:Y:S04]  /*b0880*/  STL.64 [R1+0x4ed8], R22 ;  /* 0x004ed81601007387 */ /* 0x0041e80000100a00 */
[----:B0-----:R-:W2:Y:S01]  /*b0890*/  LDL.64 R22, [R1+0x188] ;  /* 0x0001880001167983 */ /* 0x001ea20000100a00 */
[----:B------:R-:W-:-:S02]  /*b08a0*/  MOV R9, R18 ;  /* 0x0000001200097202 */ /* 0x000fc40000000f00 */
[----:B------:R-:W-:Y:S01]  /*b08b0*/  MOV R8, R19 ;  /* 0x0000001300087202 */ /* 0x000fe20000000f00 */
[----:B--2---:R-:W-:Y:S11]  /*b08c0*/  STL.64 [R1+0x4ef0], R22 ;  /* 0x004ef01601007387 */ /* 0x004ff60000100a00 */
[----:B------:R-:W-:Y:S01]  /*b08d0*/  @!UPT UIADD3 URZ, URZ, URZ, URZ ;  /* 0x0000003f3f3ff290 */ /* 0x000fe2000fffe03f */
[----:B------:R-:W-:Y:S02]  /*b08e0*/  STL.64 [R1+0x6c0], R4 ;  /* 0x0006c00401007387 */ /* 0x000fe40000100a00 */
[----:B------:R-:W-:Y:S02]  /*b08f0*/  STL.64 [R1+0x6c8], R6 ;  /* 0x0006c80601007387 */ /* 0x000fe40000100a00 */
[----:B------:R0:W-:Y:S02]  /*b0900*/  STL.64 [R1+0x4f48], R8 ;  /* 0x004f480801007387 */ /* 0x0001e40000100a00 */
        /* <DEDUP_REMOVED lines=18> */
[----:B0-----:R-:W2:Y:S01]  /*b0a30*/  LDL.64 R14, [R1+0x1d8] ;  /* 0x0001d800010e7983 */ /* 0x001ea20000100a00 */
[----:B------:R0:W-:Y:S02]  /*b0a40*/  STL.64 [R1+0x4f20], R18 ;  /* 0x004f201201007387 */ /* 0x0001e40000100a00 */
[----:B------:R-:W-:Y:S01]  /*b0a50*/  STL.64 [R1+0x4f18], R16 ;  /* 0x004f181001007387 */ /* 0x000fe20000100a00 */
[----:B0-----:R-:W2:Y:S04]  /*b0a60*/  LDL.64 R18, [R1+0x1b8] ;  /* 0x0001b80001127983 */ /* 0x001ea80000100a00 */
[----:B--2---:R0:W-:Y:S04]  /*b0a70*/  STL.64 [R1+0x4f30], R18 ;  /* 0x004f301201007387 */ /* 0x0041e80000100a00 */
[----:B0-----:R-:W2:Y:S01]  /*b0a80*/  LDL.64 R18, [R1+0x1c8] ;  /* 0x0001c80001127983 */ /* 0x001ea20000100a00 */
[----:B----4-:R0:W-:Y:S02]  /*b0a90*/  STL.64 [R1+0x4f08], R6 ;  /* 0x004f080601007387 */ /* 0x0101e40000100a00 */
[----:B---3--:R1:W-:Y:S01]  /*b0aa0*/  STL.64 [R1+0x4f00], R4 ;  /* 0x004f000401007387 */ /* 0x0083e20000100a00 */
[----:B0-----:R-:W3:Y:S01]  /*b0ab0*/  LDL.64 R6, [R1+0x1a8] ;  /* 0x0001a80001067983 */ /* 0x001ee20000100a00 */
[C---:B------:R-:W-:Y:S03]  /*b0ac0*/  HMMA.16816.F32.BF16 R8, R24.reuse, R14, R8 ;  /* 0x0000000e1808723c */ /* 0x040fe60000041808 */
[----:B---3--:R0:W-:Y:S01]  /*b0ad0*/  STL.64 [R1+0x4f28], R6 ;  /* 0x004f280601007387 */ /* 0x0081e20000100a00 */
[----:B-1----:R-:W3:Y:S02]  /*b0ae0*/  LDL.LU R4, [R1+0x640] ;  /* 0x0006400001047983 */ /* 0x002ee40000300800 */
[----:B------:R-:W3:Y:S01]  /*b0af0*/  LDL.LU R5, [R1+0x644] ;  /* 0x0006440001057983 */ /* 0x000ee20000300800 */
[----:B0-----:R-:W3:Y:S01]  /*b0b00*/  LDL.LU R6, [R1+0x648] ;  /* 0x0006480001067983 */ /* 0x001ee20000300800 */
[----:B------:R-:W3:Y:S02]  /*b0b10*/  LDL.LU R7, [R1+0x64c] ;  /* 0x00064c0001077983 */ /* 0x000ee40000300800 */
[----:B------:R-:W4:Y:S11]  /*b0b20*/  LDL.64 R22, [R1+0x198] ;  /* 0x0001980001167983 */ /* 0x000f360000100a00 */
[----:B------:R-:W-:Y:S02]  /*b0b30*/  @!UPT UIADD3 URZ, URZ, URZ, URZ ;  /* 0x0000003f3f3ff290 */ /* 0x000fe4000fffe03f */
[----:B------:R0:W-:Y:S01]  /*b0b40*/  STL.64 [R1+0x6b0], R8 ;  /* 0x0006b00801007387 */ /* 0x0001e20000100a00 */
[----:B------:R1:W-:Y:S04]  /*b0b50*/  STL.64 [R1+0x6b8], R10 ;  /* 0x0006b80a01007387 */ /* 0x0003e80000100a00 */
[----:B0-----:R-:W2:Y:S01]  /*b0b60*/  LDL.LU.64 R8, [R1+0x4f48] ;  /* 0x004f480001087983 */ /* 0x001ea20000300a00 */
[----:B-1----:R-:W-:Y:S02]  /*b0b70*/  MOV R11, R14 ;  /* 0x0000000e000b7202 */ /* 0x002fe40000000f00 */
[----:B------:R-:W-:Y:S02]  /*b0b80*/  MOV R10, R15 ;  /* 0x0000000f000a7202 */ /* 0x000fe40000000f00 */
[----:B------:R-:W3:Y:S01]  /*b0b90*/  LDL.LU.64 R14, [R1+0x4f40] ;  /* 0x004f4000010e7983 */ /* 0x000ee20000300a00 */
        /* <DEDUP_REMOVED lines=21> */
[----:B------:R1:W-:Y:S01]  /*b0cf0*/  STL.64 [R1+0x6a8], R14 ;  /* 0x0006a80e01007387 */ /* 0x0003e20000100a00 */
[----:B0-----:R-:W-:-:S02]  /*b0d00*/  MOV R13, R18 ;  /* 0x00000012000d7202 */ /* 0x001fc40000000f00 */
[----:B------:R-:W-:Y:S02]  /*b0d10*/  MOV R12, R19 ;  /* 0x00000013000c7202 */ /* 0x000fe40000000f00 */
[----:B------:R-:W3:Y:S02]  /*b0d20*/  LDL.LU.64 R18, [R1+0x4f30] ;  /* 0x004f300001127983 */ /* 0x000ee40000300a00 */
[C---:B---3--:R-:W-:Y:S01]  /*b0d30*/  HMMA.16816.F32.BF16 R4, R24.reuse, R18, R4 ;  /* 0x000000121804723c */ /* 0x048fe20000041804 */
[----:B-1----:R-:W-:Y:S01]  /*b0d40*/  MOV R15, R18 ;  /* 0x00000012000f7202 */ /* 0x002fe20000000f00 */
[----:B------:R-:W-:Y:S11]  /*b0d50*/  IMAD.MOV.U32 R14, RZ, RZ, R19 ;  /* 0x000000ffff0e7224 */ /* 0x000ff600078e0013 */
[----:B------:R-:W-:Y:S10]  /*b0d60*/  @!UPT UIADD3 URZ, URZ, URZ, URZ ;  /* 0x0000003f3f3ff290 */ /* 0x000ff4000fffe03f */
        /* <DEDUP_REMOVED lines=20> */
[----:B------:R1:W-:Y:S03]  /*b0eb0*/  STL.64 [R1+0x678], R6 ;  /* 0x0006780601007387 */ /* 0x0003e60000100a00 */
[----:B0-----:R-:W2:Y:S01]  /*b0ec0*/  LDL.LU R4, [R1+0x4ef8] ;  /* 0x004ef80001047983 */ /* 0x001ea20000300800 */
[----:B-1----:R-:W-:Y:S02]  /*b0ed0*/  MOV R7, R22 ;  /* 0x0000001600077202 */ /* 0x002fe40000000f00 */
        /* <DEDUP_REMOVED lines=20> */
[----:B------:R-:W4:Y:S01]  /*b1020*/  LDL.LU.64 R10, [R1+0x4eb8] ;  /* 0x004eb800010a7983 */ /* 0x000f220000300a00 */
[----:B------:R-:W3:Y:S02]  /*b1030*/  LDL.LU.64 R8, [R1+0x4eb0] ;  /* 0x004eb00001087983 */ /* 0x000ee40000300a00 */
[----:B------:R-:W3:Y:S11]  /*b1040*/  LDL.LU R20, [R1+0x230] ;  /* 0x0002300001147983 */ /* 0x000ef60000300800 */
[----:B------:R-:W-:Y:S08]  /*b1050*/  @!UPT UIADD3 URZ, URZ, URZ, URZ ;  /* 0x0000003f3f3ff290 */ /* 0x000ff0000fffe03f */
[----:B------:R-:W-:Y:S01]  /*b1060*/  STL.64 [R1+0x2d0], R24 ;  /* 0x0002d01801007387 */ /* 0x000fe20000100a00 */
[----:B------:R-:W-:Y:S02]  /*b1070*/  STL.64 [R1+0x2d8], R26 ;  /* 0x0002d81a01007387 */ /* 0x000fe40000100a00 */
[----:B------:R-:W3:Y:S02]  /*b1080*/  LDL.LU R21, [R1+0x234] ;  /* 0x0002340001157983 */ /* 0x000ee40000300800 */
[----:B------:R-:W3:Y:S01]  /*b1090*/  LDL.LU R22, [R1+0x238] ;  /* 0x0002380001167983 */ /* 0x000ee20000300800 */
[----:B------:R-:W3:Y:S04]  /*b10a0*/  LDL.LU R23, [R1+0x23c] ;  /* 0x00023c0001177983 */ /* 0x000ee80000300800 */
[----:B--2---:R-:W0:Y:S04]  /*b10b0*/  LDSM.16.M88.4 R24, [R4+0x47080] ;  /* 0x047080000418783b */ /* 0x004e280000000200 */
[----:B---3--:R1:W-:Y:S01]  /*b10c0*/  STL.64 [R1+0x4d68], R22 ;  /* 0x004d681601007387 */ /* 0x0083e20000100a00 */
[----:B------:R-:W-:Y:S01]  /*b10d0*/  STL.64 [R1+0x4d60], R20 ;  /* 0x004d601401007387 */ /* 0x000fe20000100a00 */
[----:B-1----:R-:W-:-:S02]  /*b10e0*/  MOV R22, R0 ;  /* 0x0000000000167202 */ /* 0x002fc40000000f00 */
[----:B------:R-:W-:Y:S01]  /*b10f0*/  MOV R23, R2 ;  /* 0x0000000200177202 */ /* 0x000fe20000000f00 */
[----:B------:R-:W2:Y:S01]  /*b1100*/  LDL.LU R0, [R1+0x4eac] ;  /* 0x004eac0001007983 */ /* 0x000ea20000300800 */
[----:B------:R-:W3:Y:S03]  /*b1110*/  LDL.LU R2, [R1+0x4ea8] ;  /* 0x004ea80001027983 */ /* 0x000ee60000300800 */
[----:B------:R1:W-:Y:S01]  /*b1120*/  STL.64 [R1+0x4d78], R22 ;  /* 0x004d781601007387 */ /* 0x0003e20000100a00 */
[----:B------:R-:W2:Y:S01]  /*b1130*/  LDL.LU R4, [R1+0x4ea4] ;  /* 0x004ea40001047983 */ /* 0x000ea20000300800 */
[----:B-1----:R-:W-:Y:S02]  /*b1140*/  MOV R22, R5 ;  /* 0x0000000500167202 */ /* 0x002fe40000000f00 */
[----:B------:R-:W-:Y:S01]  /*b1150*/  MOV R23, R6 ;  /* 0x0000000600177202 */ /* 0x000fe20000000f00 */
[----:B------:R-:W2:Y:S01]  /*b1160*/  LDL.LU R5, [R1+0x4ea0] ;  /* 0x004ea00001057983 */ /* 0x000ea20000300800 */
[----:B------:R-:W2:Y:S03]  /*b1170*/  LDL.LU R6, [R1+0x4e9c] ;  /* 0x004e9c0001067983 */ /* 0x000ea60000300800 */
[----:B------:R1:W-:Y:S02]  /*b1180*/  STL.64 [R1+0x4d90], R22 ;  /* 0x004d901601007387 */ /* 0x0003e40000100a00 */
[----:B-1----:R-:W-:Y:S01]  /*b1190*/  IMAD.MOV.U32 R22, RZ, RZ, R7 ;  /* 0x000000ffff167224 */ /* 0x002fe200078e0007 */
[----:B------:R-:W-:Y:S01]  /*b11a0*/  MOV R23, R29 ;  /* 0x0000001d00177202 */ /* 0x000fe20000000f00 */
[----:B------:R-:W2:Y:S04]  /*b11b0*/  LDL.LU R7, [R1+0x4e98] ;  /* 0x004e980001077983 */ /* 0x000ea80000300800 */
[----:B------:R-:W-:Y:S01]  /*b11c0*/  STL.64 [R1+0x4da8], R22 ;  /* 0x004da81601007387 */ /* 0x000fe20000100a00 */
[----:B0-----:R0:W-:Y:S02]  /*b11d0*/  STL.64 [R1+0x4c58], R26 ;  /* 0x004c581a01007387 */ /* 0x0011e40000100a00 */
[----:B------:R1:W-:Y:S01]  /*b11e0*/  STL.64 [R1+0x4c50], R24 ;  /* 0x004c501801007387 */ /* 0x0003e20000100a00 */
[----:B0-----:R-:W2:Y:S01]  /*b11f0*/  LDL.LU.64 R26, [R1+0x168] ;  /* 0x00016800011a7983 */ /* 0x001ea20000300a00 */
[----:B------:R-:W-:-:S02]  /*b1200*/  MOV R22, R19 ;  /* 0x0000001300167202 */ /* 0x000fc40000000f00 */
[----:B------:R-:W-:Y:S01]  /*b1210*/  MOV R23, R18 ;  /* 0x0000001200177202 */ /* 0x000fe20000000f00 */
[----:B--2---:R0:W-:Y:S01]  /*b1220*/  STL.64 [R1+0x4d70], R26 ;  /* 0x004d701a01007387 */ /* 0x0041e20000100a00 */
[----:B-1----:R-:W2:Y:S02]  /*b1230*/  LDL.LU R24, [R1+0x510] ;  /* 0x0005100001187983 */ /* 0x002ea40000300800 */
[----:B------:R-:W2:Y:S01]  /*b1240*/  LDL.LU R25, [R1+0x514] ;  /* 0x0005140001197983 */ /* 0x000ea20000300800 */
[----:B0-----:R-:W2:Y:S01]  /*b1250*/  LDL.LU R26, [R1+0x518] ;  /* 0x00051800011a7983 */ /* 0x001ea20000300800 */
[----:B------:R-:W2:Y:S02]  /*b1260*/  LDL.LU R27, [R1+0x51c] ;  /* 0x00051c00011b7983 */ /* 0x000ea40000300800 */
[----:B------:R-:W-:Y:S01]  /*b1270*/  STL.64 [R1+0x4dc0], R22 ;  /* 0x004dc01601007387 */ /* 0x000fe20000100a00 */
        /* <DEDUP_REMOVED lines=24> */
[----:B----4-:R-:W-:-:S02]  /*b1400*/  MOV R22, R11 ;  /* 0x0000000b00167202 */ /* 0x010fc40000000f00 */
[----:B------:R-:W-:-:S05]  /*b1410*/  MOV R23, R10 ;  /* 0x0000000a00177202 */ /* 0x000fca0000000f00 */
[----:B------:R0:W-:Y:S02]  /*b1420*/  STL.64 [R1+0x4e08], R22 ;  /* 0x004e081601007387 */ /* 0x0001e40000100a00 */
[----:B0-----:R-:W-:Y:S02]  /*b1430*/  MOV R23, R8 ;  /* 0x0000000800177202 */ /* 0x001fe40000000f00 */
[----:B------:R-:W-:Y:S01]  /*b1440*/  MOV R22, R9 ;  /* 0x0000000900167202 */ /* 0x000fe20000000f00 */
        /* <DEDUP_REMOVED lines=15> */
[----:B------:R-:W2:Y:S01]  /*b1540*/  LDL.LU R15, [R1+0x5cc] ;  /* 0x0005cc00010f7983 */ /* 0x000ea20000300800 */
[----:B------:R-:W-:Y:S01]  /*b1550*/  MOV R18, R28 ;  /* 0x0000001c00127202 */ /* 0x000fe20000000f00 */
[----:B------:R-:W-:Y:S01]  /*b1560*/  IMAD.MOV.U32 R19, RZ, RZ, R17 ;  /* 0x000000ffff137224 */ /* 0x000fe200078e0011 */
[----:B--2---:R1:W-:Y:S01]  /*b1570*/  STL.64 [R1+0x4e70], R14 ;  /* 0x004e700e01007387 */ /* 0x0043e20000100a00 */
[----:B------:R-:W-:Y:S03]  /*b1580*/  STL.64 [R1+0x4e68], R12 ;  /* 0x004e680c01007387 */ /* 0x000fe60000100a00 */
[----:B------:R2:W-:Y:S02]  /*b1590*/  STL.64 [R1+0x4e78], R18 ;  /* 0x004e781201007387 */ /* 0x0005e40000100a00 */
[----:B0-----:R-:W2:Y:S01]  /*b15a0*/  LDL.LU R8, [R1+0x5d0] ;  /* 0x0005d00001087983 */ /* 0x001ea20000300800 */
[----:B------:R-:W2:Y:S01]  /*b15b0*/  LDL.LU R9, [R1+0x5d4] ;  /* 0x0005d40001097983 */ /* 0x000ea20000300800 */
[----:B------:R-:W2:Y:S02]  /*b15c0*/  LDL.LU R10, [R1+0x5d8] ;  /* 0x0005d800010a7983 */ /* 0x000ea40000300800 */
[----:B------:R-:W2:Y:S01]  /*b15d0*/  LDL.LU R11, [R1+0x5dc] ;  /* 0x0005dc00010b7983 */ /* 0x000ea20000300800 */
[----:B-1----:R-:W-:-:S02]  /*b15e0*/  MOV R14, R16 ;  /* 0x00000010000e7202 */ /* 0x002fc40000000f00 */
[----:B------:R-:W-:Y:S01]  /*b15f0*/  MOV R15, R3 ;  /* 0x00000003000f7202 */ /* 0x000fe20000000f00 */
[----:B--2---:R-:W-:Y:S01]  /*b1600*/  STL.64 [R1+0x4e88], R10 ;  /* 0x004e880a01007387 */ /* 0x004fe20000100a00 */
[----:B------:R-:W-:Y:S03]  /*b1610*/  STL.64 [R1+0x4e80], R8 ;  /* 0x004e800801007387 */ /* 0x000fe60000100a00 */
[----:B------:R0:W-:Y:S02]  /*b1620*/  STL.64 [R1+0x4e90], R14 ;  /* 0x004e900e01007387 */ /* 0x0001e40000100a00 */
[----:B------:R-:W2:Y:S01]  /*b1630*/  LDL.LU R16, [R1+0x5e0] ;  /* 0x0005e00001107983 */ /* 0x000ea20000300800 */
[----:B------:R-:W2:Y:S01]  /*b1640*/  LDL.LU R17, [R1+0x5e4] ;  /* 0x0005e40001117983 */ /* 0x000ea20000300800 */
[----:B------:R-:W2:Y:S02]  /*b1650*/  LDL.LU R18, [R1+0x5e8] ;  /* 0x0005e80001127983 */ /* 0x000ea40000300800 */
[----:B------:R-:W2:Y:S02]  /*b1660*/  LDL.LU R19, [R1+0x5ec] ;  /* 0x0005ec0001137983 */ /* 0x000ea40000300800 */
[----:B------:R-:W2:Y:S01]  /*b1670*/  LDL.LU R12, [R1+0x5f0] ;  /* 0x0005f000010c7983 */ /* 0x000ea20000300800 */
[----:B------:R-:W2:Y:S04]  /*b1680*/  LDL.LU R13, [R1+0x5f4] ;  /* 0x0005f400010d7983 */ /* 0x000ea80000300800 */
[----:B0-----:R-:W2:Y:S01]  /*b1690*/  LDL.LU R14, [R1+0x5f8] ;  /* 0x0005f800010e7983 */ /* 0x001ea20000300800 */
[----:B------:R-:W2:Y:S02]  /*b16a0*/  LDL.LU R15, [R1+0x5fc] ;  /* 0x0005fc00010f7983 */ /* 0x000ea40000300800 */
[----:B------:R0:W-:Y:S02]  /*b16b0*/  STL.64 [R1+0x4e20], R22 ;  /* 0x004e201601007387 */ /* 0x0001e40000100a00 */
        /* <DEDUP_REMOVED lines=24> */
[----:B---3--:R-:W-:-:S02]  /*b1840*/  MOV R10, R2 ;  /* 0x00000002000a7202 */ /* 0x008fc40000000f00 */
[----:B------:R-:W-:-:S07]  /*b1850*/  MOV R11, R0 ;  /* 0x00000000000b7202 */ /* 0x000fce0000000f00 */
[C---:B------:R-:W-:Y:S01]  /*b1860*/  HMMA.16816.F32.BF16 R8, R4.reuse, R10, R12 ;  /* 0x0000000a0408723c */ /* 0x040fe2000004180c */
[----:B----4-:R-:W-:Y:S01]  /*b1870*/  STL.64 [R1+0x4e30], R26 ;  /* 0x004e301a01007387 */ /* 0x010fe20000100a00 */
[----:B--2---:R0:W-:Y:S03]  /*b1880*/  STL.64 [R1+0x4e28], R24 ;  /* 0x004e281801007387 */ /* 0x0041e60000100a00 */
        /* <DEDUP_REMOVED lines=30> */
[----:B------:R0:W-:Y:S03]  /*b1a70*/  STL.64 [R1+0x4d40], R18 ;  /* 0x004d401201007387 */ /* 0x0001e60000100a00 */
[----:B0-----:R-:W3:Y:S01]  /*b1a80*/  LDL.LU.64 R18, [R1+0x28] ;  /* 0x0000280001127983 */ /* 0x001ee20000300a00 */
[C---:B----4-:R-:W-:Y:S11]  /*b1a90*/  HMMA.16816.F32.BF16 R8, R4.reuse, R14, R8 ;  /* 0x0000000e0408723c */ /* 0x050ff60000041808 */
[----:B------:R-:W-:Y:S11]  /*b1aa0*/  @!UPT UIADD3 URZ, URZ, URZ, URZ ;  /* 0x0000003f3f3ff290 */ /* 0x000ff6000fffe03f */
[----:B------:R-:W-:Y:S01]  /*b1ab0*/  @!UPT UIADD3 URZ, URZ, URZ, URZ ;  /* 0x0000003f3f3ff290 */ /* 0x000fe2000fffe03f */
[----:B------:R-:W-:Y:S01]  /*b1ac0*/  STL.64 [R1+0x280], R8 ;  /* 0x0002800801007387 */ /* 0x000fe20000100a00 */
[----:B------:R0:W-:Y:S03]  /*b1ad0*/  STL.64 [R1+0x288], R10 ;  /* 0x0002880a01007387 */ /* 0x0001e60000100a00 */
[----:B0-----:R-:W4:Y:S01]  /*b1ae0*/  LDL.LU.64 R10, [R1+0x4e40] ;  /* 0x004e4000010a7983 */ /* 0x001f220000300a00 */
[----:B------:R0:W-:Y:S03]  /*b1af0*/  STL.64 [R1+0x4d38], R14 ;  /* 0x004d380e01007387 */ /* 0x0001e60000100a00 */
[----:B0-----:R-:W2:Y:S01]  /*b1b00*/  LDL.LU.64 R14, [R1+0x8] ;  /* 0x00000800010e7983 */ /* 0x001ea20000300a00 */
[C---:B----4-:R-:W-:Y:S03]  /*b1b10*/  HMMA.16816.F32.BF16 R20, R4.reuse, R10, R20 ;  /* 0x0000000a0414723c */ /* 0x050fe60000041814 */
[----:B--2---:R0:W-:Y:S01]  /*b1b20*/  STL.64 [R1+0x4d48], R14 ;  /* 0x004d480e01007387 */ /* 0x0041e20000100a00 */
[----:B------:R-:W3:Y:S02]  /*b1b30*/  LDL.LU R12, [R1+0x220] ;  /* 0x00022000010c7983 */ /* 0x000ee40000300800 */
[----:B------:R-:W3:Y:S01]  /*b1b40*/  LDL.LU R13, [R1+0x224] ;  /* 0x00022400010d7983 */ /* 0x000ee20000300800 */
[----:B0-----:R-:W3:Y:S01]  /*b1b50*/  LDL.LU R14, [R1+0x228] ;  /* 0x00022800010e7983 */ /* 0x001ee20000300800 */
[----:B------:R-:W3:Y:S11]  /*b1b60*/  LDL.LU R15, [R1+0x22c] ;  /* 0x00022c00010f7983 */ /* 0x000ef60000300800 */
[----:B------:R-:W-:Y:S04]  /*b1b70*/  @!UPT UIADD3 URZ, URZ, URZ, URZ ;  /* 0x0000003f3f3ff290 */ /* 0x000fe8000fffe03f */
[----:B------:R-:W-:Y:S02]  /*b1b80*/  STL.64 [R1+0x270], R20 ;  /* 0x0002701401007387 */ /* 0x000fe40000100a00 */
[----:B------:R0:W-:Y:S02]  /*b1b90*/  STL.64 [R1+0x278], R22 ;  /* 0x0002781601007387 */ /* 0x0001e40000100a00 */
        /* <DEDUP_REMOVED lines=66> */
[----:B--2---:R-:W-:Y:S01]  /*b1fc0*/  HMMA.16816.F32.BF16 R4, R4, R26, R20 ;  /* 0x0000001a0404723c */ /* 0x004fe20000041814 */
[----:B------:R-:W3:Y:S01]  /*b1fd0*/  LDL.LU.64 R22, [R1+0x4d58] ;  /* 0x004d580001167983 */ /* 0x000ee20000300a00 */
[----:B------:R-:W3:Y:S02]  /*b1fe0*/  LDL.LU.64 R20, [R1+0x4d50] ;  /* 0x004d500001147983 */ /* 0x000ee40000300a00 */
[----:B------:R0:W-:Y:S02]  /*b1ff0*/  STL.64 [R1+0x4c68], R26 ;  /* 0x004c681a01007387 */ /* 0x0001e40000100a00 */
[----:B------:R-:W2:Y:S11]  /*b2000*/  LDL.LU R24, [R1+0x200] ;  /* 0x0002000001187983 */ /* 0x000eb60000300800 */
[----:B------:R-:W-:Y:S06]  /*b2010*/  @!UPT UIADD3 URZ, URZ, URZ, URZ ;  /* 0x0000003f3f3ff290 */ /* 0x000fec000fffe03f */
[----:B------:R-:W-:Y:S01]  /*b2020*/  STL.64 [R1+0x260], R4 ;  /* 0x0002600401007387 */ /* 0x000fe20000100a00 */
[----:B------:R-:W-:Y:S02]  /*b2030*/  STL.64 [R1+0x268], R6 ;  /* 0x0002680601007387 */ /* 0x000fe40000100a00 */
[----:B------:R-:W2:Y:S02]  /*b2040*/  LDL.LU R25, [R1+0x204] ;  /* 0x0002040001197983 */ /* 0x000ea40000300800 */
[----:B0-----:R-:W2:Y:S01]  /*b2050*/  LDL.LU R26, [R1+0x208] ;  /* 0x00020800011a7983 */ /* 0x001ea20000300800 */
[----:B------:R-:W2:Y:S01]  /*b2060*/  LDL.LU R27, [R1+0x20c] ;  /* 0x00020c00011b7983 */ /* 0x000ea20000300800 */
[----:B------:R-:W4:Y:S02]  /*b2070*/  LDL R9, [R1+0x2778] ;  /* 0x0027780001097983 */ /* 0x000f240000100800 */
[----:B------:R0:W-:Y:S01]  /*b2080*/  STL.64 [R1+0x4d30], R10 ;  /* 0x004d300a01007387 */ /* 0x0001e20000100a00 */
[----:B----4-:R-:W-:Y:S01]  /*b2090*/  STL [R1+0x4d28], R9 ;  /* 0x004d280901007387 */ /* 0x010fe20000100800 */
[----:B0-----:R-:W4:Y:S02]  /*b20a0*/  LDL.LU.64 R10, [R1+0x18] ;  /* 0x00001800010a7983 */ /* 0x001f240000300a00 */
[----:B------:R-:W2:Y:S01]  /*b20b0*/  LDL R7, [R1+0x2788] ;  /* 0x0027880001077983 */ /* 0x000ea20000100800 */
[----:B---3--:R-:W-:Y:S01]  /*b20c0*/  HMMA.16816.F32.BF16 R12, R20, R18, R12 ;  /* 0x00000012140c723c */ /* 0x008fe2000004180c */
[----:B------:R-:W-:-:S02]  /*b20d0*/  MOV R5, R18 ;  /* 0x0000001200057202 */ /* 0x000fc40000000f00 */
[----:B------:R-:W-:Y:S11]  /*b20e0*/  MOV R4, R19 ;  /* 0x0000001300047202 */ /* 0x000ff60000000f00 */
[----:B------:R-:W-:Y:S09]  /*b20f0*/  @!UPT UIADD3 URZ, URZ, URZ, URZ ;  /* 0x0000003f3f3ff290 */ /* 0x000ff2000fffe03f */
[----:B------:R-:W-:Y:S01]  /*b2100*/  STL.64 [R1+0x250], R12 ;  /* 0x0002500c01007387 */ /* 0x000fe20000100a00 */
[----:B------:R0:W-:Y:S03]  /*b2110*/  STL.64 [R1+0x258], R14 ;  /* 0x0002580e01007387 */ /* 0x0001e60000100a00 */
[----:B0-----:R-:W3:Y:S01]  /*b2120*/  LDL.LU.64 R14, [R1+0x4d48] ;  /* 0x004d4800010e7983 */ /* 0x001ee20000300a00 */
[----:B------:R-:W3:Y:S03]  /*b2130*/  LDL.LU.64 R18, [R1+0x4d40] ;  /* 0x004d400001127983 */ /* 0x000ee60000300a00 */
[----:B--2---:R0:W-:Y:S01]  /*b2140*/  STL [R1+0x4cf8], R7 ;  /* 0x004cf80701007387 */ /* 0x0041e20000100800 */
[----:B------:R1:W-:Y:S03]  /*b2150*/  STL.64 [R1+0x4cf0], R4 ;  /* 0x004cf00401007387 */ /* 0x0003e60000100a00 */
[----:B0-----:R-:W2:Y:S04]  /*b2160*/  LDL.LU.64 R6, [R1+0x1e8] ;  /* 0x0001e80001067983 */ /* 0x001ea80000300a00 */
[----:B--2---:R0:W-:Y:S01]  /*b2170*/  STL.64 [R1+0x4d08], R6 ;  /* 0x004d080601007387 */ /* 0x0041e20000100a00 */
[----:B-1----:R-:W4:Y:S02]  /*b2180*/  LDL.LU R4, [R1+0x210] ;  /* 0x0002100001047983 */ /* 0x002f240000300800 */
[----:B------:R-:W4:Y:S01]  /*b2190*/  LDL.LU R5, [R1+0x214] ;  /* 0x0002140001057983 */ /* 0x000f220000300800 */
[----:B0-----:R-:W4:Y:S01]  /*b21a0*/  LDL.LU R6, [R1+0x218] ;  /* 0x0002180001067983 */ /* 0x001f220000300800 */
[----:B------:R-:W4:Y:S02]  /*b21b0*/  LDL.LU R7, [R1+0x21c] ;  /* 0x00021c0001077983 */ /* 0x000f240000300800 */
[C---:B----4-:R-:W-:Y:S11]  /*b21c0*/  HMMA.16816.F32.BF16 R4, R20.reuse, R10, R4 ;  /* 0x0000000a1404723c */ /* 0x050ff60000041804 */
[----:B------:R-:W-:Y:S11]  /*b21d0*/  @!UPT UIADD3 URZ, URZ, URZ, URZ ;  /* 0x0000003f3f3ff290 */ /* 0x000ff6000fffe03f */
[----:B------:R-:W-:Y:S01]  /*b21e0*/  @!UPT UIADD3 URZ, URZ, URZ, URZ ;  /* 0x0000003f3f3ff290 */ /* 0x000fe2000fffe03f */
[----:B------:R-:W-:Y:S01]  /*b21f0*/  STL.64 [R1+0x240], R4 ;  /* 0x0002400401007387 */ /* 0x000fe20000100a00 */
[----:B------:R3:W-:Y:S02]  /*b2200*/  STL.64 [R1+0x248], R6 ;  /* 0x0002480601007387 */ /* 0x0007e40000100a00 */
[----:B---3--:R-:W-:Y:S07]  /*b2210*/  HMMA.16816.F32.BF16 R4, R20, R14, R24 ;  /* 0x0000000e1404723c */ /* 0x008fee0000041818 */
[----:B------:R-:W-:-:S02]  /*b2220*/  MOV R25, R14 ;  /* 0x0000000e00197202 */ /* 0x000fc40000000f00 */
[----:B------:R-:W-:Y:S11]  /*b2230*/  MOV R24, R15 ;  /* 0x0000000f00187202 */ /* 0x000ff60000000f00 */
[----:B------:R-:W-:Y:S03]  /*b2240*/  @!UPT UIADD3 URZ, URZ, URZ, URZ ;  /* 0x0000003f3f3ff290 */ /* 0x000fe6000fffe03f */
[----:B------:R-:W-:Y:S01]  /*b2250*/  STL.64 [R1+0x230], R4 ;  /* 0x0002300401007387 */ /* 0x000fe20000100a00 */
[----:B------:R0:W-:Y:S02]  /*b2260*/  STL.64 [R1+0x238], R6 ;  /* 0x0002380601007387 */ /* 0x0001e40000100a00 */
[----:B------:R-:W2:Y:S02]  /*b2270*/  LDL.LU R12, [R1+0x1f0] ;  /* 0x0001f000010c7983 */ /* 0x000ea40000300800 */
[----:B------:R-:W2:Y:S01]  /*b2280*/  LDL.LU R13, [R1+0x1f4] ;  /* 0x0001f400010d7983 */ /* 0x000ea20000300800 */
[----:B------:R-:W2:Y:S01]  /*b2290*/  LDL.LU R14, [R1+0x1f8] ;  /* 0x0001f800010e7983 */ /* 0x000ea20000300800 */
[----:B------:R-:W2:Y:S02]  /*b22a0*/  LDL.LU R15, [R1+0x1fc] ;  /* 0x0001fc00010f7983 */ /* 0x000ea40000300800 */
[----:B0-----:R-:W-:Y:S01]  /*b22b0*/  IMAD.MOV.U32 R6, RZ, RZ, R2 ;  /* 0x000000ffff067224 */ /* 0x001fe200078e0002 */
[----:B------:R-:W-:-:S05]  /*b22c0*/  MOV R7, R0 ;  /* 0x0000000000077202 */ /* 0x000fca0000000f00 */
[----:B------:R-:W-:Y:S01]  /*b22d0*/  STL.64 [R1+0x4d20], R6 ;  /* 0x004d200601007387 */ /* 0x000fe20000100a00 */
[----:B------:R0:W-:Y:S03]  /*b22e0*/  STL.64 [R1+0x4cb8], R24 ;  /* 0x004cb81801007387 */ /* 0x0001e60000100a00 */
[----:B0-----:R-:W3:Y:S01]  /*b22f0*/  LDL.LU R24, [R1+0xf0] ;  /* 0x0000f00001187983 */ /* 0x001ee20000300800 */
[----:B------:R-:W3:Y:S02]  /*b2300*/  LDL.LU R25, [R1+0xf4] ;  /* 0x0000f40001197983 */ /* 0x000ee40000300800 */
[----:B------:R-:W4:Y:S02]  /*b2310*/  LDL.LU R26, [R1+0xf8] ;  /* 0x0000f800011a7983 */ /* 0x000f240000300800 */
[----:B------:R-:W4:Y:S01]  /*b2320*/  LDL.LU R27, [R1+0xfc] ;  /* 0x0000fc00011b7983 */ /* 0x000f220000300800 */
[----:B------:R-:W2:Y:S01]  /*b2330*/  LDL.LU R8, [R1+0x150] ;  /* 0x0001500001087983 */ /* 0x000ea20000300800 */
[----:B------:R-:W-:Y:S01]  /*b2340*/  MOV R17, R10 ;  /* 0x0000000a00117202 */ /* 0x000fe20000000f00 */
[----:B------:R-:W2:Y:S01]  /*b2350*/  LDL.LU R9, [R1+0x154] ;  /* 0x0001540001097983 */ /* 0x000ea20000300800 */
[----:B------:R-:W-:Y:S01]  /*b2360*/  MOV R16, R11 ;  /* 0x0000000b00107202 */ /* 0x000fe20000000f00 */
[----:B------:R-:W2:Y:S01]  /*b2370*/  LDL.LU R10, [R1+0x158] ;  /* 0x00015800010a7983 */ /* 0x000ea20000300800 */
[----:B------:R-:W2:Y:S02]  /*b2380*/  LDL.LU R11, [R1+0x15c] ;  /* 0x00015c00010b7983 */ /* 0x000ea40000300800 */
[----:B------:R-:W2:Y:S02]  /*b2390*/  LDL.LU R4, [R1+0x140] ;  /* 0x0001400001047983 */ /* 0x000ea40000300800 */
[----:B------:R-:W2:Y:S01]  /*b23a0*/  LDL.LU R5, [R1+0x144] ;  /* 0x0001440001057983 */ /* 0x000ea20000300800 */
[----:B------:R-:W2:Y:S01]  /*b23b0*/  LDL.LU R6, [R1+0x148] ;  /* 0x0001480001067983 */ /* 0x000ea20000300800 */
[----:B------:R-:W2:Y:S03]  /*b23c0*/  LDL.LU R7, [R1+0x14c] ;  /* 0x00014c0001077983 */ /* 0x000ea60000300800 */
[----:B----4-:R0:W-:Y:S01]  /*b23d0*/  STL.64 [R1+0x4cc8], R26 ;  /* 0x004cc81a01007387 */ /* 0x0101e20000100a00 */
[----:B---3--:R-:W-:Y:S03]  /*b23e0*/  STL.64 [R1+0x4cc0], R24 ;  /* 0x004cc01801007387 */ /* 0x008fe60000100a00 */
[----:B0-----:R-:W3:Y:S04]  /*b23f0*/  LDL.LU.64 R26, [R1+0x1c8] ;  /* 0x0001c800011a7983 */ /* 0x001ee80000300a00 */
[----:B---3--:R0:W-:Y:S04]  /*b2400*/  STL.64 [R1+0x4cd8], R26 ;  /* 0x004cd81a01007387 */ /* 0x0081e80000100a00 */
[----:B0-----:R-:W3:Y:S01]  /*b2410*/  LDL.LU.64 R26, [R1+0x1d8] ;  /* 0x0001d800011a7983 */ /* 0x001ee20000300a00 */
[C---:B--2---:R-:W-:Y:S03]  /*b2420*/  HMMA.16816.F32.BF16 R12, R20.reuse, R18, R12 ;  /* 0x00000012140c723c */ /* 0x044fe6000004180c */
[----:B---3--:R0:W-:Y:S01]  /*b2430*/  STL.64 [R1+0x4d00], R26 ;  /* 0x004d001a01007387 */ /* 0x0081e20000100a00 */
[----:B------:R-:W2:Y:S02]  /*b2440*/  LDL.LU R24, [R1+0x120] ;  /* 0x0001200001187983 */ /* 0x000ea40000300800 */
[----:B------:R-:W2:Y:S01]  /*b2450*/  LDL.LU R25, [R1+0x124] ;  /* 0x0001240001197983 */ /* 0x000ea20000300800 */
[----:B0-----:R-:W3:Y:S01]  /*b2460*/  LDL.LU R26, [R1+0x128] ;  /* 0x00012800011a7983 */ /* 0x001ee20000300800 */
[----:B------:R-:W3:Y:S03]  /*b2470*/  LDL.LU R27, [R1+0x12c] ;  /* 0x00012c00011b7983 */ /* 0x000ee60000300800 */
[----:B---3--:R-:W-:Y:S01]  /*b2480*/  STL.64 [R1+0x4d18], R26 ;  /* 0x004d181a01007387 */ /* 0x008fe20000100a00 */
[----:B--2---:R0:W-:Y:S03]  /*b2490*/  STL.64 [R1+0x4d10], R24 ;  /* 0x004d101801007387 */ /* 0x0041e60000100a00 */
[----:B0-----:R-:W2:Y:S01]  /*b24a0*/  LDL.LU R24, [R1+0x130] ;  /* 0x0001300001187983 */ /* 0x001ea20000300800 */
[----:B------:R-:W2:Y:S02]  /*b24b0*/  LDL.LU R25, [R1+0x134] ;  /* 0x0001340001197983 */ /* 0x000ea40000300800 */
[----:B------:R-:W2:Y:S02]  /*b24c0*/  LDL.LU R26, [R1+0x138] ;  /* 0x00013800011a7983 */ /* 0x000ea40000300800 */
[----:B------:R-:W2:Y:S03]  /*b24d0*/  LDL.LU R27, [R1+0x13c] ;  /* 0x00013c00011b7983 */ /* 0x000ea60000300800 */
[----:B------:R-:W-:Y:S01]  /*b24e0*/  STL.64 [R1+0x220], R12 ;  /* 0x0002200c01007387 */ /* 0x000fe20000100a00 */
[----:B------:R0:W-:Y:S03]  /*b24f0*/  STL.64 [R1+0x228], R14 ;  /* 0x0002280e01007387 */ /* 0x0001e60000100a00 */
[----:B0-----:R-:W3:Y:S01]  /*b2500*/  LDL.LU.64 R14, [R1+0x4d38] ;  /* 0x004d3800010e7983 */ /* 0x001ee20000300a00 */
[----:B------:R-:W-:Y:S02]  /*b2510*/  STL.64 [R1+0x4c70], R18 ;  /* 0x004c701201007387 */ /* 0x000fe40000100a00 */
[----:B------:R0:W-:Y:S02]  /*b2520*/  STL.64 [R1+0x4cd0], R16 ;  /* 0x004cd01001007387 */ /* 0x0001e40000100a00 */
        /* <DEDUP_REMOVED lines=30> */
[----:B------:R-:W-:Y:S11]  /*b2710*/  MOV R8, R6 ;  /* 0x0000000600087202 */ /* 0x000ff60000000f00 */
[----:B------:R-:W-:Y:S11]  /*b2720*/  @!UPT UIADD3 URZ, URZ, URZ, URZ ;  /* 0x0000003f3f3ff290 */ /* 0x000ff6000fffe03f */
[----:B------:R-:W-:Y:S01]  /*b2730*/  STL.64 [R1+0x9c0], R24 ;  /* 0x0009c01801007387 */ /* 0x000fe20000100a00 */
[----:B------:R0:W-:Y:S03]  /*b2740*/  STL.64 [R1+0x9c8], R26 ;  /* 0x0009c81a01007387 */ /* 0x0001e60000100a00 */
[----:B0-----:R-:W2:Y:S01]  /*b2750*/  LDL.LU.64 R26, [R1+0x4d00] ;  /* 0x004d0000011a7983 */ /* 0x001ea20000300a00 */
[----:B------:R-:W-:Y:S02]  /*b2760*/  MOV R6, R7 ;  /* 0x0000000700067202 */ /* 0x000fe40000000f00 */
[----:B------:R-:W3:Y:S02]  /*b2770*/  LDL.LU R7, [R1+0x4cf8] ;  /* 0x004cf80001077983 */ /* 0x000ee40000300800 */
[----:B------:R-:W4:Y:S01]  /*b2780*/  LDL.LU.64 R4, [R1+0x4cf0] ;  /* 0x004cf00001047983 */ /* 0x000f220000300a00 */
[----:B------:R-:W-:Y:S01]  /*b2790*/  STL [R1+0x4bc8], R6 ;  /* 0x004bc80601007387 */ /* 0x000fe20000100800 */
[----:B--2---:R-:W-:Y:S03]  /*b27a0*/  HMMA.16816.F32.BF16 R16, R20, R26, R16 ;  /* 0x0000001a1410723c */ /* 0x004fe60000041810 */
[----:B---3--:R-:W-:Y:S01]  /*b27b0*/  STL [R1+0x4ca8], R7 ;  /* 0x004ca80701007387 */ /* 0x008fe20000100800 */
[----:B------:R-:W-:Y:S01]  /*b27c0*/  STL [R1+0x4bc4], R8 ;  /* 0x004bc40801007387 */ /* 0x000fe20000100800 */
[----:B------:R-:W-:-:S02]  /*b27d0*/  MOV R12, R26 ;  /* 0x0000001a000c7202 */ /* 0x000fc40000000f00 */
[----:B------:R-:W-:Y:S11]  /*b27e0*/  MOV R3, R27 ;  /* 0x0000001b00037202 */ /* 0x000ff60000000f00 */
[----:B------:R-:W-:Y:S05]  /*b27f0*/  @!UPT UIADD3 URZ, URZ, URZ, URZ ;  /* 0x0000003f3f3ff290 */ /* 0x000fea000fffe03f */
        /* <DEDUP_REMOVED lines=11> */
[----:B------:R0:W-:Y:S01]  /*b28b0*/  STL.64 [R1+0x9a0], R16 ;  /* 0x0009a01001007387 */ /* 0x0001e20000100a00 */
[----:B------:R-:W-:Y:S03]  /*b28c0*/  STL.64 [R1+0x9a8], R18 ;  /* 0x0009a81201007387 */ /* 0x000fe60000100a00 */
[----:B0-----:R-:W2:Y:S01]  /*b28d0*/  LDL.LU.64 R16, [R1+0x4cd0] ;  /* 0x004cd00001107983 */ /* 0x001ea20000300a00 */
[----:B------:R-:W3:Y:S02]  /*b28e0*/  LDL.LU.64 R26, [R1+0x4cc8] ;  /* 0x004cc800011a7983 */ /* 0x000ee40000300a00 */
[----:B------:R-:W3:Y:S02]  /*b28f0*/  LDL.LU.64 R24, [R1+0x4cc0] ;  /* 0x004cc00001187983 */ /* 0x000ee40000300a00 */
[----:B------:R0:W-:Y:S01]  /*b2900*/  STL.64 [R1+0x4cb0], R14 ;  /* 0x004cb00e01007387 */ /* 0x0001e20000100a00 */
[----:B------:R-:W-:Y:S04]  /*b2910*/  STL [R1+0x4cac], R13 ;  /* 0x004cac0d01007387 */ /* 0x000fe80000100800 */
[----:B0-----:R-:W3:Y:S01]  /*b2920*/  LDL.LU.64 R14, [R1+0x1b8] ;  /* 0x0001b800010e7983 */ /* 0x001ee20000300a00 */
[----:B------:R-:W-:Y:S01]  /*b2930*/  STL [R1+0x4bd4], R2 ;  /* 0x004bd40201007387 */ /* 0x000fe20000100800 */
[----:B---3--:R-:W-:Y:S01]  /*b2940*/  HMMA.16816.F32.BF16 R24, R20, R14, R24 ;  /* 0x0000000e1418723c */ /* 0x008fe20000041818 */
[----:B------:R-:W-:Y:S11]  /*b2950*/  MOV R8, R14 ;  /* 0x0000000e00087202 */ /* 0x000ff60000000f00 */
[----:B------:R-:W-:Y:S11]  /*b2960*/  @!UPT UIADD3 URZ, URZ, URZ, URZ ;  /* 0x0000003f3f3ff290 */ /* 0x000ff6000fffe03f */
[----:B------:R0:W-:Y:S01]  /*b2970*/  STL.64 [R1+0x990], R24 ;  /* 0x0009901801007387 */ /* 0x0001e20000100a00 */
[----:B------:R-:W-:Y:S03]  /*b2980*/  STL.64 [R1+0x998], R26 ;  /* 0x0009981a01007387 */ /* 0x000fe60000100a00 */
[----:B0-----:R-:W3:Y:S01]  /*b2990*/  LDL.LU.64 R24, [R1+0x4cb8] ;  /* 0x004cb80001187983 */ /* 0x001ee20000300a00 */
[----:B------:R-:W-:Y:S02]  /*b29a0*/  STL.64 [R1+0x4bf8], R10 ;  /* 0x004bf80a01007387 */ /* 0x000fe40000100a00 */
[----:B----4-:R0:W-:Y:S02]  /*b29b0*/  STL.64 [R1+0x4bf0], R8 ;  /* 0x004bf00801007387 */ /* 0x0101e40000100a00 */
[----:B0-----:R-:W4:Y:S01]  /*b29c0*/  LDL.LU R8, [R1+0x60] ;  /* 0x0000600001087983 */ /* 0x001f220000300800 */
[----:B------:R-:W4:Y:S02]  /*b29d0*/  LDL.LU R9, [R1+0x64] ;  /* 0x0000640001097983 */ /* 0x000f240000300800 */
[----:B------:R-:W2:Y:S02]  /*b29e0*/  LDL.LU R10, [R1+0x68] ;  /* 0x00006800010a7983 */ /* 0x000ea40000300800 */
[----:B------:R-:W2:Y:S01]  /*b29f0*/  LDL.LU R11, [R1+0x6c] ;  /* 0x00006c00010b7983 */ /* 0x000ea20000300800 */
[----:B------:R-:W-:Y:S01]  /*b2a00*/  MOV R0, R15 ;  /* 0x0000000f00007202 */ /* 0x000fe20000000f00 */
[----:B--2---:R3:W-:Y:S01]  /*b2a10*/  STL.64 [R1+0x4c08], R10 ;  /* 0x004c080a01007387 */ /* 0x0047e20000100a00 */
[----:B----4-:R-:W-:Y:S02]  /*b2a20*/  STL.64 [R1+0x4c00], R8 ;  /* 0x004c000801007387 */ /* 0x010fe40000100a00 */
[----:B------:R-:W2:Y:S02]  /*b2a30*/  LDL.LU R12, [R1+0xe0] ;  /* 0x0000e000010c7983 */ /* 0x000ea40000300800 */
[----:B------:R-:W2:Y:S01]  /*b2a40*/  LDL.LU R13, [R1+0xe4] ;  /* 0x0000e400010d7983 */ /* 0x000ea20000300800 */
[----:B------:R-:W2:Y:S01]  /*b2a50*/  LDL.LU R14, [R1+0xe8] ;  /* 0x0000e800010e7983 */ /* 0x000ea20000300800 */
[----:B------:R-:W2:Y:S02]  /*b2a60*/  LDL.LU R15, [R1+0xec] ;  /* 0x0000ec00010f7983 */ /* 0x000ea40000300800 */
[----:B------:R-:W2:Y:S01]  /*b2a70*/  LDL.LU.64 R6, [R1+0x1a8] ;  /* 0x0001a80001067983 */ /* 0x000ea20000300a00 */
[----:B---3--:R-:W-:-:S02]  /*b2a80*/  MOV R10, R25 ;  /* 0x00000019000a7202 */ /* 0x008fc40000000f00 */
[----:B------:R-:W-:-:S05]  /*b2a90*/  MOV R11, R24 ;  /* 0x00000018000b7202 */ /* 0x000fca0000000f00 */
[----:B------:R0:W-:Y:S02]  /*b2aa0*/  STL.64 [R1+0x4c20], R10 ;  /* 0x004c200a01007387 */ /* 0x0001e40000100a00 */
[----:B0-----:R-:W-:Y:S01]  /*b2ab0*/  MOV R10, R17 ;  /* 0x00000011000a7202 */ /* 0x001fe20000000f00 */
[----:B------:R-:W-:-:S05]  /*b2ac0*/  IMAD.MOV.U32 R11, RZ, RZ, R16 ;  /* 0x000000ffff0b7224 */ /* 0x000fca00078e0010 */
[----:B------:R-:W-:Y:S01]  /*b2ad0*/  STL.64 [R1+0x4c38], R10 ;  /* 0x004c380a01007387 */ /* 0x000fe20000100a00 */
[----:B------:R-:W3:Y:S02]  /*b2ae0*/  LDL.LU R16, [R1+0xb0] ;  /* 0x0000b00001107983 */ /* 0x000ee40000300800 */
[----:B------:R-:W3:Y:S02]  /*b2af0*/  LDL.LU R17, [R1+0xb4] ;  /* 0x0000b40001117983 */ /* 0x000ee40000300800 */
[----:B------:R-:W4:Y:S01]  /*b2b00*/  LDL.LU R18, [R1+0xb8] ;  /* 0x0000b80001127983 */ /* 0x000f220000300800 */
[----:B------:R-:W4:Y:S04]  /*b2b10*/  LDL.LU R19, [R1+0xbc] ;  /* 0x0000bc0001137983 */ /* 0x000f280000300800 */
[----:B----4-:R0:W-:Y:S01]  /*b2b20*/  STL.64 [R1+0x4c80], R18 ;  /* 0x004c801201007387 */ /* 0x0101e20000100a00 */
[----:B---3--:R-:W-:Y:S03]  /*b2b30*/  STL.64 [R1+0x4c78], R16 ;  /* 0x004c781001007387 */ /* 0x008fe60000100a00 */
[----:B0-----:R-:W3:Y:S04]  /*b2b40*/  LDL.LU.64 R18, [R1+0x188] ;  /* 0x0001880001127983 */ /* 0x001ee80000300a00 */
[----:B---3--:R0:W-:Y:S04]  /*b2b50*/  STL.64 [R1+0x4c90], R18 ;  /* 0x004c901201007387 */ /* 0x0081e80000100a00 */
[----:B0-----:R-:W3:Y:S01]  /*b2b60*/  LDL.LU.64 R18, [R1+0x198] ;  /* 0x0001980001127983 */ /* 0x001ee20000300a00 */
[----:B------:R-:W4:Y:S01]  /*b2b70*/  LDL.LU.64 R26, [R1+0x178] ;  /* 0x00017800011a7983 */ /* 0x000f220000300a00 */
[----:B--2---:R-:W-:Y:S02]  /*b2b80*/  HMMA.16816.F32.BF16 R12, R20, R6, R12 ;  /* 0x00000006140c723c */ /* 0x004fe4000004180c */
[----:B----4-:R0:W-:Y:S01]  /*b2b90*/  STL.64 [R1+0x4c88], R26 ;  /* 0x004c881a01007387 */ /* 0x0101e20000100a00 */
[----:B------:R-:W2:Y:S02]  /*b2ba0*/  LDL.LU R24, [R1+0xc0] ;  /* 0x0000c00001187983 */ /* 0x000ea40000300800 */
[----:B------:R-:W2:Y:S01]  /*b2bb0*/  LDL.LU R25, [R1+0xc4] ;  /* 0x0000c40001197983 */ /* 0x000ea20000300800 */
[----:B0-----:R-:W4:Y:S01]  /*b2bc0*/  LDL.LU R26, [R1+0xc8] ;  /* 0x0000c800011a7983 */ /* 0x001f220000300800 */
[----:B------:R-:W4:Y:S01]  /*b2bd0*/  LDL.LU R27, [R1+0xcc] ;  /* 0x0000cc00011b7983 */ /* 0x000f220000300800 */
[----:B------:R-:W-:-:S02]  /*b2be0*/  MOV R10, R5 ;  /* 0x00000005000a7202 */ /* 0x000fc40000000f00 */
[----:B------:R-:W-:Y:S01]  /*b2bf0*/  MOV R11, R4 ;  /* 0x00000004000b7202 */ /* 0x000fe20000000f00 */
[----:B----4-:R-:W-:Y:S01]  /*b2c00*/  STL.64 [R1+0x4ca0], R26 ;  /* 0x004ca01a01007387 */ /* 0x010fe20000100a00 */
[----:B--2---:R0:W-:Y:S03]  /*b2c10*/  STL.64 [R1+0x4c98], R24 ;  /* 0x004c981801007387 */ /* 0x0041e60000100a00 */
[----:B0-----:R-:W3:Y:S01]  /*b2c20*/  LDL.LU R24, [R1+0xd0] ;  /* 0x0000d00001187983 */ /* 0x001ee20000300800 */
[----:B------:R-:W3:Y:S02]  /*b2c30*/  LDL.LU R25, [R1+0xd4] ;  /* 0x0000d40001197983 */ /* 0x000ee40000300800 */
[----:B------:R-:W3:Y:S02]  /*b2c40*/  LDL.LU R26, [R1+0xd8] ;  /* 0x0000d800011a7983 */ /* 0x000ee40000300800 */
[----:B------:R-:W3:Y:S01]  /*b2c50*/  LDL.LU R27, [R1+0xdc] ;  /* 0x0000dc00011b7983 */ /* 0x000ee20000300800 */
[----:B------:R0:W-:Y:S01]  /*b2c60*/  STL.64 [R1+0x4c60], R10 ;  /* 0x004c600a01007387 */ /* 0x0001e20000100a00 */
[----:B------:R-:W2:Y:S02]  /*b2c70*/  LDL.LU R8, [R1+0xa0] ;  /* 0x0000a00001087983 */ /* 0x000ea40000300800 */
[----:B------:R-:W2:Y:S01]  /*b2c80*/  LDL.LU R9, [R1+0xa4] ;  /* 0x0000a40001097983 */ /* 0x000ea20000300800 */
[----:B0-----:R-:W2:Y:S01]  /*b2c90*/  LDL.LU R10, [R1+0xa8] ;  /* 0x0000a800010a7983 */ /* 0x001ea20000300800 */
[----:B------:R-:W2:Y:S02]  /*b2ca0*/  LDL.LU R11, [R1+0xac] ;  /* 0x0000ac00010b7983 */ /* 0x000ea40000300800 */
[----:B------:R-:W-:Y:S02]  /*b2cb0*/  STL.64 [R1+0x980], R12 ;  /* 0x0009800c01007387 */ /* 0x000fe40000100a00 */
[----:B------:R0:W-:Y:S02]  /*b2cc0*/  STL.64 [R1+0x988], R14 ;  /* 0x0009880e01007387 */ /* 0x0001e40000100a00 */
[----:B0-----:R-:W4:Y:S01]  /*b2cd0*/  LDL.LU.64 R14, [R1+0x4cb0] ;  /* 0x004cb000010e7983 */ /* 0x001f220000300a00 */
[----:B------:R-:W2:Y:S01]  /*b2ce0*/  LDL.LU R13, [R1+0x4cac] ;  /* 0x004cac00010d7983 */ /* 0x000ea20000300800 */
[----:B------:R-:W-:Y:S01]  /*b2cf0*/  MOV R12, R6 ;  /* 0x00000006000c7202 */ /* 0x000fe20000000f00 */
[----:B------:R-:W-:-:S02]  /*b2d00*/  MOV R6, R7 ;  /* 0x0000000700067202 */ /* 0x000fc40000000f00 */
[----:B------:R-:W3:Y:S04]  /*b2d10*/  LDL.LU R7, [R1+0x4ca8] ;  /* 0x004ca80001077983 */ /* 0x000ee80000300800 */
        /* <DEDUP_REMOVED lines=45> */
[----:B------:R-:W2:Y:S01]  /*b2ff0*/  LDL.LU.64 R10, [R1+0x4c60] ;  /* 0x004c6000010a7983 */ /* 0x000ea20000300a00 */
[----:B------:R-:W-:-:S02]  /*b3000*/  MOV R29, R26 ;  /* 0x0000001a001d7202 */ /* 0x000fc40000000f00 */
[----:B------:R-:W-:Y:S11]  /*b3010*/  MOV R28, R27 ;  /* 0x0000001b001c7202 */ /* 0x000ff60000000f00 */
[----:B------:R-:W-:Y:S08]  /*b3020*/  @!UPT UIADD3 URZ, URZ, URZ, URZ ;  /* 0x0000003f3f3ff290 */ /* 0x000ff0000fffe03f */
[----:B------:R0:W-:Y:S01]  /*b3030*/  STL.64 [R1+0x940], R20 ;  /* 0x0009401401007387 */ /* 0x0001e20000100a00 */
[----:B------:R1:W-:Y:S02]  /*b3040*/  STL.64 [R1+0x948], R22 ;  /* 0x0009481601007387 */ /* 0x0003e40000100a00 */
[----:B------:R-:W2:Y:S02]  /*b3050*/  LDL.LU.64 R26, [R1+0x4c58] ;  /* 0x004c5800011a7983 */ /* 0x000ea40000300a00 */
[----:B------:R-:W2:Y:S01]  /*b3060*/  LDL.LU.64 R24, [R1+0x4c50] ;  /* 0x004c500001187983 */ /* 0x000ea20000300a00 */
[----:B0-----:R-:W4:Y:S01]  /*b3070*/  LDL.LU R20, [R1+0x40] ;  /* 0x0000400001147983 */ /* 0x001f220000300800 */
[----:B------:R-:W4:Y:S02]  /*b3080*/  LDL.LU R21, [R1+0x44] ;  /* 0x0000440001157983 */ /* 0x000f240000300800 */
[----:B-1----:R-:W4:Y:S02]  /*b3090*/  LDL.LU R22, [R1+0x48] ;  /* 0x0000480001167983 */ /* 0x002f240000300800 */
[----:B------:R-:W4:Y:S01]  /*b30a0*/  LDL.LU R23, [R1+0x4c] ;  /* 0x00004c0001177983 */ /* 0x000f220000300800 */
        /* <DEDUP_REMOVED lines=27> */
[----:B0-----:R-:W4:Y:S01]  /*b3260*/  LDL.LU.64 R10, [R1+0x4bf8] ;  /* 0x004bf800010a7983 */ /* 0x001f220000300a00 */
[----:B------:R-:W3:Y:S02]  /*b3270*/  LDL.LU.64 R8, [R1+0x4bf0] ;  /* 0x004bf00001087983 */ /* 0x000ee40000300a00 */
        /* <DEDUP_REMOVED lines=11> */
[C---:B--2---:R-:W-:Y:S11]  /*b3330*/  HMMA.16816.F32.BF16 R16, R24.reuse, R14, R16 ;  /* 0x0000000e1810723c */ /* 0x044ff60000041810 */
[----:B------:R-:W-:Y:S11]  /*b3340*/  @!UPT UIADD3 URZ, URZ, URZ, URZ ;  /* 0x0000003f3f3ff290 */ /* 0x000ff6000fffe03f */
[----:B------:R-:W-:Y:S01]  /*b3350*/  @!UPT UIADD3 URZ, URZ, URZ, URZ ;  /* 0x0000003f3f3ff290 */ /* 0x000fe2000fffe03f */
[----:B------:R-:W-:Y:S01]  /*b3360*/  STL.64 [R1+0x8f0], R16 ;  /* 0x0008f01001007387 */ /* 0x000fe20000100a00 */
[----:B------:R4:W-:Y:S02]  /*b3370*/  STL.64 [R1+0x8f8], R18 ;  /* 0x0008f81201007387 */ /* 0x0009e40000100a00 */
[C---:B----4-:R-:W-:Y:S01]  /*b3380*/  HMMA.16816.F32.BF16 R16, R24.reuse, R10, R20 ;  /* 0x0000000a1810723c */ /* 0x050fe20000041814 */
[----:B------:R-:W0:Y:S04]  /*b3390*/  LDSM.16.M88.4 R20, [R7+0x40080] ;  /* 0x040080000714783b */ /* 0x000e280000000200 */
[----:B0-----:R0:W-:Y:S11]  /*b33a0*/  STL.64 [R1+0x4ac8], R22 ;  /* 0x004ac81601007387 */ /* 0x0011f60000100a00 */
[----:B------:R-:W-:Y:S07]  /*b33b0*/  @!UPT UIADD3 URZ, URZ, URZ, URZ ;  /* 0x0000003f3f3ff290 */ /* 0x000fee000fffe03f */
[----:B------:R-:W-:Y:S02]  /*b33c0*/  STL.64 [R1+0xf0], R16 ;  /* 0x0000f01001007387 */ /* 0x000fe40000100a00 */
[----:B------:R-:W-:Y:S02]  /*b33d0*/  STL.64 [R1+0xf8], R18 ;  /* 0x0000f81201007387 */ /* 0x000fe40000100a00 */
[----:B---3--:R-:W1:Y:S04]  /*b33e0*/  LDSM.16.M88.4 R16, [R9+0x20080] ;  /* 0x020080000910783b */ /* 0x008e680000000200 */
[----:B------:R-:W-:Y:S04]  /*b33f0*/  STL.64 [R1+0x4ac0], R20 ;  /* 0x004ac01401007387 */ /* 0x000fe80000100a00 */
[----:B0-----:R-:W2:Y:S01]  /*b3400*/  LDL.LU R22, [R1+0x38] ;  /* 0x0000380001167983 */ /* 0x001ea20000300800 */
[----:B------:R-:W2:Y:S03]  /*b3410*/  LDL.LU R23, [R1+0x3c] ;  /* 0x00003c0001177983 */ /* 0x000ea60000300800 */
[----:B-1----:R-:W-:Y:S01]  /*b3420*/  STL.64 [R1+0xc0], R16 ;  /* 0x0000c01001007387 */ /* 0x002fe20000100a00 */
        /* <DEDUP_REMOVED lines=15> */
[----:B------:R0:W-:Y:S02]  /*b3520*/  STL.64 [R1+0x78], R18 ;  /* 0x0000781201007387 */ /* 0x0001e40000100a00 */
[----:B0-----:R-:W2:Y:S01]  /*b3530*/  LDL.LU.64 R18, [R1+0x4be8] ;  /* 0x004be80001127983 */ /* 0x001ea20000300a00 */
[----:B------:R-:W2:Y:S02]  /*b3540*/  LDL.LU.64 R16, [R1+0x4be0] ;  /* 0x004be00001107983 */ /* 0x000ea40000300a00 */
        /* <DEDUP_REMOVED lines=24> */
[----:B0-----:R0:W-:Y:S02]  /*b36d0*/  STL.64 [R1], R20 ;  /* 0x0000001401007387 */ /* 0x0011e40000100a00 */
[----:B------:R1:W-:Y:S02]  /*b36e0*/  STL.64 [R1+0x8], R22 ;  /* 0x0000081601007387 */ /* 0x0003e40000100a00 */
[----:B0-----:R-:W3:Y:S01]  /*b36f0*/  LDL.LU R20, [R1+0x500] ;  /* 0x0005000001147983 */ /* 0x001ee20000300800 */
[----:B------:R-:W3:Y:S02]  /*b3700*/  LDL.LU R21, [R1+0x504] ;  /* 0x0005040001157983 */ /* 0x000ee40000300800 */
[----:B-1----:R-:W4:Y:S02]  /*b3710*/  LDL.LU R22, [R1+0x508] ;  /* 0x0005080001167983 */ /* 0x002f240000300800 */
[----:B------:R-:W4:Y:S02]  /*b3720*/  LDL.LU R23, [R1+0x50c] ;  /* 0x00050c0001177983 */ /* 0x000f240000300800 */
[----:B----4-:R2:W-:Y:S02]  /*b3730*/  STL.64 [R1+0x4ad8], R22 ;  /* 0x004ad81601007387 */ /* 0x0105e40000100a00 */
[----:B--2---:R-:W-:Y:S01]  /*b3740*/  IMAD.MOV.U32 R22, RZ, RZ, R17 ;  /* 0x000000ffff167224 */ /* 0x004fe200078e0011 */
[----:B------:R-:W-:-:S02]  /*b3750*/  MOV R23, R16 ;  /* 0x0000001000177202 */ /* 0x000fc40000000f00 */
[----:B------:R-:W0:Y:S04]  /*b3760*/  LDSM.16.M88.4 R16, [R9+0x3a080] ;  /* 0x03a080000910783b */ /* 0x000e280000000200 */
[----:B---3--:R-:W-:Y:S01]  /*b3770*/  STL.64 [R1+0x4ad0], R20 ;  /* 0x004ad01401007387 */ /* 0x008fe20000100a00 */
[----:B------:R1:W-:Y:S02]  /*b3780*/  STL.64 [R1+0x4af0], R22 ;  /* 0x004af01601007387 */ /* 0x0003e40000100a00 */
[----:B-1----:R-:W-:Y:S02]  /*b3790*/  MOV R22, R2 ;  /* 0x0000000200167202 */ /* 0x002fe40000000f00 */
[----:B------:R-:W-:Y:S01]  /*b37a0*/  MOV R23, R3 ;  /* 0x0000000300177202 */ /* 0x000fe20000000f00 */
[----:B0-----:R-:W-:Y:S01]  /*b37b0*/  STL [R1+0x40bc], R18 ;  /* 0x0040bc1201007387 */ /* 0x001fe20000100800 */
[----:B------:R-:W-:Y:S02]  /*b37c0*/  STL [R1+0x40b8], R19 ;  /* 0x0040b81301007387 */ /* 0x000fe40000100800 */
[----:B------:R0:W-:Y:S02]  /*b37d0*/  STL.64 [R1+0x4a18], R16 ;  /* 0x004a181001007387 */ /* 0x0001e40000100a00 */
[----:B0-----:R-:W2:Y:S01]  /*b37e0*/  LDL.LU R16, [R1+0x4f0] ;  /* 0x0004f00001107983 */ /* 0x001ea20000300800 */
[----:B------:R-:W2:Y:S02]  /*b37f0*/  LDL.LU R17, [R1+0x4f4] ;  /* 0x0004f40001117983 */ /* 0x000ea40000300800 */
[----:B------:R-:W3:Y:S02]  /*b3800*/  LDL.LU R18, [R1+0x4f8] ;  /* 0x0004f80001127983 */ /* 0x000ee40000300800 */
[----:B------:R-:W3:Y:S01]  /*b3810*/  LDL.LU R19, [R1+0x4fc] ;  /* 0x0004fc0001137983 */ /* 0x000ee20000300800 */
[----:B------:R-:W4:Y:S01]  /*b3820*/  LDL.LU R2, [R1+0x4bd4] ;  /* 0x004bd40001027983 */ /* 0x000f220000300800 */
[----:B------:R-:W2:Y:S02]  /*b3830*/  LDL.LU R3, [R1+0x4bd0] ;  /* 0x004bd00001037983 */ /* 0x000ea40000300800 */
[----:B------:R0:W-:Y:S02]  /*b3840*/  STL.64 [R1+0x4b08], R22 ;  /* 0x004b081601007387 */ /* 0x0001e40000100a00 */
[----:B------:R-:W2:Y:S01]  /*b3850*/  LDL.LU R20, [R1+0xa30] ;  /* 0x000a300001147983 */ /* 0x000ea20000300800 */
[----:B------:R-:W2:Y:S04]  /*b3860*/  LDL.LU R21, [R1+0xa34] ;  /* 0x000a340001157983 */ /* 0x000ea80000300800 */
[----:B0-----:R-:W2:Y:S01]  /*b3870*/  LDL.LU R22, [R1+0xa38] ;  /* 0x000a380001167983 */ /* 0x001ea20000300800 */
[----:B------:R-:W2:Y:S03]  /*b3880*/  LDL.LU R23, [R1+0xa3c] ;  /* 0x000a3c0001177983 */ /* 0x000ea60000300800 */
[----:B--2---:R0:W-:Y:S01]  /*b3890*/  STL.64 [R1+0x4b18], R22 ;  /* 0x004b181601007387 */ /* 0x0041e20000100a00 */
[----:B------:R-:W-:Y:S01]  /*b38a0*/  STL.64 [R1+0x4b10], R20 ;  /* 0x004b101401007387 */ /* 0x000fe20000100a00 */
        /* <DEDUP_REMOVED lines=27> */
[----:B0-----:R-:W-:Y:S02]  /*b3a60*/  MOV R22, R12 ;  /* 0x0000000c00167202 */ /* 0x001fe40000000f00 */
[----:B------:R-:W-:Y:S01]  /*b3a70*/  MOV R23, R3 ;  /* 0x0000000300177202 */ /* 0x000fe20000000f00 */
[----:B------:R-:W4:Y:S01]  /*b3a80*/  LDL.LU R12, [R1+0x4bb4] ;  /* 0x004bb400010c7983 */ /* 0x000f220000300800 */
[----:B------:R-:W4:Y:S03]  /*b3a90*/  LDL.LU R3, [R1+0x4bb0] ;  /* 0x004bb00001037983 */ /* 0x000f260000300800 */
[----:B------:R-:W-:Y:S04]  /*b3aa0*/  STL.64 [R1+0x4b78], R22 ;  /* 0x004b781601007387 */ /* 0x000fe80000100a00 */
[----:B---3--:R-:W-:Y:S01]  /*b3ab0*/  STL.64 [R1+0x4b28], R18 ;  /* 0x004b281201007387 */ /* 0x008fe20000100a00 */
[----:B--2---:R0:W-:Y:S03]  /*b3ac0*/  STL.64 [R1+0x4b20], R16 ;  /* 0x004b201001007387 */ /* 0x0041e60000100a00 */
[----:B0-----:R-:W2:Y:S01]  /*b3ad0*/  LDL.LU R16, [R1+0xa40] ;  /* 0x000a400001107983 */ /* 0x001ea20000300800 */
[----:B------:R-:W2:Y:S01]  /*b3ae0*/  LDL.LU R17, [R1+0xa44] ;  /* 0x000a440001117983 */ /* 0x000ea20000300800 */
[----:B----4-:R-:W-:-:S02]  /*b3af0*/  MOV R18, R13 ;  /* 0x0000000d00127202 */ /* 0x010fc40000000f00 */
[----:B------:R-:W-:Y:S01]  /*b3b00*/  MOV R22, R8 ;  /* 0x0000000800167202 */ /* 0x000fe20000000f00 */
[----:B------:R-:W3:Y:S01]  /*b3b10*/  LDL.LU R13, [R1+0x4bac] ;  /* 0x004bac00010d7983 */ /* 0x000ee20000300800 */
[----:B------:R-:W-:-:S03]  /*b3b20*/  IMAD.MOV.U32 R19, RZ, RZ, R12 ;  /* 0x000000ffff137224 */ /* 0x000fc600078e000c */
[----:B------:R-:W4:Y:S01]  /*b3b30*/  LDL.LU R12, [R1+0x4ba8] ;  /* 0x004ba800010c7983 */ /* 0x000f220000300800 */
[----:B------:R-:W3:Y:S03]  /*b3b40*/  LDL.LU R8, [R1+0x4ba4] ;  /* 0x004ba40001087983 */ /* 0x000ee60000300800 */
        /* <DEDUP_REMOVED lines=9> */
[----:B----4-:R-:W-:-:S02]  /*b3be0*/  MOV R18, R12 ;  /* 0x0000000c00127202 */ /* 0x010fc40000000f00 */
[----:B---3--:R-:W-:Y:S02]  /*b3bf0*/  MOV R19, R13 ;  /* 0x0000000d00137202 */ /* 0x008fe40000000f00 */
[----:B------:R-:W-:Y:S02]  /*b3c00*/  MOV R17, R8 ;  /* 0x0000000800117202 */ /* 0x000fe40000000f00 */
[----:B------:R-:W3:Y:S01]  /*b3c10*/  LDL.LU R8, [R1+0x4ba0] ;  /* 0x004ba00001087983 */ /* 0x000ee20000300800 */
[----:B------:R-:W4:Y:S02]  /*b3c20*/  LDL.LU R12, [R1+0x4b9c] ;  /* 0x004b9c00010c7983 */ /* 0x000f240000300800 */
[----:B------:R-:W3:Y:S02]  /*b3c30*/  LDL.LU R13, [R1+0x4b98] ;  /* 0x004b9800010d7983 */ /* 0x000ee40000300800 */
[----:B------:R-:W-:Y:S01]  /*b3c40*/  STL.64 [R1+0x4b70], R18 ;  /* 0x004b701201007387 */ /* 0x000fe20000100a00 */
[----:B--2---:R0:W-:Y:S04]  /*b3c50*/  STL.64 [R1+0x4b68], R16 ;  /* 0x004b681001007387 */ /* 0x0041e80000100a00 */
[----:B0-----:R-:W2:Y:S01]  /*b3c60*/  LDL.LU R16, [R1+0xa70] ;  /* 0x000a700001107983 */ /* 0x001ea20000300800 */
[----:B------:R-:W2:Y:S02]  /*b3c70*/  LDL.LU R17, [R1+0xa74] ;  /* 0x000a740001117983 */ /* 0x000ea40000300800 */
[----:B------:R-:W2:Y:S02]  /*b3c80*/  LDL.LU R18, [R1+0xa78] ;  /* 0x000a780001127983 */ /* 0x000ea40000300800 */
[----:B------:R-:W2:Y:S01]  /*b3c90*/  LDL.LU R19, [R1+0xa7c] ;  /* 0x000a7c0001137983 */ /* 0x000ea20000300800 */
[----:B------:R-:W-:Y:S01]  /*b3ca0*/  MOV R23, R6 ;  /* 0x0000000600177202 */ /* 0x000fe20000000f00 */
[----:B--2---:R-:W-:Y:S01]  /*b3cb0*/  STL.64 [R1+0x4b88], R18 ;  /* 0x004b881201007387 */ /* 0x004fe20000100a00 */
[----:B------:R0:W-:Y:S03]  /*b3cc0*/  STL.64 [R1+0x4b80], R16 ;  /* 0x004b801001007387 */ /* 0x0001e60000100a00 */
[----:B0-----:R-:W2:Y:S01]  /*b3cd0*/  LDL.LU R16, [R1+0xa80] ;  /* 0x000a800001107983 */ /* 0x001ea20000300800 */
[----:B---3--:R-:W-:-:S02]  /*b3ce0*/  MOV R17, R13 ;  /* 0x0000000d00117202 */ /* 0x008fc40000000f00 */
[----:B----4-:R-:W-:Y:S02]  /*b3cf0*/  MOV R18, R12 ;  /* 0x0000000c00127202 */ /* 0x010fe40000000f00 */
[----:B------:R-:W-:Y:S01]  /*b3d00*/  MOV R19, R8 ;  /* 0x0000000800137202 */ /* 0x000fe20000000f00 */
[----:B------:R-:W0:Y:S02]  /*b3d10*/  LDSM.16.M88.4 R12, [R9+0x3c080] ;  /* 0x03c08000090c783b */ /* 0x000e240000000200 */
[----:B------:R-:W1:Y:S02]  /*b3d20*/  LDSM.16.M88.4 R8, [R9+0x3e080] ;  /* 0x03e080000908783b */ /* 0x000e640000000200 */
[----:B0-----:R-:W-:Y:S02]  /*b3d30*/  STL [R1+0x4154], R14 ;  /* 0x0041540e01007387 */ /* 0x001fe40000100800 */
[----:B------:R-:W-:Y:S02]  /*b3d40*/  STL [R1+0x4150], R15 ;  /* 0x0041500f01007387 */ /* 0x000fe40000100800 */
[----:B-1----:R0:W-:Y:S02]  /*b3d50*/  STL [R1+0x4014], R10 ;  /* 0x0040140a01007387 */ /* 0x0021e40000100800 */
[----:B------:R1:W-:Y:S01]  /*b3d60*/  STL [R1+0x4010], R11 ;  /* 0x0040100b01007387 */ /* 0x0003e20000100800 */
[----:B0-----:R-:W-:-:S02]  /*b3d70*/  MOV R10, R5 ;  /* 0x00000005000a7202 */ /* 0x001fc40000000f00 */
[----:B-1----:R-:W-:Y:S02]  /*b3d80*/  MOV R11, R4 ;  /* 0x00000004000b7202 */ /* 0x002fe40000000f00 */
[----:B------:R-:W0:Y:S04]  /*b3d90*/  LDSM.16.M88.4 R4, [R7+0x41080] ;  /* 0x041080000704783b */ /* 0x000e280000000200 */
[----:B------:R-:W-:Y:S04]  /*b3da0*/  STL.64 [R1+0x4ab0], R8 ;  /* 0x004ab00801007387 */ /* 0x000fe80000100a00 */
[----:B0-----:R-:W-:Y:S01]  /*b3db0*/  STL [R1+0x4994], R4 ;  /* 0x0049940401007387 */ /* 0x001fe20000100800 */
[----:B------:R-:W-:Y:S02]  /*b3dc0*/  STL [R1+0x4990], R5 ;  /* 0x0049900501007387 */ /* 0x000fe40000100800 */
[----:B------:R0:W-:Y:S02]  /*b3dd0*/  STL [R1+0x498c], R6 ;  /* 0x00498c0601007387 */ /* 0x0001e40000100800 */
[----:B------:R1:W-:Y:S01]  /*b3de0*/  STL [R1+0x4988], R7 ;  /* 0x0049880701007387 */ /* 0x0003e20000100800 */
[----:B0-----:R-:W-:-:S02]  /*b3df0*/  MOV R6, R29 ;  /* 0x0000001d00067202 */ /* 0x001fc40000000f00 */
[----:B-1----:R-:W-:Y:S01]  /*b3e00*/  MOV R7, R28 ;  /* 0x0000001c00077202 */ /* 0x002fe20000000f00 */
[----:B------:R-:W3:Y:S01]  /*b3e10*/  LDL.LU R29, [R1+0x4b94] ;  /* 0x004b9400011d7983 */ /* 0x000ee20000300800 */
        /* <DEDUP_REMOVED lines=38> */
[----:B------:R-:W2:Y:S11]  /*b4080*/  LDL.LU.64 R22, [R1+0x4b08] ;  /* 0x004b080001167983 */ /* 0x000eb60000300a00 */
[----:B------:R-:W-:Y:S11]  /*b4090*/  @!UPT UIADD3 URZ, URZ, URZ, URZ ;  /* 0x0000003f3f3ff290 */ /* 0x000ff6000fffe03f */
[----:B------:R0:W-:Y:S01]  /*b40a0*/  STL.64 [R1+0x100], R8 ;  /* 0x0001000801007387 */ /* 0x0001e20000100a00 */
[----:B------:R1:W-:Y:S03]  /*b40b0*/  STL.64 [R1+0x108], R10 ;  /* 0x0001080a01007387 */ /* 0x0003e60000100a00 */
[----:B0-----:R-:W3:Y:S01]  /*b40c0*/  LDL.LU R8, [R1+0x4e0] ;  /* 0x0004e00001087983 */ /* 0x001ee20000300800 */
[----:B------:R-:W3:Y:S02]  /*b40d0*/  LDL.LU R9, [R1+0x4e4] ;  /* 0x0004e40001097983 */ /* 0x000ee40000300800 */
[----:B-1----:R-:W3:Y:S01]  /*b40e0*/  LDL.LU R10, [R1+0x4e8] ;  /* 0x0004e800010a7983 */ /* 0x002ee20000300800 */
        /* <DEDUP_REMOVED lines=15> */
[----:B--2---:R-:W-:Y:S01]  /*b41e0*/  HMMA.16816.F32.BF16 R4, R24, R6, R20 ;  /* 0x000000061804723c */ /* 0x004fe20000041814 */
[----:B------:R-:W2:Y:S01]  /*b41f0*/  LDL.LU.64 R22, [R1+0x4ac8] ;  /* 0x004ac80001167983 */ /* 0x000ea20000300a00 */
[----:B------:R-:W2:Y:S02]  /*b4200*/  LDL.LU.64 R20, [R1+0x4ac0] ;  /* 0x004ac00001147983 */ /* 0x000ea40000300a00 */
[----:B------:R-:W2:Y:S11]  /*b4210*/  LDL.64 R24, [R1+0xc0] ;  /* 0x0000c00001187983 */ /* 0x000eb60000100a00 */
[----:B------:R-:W-:Y:S08]  /*b4220*/  @!UPT UIADD3 URZ, URZ, URZ, URZ ;  /* 0x0000003f3f3ff290 */ /* 0x000ff0000fffe03f */
[----:B------:R-:W-:Y:S01]  /*b4230*/  STL.64 [R1+0xd0], R4 ;  /* 0x0000d00401007387 */ /* 0x000fe20000100a00 */
[----:B------:R0:W-:Y:S01]  /*b4240*/  STL.64 [R1+0xd8], R6 ;  /* 0x0000d80601007387 */ /* 0x0001e20000100a00 */
[----:B--2---:R-:W-:Y:S01]  /*b4250*/  HMMA.16816.F32.BF16 R16, R20, R24, R16 ;  /* 0x000000181410723c */ /* 0x004fe20000041810 */
[----:B0-----:R-:W-:Y:S02]  /*b4260*/  MOV R6, R24 ;  /* 0x0000001800067202 */ /* 0x001fe40000000f00 */
[----:B------:R-:W-:Y:S11]  /*b4270*/  MOV R7, R25 ;  /* 0x0000001900077202 */ /* 0x000ff60000000f00 */
[----:B------:R-:W-:Y:S09]  /*b4280*/  @!UPT UIADD3 URZ, URZ, URZ, URZ ;  /* 0x0000003f3f3ff290 */ /* 0x000ff2000fffe03f */
[----:B------:R-:W-:Y:S01]  /*b4290*/  STL [R1+0x594], R17 ;  /* 0x0005941101007387 */ /* 0x000fe20000100800 */
[----:B------:R-:W-:Y:S02]  /*b42a0*/  STL [R1+0x598], R18 ;  /* 0x0005981201007387 */ /* 0x000fe40000100800 */
        /* <DEDUP_REMOVED lines=12> */
[----:B0-----:R-:W2:Y:S01]  /*b4370*/  LDL.64 R24, [R1+0xa0] ;  /* 0x0000a00001187983 */ /* 0x001ea20000100a00 */
[----:B------:R-:W-:Y:S01]  /*b4380*/  MOV R15, R16 ;  /* 0x00000010000f7202 */ /* 0x000fe20000000f00 */
[----:B----4-:R-:W-:-:S02]  /*b4390*/  IMAD.MOV.U32 R11, RZ, RZ, R28 ;  /* 0x000000ffff0b7224 */ /* 0x010fc400078e001c */
[----:B--2---:R0:W-:Y:S01]  /*b43a0*/  STL.64 [R1+0x4ab8], R24 ;  /* 0x004ab81801007387 */ /* 0x0041e20000100a00 */
[----:B------:R-:W2:Y:S03]  /*b43b0*/  LDL.64 R16, [R1+0x70] ;  /* 0x0000700001107983 */ /* 0x000ea60000100a00 */
[----:B0-----:R-:W3:Y:S01]  /*b43c0*/  LDL.64 R24, [R1+0xb0] ;  /* 0x0000b00001187983 */ /* 0x001ee20000100a00 */
[----:B------:R-:W-:Y:S01]  /*b43d0*/  MOV R28, R19 ;  /* 0x00000013001c7202 */ /* 0x000fe20000000f00 */
[----:B---3--:R-:W-:Y:S02]  /*b43e0*/  HMMA.16816.F32.BF16 R8, R20, R24, R8 ;  /* 0x000000181408723c */ /* 0x008fe40000041808 */
[----:B--2---:R0:W-:Y:S01]  /*b43f0*/  STL.64 [R1+0x4a98], R16 ;  /* 0x004a981001007387 */ /* 0x0041e20000100a00 */
[----:B------:R-:W-:Y:S02]  /*b4400*/  MOV R4, R24 ;  /* 0x0000001800047202 */ /* 0x000fe40000000f00 */
[----:B------:R-:W-:Y:S01]  /*b4410*/  MOV R5, R25 ;  /* 0x0000001900057202 */ /* 0x000fe20000000f00 */
[----:B0-----:R-:W2:Y:S01]  /*b4420*/  LDL.64 R16, [R1+0x90] ;  /* 0x0000900001107983 */ /* 0x001ea20000100a00 */
[----:B------:R-:W-:Y:S02]  /*b4430*/  STL [R1+0x499c], R7 ;  /* 0x00499c0701007387 */ /* 0x000fe40000100800 */
[----:B------:R-:W-:Y:S02]  /*b4440*/  STL [R1+0x4998], R6 ;  /* 0x0049980601007387 */ /* 0x000fe40000100800 */
[----:B------:R-:W-:Y:S01]  /*b4450*/  STL [R1+0x415c], R28 ;  /* 0x00415c1c01007387 */ /* 0x000fe20000100800 */
[----:B------:R-:W-:Y:S01]  /*b4460*/  STL [R1+0x4158], R15 ;  /* 0x0041580f01007387 */ /* 0x000fe20000100800 */
[----:B------:R-:W3:Y:S10]  /*b4470*/  LDL.LU.64 R24, [R1+0x4ab8] ;  /* 0x004ab80001187983 */ /* 0x000ef40000300a00 */
[----:B------:R0:W-:Y:S01]  /*b4480*/  STL.64 [R1+0x580], R8 ;  /* 0x0005800801007387 */ /* 0x0001e20000100a00 */
[----:B------:R-:W-:Y:S03]  /*b4490*/  STL [R1+0x588], R10 ;  /* 0x0005880a01007387 */ /* 0x000fe60000100800 */
[----:B0-----:R-:W4:Y:S01]  /*b44a0*/  LDL.LU.64 R8, [R1+0x4ab0] ;  /* 0x004ab00001087983 */ /* 0x001f220000300a00 */
[----:B------:R-:W-:Y:S02]  /*b44b0*/  STL [R1+0x49a4], R5 ;  /* 0x0049a40501007387 */ /* 0x000fe40000100800 */
[----:B------:R0:W-:Y:S02]  /*b44c0*/  STL [R1+0x49a0], R4 ;  /* 0x0049a00401007387 */ /* 0x0001e40000100800 */
[----:B0-----:R-:W2:Y:S01]  /*b44d0*/  LDL.LU R4, [R1+0x4d0] ;  /* 0x0004d00001047983 */ /* 0x001ea20000300800 */
[----:B------:R-:W2:Y:S02]  /*b44e0*/  LDL.LU R5, [R1+0x4d4] ;  /* 0x0004d40001057983 */ /* 0x000ea40000300800 */
[----:B------:R-:W2:Y:S02]  /*b44f0*/  LDL.LU R6, [R1+0x4d8] ;  /* 0x0004d80001067983 */ /* 0x000ea40000300800 */
[----:B------:R-:W2:Y:S01]  /*b4500*/  LDL.LU R7, [R1+0x4dc] ;  /* 0x0004dc0001077983 */ /* 0x000ea20000300800 */
[----:B------:R-:W-:-:S05]  /*b4510*/  MOV R14, R11 ;  /* 0x0000000b000e7202 */ /* 0x000fca0000000f00 */
[----:B------:R-:W-:Y:S01]  /*b4520*/  STL [R1+0x4160], R14 ;  /* 0x0041600e01007387 */ /* 0x000fe20000100800 */
[----:B------:R-:W4:Y:S01]  /*b4530*/  LDL.LU.64 R26, [R1+0x4aa8] ;  /* 0x004aa800011a7983 */ /* 0x000f220000300a00 */
[----:B---3--:R-:W-:Y:S02]  /*b4540*/  MOV R11, R24 ;  /* 0x00000018000b7202 */ /* 0x008fe40000000f00 */
[----:B------:R-:W-:Y:S01]  /*b4550*/  MOV R10, R25 ;  /* 0x00000019000a7202 */ /* 0x000fe20000000f00 */
[----:B--2---:R-:W-:Y:S01]  /*b4560*/  HMMA.16816.F32.BF16 R4, R20, R24, R4 ;  /* 0x000000181404723c */ /* 0x004fe20000041804 */
[----:B------:R-:W2:Y:S11]  /*b4570*/  LDL.LU.64 R24, [R1+0x4aa0] ;  /* 0x004aa00001187983 */ /* 0x000eb60000300a00 */
[----:B------:R-:W-:Y:S11]  /*b4580*/  @!UPT UIADD3 URZ, URZ, URZ, URZ ;  /* 0x0000003f3f3ff290 */ /* 0x000ff6000fffe03f */
[----:B------:R-:W-:Y:S01]  /*b4590*/  STL.64 [R1+0x570], R4 ;  /* 0x0005700401007387 */ /* 0x000fe20000100a00 */
[----:B------:R-:W-:Y:S02]  /*b45a0*/  STL [R1+0x49ac], R10 ;  /* 0x0049ac0a01007387 */ /* 0x000fe40000100800 */
[----:B------:R-:W-:Y:S02]  /*b45b0*/  STL [R1+0x49a8], R11 ;  /* 0x0049a80b01007387 */ /* 0x000fe40000100800 */
[----:B----4-:R0:W-:Y:S02]  /*b45c0*/  STL.64 [R1+0x4a50], R8 ;  /* 0x004a500801007387 */ /* 0x0101e40000100a00 */
[----:B0-----:R-:W3:Y:S01]  /*b45d0*/  LDL.64 R8, [R1+0x80] ;  /* 0x0000800001087983 */ /* 0x001ee20000100a00 */
[----:B------:R-:W-:Y:S02]  /*b45e0*/  MOV R15, R7 ;  /* 0x00000007000f7202 */ /* 0x000fe40000000f00 */
[----:B------:R-:W-:Y:S01]  /*b45f0*/  MOV R28, R6 ;  /* 0x00000006001c7202 */ /* 0x000fe20000000f00 */
[----:B------:R-:W-:-:S02]  /*b4600*/  MOV R6, R16 ;  /* 0x0000001000067202 */ /* 0x000fc40000000f00 */
[----:B------:R0:W-:Y:S04]  /*b4610*/  STL [R1+0x4290], R15 ;  /* 0x0042900f01007387 */ /* 0x0001e80000100800 */
[----:B0-----:R-:W4:Y:S01]  /*b4620*/  LDL R15, [R1+0x2788] ;  /* 0x00278800010f7983 */ /* 0x001f220000100800 */
[----:B------:R0:W-:Y:S02]  /*b4630*/  STL [R1+0x41e0], R28 ;  /* 0x0041e01c01007387 */ /* 0x0001e40000100800 */
[----:B0-----:R-:W-:Y:S01]  /*b4640*/  MOV R28, R17 ;  /* 0x00000011001c7202 */ /* 0x001fe20000000f00 */
[----:B--2---:R-:W-:Y:S01]  /*b4650*/  HMMA.16816.F32.BF16 R24, R20, R16, R24 ;  /* 0x000000101418723c */ /* 0x004fe20000041818 */
[----:B------:R-:W2:Y:S11]  /*b4660*/  LDL.LU.64 R16, [R1+0x4a98] ;  /* 0x004a980001107983 */ /* 0x000eb60000300a00 */
[----:B------:R-:W-:Y:S11]  /*b4670*/  @!UPT UIADD3 URZ, URZ, URZ, URZ ;  /* 0x0000003f3f3ff290 */ /* 0x000ff6000fffe03f */
[----:B------:R-:W-:Y:S01]  /*b4680*/  STL.64 [R1+0x560], R24 ;  /* 0x0005601801007387 */ /* 0x000fe20000100a00 */
[----:B------:R0:W-:Y:S02]  /*b4690*/  STL [R1+0x568], R26 ;  /* 0x0005681a01007387 */ /* 0x0001e40000100800 */
[----:B------:R-:W-:Y:S02]  /*b46a0*/  IMAD.MOV.U32 R14, RZ, RZ, R27 ;  /* 0x000000ffff0e7224 */ /* 0x000fe400078e001b */
[----:B0-----:R-:W4:Y:S01]  /*b46b0*/  LDL.LU.64 R26, [R1+0x4a90] ;  /* 0x004a9000011a7983 */ /* 0x001f220000300a00 */
[----:B------:R-:W4:Y:S02]  /*b46c0*/  LDL.LU.64 R24, [R1+0x4a88] ;  /* 0x004a880001187983 */ /* 0x000f240000300a00 */
[----:B------:R-:W-:Y:S02]  /*b46d0*/  STL [R1+0x49b4], R28 ;  /* 0x0049b41c01007387 */ /* 0x000fe40000100800 */
[----:B------:R0:W-:Y:S01]  /*b46e0*/  STL [R1+0x49b0], R6 ;  /* 0x0049b00601007387 */ /* 0x0001e20000100800 */
[----:B------:R-:W-:-:S02]  /*b46f0*/  MOV R4, R29 ;  /* 0x0000001d00047202 */ /* 0x000fc40000000f00 */
[----:B------:R-:W-:Y:S02]  /*b4700*/  MOV R5, R3 ;  /* 0x0000000300057202 */ /* 0x000fe40000000f00 */
[----:B------:R-:W-:Y:S02]  /*b4710*/  MOV R7, R0 ;  /* 0x0000000000077202 */ /* 0x000fe40000000f00 */
[----:B0-----:R-:W-:-:S07]  /*b4720*/  MOV R6, R2 ;  /* 0x0000000200067202 */ /* 0x001fce0000000f00 */
[----:B---3--:R-:W-:Y:S01]  /*b4730*/  HMMA.16816.F32.BF16 R4, R20, R8, R4 ;  /* 0x000000081404723c */ /* 0x008fe20000041804 */
[----:B------:R-:W-:Y:S11]  /*b4740*/  STL [R1+0x4294], R14 ;  /* 0x0042940e01007387 */ /* 0x000ff60000100800 */
[----:B------:R-:W-:Y:S11]  /*b4750*/  @!UPT UIADD3 URZ, URZ, URZ, URZ ;  /* 0x0000003f3f3ff290 */ /* 0x000ff6000fffe03f */
[----:B------:R0:W-:Y:S01]  /*b4760*/  STL.64 [R1+0x550], R4 ;  /* 0x0005500401007387 */ /* 0x0001e20000100a00 */
[----:B------:R1:W-:Y:S01]  /*b4770*/  STL.64 [R1+0x558], R6 ;  /* 0x0005580601007387 */ /* 0x0003e20000100a00 */
[----:B0-----:R-:W-:Y:S02]  /*b4780*/  MOV R4, R8 ;  /* 0x0000000800047202 */ /* 0x001fe40000000f00 */
[----:B-1----:R-:W-:-:S05]  /*b4790*/  MOV R7, R9 ;  /* 0x0000000900077202 */ /* 0x002fca0000000f00 */
[----:B------:R-:W-:Y:S01]  /*b47a0*/  STL [R1+0x49bc], R7 ;  /* 0x0049bc0701007387 */ /* 0x000fe20000100800 */
[----:B------:R-:W-:Y:S01]  /*b47b0*/  STL [R1+0x49b8], R4 ;  /* 0x0049b80401007387 */ /* 0x000fe20000100800 */
[----:B--2---:R-:W-:Y:S02]  /*b47c0*/  MOV R14, R17 ;  /* 0x00000011000e7202 */ /* 0x004fe40000000f00 */
[----:B------:R-:W-:Y:S01]  /*b47d0*/  MOV R5, R16 ;  /* 0x0000001000057202 */ /* 0x000fe20000000f00 */
[C---:B----4-:R-:W-:Y:S01]  /*b47e0*/  HMMA.16816.F32.BF16 R8, R20.reuse, R16, R24 ;  /* 0x000000101408723c */ /* 0x050fe20000041818 */
[----:B------:R-:W0:Y:S04]  /*b47f0*/  LDSM.16.M88.4 R24, [R15+0x42080] ;  /* 0x042080000f18783b */ /* 0x000e280000000200 */
[----:B------:R-:W-:Y:S01]  /*b4800*/  STL [R1+0x49c4], R14 ;  /* 0x0049c40e01007387 */ /* 0x000fe20000100800 */
[----:B------:R-:W-:Y:S11]  /*b4810*/  STL [R1+0x49c0], R5 ;  /* 0x0049c00501007387 */ /* 0x000ff60000100800 */
[----:B------:R-:W-:Y:S07]  /*b4820*/  @!UPT UIADD3 URZ, URZ, URZ, URZ ;  /* 0x0000003f3f3ff290 */ /* 0x000fee000fffe03f */
[----:B------:R-:W-:Y:S02]  /*b4830*/  MOV R0, R11 ;  /* 0x0000000b00007202 */ /* 0x000fe40000000f00 */
[----:B------:R-:W-:Y:S02]  /*b4840*/  MOV R2, R10 ;  /* 0x0000000a00027202 */ /* 0x000fe40000000f00 */
[----:B------:R-:W-:Y:S02]  /*b4850*/  MOV R3, R9 ;  /* 0x0000000900037202 */ /* 0x000fe40000000f00 */
[----:B------:R-:W-:Y:S01]  /*b4860*/  MOV R29, R8 ;  /* 0x00000008001d7202 */ /* 0x000fe20000000f00 */
[----:B------:R-:W-:Y:S01]  /*b4870*/  STL [R1+0x42c4], R0 ;  /* 0x0042c40001007387 */ /* 0x000fe20000100800 */
[----:B------:R-:W-:Y:S02]  /*b4880*/  STL [R1+0x42c0], R2 ;  /* 0x0042c00201007387 */ /* 0x000fe40000100800 */
[----:B------:R-:W-:Y:S02]  /*b4890*/  STL [R1+0x429c], R3 ;  /* 0x00429c0301007387 */ /* 0x000fe40000100800 */
[----:B------:R-:W-:Y:S01]  /*b48a0*/  STL [R1+0x4298], R29 ;  /* 0x0042981d01007387 */ /* 0x000fe20000100800 */
[----:B------:R-:W-:Y:S01]  /*b48b0*/  STL [R1+0x4a00], R15 ;  /* 0x004a000f01007387 */ /* 0x000fe20000100800 */
[----:B------:R-:W-:Y:S03]  /*b48c0*/  STL.64 [R1+0x49f8], R12 ;  /* 0x0049f80c01007387 */ /* 0x000fe60000100a00 */
[----:B0-----:R-:W-:Y:S01]  /*b48d0*/  STL.64 [R1+0x4848], R26 ;  /* 0x0048481a01007387 */ /* 0x001fe20000100a00 */
        /* <DEDUP_REMOVED lines=11> */
[----:B0-----:R-:W2:Y:S04]  /*b4990*/  LDL R12, [R1+0x10] ;  /* 0x00001000010c7983 */ /* 0x001ea80000100800 */
[----:B------:R-:W2:Y:S04]  /*b49a0*/  LDL R13, [R1+0x14] ;  /* 0x00001400010d7983 */ /* 0x000ea80000100800 */
[----:B--2---:R0:W-:Y:S04]  /*b49b0*/  STL.64 [R1+0x4a20], R12 ;  /* 0x004a200c01007387 */ /* 0x0041e80000100a00 */
[----:B0-----:R-:W2:Y:S04]  /*b49c0*/  LDL.64 R12, [R1+0x20] ;  /* 0x00002000010c7983 */ /* 0x001ea80000100a00 */
[----:B--2---:R0:W-:Y:S01]  /*b49d0*/  STL.64 [R1+0x4a38], R12 ;  /* 0x004a380c01007387 */ /* 0x0041e20000100a00 */
[----:B------:R-:W2:Y:S02]  /*b49e0*/  LDL.LU R16, [R1+0xa00] ;  /* 0x000a000001107983 */ /* 0x000ea40000300800 */
[----:B------:R-:W2:Y:S02]  /*b49f0*/  LDL.LU R17, [R1+0xa04] ;  /* 0x000a040001117983 */ /* 0x000ea40000300800 */
[----:B------:R-:W4:Y:S01]  /*b4a00*/  LDL.LU R18, [R1+0xa08] ;  /* 0x000a080001127983 */ /* 0x000f220000300800 */
[----:B------:R-:W4:Y:S04]  /*b4a10*/  LDL.LU R19, [R1+0xa0c] ;  /* 0x000a0c0001137983 */ /* 0x000f280000300800 */
        /* <DEDUP_REMOVED lines=12> */
[----:B0-----:R-:W2:Y:S01]  /*b4ae0*/  LDL.64 R8, [R1+0x60] ;  /* 0x0000600001087983 */ /* 0x001ea20000100a00 */
[----:B------:R-:W-:Y:S02]  /*b4af0*/  STL.64 [R1+0x4a48], R14 ;  /* 0x004a480e01007387 */ /* 0x000fe40000100a00 */
[----:B------:R0:W-:Y:S02]  /*b4b00*/  STL.64 [R1+0x4a40], R12 ;  /* 0x004a400c01007387 */ /* 0x0001e40000100a00 */
        /* <DEDUP_REMOVED lines=12> */
[----:B------:R-:W2:Y:S01]  /*b4bd0*/  LDL.64 R4, [R1+0x30] ;  /* 0x0000300001047983 */ /* 0x000ea20000100a00 */
[----:B----4-:R-:W-:Y:S02]  /*b4be0*/  STL.64 [R1+0x4a30], R18 ;  /* 0x004a301201007387 */ /* 0x010fe40000100a00 */
[----:B------:R0:W-:Y:S02]  /*b4bf0*/  STL.64 [R1+0x4a28], R16 ;  /* 0x004a281001007387 */ /* 0x0001e40000100a00 */
[----:B0-----:R-:W4:Y:S01]  /*b4c00*/  LDL.LU R16, [R1+0x8a0] ;  /* 0x0008a00001107983 */ /* 0x001f220000300800 */
        /* <DEDUP_REMOVED lines=16> */
[----:B------:R-:W-:Y:S01]  /*b4d10*/  MOV R2, R8 ;  /* 0x0000000800027202 */ /* 0x000fe20000000f00 */
[----:B------:R-:W-:Y:S01]  /*b4d20*/  IMAD.MOV.U32 R0, RZ, RZ, R9 ;  /* 0x000000ffff007224 */ /* 0x000fe200078e0009 */
[----:B---3--:R-:W-:Y:S01]  /*b4d30*/  STL.64 [R1+0x49f0], R26 ;  /* 0x0049f01a01007387 */ /* 0x008fe20000100a00 */
[----:B--2---:R0:W-:Y:S03]  /*b4d40*/  STL.64 [R1+0x49e8], R24 ;  /* 0x0049e81801007387 */ /* 0x0041e60000100a00 */
[----:B0-----:R-:W2:Y:S11]  /*b4d50*/  LDL.64 R24, [R1] ;  /* 0x0000000001187983 */ /* 0x001eb60000100a00 */
[----:B------:R-:W-:Y:S05]  /*b4d60*/  @!UPT UIADD3 URZ, URZ, URZ, URZ ;  /* 0x0000003f3f3ff290 */ /* 0x000fea000fffe03f */
[----:B------:R-:W-:Y:S02]  /*b4d70*/  STL.64 [R1+0x8e0], R12 ;  /* 0x0008e00c01007387 */ /* 0x000fe40000100a00 */
[----:B------:R0:W-:Y:S02]  /*b4d80*/  STL.64 [R1+0x8e8], R14 ;  /* 0x0008e80e01007387 */ /* 0x0001e40000100a00 */
[----:B0-----:R-:W3:Y:S01]  /*b4d90*/  LDL.LU.64 R14, [R1+0x4a80] ;  /* 0x004a8000010e7983 */ /* 0x001ee20000300a00 */
[----:B------:R-:W3:Y:S02]  /*b4da0*/  LDL.LU.64 R12, [R1+0x4a78] ;  /* 0x004a7800010c7983 */ /* 0x000ee40000300a00 */
[----:B------:R-:W3:Y:S02]  /*b4db0*/  LDL.LU.64 R8, [R1+0x4a70] ;  /* 0x004a700001087983 */ /* 0x000ee40000300a00 */
        /* <DEDUP_REMOVED lines=16> */
[----:B------:R-:W-:Y:S01]  /*b4ec0*/  MOV R11, R13 ;  /* 0x0000000d000b7202 */ /* 0x000fe20000000f00 */
[----:B------:R-:W2:Y:S01]  /*b4ed0*/  LDL.LU.64 R14, [R1+0x4a48] ;  /* 0x004a4800010e7983 */ /* 0x000ea20000300a00 */
[----:B------:R-:W2:Y:S02]  /*b4ee0*/  LDL.LU.64 R12, [R1+0x4a40] ;  /* 0x004a4000010c7983 */ /* 0x000ea40000300a00 */
[C---:B--2---:R-:W-:Y:S11]  /*b4ef0*/  HMMA.16816.F32.BF16 R12, R20.reuse, R4, R12 ;  /* 0x00000004140c723c */ /* 0x044ff6000004180c */
[----:B------:R-:W-:Y:S11]  /*b4f00*/  @!UPT UIADD3 URZ, URZ, URZ, URZ ;  /* 0x0000003f3f3ff290 */ /* 0x000ff6000fffe03f */
[----:B------:R-:W-:Y:S01]  /*b4f10*/  @!UPT UIADD3 URZ, URZ, URZ, URZ ;  /* 0x0000003f3f3ff290 */ /* 0x000fe2000fffe03f */
        /* <DEDUP_REMOVED lines=16> */
[----:B------:R0:W-:Y:S01]  /*b5020*/  STL.64 [R1+0x890], R12 ;  /* 0x0008900c01007387 */ /* 0x0001e20000100a00 */
[----:B------:R-:W-:Y:S02]  /*b5030*/  MOV R18, R14 ;  /* 0x0000000e00127202 */ /* 0x000fe40000000f00 */
[----:B------:R-:W-:Y:S02]  /*b5040*/  MOV R19, R15 ;  /* 0x0000000f00137202 */ /* 0x000fe40000000f00 */
[----:B------:R-:W4:Y:S04]  /*b5050*/  LDL.LU.64 R14, [R1+0x4a10] ;  /* 0x004a1000010e7983 */ /* 0x000f280000300a00 */
[----:B0-----:R-:W4:Y:S01]  /*b5060*/  LDL.LU.64 R12, [R1+0x4a08] ;  /* 0x004a0800010c7983 */ /* 0x001f220000300a00 */
[----:B------:R-:W-:Y:S02]  /*b5070*/  STL [R1+0x40c4], R19 ;  /* 0x0040c41301007387 */ /* 0x000fe40000100800 */
[----:B------:R-:W-:Y:S01]  /*b5080*/  STL [R1+0x40c0], R18 ;  /* 0x0040c01201007387 */ /* 0x000fe20000100800 */
[----:B------:R-:W-:Y:S01]  /*b5090*/  MOV R6, R5 ;  /* 0x0000000500067202 */ /* 0x000fe20000000f00 */
[----:B------:R-:W-:Y:S01]  /*b50a0*/  MOV R5, R25 ;  /* 0x0000001900057202 */ /* 0x000fe20000000f00 */
[C---:B----4-:R-:W-:Y:S11]  /*b50b0*/  HMMA.16816.F32.BF16 R12, R20.reuse, R24, R12 ;  /* 0x00000018140c723c */ /* 0x050ff6000004180c */
[----:B------:R-:W-:Y:S11]  /*b50c0*/  @!UPT UIADD3 URZ, URZ, URZ, URZ ;  /* 0x0000003f3f3ff290 */ /* 0x000ff6000fffe03f */
[----:B------:R-:W-:Y:S01]  /*b50d0*/  @!UPT UIADD3 URZ, URZ, URZ, URZ ;  /* 0x0000003f3f3ff290 */ /* 0x000fe2000fffe03f */
[----:B------:R-:W-:Y:S01]  /*b50e0*/  STL.64 [R1+0x880], R12 ;  /* 0x0008800c01007387 */ /* 0x000fe20000100a00 */
[----:B------:R0:W-:Y:S03]  /*b50f0*/  STL.64 [R1+0x888], R14 ;  /* 0x0008880e01007387 */ /* 0x0001e60000100a00 */
[----:B0-----:R-:W4:Y:S01]  /*b5100*/  LDL.LU R15, [R1+0x4a00] ;  /* 0x004a0000010f7983 */ /* 0x001f220000300800 */
[----:B------:R-:W2:Y:S01]  /*b5110*/  LDL.LU.64 R12, [R1+0x49f8] ;  /* 0x0049f800010c7983 */ /* 0x000ea20000300a00 */
[----:B------:R-:W-:Y:S01]  /*b5120*/  MOV R14, R24 ;  /* 0x00000018000e7202 */ /* 0x000fe20000000f00 */
[----:B------:R-:W2:Y:S01]  /*b5130*/  LDL.LU.64 R26, [R1+0x49f0] ;  /* 0x0049f000011a7983 */ /* 0x000ea20000300a00 */
[----:B------:R-:W2:Y:S02]  /*b5140*/  LDL.LU.64 R24, [R1+0x49e8] ;  /* 0x0049e80001187983 */ /* 0x000ea40000300a00 */
[C---:B--2---:R-:W-:Y:S11]  /*b5150*/  HMMA.16816.F32.BF16 R24, R20.reuse, R16, R24 ;  /* 0x000000101418723c */ /* 0x044ff60000041818 */
[----:B------:R-:W-:Y:S11]  /*b5160*/  @!UPT UIADD3 URZ, URZ, URZ, URZ ;  /* 0x0000003f3f3ff290 */ /* 0x000ff6000fffe03f */
[----:B------:R-:W-:Y:S01]  /*b5170*/  @!UPT UIADD3 URZ, URZ, URZ, URZ ;  /* 0x0000003f3f3ff290 */ /* 0x000fe2000fffe03f */
[----:B------:R0:W-:Y:S01]  /*b5180*/  STL.64 [R1+0x870], R24 ;  /* 0x0008701801007387 */ /* 0x0001e20000100a00 */
[----:B------:R-:W-:Y:S01]  /*b5190*/  MOV R19, R26 ;  /* 0x0000001a00137202 */ /* 0x000fe20000000f00 */
[----:B------:R-:W-:Y:S02]  /*b51a0*/  IMAD.MOV.U32 R18, RZ, RZ, R27 ;  /* 0x000000ffff127224 */ /* 0x000fe400078e001b */
[----:B------:R-:W2:Y:S04]  /*b51b0*/  LDL.LU.64 R26, [R1+0x49e0] ;  /* 0x0049e000011a7983 */ /* 0x000ea80000300a00 */
[----:B0-----:R-:W2:Y:S01]  /*b51c0*/  LDL.LU.64 R24, [R1+0x49d8] ;  /* 0x0049d80001187983 */ /* 0x001ea20000300a00 */
[----:B------:R-:W-:Y:S02]  /*b51d0*/  STL [R1+0x40cc], R18 ;  /* 0x0040cc1201007387 */ /* 0x000fe40000100800 */
        /* <DEDUP_REMOVED lines=8> */
[----:B----4-:R-:W-:Y:S02]  /*b5260*/  STL [R1+0x4918], R15 ;  /* 0x0049180f01007387 */ /* 0x010fe40000100800 */
[----:B------:R-:W-:Y:S01]  /*b5270*/  STL.64 [R1+0x4910], R12 ;  /* 0x0049100c01007387 */ /* 0x000fe20000100a00 */
[----:B---3--:R-:W-:Y:S11]  /*b5280*/  HMMA.16816.F32.BF16 R24, R20, R8, R24 ;  /* 0x000000081418723c */ /* 0x008ff60000041818 */
[----:B------:R-:W-:Y:S11]  /*b5290*/  @!UPT UIADD3 URZ, URZ, URZ, URZ ;  /* 0x0000003f3f3ff290 */ /* 0x000ff6000fffe03f */
[----:B------:R-:W-:Y:S01]  /*b52a0*/  @!UPT UIADD3 URZ, URZ, URZ, URZ ;  /* 0x0000003f3f3ff290 */ /* 0x000fe2000fffe03f */
[----:B------:R0:W-:Y:S01]  /*b52b0*/  STL.64 [R1+0x530], R24 ;  /* 0x0005301801007387 */ /* 0x0001e20000100a00 */
[----:B------:R-:W-:Y:S01]  /*b52c0*/  STL.64 [R1+0x4980], R8 ;  /* 0x0049800801007387 */ /* 0x000fe20000100a00 */
[----:B------:R-:W-:Y:S02]  /*b52d0*/  MOV R18, R26 ;  /* 0x0000001a00127202 */ /* 0x000fe40000000f00 */
[----:B------:R-:W-:Y:S01]  /*b52e0*/  MOV R19, R27 ;  /* 0x0000001b00137202 */ /* 0x000fe20000000f00 */
        /* <DEDUP_REMOVED lines=21> */
[----:B------:R-:W3:Y:S03]  /*b5440*/  LDL.LU R5, [R1+0x49c0] ;  /* 0x0049c00001057983 */ /* 0x000ee60000300800 */
[----:B------:R0:W-:Y:S04]  /*b5450*/  STL.64 [R1+0x4888], R24 ;  /* 0x0048881801007387 */ /* 0x0001e80000100a00 */
[----:B0-----:R-:W4:Y:S04]  /*b5460*/  LDL.64 R24, [R1+0x10] ;  /* 0x0000100001187983 */ /* 0x001f280000100a00 */
[----:B----4-:R0:W-:Y:S02]  /*b5470*/  STL.64 [R1+0x4898], R24 ;  /* 0x0048981801007387 */ /* 0x0101e40000100a00 */
[----:B0-----:R-:W-:-:S02]  /*b5480*/  MOV R24, R7 ;  /* 0x0000000700187202 */ /* 0x001fc40000000f00 */
[----:B------:R-:W-:Y:S01]  /*b5490*/  MOV R25, R4 ;  /* 0x0000000400197202 */ /* 0x000fe20000000f00 */
[----:B------:R-:W4:Y:S01]  /*b54a0*/  LDL.LU R7, [R1+0x49bc] ;  /* 0x0049bc0001077983 */ /* 0x000f220000300800 */
[----:B------:R-:W2:Y:S03]  /*b54b0*/  LDL.LU R4, [R1+0x49b8] ;  /* 0x0049b80001047983 */ /* 0x000ea60000300800 */
[----:B------:R-:W-:Y:S01]  /*b54c0*/  STL.64 [R1+0x48b0], R24 ;  /* 0x0048b01801007387 */ /* 0x000fe20000100a00 */
[----:B------:R-:W-:Y:S02]  /*b54d0*/  STL [R1+0x42f4], R19 ;  /* 0x0042f41301007387 */ /* 0x000fe40000100800 */
[----:B------:R-:W-:Y:S02]  /*b54e0*/  STL [R1+0x42f0], R18 ;  /* 0x0042f01201007387 */ /* 0x000fe40000100800 */
[----:B------:R0:W-:Y:S02]  /*b54f0*/  STL.64 [R1+0x4890], R16 ;  /* 0x0048901001007387 */ /* 0x0001e40000100a00 */
        /* <DEDUP_REMOVED lines=17> */
[----:B------:R-:W4:Y:S01]  /*b5610*/  LDL.LU R10, [R1+0x49ac] ;  /* 0x0049ac00010a7983 */ /* 0x000f220000300800 */
[----:B------:R-:W4:Y:S03]  /*b5620*/  LDL.LU R11, [R1+0x49a8] ;  /* 0x0049a800010b7983 */ /* 0x000f260000300800 */
[----:B------:R0:W-:Y:S01]  /*b5630*/  STL.64 [R1+0x48e0], R24 ;  /* 0x0048e01801007387 */ /* 0x0001e20000100a00 */
[----:B---3--:R-:W-:Y:S02]  /*b5640*/  MOV R20, R5 ;  /* 0x0000000500147202 */ /* 0x008fe40000000f00 */
[----:B------:R-:W-:Y:S02]  /*b5650*/  MOV R21, R14 ;  /* 0x0000000e00157202 */ /* 0x000fe40000000f00 */
[----:B0-----:R-:W-:-:S02]  /*b5660*/  MOV R24, R29 ;  /* 0x0000001d00187202 */ /* 0x001fc40000000f00 */
[----:B------:R-:W-:-:S05]  /*b5670*/  MOV R25, R3 ;  /* 0x0000000300197202 */ /* 0x000fca0000000f00 */
[----:B------:R0:W-:Y:S02]  /*b5680*/  STL.64 [R1+0x48f8], R24 ;  /* 0x0048f81801007387 */ /* 0x0001e40000100a00 */
[----:B0-----:R-:W-:Y:S01]  /*b5690*/  MOV R24, R2 ;  /* 0x0000000200187202 */ /* 0x001fe20000000f00 */
[----:B------:R-:W-:Y:S01]  /*b56a0*/  IMAD.MOV.U32 R25, RZ, RZ, R0 ;  /* 0x000000ffff197224 */ /* 0x000fe200078e0000 */
        /* <DEDUP_REMOVED lines=8> */
[----:B------:R1:W-:Y:S02]  /*b5730*/  STL.64 [R1+0x4928], R20 ;  /* 0x0049281401007387 */ /* 0x0003e40000100a00 */
[----:B------:R-:W2:Y:S01]  /*b5740*/  LDL.LU R12, [R1+0x430] ;  /* 0x00043000010c7983 */ /* 0x000ea20000300800 */
[----:B------:R-:W2:Y:S01]  /*b5750*/  LDL.LU R13, [R1+0x434] ;  /* 0x00043400010d7983 */ /* 0x000ea20000300800 */
[----:B------:R-:W2:Y:S02]  /*b5760*/  LDL.LU R14, [R1+0x438] ;  /* 0x00043800010e7983 */ /* 0x000ea40000300800 */
[----:B------:R-:W2:Y:S01]  /*b5770*/  LDL.LU R15, [R1+0x43c] ;  /* 0x00043c00010f7983 */ /* 0x000ea20000300800 */
[----:B0-----:R-:W-:-:S02]  /*b5780*/  MOV R24, R4 ;  /* 0x0000000400187202 */ /* 0x001fc40000000f00 */
[----:B----4-:R-:W-:Y:S01]  /*b5790*/  MOV R25, R7 ;  /* 0x0000000700197202 */ /* 0x010fe20000000f00 */
[----:B--2---:R-:W-:Y:S01]  /*b57a0*/  STL.64 [R1+0x4938], R14 ;  /* 0x0049380e01007387 */ /* 0x004fe20000100a00 */
[----:B------:R0:W-:Y:S02]  /*b57b0*/  STL.64 [R1+0x4930], R12 ;  /* 0x0049300c01007387 */ /* 0x0001e40000100a00 */
[----:B------:R-:W2:Y:S02]  /*b57c0*/  LDL.LU R4, [R1+0x49a0] ;  /* 0x0049a00001047983 */ /* 0x000ea40000300800 */
[----:B------:R-:W4:Y:S01]  /*b57d0*/  LDL.LU R7, [R1+0x499c] ;  /* 0x00499c0001077983 */ /* 0x000f220000300800 */
[----:B------:R-:W-:Y:S01]  /*b57e0*/  STL.64 [R1+0x4940], R24 ;  /* 0x0049401801007387 */ /* 0x000fe20000100a00 */
[----:B-1----:R-:W2:Y:S02]  /*b57f0*/  LDL.LU R20, [R1+0x440] ;  /* 0x0004400001147983 */ /* 0x002ea40000300800 */
[----:B------:R-:W2:Y:S02]  /*b5800*/  LDL.LU R21, [R1+0x444] ;  /* 0x0004440001157983 */ /* 0x000ea40000300800 */
[----:B------:R-:W2:Y:S01]  /*b5810*/  LDL.LU R22, [R1+0x448] ;  /* 0x0004480001167983 */ /* 0x000ea20000300800 */
[----:B------:R-:W2:Y:S01]  /*b5820*/  LDL.LU R23, [R1+0x44c] ;  /* 0x00044c0001177983 */ /* 0x000ea20000300800 */
[----:B0-----:R-:W-:-:S02]  /*b5830*/  MOV R12, R6 ;  /* 0x00000006000c7202 */ /* 0x001fc40000000f00 */
[----:B------:R-:W-:Y:S01]  /*b5840*/  MOV R13, R28 ;  /* 0x0000001c000d7202 */ /* 0x000fe20000000f00 */
[----:B--2---:R-:W-:Y:S01]  /*b5850*/  STL.64 [R1+0x4950], R22 ;  /* 0x0049501601007387 */ /* 0x004fe20000100a00 */
[----:B------:R0:W-:Y:S02]  /*b5860*/  STL.64 [R1+0x4948], R20 ;  /* 0x0049481401007387 */ /* 0x0001e40000100a00 */
[----:B------:R-:W2:Y:S02]  /*b5870*/  LDL.LU R6, [R1+0x4998] ;  /* 0x0049980001067983 */ /* 0x000ea40000300800 */
[----:B------:R1:W-:Y:S01]  /*b5880*/  STL.64 [R1+0x4958], R12 ;  /* 0x0049580c01007387 */ /* 0x0003e20000100a00 */
[----:B0-----:R-:W-:Y:S02]  /*b5890*/  MOV R20, R11 ;  /* 0x0000000b00147202 */ /* 0x001fe40000000f00 */
[----:B------:R-:W-:-:S05]  /*b58a0*/  MOV R21, R10 ;  /* 0x0000000a00157202 */ /* 0x000fca0000000f00 */
[----:B------:R0:W-:Y:S01]  /*b58b0*/  STL.64 [R1+0x4960], R20 ;  /* 0x0049601401007387 */ /* 0x0001e20000100a00 */
[----:B-1----:R-:W2:Y:S02]  /*b58c0*/  LDL.LU R12, [R1+0x460] ;  /* 0x00046000010c7983 */ /* 0x002ea40000300800 */
[----:B------:R-:W2:Y:S02]  /*b58d0*/  LDL.LU R13, [R1+0x464] ;  /* 0x00046400010d7983 */ /* 0x000ea40000300800 */
[----:B------:R-:W2:Y:S01]  /*b58e0*/  LDL.LU R14, [R1+0x468] ;  /* 0x00046800010e7983 */ /* 0x000ea20000300800 */
[----:B------:R-:W2:Y:S01]  /*b58f0*/  LDL.LU R15, [R1+0x46c] ;  /* 0x00046c00010f7983 */ /* 0x000ea20000300800 */
[----:B------:R-:W3:Y:S02]  /*b5900*/  LDL.LU R8, [R1+0x480] ;  /* 0x0004800001087983 */ /* 0x000ee40000300800 */
[----:B------:R-:W3:Y:S02]  /*b5910*/  LDL.LU R9, [R1+0x484] ;  /* 0x0004840001097983 */ /* 0x000ee40000300800 */
[----:B------:R-:W3:Y:S01]  /*b5920*/  LDL.LU R10, [R1+0x488] ;  /* 0x00048800010a7983 */ /* 0x000ee20000300800 */
[----:B------:R-:W3:Y:S01]  /*b5930*/  LDL.LU R11, [R1+0x48c] ;  /* 0x00048c00010b7983 */ /* 0x000ee20000300800 */
        /* <DEDUP_REMOVED lines=8> */
[----:B----4-:R-:W-:Y:S01]  /*b59c0*/  MOV R21, R7 ;  /* 0x0000000700157202 */ /* 0x010fe20000000f00 */
[----:B------:R-:W2:Y:S01]  /*b59d0*/  LDL.LU R6, [R1+0x498c] ;  /* 0x00498c0001067983 */ /* 0x000ea20000300800 */
        /* <DEDUP_REMOVED lines=8> */
[----:B------:R-:W2:Y:S02]  /*b5a60*/  LDL.LU R27, [R1+0x45c] ;  /* 0x00045c00011b7983 */ /* 0x000ea40000300800 */
        /* <DEDUP_REMOVED lines=12> */
[C---:B------:R-:W-:Y:S11]  /*b5b30*/  HMMA.16816.F32.BF16 R20, R4.reuse, R20, R8 ;  /* 0x000000140414723c */ /* 0x040ff60000041808 */
[----:B------:R-:W-:Y:S11]  /*b5b40*/  @!UPT UIADD3 URZ, URZ, URZ, URZ ;  /* 0x0000003f3f3ff290 */ /* 0x000ff6000fffe03f */
[----:B------:R-:W-:Y:S02]  /*b5b50*/  @!UPT UIADD3 URZ, URZ, URZ, URZ ;  /* 0x0000003f3f3ff290 */ /* 0x000fe4000fffe03f */
[----:B------:R-:W-:Y:S01]  /*b5b60*/  MOV R10, R20 ;  /* 0x00000014000a7202 */ /* 0x000fe20000000f00 */
[----:B------:R-:W-:Y:S01]  /*b5b70*/  IMAD.MOV.U32 R11, RZ, RZ, R21 ;  /* 0x000000ffff0b7224 */ /* 0x000fe200078e0015 */
[----:B---3--:R-:W-:Y:S01]  /*b5b80*/  STL.64 [R1+0x4908], R18 ;  /* 0x0049081201007387 */ /* 0x008fe20000100a00 */
[----:B--2---:R0:W-:Y:S03]  /*b5b90*/  STL.64 [R1+0x4900], R16 ;  /* 0x0049001001007387 */ /* 0x0041e60000100a00 */
[----:B0-----:R-:W2:Y:S01]  /*b5ba0*/  LDL.LU R16, [R1+0x850] ;  /* 0x0008500001107983 */ /* 0x001ea20000300800 */
[----:B------:R-:W2:Y:S02]  /*b5bb0*/  LDL.LU R17, [R1+0x854] ;  /* 0x0008540001117983 */ /* 0x000ea40000300800 */
[----:B------:R-:W2:Y:S02]  /*b5bc0*/  LDL.LU R18, [R1+0x858] ;  /* 0x0008580001127983 */ /* 0x000ea40000300800 */
[----:B------:R-:W2:Y:S01]  /*b5bd0*/  LDL.LU R19, [R1+0x85c] ;  /* 0x00085c0001137983 */ /* 0x000ea20000300800 */
[----:B------:R-:W3:Y:S01]  /*b5be0*/  LDL.LU.64 R8, [R1+0x4980] ;  /* 0x0049800001087983 */ /* 0x000ee20000300a00 */
[----:B------:R4:W-:Y:S02]  /*b5bf0*/  STL.64 [R1+0x528], R22 ;  /* 0x0005281601007387 */ /* 0x0009e40000100a00 */
[----:B------:R-:W4:Y:S02]  /*b5c00*/  LDL.LU.64 R20, [R1+0x4978] ;  /* 0x0049780001147983 */ /* 0x000f240000300a00 */
[----:B------:R-:W-:Y:S01]  /*b5c10*/  STL [R1+0x472c], R11 ;  /* 0x00472c0b01007387 */ /* 0x000fe20000100800 */
[----:B------:R-:W-:Y:S01]  /*b5c20*/  STL [R1+0x4728], R10 ;  /* 0x0047280a01007387 */ /* 0x000fe20000100800 */
[C---:B----4-:R-:W-:Y:S03]  /*b5c30*/  HMMA.16816.F32.BF16 R20, R4.reuse, R20, R12 ;  /* 0x000000140414723c */ /* 0x050fe6000004180c */
[----:B---3--:R0:W-:Y:S04]  /*b5c40*/  STL.64 [R1+0x4880], R8 ;  /* 0x0048800801007387 */ /* 0x0081e80000100a00 */
[----:B0-----:R-:W3:Y:S01]  /*b5c50*/  LDL.LU R8, [R1+0x7f0] ;  /* 0x0007f00001087983 */ /* 0x001ee20000300800 */
[----:B------:R-:W3:Y:S02]  /*b5c60*/  LDL.LU R9, [R1+0x7f4] ;  /* 0x0007f40001097983 */ /* 0x000ee40000300800 */
[----:B------:R-:W3:Y:S02]  /*b5c70*/  LDL.LU R10, [R1+0x7f8] ;  /* 0x0007f800010a7983 */ /* 0x000ee40000300800 */
[----:B------:R-:W3:Y:S01]  /*b5c80*/  LDL.LU R11, [R1+0x7fc] ;  /* 0x0007fc00010b7983 */ /* 0x000ee20000300800 */
[----:B------:R-:W4:Y:S01]  /*b5c90*/  LDL.LU.64 R14, [R1+0x4970] ;  /* 0x00497000010e7983 */ /* 0x000f220000300a00 */
[----:B------:R-:W4:Y:S09]  /*b5ca0*/  LDL.LU.64 R12, [R1+0x4968] ;  /* 0x00496800010c7983 */ /* 0x000f320000300a00 */
[----:B------:R0:W-:Y:S01]  /*b5cb0*/  STL.64 [R1+0x510], R20 ;  /* 0x0005101401007387 */ /* 0x0001e20000100a00 */
[----:B------:R4:W-:Y:S03]  /*b5cc0*/  STL.64 [R1+0x518], R22 ;  /* 0x0005181601007387 */ /* 0x0009e60000100a00 */
[----:B0-----:R-:W4:Y:S02]  /*b5cd0*/  LDL.LU.64 R20, [R1+0x4960] ;  /* 0x0049600001147983 */ /* 0x001f240000300a00 */
[C---:B----4-:R-:W-:Y:S02]  /*b5ce0*/  HMMA.16816.F32.BF16 R20, R4.reuse, R20, R12 ;  /* 0x000000140414723c */ /* 0x050fe4000004180c */
[----:B------:R-:W4:Y:S11]  /*b5cf0*/  LDL.LU.64 R12, [R1+0x4958] ;  /* 0x00495800010c7983 */ /* 0x000f360000300a00 */
[----:B------:R-:W-:Y:S10]  /*b5d00*/  @!UPT UIADD3 URZ, URZ, URZ, URZ ;  /* 0x0000003f3f3ff290 */ /* 0x000ff4000fffe03f */
[----:B------:R-:W-:Y:S01]  /*b5d10*/  STL.64 [R1+0x500], R20 ;  /* 0x0005001401007387 */ /* 0x000fe20000100a00 */
[----:B------:R0:W-:Y:S03]  /*b5d20*/  STL.64 [R1+0x508], R22 ;  /* 0x0005081601007387 */ /* 0x0001e60000100a00 */
[----:B0-----:R-:W2:Y:S01]  /*b5d30*/  LDL.LU.64 R22, [R1+0x4950] ;  /* 0x0049500001167983 */ /* 0x001ea20000300a00 */
[----:B------:R-:W2:Y:S01]  /*b5d40*/  LDL.LU.64 R20, [R1+0x4948] ;  /* 0x0049480001147983 */ /* 0x000ea20000300a00 */
[C---:B----4-:R-:W-:Y:S02]  /*b5d50*/  HMMA.16816.F32.BF16 R12, R4.reuse, R12, R24 ;  /* 0x0000000c040c723c */ /* 0x050fe40000041818 */
[----:B------:R-:W2:Y:S11]  /*b5d60*/  LDL.LU.64 R24, [R1+0x4940] ;  /* 0x0049400001187983 */ /* 0x000eb60000300a00 */
[----:B------:R-:W-:Y:S10]  /*b5d70*/  @!UPT UIADD3 URZ, URZ, URZ, URZ ;  /* 0x0000003f3f3ff290 */ /* 0x000ff4000fffe03f */
[----:B------:R-:W-:Y:S01]  /*b5d80*/  STL.64 [R1+0x4f0], R12 ;  /* 0x0004f00c01007387 */ /* 0x000fe20000100a00 */
[----:B------:R0:W-:Y:S03]  /*b5d90*/  STL.64 [R1+0x4f8], R14 ;  /* 0x0004f80e01007387 */ /* 0x0001e60000100a00 */
[----:B0-----:R-:W4:Y:S01]  /*b5da0*/  LDL.LU.64 R14, [R1+0x4938] ;  /* 0x00493800010e7983 */ /* 0x001f220000300a00 */
[----:B------:R-:W4:Y:S01]  /*b5db0*/  LDL.LU.64 R12, [R1+0x4930] ;  /* 0x00493000010c7983 */ /* 0x000f220000300a00 */
[C---:B--2---:R-:W-:Y:S02]  /*b5dc0*/  HMMA.16816.F32.BF16 R24, R4.reuse, R24, R20 ;  /* 0x000000180418723c */ /* 0x044fe40000041814 */
[----:B------:R-:W4:Y:S11]  /*b5dd0*/  LDL.LU.64 R20, [R1+0x4928] ;  /* 0x0049280001147983 */ /* 0x000f360000300a00 */
[----:B------:R-:W-:Y:S10]  /*b5de0*/  @!UPT UIADD3 URZ, URZ, URZ, URZ ;  /* 0x0000003f3f3ff290 */ /* 0x000ff4000fffe03f */
[----:B------:R0:W-:Y:S01]  /*b5df0*/  STL.64 [R1+0x4e0], R24 ;  /* 0x0004e01801007387 */ /* 0x0001e20000100a00 */
[----:B------:R1:W-:Y:S03]  /*b5e00*/  STL.64 [R1+0x4e8], R26 ;  /* 0x0004e81a01007387 */ /* 0x0003e60000100a00 */
[----:B0-----:R-:W1:Y:S01]  /*b5e10*/  LDL.LU.64 R24, [R1+0x4920] ;  /* 0x0049200001187983 */ /* 0x001e620000300a00 */
[C---:B----4-:R-:W-:Y:S03]  /*b5e20*/  HMMA.16816.F32.BF16 R20, R4.reuse, R20, R12 ;  /* 0x000000140414723c */ /* 0x050fe6000004180c */
[----:B------:R-:W2:Y:S01]  /*b5e30*/  LDL.LU R15, [R1+0x4918] ;  /* 0x00491800010f7983 */ /* 0x000ea20000300800 */
[----:B------:R-:W4:Y:S11]  /*b5e40*/  LDL.LU.64 R12, [R1+0x4910] ;  /* 0x00491000010c7983 */ /* 0x000f360000300a00 */
[----:B------:R-:W-:Y:S08]  /*b5e50*/  @!UPT UIADD3 URZ, URZ, URZ, URZ ;  /* 0x0000003f3f3ff290 */ /* 0x000ff0000fffe03f */
[----:B------:R-:W-:Y:S01]  /*b5e60*/  STL.64 [R1+0x4d0], R20 ;  /* 0x0004d01401007387 */ /* 0x000fe20000100a00 */
[----:B------:R-:W-:Y:S01]  /*b5e70*/  STL.64 [R1+0x4d8], R22 ;  /* 0x0004d81601007387 */ /* 0x000fe20000100a00 */
[C---:B-1----:R-:W-:Y:S02]  /*b5e80*/  HMMA.16816.F32.BF16 R24, R4.reuse, R24, R16 ;  /* 0x000000180418723c */ /* 0x042fe40000041810 */
[----:B--2---:R-:W0:Y:S04]  /*b5e90*/  LDSM.16.M88.4 R20, [R15+0x43080] ;  /* 0x043080000f14783b */ /* 0x004e280000000200 */
[----:B0-----:R-:W-:Y:S01]  /*b5ea0*/  STL.64 [R1+0x4720], R22 ;  /* 0x0047201601007387 */ /* 0x001fe20000100a00 */
[----:B------:R0:W-:Y:S03]  /*b5eb0*/  STL.64 [R1+0x4718], R20 ;  /* 0x0047181401007387 */ /* 0x0001e60000100a00 */
[----:B0-----:R-:W2:Y:S01]  /*b5ec0*/  LDL.LU R20, [R1+0x410] ;  /* 0x0004100001147983 */ /* 0x001ea20000300800 */
[----:B------:R-:W2:Y:S02]  /*b5ed0*/  LDL.LU R21, [R1+0x414] ;  /* 0x0004140001157983 */ /* 0x000ea40000300800 */
[----:B------:R-:W2:Y:S02]  /*b5ee0*/  LDL.LU R22, [R1+0x418] ;  /* 0x0004180001167983 */ /* 0x000ea40000300800 */
[----:B------:R-:W2:Y:S01]  /*b5ef0*/  LDL.LU R23, [R1+0x41c] ;  /* 0x00041c0001177983 */ /* 0x000ea20000300800 */
[----:B------:R-:W2:Y:S01]  /*b5f00*/  LDL.LU.64 R18, [R1+0x4908] ;  /* 0x0049080001127983 */ /* 0x000ea20000300a00 */
[----:B------:R-:W2:Y:S06]  /*b5f10*/  LDL.LU.64 R16, [R1+0x4900] ;  /* 0x0049000001107983 */ /* 0x000eac0000300a00 */
[----:B------:R0:W-:Y:S02]  /*b5f20*/  STL.64 [R1+0x850], R24 ;  /* 0x0008501801007387 */ /* 0x0001e40000100a00 */
[----:B------:R2:W-:Y:S01]  /*b5f30*/  STL.64 [R1+0x858], R26 ;  /* 0x0008581a01007387 */ /* 0x0005e20000100a00 */
        /* <DEDUP_REMOVED lines=30> */
[----:B------:R-:W-:Y:S11]  /*b6120*/  MOV R14, R25 ;  /* 0x00000019000e7202 */ /* 0x000ff60000000f00 */
[----:B------:R-:W-:Y:S11]  /*b6130*/  @!UPT UIADD3 URZ, URZ, URZ, URZ ;  /* 0x0000003f3f3ff290 */ /* 0x000ff6000fffe03f */
[----:B------:R0:W-:Y:S01]  /*b6140*/  STL.64 [R1+0x800], R16 ;  /* 0x0008001001007387 */ /* 0x0001e20000100a00 */
[----:B------:R1:W-:Y:S03]  /*b6150*/  STL.64 [R1+0x808], R18 ;  /* 0x0008081201007387 */ /* 0x0003e60000100a00 */
[----:B0-----:R-:W2:Y:S01]  /*b6160*/  LDL.LU.64 R16, [R1+0x4890] ;  /* 0x0048900001107983 */ /* 0x001ea20000300a00 */
[----:B-1----:R-:W-:Y:S02]  /*b6170*/  MOV R18, R24 ;  /* 0x0000001800127202 */ /* 0x002fe40000000f00 */
[----:B------:R-:W3:Y:S02]  /*b6180*/  LDL.LU.64 R24, [R1+0x4888] ;  /* 0x0048880001187983 */ /* 0x000ee40000300a00 */
[C---:B---3--:R-:W-:Y:S01]  /*b6190*/  HMMA.16816.F32.BF16 R24, R4.reuse, R24, R8 ;  /* 0x000000180418723c */ /* 0x048fe20000041808 */
[----:B------:R-:W3:Y:S11]  /*b61a0*/  LDL.LU.64 R8, [R1+0x4880] ;  /* 0x0048800001087983 */ /* 0x000ef60000300a00 */
[----:B------:R-:W-:Y:S11]  /*b61b0*/  @!UPT UIADD3 URZ, URZ, URZ, URZ ;  /* 0x0000003f3f3ff290 */ /* 0x000ff6000fffe03f */
        /* <DEDUP_REMOVED lines=11> */
[----:B------:R-:W-:Y:S01]  /*b6270*/  STL.64 [R1+0x47b8], R16 ;  /* 0x0047b81001007387 */ /* 0x000fe20000100a00 */
[C---:B----4-:R-:W-:Y:S11]  /*b6280*/  HMMA.16816.F32.BF16 R24, R4.reuse, R12, R24 ;  /* 0x0000000c0418723c */ /* 0x050ff60000041818 */
[----:B------:R-:W-:Y:S11]  /*b6290*/  @!UPT UIADD3 URZ, URZ, URZ, URZ ;  /* 0x0000003f3f3ff290 */ /* 0x000ff6000fffe03f */
[----:B------:R-:W-:Y:S01]  /*b62a0*/  @!UPT UIADD3 URZ, URZ, URZ, URZ ;  /* 0x0000003f3f3ff290 */ /* 0x000fe2000fffe03f */
[----:B------:R-:W-:Y:S01]  /*b62b0*/  STL.64 [R1+0x7d0], R24 ;  /* 0x0007d01801007387 */ /* 0x000fe20000100a00 */
[----:B------:R0:W-:Y:S03]  /*b62c0*/  STL.64 [R1+0x7d8], R26 ;  /* 0x0007d81a01007387 */ /* 0x0001e60000100a00 */
[----:B0-----:R-:W3:Y:S01]  /*b62d0*/  LDL.LU.64 R26, [R1+0x4858] ;  /* 0x00485800011a7983 */ /* 0x001ee20000300a00 */
[----:B------:R-:W3:Y:S02]  /*b62e0*/  LDL.LU.64 R24, [R1+0x4850] ;  /* 0x0048500001187983 */ /* 0x000ee40000300a00 */
[----:B------:R-:W-:Y:S02]  /*b62f0*/  STL.64 [R1+0x47f8], R14 ;  /* 0x0047f80e01007387 */ /* 0x000fe40000100a00 */
[----:B------:R0:W-:Y:S02]  /*b6300*/  STL.64 [R1+0x47f0], R12 ;  /* 0x0047f00c01007387 */ /* 0x0001e40000100a00 */
[----:B0-----:R-:W2:Y:S01]  /*b6310*/  LDL.64 R12, [R1+0xc0] ;  /* 0x0000c000010c7983 */ /* 0x001ea20000100a00 */
[----:B---3--:R-:W-:Y:S03]  /*b6320*/  HMMA.16816.F32.BF16 R4, R4, R8, R24 ;  /* 0x000000080404723c */ /* 0x008fe60000041818 */
[----:B------:R-:W3:Y:S01]  /*b6330*/  LDL.LU.64 R26, [R1+0x4848] ;  /* 0x00484800011a7983 */ /* 0x000ee20000300a00 */
[----:B------:R-:W3:Y:S02]  /*b6340*/  LDL.LU.64 R24, [R1+0x4840] ;  /* 0x0048400001187983 */ /* 0x000ee40000300a00 */
[----:B------:R-:W-:Y:S02]  /*b6350*/  STL [R1+0x4734], R8 ;  /* 0x0047340801007387 */ /* 0x000fe40000100800 */
[----:B------:R-:W-:Y:S11]  /*b6360*/  STL [R1+0x4730], R9 ;  /* 0x0047300901007387 */ /* 0x000ff60000100800 */
[----:B------:R-:W-:Y:S04]  /*b6370*/  @!UPT UIADD3 URZ, URZ, URZ, URZ ;  /* 0x0000003f3f3ff290 */ /* 0x000fe8000fffe03f */
[----:B------:R-:W-:Y:S01]  /*b6380*/  STL.64 [R1+0x4c0], R4 ;  /* 0x0004c00401007387 */ /* 0x000fe20000100a00 */
[----:B------:R3:W-:Y:S01]  /*b6390*/  STL.64 [R1+0x4c8], R6 ;  /* 0x0004c80601007387 */ /* 0x0007e20000100a00 */
[----:B--2---:R-:W-:Y:S01]  /*b63a0*/  MOV R3, R13 ;  /* 0x0000000d00037202 */ /* 0x004fe20000000f00 */
[C---:B---3--:R-:W-:Y:S07]  /*b63b0*/  HMMA.16816.F32.BF16 R4, R24.reuse, R12, R20 ;  /* 0x0000000c1804723c */ /* 0x048fee0000041814 */
[----:B------:R-:W-:Y:S11]  /*b63c0*/  MOV R20, R12 ;  /* 0x0000000c00147202 */ /* 0x000ff60000000f00 */
[----:B------:R-:W-:Y:S05]  /*b63d0*/  @!UPT UIADD3 URZ, URZ, URZ, URZ ;  /* 0x0000003f3f3ff290 */ /* 0x000fea000fffe03f */
[----:B------:R-:W-:Y:S01]  /*b63e0*/  STL.64 [R1+0x4b0], R4 ;  /* 0x0004b00401007387 */ /* 0x000fe20000100a00 */
[----:B------:R-:W-:Y:S02]  /*b63f0*/  STL.64 [R1+0x4b8], R6 ;  /* 0x0004b80601007387 */ /* 0x000fe40000100a00 */
[----:B------:R-:W2:Y:S02]  /*b6400*/  LDL.LU R12, [R1+0x3c0] ;  /* 0x0003c000010c7983 */ /* 0x000ea40000300800 */
[----:B------:R-:W2:Y:S01]  /*b6410*/  LDL.LU R13, [R1+0x3c4] ;  /* 0x0003c400010d7983 */ /* 0x000ea20000300800 */
[----:B------:R-:W3:Y:S01]  /*b6420*/  LDL.LU R14, [R1+0x3c8] ;  /* 0x0003c800010e7983 */ /* 0x000ee20000300800 */
[----:B------:R-:W3:Y:S02]  /*b6430*/  LDL.LU R15, [R1+0x3cc] ;  /* 0x0003cc00010f7983 */ /* 0x000ee40000300800 */
        /* <DEDUP_REMOVED lines=12> */
[----:B0-----:R-:W2:Y:S01]  /*b6500*/  LDL.64 R8, [R1+0xb0] ;  /* 0x0000b00001087983 */ /* 0x001ea20000100a00 */
[----:B---3--:R-:W-:Y:S02]  /*b6510*/  STL.64 [R1+0x4808], R14 ;  /* 0x0048080e01007387 */ /* 0x008fe40000100a00 */
[----:B------:R0:W-:Y:S02]  /*b6520*/  STL.64 [R1+0x4800], R12 ;  /* 0x0048000c01007387 */ /* 0x0001e40000100a00 */
[----:B0-----:R-:W3:Y:S04]  /*b6530*/  LDL.64 R12, [R1+0x80] ;  /* 0x00008000010c7983 */ /* 0x001ee80000100a00 */
[----:B---3--:R0:W-:Y:S01]  /*b6540*/  STL.64 [R1+0x4818], R12 ;  /* 0x0048180c01007387 */ /* 0x0081e20000100a00 */
[----:B------:R-:W3:Y:S03]  /*b6550*/  LDL.64 R4, [R1+0x70] ;  /* 0x0000700001047983 */ /* 0x000ee60000100a00 */
[----:B0-----:R-:W4:Y:S04]  /*b6560*/  LDL.64 R12, [R1+0x90] ;  /* 0x00009000010c7983 */ /* 0x001f280000100a00 */
[----:B---3--:R0:W-:Y:S04]  /*b6570*/  STL.64 [R1+0x4810], R4 ;  /* 0x0048100401007387 */ /* 0x0081e80000100a00 */
[----:B0-----:R-:W3:Y:S01]  /*b6580*/  LDL.LU R4, [R1+0x3d0] ;  /* 0x0003d00001047983 */ /* 0x001ee20000300800 */
[----:B------:R-:W3:Y:S02]  /*b6590*/  LDL.LU R5, [R1+0x3d4] ;  /* 0x0003d40001057983 */ /* 0x000ee40000300800 */
[----:B------:R-:W3:Y:S02]  /*b65a0*/  LDL.LU R6, [R1+0x3d8] ;  /* 0x0003d80001067983 */ /* 0x000ee40000300800 */
[----:B------:R-:W3:Y:S01]  /*b65b0*/  LDL.LU R7, [R1+0x3dc] ;  /* 0x0003dc0001077983 */ /* 0x000ee20000300800 */
[----:B------:R-:W2:Y:S04]  /*b65c0*/  LDL.64 R16, [R1+0x50] ;  /* 0x0000500001107983 */ /* 0x000ea80000100a00 */
[----:B--2---:R0:W-:Y:S04]  /*b65d0*/  STL.64 [R1+0x47d8], R16 ;  /* 0x0047d81001007387 */ /* 0x0041e80000100a00 */
[----:B0-----:R-:W2:Y:S01]  /*b65e0*/  LDL.64 R16, [R1+0x60] ;  /* 0x0000600001107983 */ /* 0x001ea20000100a00 */
[----:B------:R-:W-:Y:S02]  /*b65f0*/  STL [R1+0x473c], R3 ;  /* 0x00473c0301007387 */ /* 0x000fe40000100800 */
[----:B------:R0:W-:Y:S02]  /*b6600*/  STL [R1+0x4738], R20 ;  /* 0x0047381401007387 */ /* 0x0001e40000100800 */
[----:B0-----:R-:W2:Y:S01]  /*b6610*/  LDL.LU R20, [R1+0x400] ;  /* 0x0004000001147983 */ /* 0x001ea20000300800 */
[----:B------:R-:W2:Y:S02]  /*b6620*/  LDL.LU R21, [R1+0x404] ;  /* 0x0004040001157983 */ /* 0x000ea40000300800 */
[----:B------:R-:W2:Y:S02]  /*b6630*/  LDL.LU R22, [R1+0x408] ;  /* 0x0004080001167983 */ /* 0x000ea40000300800 */
[----:B------:R-:W2:Y:S02]  /*b6640*/  LDL.LU R23, [R1+0x40c] ;  /* 0x00040c0001177983 */ /* 0x000ea40000300800 */
[C---:B--2---:R-:W-:Y:S11]  /*b6650*/  HMMA.16816.F32.BF16 R20, R24.reuse, R8, R20 ;  /* 0x000000081814723c */ /* 0x044ff60000041814 */
[----:B------:R-:W-:Y:S11]  /*b6660*/  @!UPT UIADD3 URZ, URZ, URZ, URZ ;  /* 0x0000003f3f3ff290 */ /* 0x000ff6000fffe03f */
[----:B------:R-:W-:Y:S01]  /*b6670*/  @!UPT UIADD3 URZ, URZ, URZ, URZ ;  /* 0x0000003f3f3ff290 */ /* 0x000fe2000fffe03f */
[----:B------:R0:W-:Y:S01]  /*b6680*/  STL.64 [R1+0x4a0], R20 ;  /* 0x0004a01401007387 */ /* 0x0001e20000100a00 */
[----:B------:R1:W-:Y:S02]  /*b6690*/  STL.64 [R1+0x4a8], R22 ;  /* 0x0004a81601007387 */ /* 0x0003e40000100a00 */
[----:B------:R-:W2:Y:S01]  /*b66a0*/  LDL.LU.64 R10, [R1+0x4838] ;  /* 0x00483800010a7983 */ /* 0x000ea20000300a00 */
[----:B0-----:R-:W-:Y:S02]  /*b66b0*/  MOV R21, R9 ;  /* 0x0000000900157202 */ /* 0x001fe40000000f00 */
[----:B-1----:R-:W-:Y:S02]  /*b66c0*/  MOV R22, R8 ;  /* 0x0000000800167202 */ /* 0x002fe40000000f00 */
[----:B------:R-:W2:Y:S01]  /*b66d0*/  LDL.LU.64 R8, [R1+0x4830] ;  /* 0x0048300001087983 */ /* 0x000ea20000300a00 */
[----:B------:R0:W-:Y:S02]  /*b66e0*/  STL [R1+0x4744], R21 ;  /* 0x0047441501007387 */ /* 0x0001e40000100800 */
[----:B------:R-:W-:Y:S01]  /*b66f0*/  STL [R1+0x4740], R22 ;  /* 0x0047401601007387 */ /* 0x000fe20000100800 */
[----:B0-----:R-:W2:Y:S02]  /*b6700*/  LDL.64 R20, [R1+0xa0] ;  /* 0x0000a00001147983 */ /* 0x001ea40000100a00 */
        /* <DEDUP_REMOVED lines=8> */
[----:B------:R0:W-:Y:S02]  /*b6790*/  STL [R1+0x47c0], R23 ;  /* 0x0047c01701007387 */ /* 0x0001e40000100800 */
[----:B------:R-:W3:Y:S01]  /*b67a0*/  LDL.LU R20, [R1+0x7b0] ;  /* 0x0007b00001147983 */ /* 0x000ee20000300800 */
[----:B------:R-:W3:Y:S01]  /*b67b0*/  LDL.LU R21, [R1+0x7b4] ;  /* 0x0007b40001157983 */ /* 0x000ee20000300800 */
[----:B------:R-:W3:Y:S03]  /*b67c0*/  LDL.LU R22, [R1+0x7b8] ;  /* 0x0007b80001167983 */ /* 0x000ee60000300800 */
[----:B0-----:R-:W3:Y:S01]  /*b67d0*/  LDL.LU R23, [R1+0x7bc] ;  /* 0x0007bc0001177983 */ /* 0x001ee20000300800 */
[----:B----4-:R-:W-:Y:S01]  /*b67e0*/  MOV R29, R13 ;  /* 0x0000000d001d7202 */ /* 0x010fe20000000f00 */
[C---:B--2---:R-:W-:Y:S02]  /*b67f0*/  HMMA.16816.F32.BF16 R8, R24.reuse, R12, R8 ;  /* 0x0000000c1808723c */ /* 0x044fe40000041808 */
[----:B---3--:R-:W-:Y:S01]  /*b6800*/  STL.64 [R1+0x47e8], R22 ;  /* 0x0047e81601007387 */ /* 0x008fe20000100a00 */
[----:B------:R0:W-:Y:S03]  /*b6810*/  STL.64 [R1+0x47e0], R20 ;  /* 0x0047e01401007387 */ /* 0x0001e60000100a00 */
[----:B0-----:R-:W2:Y:S01]  /*b6820*/  LDL.LU R20, [R1+0x7c0] ;  /* 0x0007c00001147983 */ /* 0x001ea20000300800 */
[----:B------:R-:W2:Y:S02]  /*b6830*/  LDL.LU R21, [R1+0x7c4] ;  /* 0x0007c40001157983 */ /* 0x000ea40000300800 */
[----:B------:R-:W2:Y:S02]  /*b6840*/  LDL.LU R22, [R1+0x7c8] ;  /* 0x0007c80001167983 */ /* 0x000ea40000300800 */
[----:B------:R-:W2:Y:S11]  /*b6850*/  LDL.LU R23, [R1+0x7cc] ;  /* 0x0007cc0001177983 */ /* 0x000eb60000300800 */
[----:B------:R-:W-:Y:S01]  /*b6860*/  @!UPT UIADD3 URZ, URZ, URZ, URZ ;  /* 0x0000003f3f3ff290 */ /* 0x000fe2000fffe03f */
[----:B------:R-:W-:Y:S01]  /*b6870*/  STL.64 [R1+0x480], R8 ;  /* 0x0004800801007387 */ /* 0x000fe20000100a00 */
[----:B------:R0:W-:Y:S02]  /*b6880*/  STL.64 [R1+0x488], R10 ;  /* 0x0004880a01007387 */ /* 0x0001e40000100a00 */
[----:B0-----:R-:W-:Y:S02]  /*b6890*/  MOV R10, R12 ;  /* 0x0000000c000a7202 */ /* 0x001fe40000000f00 */
[----:B------:R-:W3:Y:S02]  /*b68a0*/  LDL.LU.64 R12, [R1+0x4818] ;  /* 0x00481800010c7983 */ /* 0x000ee40000300a00 */
        /* <DEDUP_REMOVED lines=15> */
[----:B------:R-:W-:Y:S01]  /*b69a0*/  MOV R2, R4 ;  /* 0x0000000400027202 */ /* 0x000fe20000000f00 */
[----:B------:R-:W-:Y:S01]  /*b69b0*/  IMAD.MOV.U32 R0, RZ, RZ, R5 ;  /* 0x000000ffff007224 */ /* 0x000fe200078e0005 */
[----:B--2---:R-:W-:Y:S01]  /*b69c0*/  HMMA.16816.F32.BF16 R20, R24, R16, R20 ;  /* 0x000000101814723c */ /* 0x004fe20000041814 */
[----:B------:R-:W2:Y:S04]  /*b69d0*/  LDL.LU.64 R12, [R1+0x47f0] ;  /* 0x0047f000010c7983 */ /* 0x000ea80000300a00 */
[----:B---3--:R-:W0:Y:S04]  /*b69e0*/  LDSM.16.M88.4 R4, [R15+0x44080] ;  /* 0x044080000f04783b */ /* 0x008e280000000200 */
[----:B0-----:R0:W-:Y:S01]  /*b69f0*/  STL.64 [R1+0x45f0], R6 ;  /* 0x0045f00601007387 */ /* 0x0011e20000100a00 */
[----:B------:R-:W-:Y:S11]  /*b6a00*/  STL.64 [R1+0x45e8], R4 ;  /* 0x0045e80401007387 */ /* 0x000ff60000100a00 */
[----:B------:R-:W-:Y:S02]  /*b6a10*/  @!UPT UIADD3 URZ, URZ, URZ, URZ ;  /* 0x0000003f3f3ff290 */ /* 0x000fe4000fffe03f */
[----:B------:R-:W-:Y:S02]  /*b6a20*/  STL.64 [R1+0x7c0], R20 ;  /* 0x0007c01401007387 */ /* 0x000fe40000100a00 */
[----:B------:R1:W-:Y:S01]  /*b6a30*/  STL.64 [R1+0x7c8], R22 ;  /* 0x0007c81601007387 */ /* 0x0003e20000100a00 */
[----:B0-----:R-:W-:Y:S02]  /*b6a40*/  MOV R7, R16 ;  /* 0x0000001000077202 */ /* 0x001fe40000000f00 */
[----:B------:R-:W-:Y:S01]  /*b6a50*/  MOV R6, R17 ;  /* 0x0000001100067202 */ /* 0x000fe20000000f00 */
[----:B-1----:R-:W3:Y:S01]  /*b6a60*/  LDL.LU.64 R22, [R1+0x47e8] ;  /* 0x0047e80001167983 */ /* 0x002ee20000300a00 */
[----:B------:R-:W3:Y:S02]  /*b6a70*/  LDL.LU.64 R20, [R1+0x47e0] ;  /* 0x0047e00001147983 */ /* 0x000ee40000300a00 */
[----:B------:R-:W3:Y:S01]  /*b6a80*/  LDL.LU.64 R16, [R1+0x47d8] ;  /* 0x0047d80001107983 */ /* 0x000ee20000300a00 */
[----:B------:R-:W-:-:S02]  /*b6a90*/  MOV R4, R18 ;  /* 0x0000001200047202 */ /* 0x000fc40000000f00 */
[----:B------:R-:W-:Y:S01]  /*b6aa0*/  MOV R5, R14 ;  /* 0x0000000e00057202 */ /* 0x000fe20000000f00 */
[----:B------:R-:W-:Y:S04]  /*b6ab0*/  STL.64 [R1+0x4798], R6 ;  /* 0x0047980601007387 */ /* 0x000fe80000100a00 */
[----:B------:R3:W-:Y:S02]  /*b6ac0*/  STL.64 [R1+0x4790], R4 ;  /* 0x0047900401007387 */ /* 0x0007e40000100a00 */
[C---:B---3--:R-:W-:Y:S11]  /*b6ad0*/  HMMA.16816.F32.BF16 R4, R24.reuse, R16, R20 ;  /* 0x000000101804723c */ /* 0x048ff60000041814 */
[----:B------:R-:W-:Y:S11]  /*b6ae0*/  @!UPT UIADD3 URZ, URZ, URZ, URZ ;  /* 0x0000003f3f3ff290 */ /* 0x000ff6000fffe03f */
[----:B------:R-:W-:Y:S01]  /*b6af0*/  @!UPT UIADD3 URZ, URZ, URZ, URZ ;  /* 0x0000003f3f3ff290 */ /* 0x000fe2000fffe03f */
[----:B------:R0:W-:Y:S01]  /*b6b00*/  STL.64 [R1+0x7b0], R4 ;  /* 0x0007b00401007387 */ /* 0x0001e20000100a00 */
[----:B------:R-:W-:Y:S03]  /*b6b10*/  STL.64 [R1+0x7b8], R6 ;  /* 0x0007b80601007387 */ /* 0x000fe60000100a00 */
[----:B0-----:R-:W3:Y:S01]  /*b6b20*/  LDL.64 R4, [R1+0x20] ;  /* 0x0000200001047983 */ /* 0x001ee20000100a00 */
[----:B------:R-:W-:Y:S02]  /*b6b30*/  MOV R14, R17 ;  /* 0x00000011000e7202 */ /* 0x000fe40000000f00 */
[----:B------:R-:W-:Y:S01]  /*b6b40*/  MOV R8, R16 ;  /* 0x0000001000087202 */ /* 0x000fe20000000f00 */
[----:B---3--:R-:W-:Y:S02]  /*b6b50*/  STL.64 [R1+0x47b0], R4 ;  /* 0x0047b00401007387 */ /* 0x008fe40000100a00 */
[----:B------:R-:W-:Y:S02]  /*b6b60*/  STL.64 [R1+0x4760], R14 ;  /* 0x0047600e01007387 */ /* 0x000fe40000100a00 */
[----:B--2---:R0:W-:Y:S02]  /*b6b70*/  STL.64 [R1+0x4758], R12 ;  /* 0x0047580c01007387 */ /* 0x0041e40000100a00 */
[----:B0-----:R-:W2:Y:S01]  /*b6b80*/  LDL.LU R12, [R1+0x750] ;  /* 0x00075000010c7983 */ /* 0x001ea20000300800 */
[----:B------:R-:W2:Y:S02]  /*b6b90*/  LDL.LU R13, [R1+0x754] ;  /* 0x00075400010d7983 */ /* 0x000ea40000300800 */
        /* <DEDUP_REMOVED lines=9> */
[----:B0-----:R-:W4:Y:S01]  /*b6c30*/  LDL.LU R16, [R1+0x7a0] ;  /* 0x0007a00001107983 */ /* 0x001f220000300800 */
[----:B------:R-:W4:Y:S02]  /*b6c40*/  LDL.LU R17, [R1+0x7a4] ;  /* 0x0007a40001117983 */ /* 0x000f240000300800 */
[----:B------:R-:W4:Y:S02]  /*b6c50*/  LDL.LU R18, [R1+0x7a8] ;  /* 0x0007a80001127983 */ /* 0x000f240000300800 */
[----:B------:R-:W4:Y:S01]  /*b6c60*/  LDL.LU R19, [R1+0x7ac] ;  /* 0x0007ac0001137983 */ /* 0x000f220000300800 */
[----:B------:R-:W2:Y:S01]  /*b6c70*/  LDL.64 R4, [R1+0x30] ;  /* 0x0000300001047983 */ /* 0x000ea20000100a00 */
[----:B---3--:R-:W-:Y:S02]  /*b6c80*/  STL.64 [R1+0x4770], R14 ;  /* 0x0047700e01007387 */ /* 0x008fe40000100a00 */
[----:B------:R0:W-:Y:S02]  /*b6c90*/  STL.64 [R1+0x4768], R12 ;  /* 0x0047680c01007387 */ /* 0x0001e40000100a00 */
[----:B0-----:R-:W3:Y:S04]  /*b6ca0*/  LDL R12, [R1] ;  /* 0x00000000010c7983 */ /* 0x001ee80000100800 */
[----:B------:R-:W3:Y:S04]  /*b6cb0*/  LDL R13, [R1+0x4] ;  /* 0x00000400010d7983 */ /* 0x000ee80000100800 */
[----:B---3--:R0:W-:Y:S04]  /*b6cc0*/  STL.64 [R1+0x4788], R12 ;  /* 0x0047880c01007387 */ /* 0x0081e80000100a00 */
        /* <DEDUP_REMOVED lines=24> */
[----:B------:R0:W-:Y:S03]  /*b6e50*/  STL.64 [R1+0x7a8], R18 ;  /* 0x0007a81201007387 */ /* 0x0001e60000100a00 */
[----:B0-----:R-:W4:Y:S01]  /*b6e60*/  LDL.LU.64 R18, [R1+0x47d0] ;  /* 0x0047d00001127983 */ /* 0x001f220000300a00 */
[----:B------:R-:W4:Y:S02]  /*b6e70*/  LDL.LU.64 R16, [R1+0x47c8] ;  /* 0x0047c80001107983 */ /* 0x000f240000300a00 */
[----:B------:R-:W2:Y:S01]  /*b6e80*/  LDL.LU R23, [R1+0x47c0] ;  /* 0x0047c00001177983 */ /* 0x000ea20000300800 */
[C---:B----4-:R-:W-:Y:S11]  /*b6e90*/  HMMA.16816.F32.BF16 R16, R24.reuse, R4, R16 ;  /* 0x000000041810723c */ /* 0x050ff60000041810 */
[----:B------:R-:W-:Y:S11]  /*b6ea0*/  @!UPT UIADD3 URZ, URZ, URZ, URZ ;  /* 0x0000003f3f3ff290 */ /* 0x000ff6000fffe03f */
[----:B------:R-:W-:Y:S01]  /*b6eb0*/  @!UPT UIADD3 URZ, URZ, URZ, URZ ;  /* 0x0000003f3f3ff290 */ /* 0x000fe2000fffe03f */
[----:B------:R0:W-:Y:S01]  /*b6ec0*/  STL.64 [R1+0x790], R16 ;  /* 0x0007901001007387 */ /* 0x0001e20000100a00 */
[----:B------:R1:W-:Y:S03]  /*b6ed0*/  STL.64 [R1+0x798], R18 ;  /* 0x0007981201007387 */ /* 0x0003e60000100a00 */
[----:B0-----:R-:W4:Y:S01]  /*b6ee0*/  LDL.LU.64 R16, [R1+0x47b8] ;  /* 0x0047b80001107983 */ /* 0x001f220000300a00 */
[----:B-1----:R-:W-:Y:S02]  /*b6ef0*/  MOV R19, R4 ;  /* 0x0000000400137202 */ /* 0x002fe40000000f00 */
[----:B------:R-:W-:Y:S02]  /*b6f00*/  MOV R18, R5 ;  /* 0x0000000500127202 */ /* 0x000fe40000000f00 */
[----:B------:R-:W2:Y:S01]  /*b6f10*/  LDL.LU.64 R4, [R1+0x47b0] ;  /* 0x0047b00001047983 */ /* 0x000ea20000300a00 */
[----:B------:R-:W-:Y:S01]  /*b6f20*/  MOV R3, R20 ;  /* 0x0000001400037202 */ /* 0x000fe20000000f00 */
        /* <DEDUP_REMOVED lines=14> */
[----:B------:R0:W-:Y:S01]  /*b7010*/  STL.64 [R1+0x770], R12 ;  /* 0x0007700c01007387 */ /* 0x0001e20000100a00 */
[----:B------:R3:W-:Y:S03]  /*b7020*/  STL.64 [R1+0x778], R14 ;  /* 0x0007780e01007387 */ /* 0x0007e60000100a00 */
[----:B0-----:R-:W3:Y:S01]  /*b7030*/  LDL.LU.64 R12, [R1+0x4788] ;  /* 0x00478800010c7983 */ /* 0x001ee20000300a00 */
[----:B------:R-:W-:Y:S01]  /*b7040*/  STL.64 [R1+0x4620], R4 ;  /* 0x0046200401007387 */ /* 0x000fe20000100a00 */
[C---:B---3--:R-:W-:Y:S02]  /*b7050*/  HMMA.16816.F32.BF16 R12, R24.reuse, R12, R8 ;  /* 0x0000000c180c723c */ /* 0x048fe40000041808 */
[----:B------:R-:W2:Y:S01]  /*b7060*/  LDL.LU.64 R10, [R1+0x4780] ;  /* 0x00478000010a7983 */ /* 0x000ea20000300a00 */
[----:B------:R-:W2:Y:S11]  /*b7070*/  LDL.LU.64 R8, [R1+0x4778] ;  /* 0x0047780001087983 */ /* 0x000eb60000300a00 */
        /* <DEDUP_REMOVED lines=11> */
[----:B------:R-:W2:Y:S02]  /*b7130*/  LDL.LU.64 R12, [R1+0x4758] ;  /* 0x00475800010c7983 */ /* 0x000ea40000300a00 */
[----:B------:R-:W-:Y:S01]  /*b7140*/  STL.64 [R1+0x4608], R16 ;  /* 0x0046081001007387 */ /* 0x000fe20000100a00 */
[----:B------:R-:W-:Y:S01]  /*b7150*/  MOV R4, R21 ;  /* 0x0000001500047202 */ /* 0x000fe20000000f00 */
[----:B------:R-:W-:Y:S01]  /*b7160*/  IMAD.MOV.U32 R5, RZ, RZ, R22 ;  /* 0x000000ffff057224 */ /* 0x000fe200078e0016 */
[----:B--2---:R-:W-:Y:S11]  /*b7170*/  HMMA.16816.F32.BF16 R8, R24, R12, R8 ;  /* 0x0000000c1808723c */ /* 0x004ff60000041808 */
[----:B------:R-:W-:Y:S11]  /*b7180*/  @!UPT UIADD3 URZ, URZ, URZ, URZ ;  /* 0x0000003f3f3ff290 */ /* 0x000ff6000fffe03f */
[----:B------:R-:W-:Y:S01]  /*b7190*/  @!UPT UIADD3 URZ, URZ, URZ, URZ ;  /* 0x0000003f3f3ff290 */ /* 0x000fe2000fffe03f */
[----:B------:R-:W-:Y:S01]  /*b71a0*/  STL.64 [R1+0x740], R8 ;  /* 0x0007400801007387 */ /* 0x000fe20000100a00 */
[----:B------:R0:W-:Y:S03]  /*b71b0*/  STL.64 [R1+0x748], R10 ;  /* 0x0007480a01007387 */ /* 0x0001e60000100a00 */
[----:B0-----:R-:W2:Y:S01]  /*b71c0*/  LDL.LU.64 R10, [R1+0x4750] ;  /* 0x00475000010a7983 */ /* 0x001ea20000300a00 */
[----:B------:R-:W4:Y:S02]  /*b71d0*/  LDL.LU.64 R8, [R1+0x4748] ;  /* 0x0047480001087983 */ /* 0x000f240000300a00 */
[----:B---3--:R-:W-:Y:S02]  /*b71e0*/  STL [R1+0x4698], R15 ;  /* 0x0046980f01007387 */ /* 0x008fe40000100800 */
[----:B------:R-:W-:Y:S01]  /*b71f0*/  STL.64 [R1+0x4690], R12 ;  /* 0x0046900c01007387 */ /* 0x000fe20000100a00 */
[----:B------:R-:W3:Y:S01]  /*b7200*/  LDL.LU R21, [R1+0x4744] ;  /* 0x0047440001157983 */ /* 0x000ee20000300800 */
[----:B------:R-:W2:Y:S02]  /*b7210*/  LDL.LU R22, [R1+0x4740] ;  /* 0x0047400001167983 */ /* 0x000ea40000300800 */
[----:B------:R0:W-:Y:S02]  /*b7220*/  STL.64 [R1+0x4630], R4 ;  /* 0x0046300401007387 */ /* 0x0001e40000100a00 */
[----:B0-----:R-:W-:-:S02]  /*b7230*/  MOV R4, R19 ;  /* 0x0000001300047202 */ /* 0x001fc40000000f00 */
[----:B------:R-:W-:-:S05]  /*b7240*/  MOV R5, R18 ;  /* 0x0000001200057202 */ /* 0x000fca0000000f00 */
[----:B------:R-:W-:Y:S01]  /*b7250*/  STL.64 [R1+0x4648], R4 ;  /* 0x0046480401007387 */ /* 0x000fe20000100a00 */
[----:B------:R-:W2:Y:S03]  /*b7260*/  LDL.64 R16, [R1] ;  /* 0x0000000001107983 */ /* 0x000ea60000100a00 */
[----:B--2---:R0:W-:Y:S04]  /*b7270*/  STL.64 [R1+0x4628], R16 ;  /* 0x0046281001007387 */ /* 0x0041e80000100a00 */
        /* <DEDUP_REMOVED lines=8> */
[----:B------:R4:W-:Y:S02]  /*b7300*/  STL.64 [R1+0x4660], R4 ;  /* 0x0046600401007387 */ /* 0x0009e40000100a00 */
[----:B----4-:R-:W-:Y:S02]  /*b7310*/  MOV R4, R8 ;  /* 0x0000000800047202 */ /* 0x010fe40000000f00 */
        /* <DEDUP_REMOVED lines=11> */
[----:B------:R-:W2:Y:S04]  /*b73d0*/  LDL.LU R15, [R1+0x35c] ;  /* 0x00035c00010f7983 */ /* 0x000ea80000300800 */
[----:B--2---:R-:W-:Y:S01]  /*b73e0*/  STL.64 [R1+0x46a8], R14 ;  /* 0x0046a80e01007387 */ /* 0x004fe20000100a00 */
[----:B------:R0:W-:Y:S02]  /*b73f0*/  STL.64 [R1+0x46a0], R12 ;  /* 0x0046a00c01007387 */ /* 0x0001e40000100a00 */
[----:B0-----:R-:W-:-:S02]  /*b7400*/  MOV R12, R9 ;  /* 0x00000009000c7202 */ /* 0x001fc40000000f00 */
[----:B------:R-:W-:Y:S01]  /*b7410*/  MOV R13, R11 ;  /* 0x0000000b000d7202 */ /* 0x000fe20000000f00 */
[----:B------:R-:W2:Y:S01]  /*b7420*/  LDL.LU R9, [R1+0x4730] ;  /* 0x0047300001097983 */ /* 0x000ea20000300800 */
[----:B------:R-:W2:Y:S03]  /*b7430*/  LDL.LU R11, [R1+0x472c] ;  /* 0x00472c00010b7983 */ /* 0x000ea60000300800 */
[----:B------:R0:W-:Y:S01]  /*b7440*/  STL.64 [R1+0x46b8], R12 ;  /* 0x0046b80c01007387 */ /* 0x0001e20000100a00 */
[----:B------:R-:W-:Y:S02]  /*b7450*/  STL.64 [R1+0x4678], R4 ;  /* 0x0046780401007387 */ /* 0x000fe40000100a00 */
[----:B----4-:R-:W-:Y:S02]  /*b7460*/  STL.64 [R1+0x4658], R18 ;  /* 0x0046581201007387 */ /* 0x010fe40000100a00 */
[----:B------:R1:W-:Y:S01]  /*b7470*/  STL.64 [R1+0x4650], R16 ;  /* 0x0046501001007387 */ /* 0x0003e20000100a00 */
[----:B0-----:R-:W-:-:S02]  /*b7480*/  MOV R12, R10 ;  /* 0x0000000a000c7202 */ /* 0x001fc40000000f00 */
[----:B------:R-:W-:Y:S01]  /*b7490*/  MOV R13, R29 ;  /* 0x0000001d000d7202 */ /* 0x000fe20000000f00 */
[----:B-1----:R-:W4:Y:S01]  /*b74a0*/  LDL.LU R16, [R1+0x9d0] ;  /* 0x0009d00001107983 */ /* 0x002f220000300800 */
[----:B------:R-:W4:Y:S02]  /*b74b0*/  LDL.LU R17, [R1+0x9d4] ;  /* 0x0009d40001117983 */ /* 0x000f240000300800 */
[----:B------:R-:W2:Y:S02]  /*b74c0*/  LDL.LU R18, [R1+0x9d8] ;  /* 0x0009d80001127983 */ /* 0x000ea40000300800 */
[----:B------:R-:W2:Y:S01]  /*b74d0*/  LDL.LU R19, [R1+0x9dc] ;  /* 0x0009dc0001137983 */ /* 0x000ea20000300800 */
[----:B------:R-:W2:Y:S01]  /*b74e0*/  LDL.LU R10, [R1+0x4728] ;  /* 0x00472800010a7983 */ /* 0x000ea20000300800 */
[----:B------:R0:W-:Y:S01]  /*b74f0*/  STL.64 [R1+0x46d0], R12 ;  /* 0x0046d00c01007387 */ /* 0x0001e20000100a00 */
[----:B------:R-:W-:Y:S02]  /*b7500*/  MOV R4, R7 ;  /* 0x0000000700047202 */ /* 0x000fe40000000f00 */
[----:B------:R-:W-:-:S02]  /*b7510*/  MOV R5, R6 ;  /* 0x0000000600057202 */ /* 0x000fc40000000f00 */
[----:B0-----:R-:W-:Y:S01]  /*b7520*/  MOV R12, R28 ;  /* 0x0000001c000c7202 */ /* 0x001fe20000000f00 */
[----:B------:R-:W-:-:S05]  /*b7530*/  IMAD.MOV.U32 R13, RZ, RZ, R23 ;  /* 0x000000ffff0d7224 */ /* 0x000fca00078e0017 */
[----:B------:R-:W-:Y:S01]  /*b7540*/  STL.64 [R1+0x46e8], R12 ;  /* 0x0046e80c01007387 */ /* 0x000fe20000100a00 */
[----:B------:R0:W-:Y:S03]  /*b7550*/  STL.64 [R1+0x46b0], R4 ;  /* 0x0046b00401007387 */ /* 0x0001e60000100a00 */
[----:B0-----:R-:W2:Y:S01]  /*b7560*/  LDL.LU R4, [R1+0x360] ;  /* 0x0003600001047983 */ /* 0x001ea20000300800 */
[----:B------:R-:W2:Y:S02]  /*b7570*/  LDL.LU R5, [R1+0x364] ;  /* 0x0003640001057983 */ /* 0x000ea40000300800 */
[----:B------:R-:W2:Y:S02]  /*b7580*/  LDL.LU R6, [R1+0x368] ;  /* 0x0003680001067983 */ /* 0x000ea40000300800 */
[----:B------:R-:W2:Y:S01]  /*b7590*/  LDL.LU R7, [R1+0x36c] ;  /* 0x00036c0001077983 */ /* 0x000ea20000300800 */
[----:B------:R-:W-:-:S02]  /*b75a0*/  MOV R12, R22 ;  /* 0x00000016000c7202 */ /* 0x000fc40000000f00 */
[----:B---3--:R-:W-:-:S05]  /*b75b0*/  MOV R13, R21 ;  /* 0x00000015000d7202 */ /* 0x008fca0000000f00 */
[----:B------:R-:W-:Y:S04]  /*b75c0*/  STL.64 [R1+0x4700], R12 ;  /* 0x0047000c01007387 */ /* 0x000fe80000100a00 */
[----:B--2---:R-:W-:Y:S01]  /*b75d0*/  STL.64 [R1+0x46c8], R6 ;  /* 0x0046c80601007387 */ /* 0x004fe20000100a00 */
[----:B------:R0:W-:Y:S03]  /*b75e0*/  STL.64 [R1+0x46c0], R4 ;  /* 0x0046c00401007387 */ /* 0x0001e60000100a00 */
[----:B0-----:R-:W2:Y:S01]  /*b75f0*/  LDL.LU R4, [R1+0x370] ;  /* 0x0003700001047983 */ /* 0x001ea20000300800 */
[----:B------:R-:W2:Y:S02]  /*b7600*/  LDL.LU R5, [R1+0x374] ;  /* 0x0003740001057983 */ /* 0x000ea40000300800 */
[----:B------:R-:W3:Y:S02]  /*b7610*/  LDL.LU R6, [R1+0x378] ;  /* 0x0003780001067983 */ /* 0x000ee40000300800 */
[----:B------:R-:W3:Y:S01]  /*b7620*/  LDL.LU R7, [R1+0x37c] ;  /* 0x00037c0001077983 */ /* 0x000ee20000300800 */
[----:B------:R-:W-:-:S02]  /*b7630*/  MOV R12, R20 ;  /* 0x00000014000c7202 */ /* 0x000fc40000000f00 */
        /* <DEDUP_REMOVED lines=36> */
[----:B------:R-:W2:Y:S01]  /*b7880*/  LDL.LU.64 R20, [R1+0x4718] ;  /* 0x0047180001147983 */ /* 0x000ea20000300a00 */
[----:B------:R-:W-:-:S10]  /*b7890*/  MOV R13, R3 ;  /* 0x00000003000d7202 */ /* 0x000fd40000000f00 */
[----:B------:R-:W-:Y:S01]  /*b78a0*/  STL.64 [R1+0x450], R24 ;  /* 0x0004501801007387 */ /* 0x000fe20000100a00 */
[----:B------:R-:W-:Y:S01]  /*b78b0*/  STL.64 [R1+0x458], R26 ;  /* 0x0004581a01007387 */ /* 0x000fe20000100a00 */
[----:B------:R-:W-:Y:S02]  /*b78c0*/  STL.64 [R1+0x4600], R10 ;  /* 0x0046000a01007387 */ /* 0x000fe40000100a00 */
[----:B------:R0:W-:Y:S02]  /*b78d0*/  STL.64 [R1+0x45f8], R8 ;  /* 0x0045f80801007387 */ /* 0x0001e40000100a00 */
[----:B0-----:R-:W4:Y:S01]  /*b78e0*/  LDL.LU R8, [R1+0x710] ;  /* 0x0007100001087983 */ /* 0x001f220000300800 */
[----:B------:R-:W4:Y:S02]  /*b78f0*/  LDL.LU R9, [R1+0x714] ;  /* 0x0007140001097983 */ /* 0x000f240000300800 */
[----:B------:R-:W4:Y:S02]  /*b7900*/  LDL.LU R10, [R1+0x718] ;  /* 0x00071800010a7983 */ /* 0x000f240000300800 */
[----:B------:R-:W4:Y:S01]  /*b7910*/  LDL.LU R11, [R1+0x71c] ;  /* 0x00071c00010b7983 */ /* 0x000f220000300800 */
        /* <DEDUP_REMOVED lines=29> */
[----:B------:R-:W3:Y:S11]  /*b7af0*/  LDL.LU.64 R4, [R1+0x46b0] ;  /* 0x0046b00001047983 */ /* 0x000ef60000300a00 */
[----:B------:R-:W-:Y:S10]  /*b7b00*/  @!UPT UIADD3 URZ, URZ, URZ, URZ ;  /* 0x0000003f3f3ff290 */ /* 0x000ff4000fffe03f */
[----:B------:R-:W-:Y:S01]  /*b7b10*/  STL.64 [R1+0x400], R12 ;  /* 0x0004000c01007387 */ /* 0x000fe20000100a00 */
[----:B------:R0:W-:Y:S03]  /*b7b20*/  STL.64 [R1+0x408], R14 ;  /* 0x0004080e01007387 */ /* 0x0001e60000100a00 */
[----:B0-----:R-:W2:Y:S01]  /*b7b30*/  LDL.LU.64 R14, [R1+0x46a8] ;  /* 0x0046a800010e7983 */ /* 0x001ea20000300a00 */
[----:B------:R-:W2:Y:S01]  /*b7b40*/  LDL.LU.64 R12, [R1+0x46a0] ;  /* 0x0046a000010c7983 */ /* 0x000ea20000300a00 */
[----:B------:R-:W-:Y:S02]  /*b7b50*/  MOV R24, R2 ;  /* 0x0000000200187202 */ /* 0x000fe40000000f00 */
[----:B------:R-:W-:-:S07]  /*b7b60*/  MOV R25, R0 ;  /* 0x0000000000197202 */ /* 0x000fce0000000f00 */
[C---:B--2---:R-:W-:Y:S01]  /*b7b70*/  HMMA.16816.F32.BF16 R24, R20.reuse, R24, R12 ;  /* 0x000000181418723c */ /* 0x044fe2000004180c */
[----:B------:R-:W2:Y:S01]  /*b7b80*/  LDL.LU R15, [R1+0x4698] ;  /* 0x00469800010f7983 */ /* 0x000ea20000300800 */
[----:B------:R-:W4:Y:S11]  /*b7b90*/  LDL.LU.64 R12, [R1+0x4690] ;  /* 0x00469000010c7983 */ /* 0x000f360000300a00 */
[----:B------:R-:W-:Y:S10]  /*b7ba0*/  @!UPT UIADD3 URZ, URZ, URZ, URZ ;  /* 0x0000003f3f3ff290 */ /* 0x000ff4000fffe03f */
[----:B------:R-:W-:Y:S01]  /*b7bb0*/  STL.64 [R1+0x3f0], R24 ;  /* 0x0003f01801007387 */ /* 0x000fe20000100a00 */
[----:B------:R-:W-:Y:S01]  /*b7bc0*/  STL.64 [R1+0x3f8], R26 ;  /* 0x0003f81a01007387 */ /* 0x000fe20000100a00 */
[C---:B---3--:R-:W-:Y:S02]  /*b7bd0*/  HMMA.16816.F32.BF16 R4, R20.reuse, R4, R16 ;  /* 0x000000041404723c */ /* 0x048fe40000041810 */
[----:B--2---:R-:W0:Y:S04]  /*b7be0*/  LDSM.16.M88.4 R24, [R15+0x45080] ;  /* 0x045080000f18783b */ /* 0x004e280000000200 */
[----:B------:R-:W-:Y:S01]  /*b7bf0*/  STL [R1+0x4618], R15 ;  /* 0x0046180f01007387 */ /* 0x000fe20000100800 */
        /* <DEDUP_REMOVED lines=12> */
[----:B------:R-:W4:Y:S02]  /*b7cc0*/  LDL.LU.64 R16, [R1+0x4680] ;  /* 0x0046800001107983 */ /* 0x000f240000300a00 */
        /* <DEDUP_REMOVED lines=25> */
[----:B------:R-:W2:Y:S11]  /*b7e60*/  LDL.LU.64 R16, [R1+0x4628] ;  /* 0x0046280001107983 */ /* 0x000eb60000300a00 */
[----:B------:R-:W-:Y:S10]  /*b7e70*/  @!UPT UIADD3 URZ, URZ, URZ, URZ ;  /* 0x0000003f3f3ff290 */ /* 0x000ff4000fffe03f */
[----:B------:R0:W-:Y:S01]  /*b7e80*/  STL.64 [R1+0x3a0], R4 ;  /* 0x0003a00401007387 */ /* 0x0001e20000100a00 */
[----:B------:R1:W-:Y:S03]  /*b7e90*/  STL.64 [R1+0x3a8], R6 ;  /* 0x0003a80601007387 */ /* 0x0003e60000100a00 */
[----:B0-----:R-:W1:Y:S01]  /*b7ea0*/  LDL.LU.64 R4, [R1+0x4620] ;  /* 0x0046200001047983 */ /* 0x001e620000300a00 */
[C---:B--2---:R-:W-:Y:S08]  /*b7eb0*/  HMMA.16816.F32.BF16 R12, R20.reuse, R16, R12 ;  /* 0x00000010140c723c */ /* 0x044ff0000004180c */
[C---:B-1----:R-:W-:Y:S01]  /*b7ec0*/  HMMA.16816.F32.BF16 R4, R20.reuse, R4, R8 ;  /* 0x000000041404723c */ /* 0x042fe20000041808 */
[----:B------:R-:W2:Y:S01]  /*b7ed0*/  LDL.LU R8, [R1+0x6e0] ;  /* 0x0006e00001087983 */ /* 0x000ea20000300800 */
[----:B------:R-:W-:Y:S11]  /*b7ee0*/  MOV R28, R17 ;  /* 0x00000011001c7202 */ /* 0x000ff60000000f00 */
[----:B------:R-:W-:Y:S10]  /*b7ef0*/  @!UPT UIADD3 URZ, URZ, URZ, URZ ;  /* 0x0000003f3f3ff290 */ /* 0x000ff4000fffe03f */
[----:B------:R0:W-:Y:S01]  /*b7f00*/  STL.64 [R1+0x390], R4 ;  /* 0x0003900401007387 */ /* 0x0001e20000100a00 */
[----:B------:R1:W-:Y:S02]  /*b7f10*/  STL.64 [R1+0x398], R6 ;  /* 0x0003980601007387 */ /* 0x0003e40000100a00 */
[----:B------:R-:W2:Y:S02]  /*b7f20*/  LDL.LU R9, [R1+0x6e4] ;  /* 0x0006e40001097983 */ /* 0x000ea40000300800 */
[----:B------:R-:W2:Y:S01]  /*b7f30*/  LDL.LU R10, [R1+0x6e8] ;  /* 0x0006e800010a7983 */ /* 0x000ea20000300800 */
[----:B------:R-:W2:Y:S04]  /*b7f40*/  LDL.LU R11, [R1+0x6ec] ;  /* 0x0006ec00010b7983 */ /* 0x000ea80000300800 */
[----:B0-----:R-:W4:Y:S01]  /*b7f50*/  LDL.LU R4, [R1+0x340] ;  /* 0x0003400001047983 */ /* 0x001f220000300800 */
[----:B------:R-:W4:Y:S02]  /*b7f60*/  LDL.LU R5, [R1+0x344] ;  /* 0x0003440001057983 */ /* 0x000f240000300800 */
[----:B-1----:R-:W4:Y:S02]  /*b7f70*/  LDL.LU R6, [R1+0x348] ;  /* 0x0003480001067983 */ /* 0x002f240000300800 */
[----:B------:R-:W4:Y:S01]  /*b7f80*/  LDL.LU R7, [R1+0x34c] ;  /* 0x00034c0001077983 */ /* 0x000f220000300800 */
[----:B------:R-:W-:Y:S01]  /*b7f90*/  STL.64 [R1+0x380], R12 ;  /* 0x0003800c01007387 */ /* 0x000fe20000100a00 */
[----:B------:R0:W-:Y:S03]  /*b7fa0*/  STL.64 [R1+0x388], R14 ;  /* 0x0003880e01007387 */ /* 0x0001e60000100a00 */
[----:B0-----:R-:W2:Y:S01]  /*b7fb0*/  LDL.LU R15, [R1+0x4618] ;  /* 0x00461800010f7983 */ /* 0x001ea20000300800 */
[----:B------:R-:W2:Y:S02]  /*b7fc0*/  LDL.LU.64 R12, [R1+0x4610] ;  /* 0x00461000010c7983 */ /* 0x000ea40000300a00 */
[----:B------:R-:W3:Y:S02]  /*b7fd0*/  LDL.LU.64 R16, [R1+0x4608] ;  /* 0x0046080001107983 */ /* 0x000ee40000300a00 */
[C---:B---3--:R-:W-:Y:S11]  /*b7fe0*/  HMMA.16816.F32.BF16 R24, R20.reuse, R16, R24 ;  /* 0x000000101418723c */ /* 0x048ff60000041818 */
[----:B------:R-:W-:Y:S11]  /*b7ff0*/  @!UPT UIADD3 URZ, URZ, URZ, URZ ;  /* 0x0000003f3f3ff290 */ /* 0x000ff6000fffe03f */
[----:B------:R-:W-:Y:S01]  /*b8000*/  @!UPT UIADD3 URZ, URZ, URZ, URZ ;  /* 0x0000003f3f3ff290 */ /* 0x000fe2000fffe03f */
[----:B------:R0:W-:Y:S01]  /*b8010*/  STL.64 [R1+0x370], R24 ;  /* 0x0003701801007387 */ /* 0x0001e20000100a00 */
[----:B------:R1:W-:Y:S03]  /*b8020*/  STL.64 [R1+0x378], R26 ;  /* 0x0003781a01007387 */ /* 0x0003e60000100a00 */
[----:B0-----:R-:W3:Y:S01]  /*b8030*/  LDL.LU R24, [R1+0x300] ;  /* 0x0003000001187983 */ /* 0x001ee20000300800 */
[----:B------:R-:W3:Y:S02]  /*b8040*/  LDL.LU R25, [R1+0x304] ;  /* 0x0003040001197983 */ /* 0x000ee40000300800 */
[----:B-1----:R-:W2:Y:S02]  /*b8050*/  LDL.LU R26, [R1+0x308] ;  /* 0x00030800011a7983 */ /* 0x002ea40000300800 */
        /* <DEDUP_REMOVED lines=9> */
[----:B0-----:R-:W2:Y:S04]  /*b80f0*/  LDL.64 R24, [R1+0xb0] ;  /* 0x0000b00001187983 */ /* 0x001ea80000100a00 */
[----:B--2---:R0:W-:Y:S04]  /*b8100*/  STL.64 [R1+0x45e0], R24 ;  /* 0x0045e01801007387 */ /* 0x0041e80000100a00 */
[----:B0-----:R-:W2:Y:S01]  /*b8110*/  LDL.64 R24, [R1+0xc0] ;  /* 0x0000c00001187983 */ /* 0x001ea20000100a00 */
[----:B------:R0:W-:Y:S03]  /*b8120*/  STL.64 [R1+0x4558], R16 ;  /* 0x0045581001007387 */ /* 0x0001e60000100a00 */
[----:B0-----:R-:W3:Y:S01]  /*b8130*/  LDL.64 R16, [R1+0x70] ;  /* 0x0000700001107983 */ /* 0x001ee20000100a00 */
        /* <DEDUP_REMOVED lines=8> */
[----:B0-----:R-:W2:Y:S05]  /*b81c0*/  LDL.64 R16, [R1+0x90] ;  /* 0x0000900001107983 */ /* 0x001eaa0000100a00 */
[----:B------:R-:W-:Y:S02]  /*b81d0*/  STL.64 [R1+0x730], R8 ;  /* 0x0007300801007387 */ /* 0x000fe40000100a00 */
[----:B------:R0:W-:Y:S02]  /*b81e0*/  STL.64 [R1+0x738], R10 ;  /* 0x0007380a01007387 */ /* 0x0001e40000100a00 */
[----:B0-----:R-:W3:Y:S01]  /*b81f0*/  LDL.LU.64 R10, [R1+0x4600] ;  /* 0x00460000010a7983 */ /* 0x001ee20000300a00 */
[----:B------:R-:W4:Y:S02]  /*b8200*/  LDL.LU.64 R8, [R1+0x45f8] ;  /* 0x0045f80001087983 */ /* 0x000f240000300a00 */
[----:B------:R-:W-:Y:S02]  /*b8210*/  STL [R1+0x44f4], R12 ;  /* 0x0044f40c01007387 */ /* 0x000fe40000100800 */
[----:B------:R-:W-:Y:S01]  /*b8220*/  STL [R1+0x44f0], R13 ;  /* 0x0044f00d01007387 */ /* 0x000fe20000100800 */
[----:B----4-:R-:W-:Y:S01]  /*b8230*/  HMMA.16816.F32.BF16 R20, R20, R8, R4 ;  /* 0x000000081414723c */ /* 0x010fe20000041804 */
        /* <DEDUP_REMOVED lines=9> */
[----:B---3--:R-:W-:Y:S01]  /*b82d0*/  STL.64 [R1+0x44e8], R10 ;  /* 0x0044e80a01007387 */ /* 0x008fe20000100a00 */
[----:B------:R0:W-:Y:S03]  /*b82e0*/  STL.64 [R1+0x44e0], R8 ;  /* 0x0044e00801007387 */ /* 0x0001e60000100a00 */
[----:B0-----:R-:W4:Y:S01]  /*b82f0*/  LDL.LU R8, [R1+0x330] ;  /* 0x0003300001087983 */ /* 0x001f220000300800 */
[----:B------:R-:W4:Y:S02]  /*b8300*/  LDL.LU R9, [R1+0x334] ;  /* 0x0003340001097983 */ /* 0x000f240000300800 */
[----:B------:R-:W4:Y:S02]  /*b8310*/  LDL.LU R10, [R1+0x338] ;  /* 0x00033800010a7983 */ /* 0x000f240000300800 */
[----:B------:R-:W4:Y:S01]  /*b8320*/  LDL.LU R11, [R1+0x33c] ;  /* 0x00033c00010b7983 */ /* 0x000f220000300800 */
[----:B------:R-:W-:Y:S01]  /*b8330*/  MOV R3, R25 ;  /* 0x0000001900037202 */ /* 0x000fe20000000f00 */
[C---:B----4-:R-:W-:Y:S11]  /*b8340*/  HMMA.16816.F32.BF16 R8, R4.reuse, R24, R8 ;  /* 0x000000180408723c */ /* 0x050ff60000041808 */
[----:B------:R-:W-:Y:S11]  /*b8350*/  @!UPT UIADD3 URZ, URZ, URZ, URZ ;  /* 0x0000003f3f3ff290 */ /* 0x000ff6000fffe03f */
[----:B------:R-:W-:Y:S01]  /*b8360*/  @!UPT UIADD3 URZ, URZ, URZ, URZ ;  /* 0x0000003f3f3ff290 */ /* 0x000fe2000fffe03f */
[----:B------:R0:W-:Y:S01]  /*b8370*/  STL.64 [R1+0x350], R8 ;  /* 0x0003500801007387 */ /* 0x0001e20000100a00 */
[----:B------:R-:W-:Y:S01]  /*b8380*/  STL.64 [R1+0x358], R10 ;  /* 0x0003580a01007387 */ /* 0x000fe20000100a00 */
[----:B0-----:R-:W-:Y:S02]  /*b8390*/  MOV R8, R24 ;  /* 0x0000001800087202 */ /* 0x001fe40000000f00 */
[----:B------:R-:W3:Y:S01]  /*b83a0*/  LDL.LU.64 R24, [R1+0x45e0] ;  /* 0x0045e00001187983 */ /* 0x000ee20000300a00 */
[----:B------:R-:W-:Y:S02]  /*b83b0*/  STL [R1+0x44fc], R3 ;  /* 0x0044fc0301007387 */ /* 0x000fe40000100800 */
[----:B------:R0:W-:Y:S02]  /*b83c0*/  STL [R1+0x44f8], R8 ;  /* 0x0044f80801007387 */ /* 0x0001e40000100800 */
        /* <DEDUP_REMOVED lines=8> */
[----:B------:R1:W-:Y:S02]  /*b8450*/  STL.64 [R1+0x348], R10 ;  /* 0x0003480a01007387 */ /* 0x0003e40000100a00 */
[----:B------:R-:W3:Y:S01]  /*b8460*/  LDL.LU.64 R26, [R1+0x45d8] ;  /* 0x0045d800011a7983 */ /* 0x000ee20000300a00 */
[----:B0-----:R-:W-:Y:S02]  /*b8470*/  MOV R9, R25 ;  /* 0x0000001900097202 */ /* 0x001fe40000000f00 */
[----:B-1----:R-:W-:Y:S02]  /*b8480*/  MOV R10, R24 ;  /* 0x00000018000a7202 */ /* 0x002fe40000000f00 */
[----:B------:R-:W3:Y:S01]  /*b8490*/  LDL.LU.64 R24, [R1+0x45d0] ;  /* 0x0045d00001187983 */ /* 0x000ee20000300a00 */
[----:B------:R0:W-:Y:S02]  /*b84a0*/  STL [R1+0x4518], R9 ;  /* 0x0045180901007387 */ /* 0x0001e40000100800 */
[----:B------:R-:W-:Y:S01]  /*b84b0*/  STL [R1+0x4500], R10 ;  /* 0x0045000a01007387 */ /* 0x000fe20000100800 */
[----:B0-----:R-:W3:Y:S02]  /*b84c0*/  LDL.64 R8, [R1+0xa0] ;  /* 0x0000a00001087983 */ /* 0x001ee40000100a00 */
        /* <DEDUP_REMOVED lines=8> */
[----:B------:R-:W-:-:S03]  /*b8550*/  MOV R14, R8 ;  /* 0x00000008000e7202 */ /* 0x000fc60000000f00 */
[----:B------:R-:W-:Y:S01]  /*b8560*/  STL [R1+0x4580], R11 ;  /* 0x0045800b01007387 */ /* 0x000fe20000100800 */
[----:B------:R-:W3:Y:S02]  /*b8570*/  LDL.64 R8, [R1+0x80] ;  /* 0x0000800001087983 */ /* 0x000ee40000100a00 */
[----:B------:R-:W-:Y:S01]  /*b8580*/  STL [R1+0x451c], R14 ;  /* 0x00451c0e01007387 */ /* 0x000fe20000100800 */
[C---:B--2---:R-:W-:Y:S11]  /*b8590*/  HMMA.16816.F32.BF16 R24, R4.reuse, R16, R24 ;  /* 0x000000100418723c */ /* 0x044ff60000041818 */
[----:B------:R-:W-:Y:S11]  /*b85a0*/  @!UPT UIADD3 URZ, URZ, URZ, URZ ;  /* 0x0000003f3f3ff290 */ /* 0x000ff6000fffe03f */
[----:B------:R-:W-:Y:S01]  /*b85b0*/  @!UPT UIADD3 URZ, URZ, URZ, URZ ;  /* 0x0000003f3f3ff290 */ /* 0x000fe2000fffe03f */
[----:B------:R0:W-:Y:S01]  /*b85c0*/  STL.64 [R1+0x320], R24 ;  /* 0x0003201801007387 */ /* 0x0001e20000100a00 */
[----:B------:R-:W-:Y:S02]  /*b85d0*/  STL.64 [R1+0x328], R26 ;  /* 0x0003281a01007387 */ /* 0x000fe40000100a00 */
[----:B------:R-:W3:Y:S02]  /*b85e0*/  LDL.LU.64 R18, [R1+0x45b8] ;  /* 0x0045b80001127983 */ /* 0x000ee40000300a00 */
[----:B0-----:R-:W-:Y:S01]  /*b85f0*/  IMAD.MOV.U32 R25, RZ, RZ, R16 ;  /* 0x000000ffff197224 */ /* 0x001fe200078e0010 */
[----:B------:R-:W-:Y:S02]  /*b8600*/  MOV R24, R17 ;  /* 0x0000001100187202 */ /* 0x000fe40000000f00 */
[----:B------:R-:W3:Y:S02]  /*b8610*/  LDL.LU.64 R16, [R1+0x45b0] ;  /* 0x0045b00001107983 */ /* 0x000ee40000300a00 */
[----:B---3--:R-:W-:Y:S11]  /*b8620*/  HMMA.16816.F32.BF16 R16, R4, R8, R16 ;  /* 0x000000080410723c */ /* 0x008ff60000041810 */
[----:B------:R-:W-:Y:S11]  /*b8630*/  @!UPT UIADD3 URZ, URZ, URZ, URZ ;  /* 0x0000003f3f3ff290 */ /* 0x000ff6000fffe03f */
[----:B------:R-:W-:Y:S01]  /*b8640*/  @!UPT UIADD3 URZ, URZ, URZ, URZ ;  /* 0x0000003f3f3ff290 */ /* 0x000fe2000fffe03f */
[----:B------:R0:W-:Y:S01]  /*b8650*/  STL.64 [R1+0x310], R16 ;  /* 0x0003101001007387 */ /* 0x0001e20000100a00 */
[----:B------:R-:W-:Y:S03]  /*b8660*/  STL.64 [R1+0x318], R18 ;  /* 0x0003181201007387 */ /* 0x000fe60000100a00 */
[----:B0-----:R-:W2:Y:S01]  /*b8670*/  LDL.LU.64 R16, [R1+0x45a8] ;  /* 0x0045a80001107983 */ /* 0x001ea20000300a00 */
[----:B------:R-:W-:Y:S02]  /*b8680*/  MOV R27, R8 ;  /* 0x00000008001b7202 */ /* 0x000fe40000000f00 */
[----:B------:R-:W-:-:S05]  /*b8690*/  MOV R26, R9 ;  /* 0x00000009001a7202 */ /* 0x000fca0000000f00 */
[----:B------:R-:W-:Y:S01]  /*b86a0*/  STL.64 [R1+0x4510], R26 ;  /* 0x0045101a01007387 */ /* 0x000fe20000100a00 */
[----:B------:R0:W-:Y:S01]  /*b86b0*/  STL.64 [R1+0x4508], R24 ;  /* 0x0045081801007387 */ /* 0x0001e20000100a00 */
[C---:B--2---:R-:W-:Y:S01]  /*b86c0*/  HMMA.16816.F32.BF16 R8, R4.reuse, R16, R20 ;  /* 0x000000100408723c */ /* 0x044fe20000041814 */
[----:B------:R-:W-:Y:S02]  /*b86d0*/  MOV R2, R16 ;  /* 0x0000001000027202 */ /* 0x000fe40000000f00 */
[----:B------:R-:W-:Y:S01]  /*b86e0*/  MOV R0, R17 ;  /* 0x0000001100007202 */ /* 0x000fe20000000f00 */
[----:B------:R-:W1:Y:S11]  /*b86f0*/  LDSM.16.M88.4 R20, [R15+0x46080] ;  /* 0x046080000f14783b */ /* 0x000e760000000200 */
[----:B------:R-:W-:Y:S08]  /*b8700*/  @!UPT UIADD3 URZ, URZ, URZ, URZ ;  /* 0x0000003f3f3ff290 */ /* 0x000ff0000fffe03f */
[----:B------:R-:W-:Y:S01]  /*b8710*/  STL.64 [R1+0x300], R8 ;  /* 0x0003000801007387 */ /* 0x000fe20000100a00 */
[----:B------:R-:W-:Y:S02]  /*b8720*/  STL.64 [R1+0x308], R10 ;  /* 0x0003080a01007387 */ /* 0x000fe40000100a00 */
[----:B0-----:R-:W2:Y:S02]  /*b8730*/  LDL.LU R24, [R1+0x660] ;  /* 0x0006600001187983 */ /* 0x001ea40000300800 */
        /* <DEDUP_REMOVED lines=25> */
[----:B------:R-:W-:Y:S01]  /*b88d0*/  STL.64 [R1+0x4568], R18 ;  /* 0x0045681201007387 */ /* 0x000fe20000100a00 */
[----:B----4-:R0:W-:Y:S03]  /*b88e0*/  STL.64 [R1+0x4560], R16 ;  /* 0x0045601001007387 */ /* 0x0101e60000100a00 */
[----:B0-----:R-:W4:Y:S04]  /*b88f0*/  LDL.64 R16, [R1+0x30] ;  /* 0x0000300001107983 */ /* 0x001f280000100a00 */
[----:B----4-:R0:W-:Y:S04]  /*b8900*/  STL.64 [R1+0x4578], R16 ;  /* 0x0045781001007387 */ /* 0x0101e80000100a00 */
[----:B0-----:R-:W4:Y:S04]  /*b8910*/  LDL.64 R16, [R1+0x40] ;  /* 0x0000400001107983 */ /* 0x001f280000100a00 */
[----:B----4-:R0:W-:Y:S04]  /*b8920*/  STL.64 [R1+0x4598], R16 ;  /* 0x0045981001007387 */ /* 0x0101e80000100a00 */
[----:B0-----:R-:W4:Y:S01]  /*b8930*/  LDL.LU R16, [R1+0x6c0] ;  /* 0x0006c00001107983 */ /* 0x001f220000300800 */
[----:B------:R-:W4:Y:S02]  /*b8940*/  LDL.LU R17, [R1+0x6c4] ;  /* 0x0006c40001117983 */ /* 0x000f240000300800 */
[----:B------:R-:W4:Y:S02]  /*b8950*/  LDL.LU R18, [R1+0x6c8] ;  /* 0x0006c80001127983 */ /* 0x000f240000300800 */
[----:B------:R-:W4:Y:S01]  /*b8960*/  LDL.LU R19, [R1+0x6cc] ;  /* 0x0006cc0001137983 */ /* 0x000f220000300800 */
[----:B---3--:R-:W-:Y:S01]  /*b8970*/  STL.64 [R1+0x4538], R26 ;  /* 0x0045381a01007387 */ /* 0x008fe20000100a00 */
[----:B------:R0:W-:Y:S03]  /*b8980*/  STL.64 [R1+0x4530], R24 ;  /* 0x0045301801007387 */ /* 0x0001e60000100a00 */
[----:B0-----:R-:W3:Y:S04]  /*b8990*/  LDL.64 R24, [R1+0x10] ;  /* 0x0000100001187983 */ /* 0x001ee80000100a00 */
[----:B---3--:R0:W-:Y:S04]  /*b89a0*/  STL.64 [R1+0x4550], R24 ;  /* 0x0045501801007387 */ /* 0x0081e80000100a00 */
[----:B0-----:R-:W3:Y:S04]  /*b89b0*/  LDL.64 R24, [R1+0x20] ;  /* 0x0000200001187983 */ /* 0x001ee80000100a00 */
[----:B---3--:R0:W-:Y:S04]  /*b89c0*/  STL.64 [R1+0x4570], R24 ;  /* 0x0045701801007387 */ /* 0x0081e80000100a00 */
[----:B0-----:R-:W3:Y:S01]  /*b89d0*/  LDL.LU R24, [R1+0x6a0] ;  /* 0x0006a00001187983 */ /* 0x001ee20000300800 */
[----:B------:R-:W3:Y:S02]  /*b89e0*/  LDL.LU R25, [R1+0x6a4] ;  /* 0x0006a40001197983 */ /* 0x000ee40000300800 */
[----:B------:R-:W3:Y:S02]  /*b89f0*/  LDL.LU R26, [R1+0x6a8] ;  /* 0x0006a800011a7983 */ /* 0x000ee40000300800 */
[----:B------:R-:W3:Y:S01]  /*b8a00*/  LDL.LU R27, [R1+0x6ac] ;  /* 0x0006ac00011b7983 */ /* 0x000ee20000300800 */
[----:B-1----:R-:W-:Y:S01]  /*b8a10*/  STL.64 [R1+0x4398], R22 ;  /* 0x0043981601007387 */ /* 0x002fe20000100a00 */
[----:B------:R0:W-:Y:S03]  /*b8a20*/  STL.64 [R1+0x4390], R20 ;  /* 0x0043901401007387 */ /* 0x0001e60000100a00 */
        /* <DEDUP_REMOVED lines=8> */
[----:B------:R-:W2:Y:S02]  /*b8ab0*/  LDL.LU R20, [R1+0x5d0] ;  /* 0x0005d00001147983 */ /* 0x000ea40000300800 */
[----:B------:R-:W2:Y:S02]  /*b8ac0*/  LDL.LU R21, [R1+0x5d4] ;  /* 0x0005d40001157983 */ /* 0x000ea40000300800 */
[----:B------:R-:W2:Y:S01]  /*b8ad0*/  LDL.LU R22, [R1+0x5d8] ;  /* 0x0005d80001167983 */ /* 0x000ea20000300800 */
[----:B------:R-:W2:Y:S01]  /*b8ae0*/  LDL.LU R23, [R1+0x5dc] ;  /* 0x0005dc0001177983 */ /* 0x000ea20000300800 */
[----:B----4-:R-:W-:Y:S03]  /*b8af0*/  HMMA.16816.F32.BF16 R16, R4, R8, R16 ;  /* 0x000000080410723c */ /* 0x010fe60000041810 */
[----:B--2---:R-:W-:Y:S01]  /*b8b00*/  STL.64 [R1+0x43a8], R22 ;  /* 0x0043a81601007387 */ /* 0x004fe20000100a00 */
[----:B------:R0:W-:Y:S03]  /*b8b10*/  STL.64 [R1+0x43a0], R20 ;  /* 0x0043a01401007387 */ /* 0x0001e60000100a00 */
[----:B0-----:R-:W2:Y:S01]  /*b8b20*/  LDL R20, [R1] ;  /* 0x0000000001147983 */ /* 0x001ea20000100800 */
[----:B------:R-:W-:-:S02]  /*b8b30*/  MOV R23, R8 ;  /* 0x0000000800177202 */ /* 0x000fc40000000f00 */
[----:B------:R-:W-:Y:S11]  /*b8b40*/  MOV R22, R9 ;  /* 0x0000000900167202 */ /* 0x000ff60000000f00 */
[----:B------:R-:W-:Y:S02]  /*b8b50*/  @!UPT UIADD3 URZ, URZ, URZ, URZ ;  /* 0x0000003f3f3ff290 */ /* 0x000fe4000fffe03f */
[----:B------:R0:W-:Y:S01]  /*b8b60*/  STL.64 [R1+0x720], R16 ;  /* 0x0007201001007387 */ /* 0x0001e20000100a00 */
[----:B------:R-:W-:Y:S03]  /*b8b70*/  STL.64 [R1+0x728], R18 ;  /* 0x0007281201007387 */ /* 0x000fe60000100a00 */
[----:B0-----:R-:W4:Y:S01]  /*b8b80*/  LDL.LU.64 R16, [R1+0x4598] ;  /* 0x0045980001107983 */ /* 0x001f220000300a00 */
[----:B------:R-:W4:Y:S02]  /*b8b90*/  LDL.LU.64 R10, [R1+0x4590] ;  /* 0x00459000010a7983 */ /* 0x000f240000300a00 */
[----:B------:R-:W4:Y:S01]  /*b8ba0*/  LDL.LU.64 R8, [R1+0x4588] ;  /* 0x0045880001087983 */ /* 0x000f220000300a00 */
[----:B------:R-:W-:Y:S01]  /*b8bb0*/  MOV R21, R28 ;  /* 0x0000001c00157202 */ /* 0x000fe20000000f00 */
[----:B------:R-:W-:Y:S04]  /*b8bc0*/  STL.64 [R1+0x4548], R22 ;  /* 0x0045481601007387 */ /* 0x000fe80000100a00 */
[----:B--2---:R0:W-:Y:S04]  /*b8bd0*/  STL.64 [R1+0x4540], R20 ;  /* 0x0045401401007387 */ /* 0x0041e80000100a00 */
[----:B0-----:R-:W2:Y:S01]  /*b8be0*/  LDL.LU R20, [R1+0x680] ;  /* 0x0006800001147983 */ /* 0x001ea20000300800 */
[----:B------:R-:W2:Y:S02]  /*b8bf0*/  LDL.LU R21, [R1+0x684] ;  /* 0x0006840001157983 */ /* 0x000ea40000300800 */
[----:B------:R-:W2:Y:S02]  /*b8c00*/  LDL.LU R22, [R1+0x688] ;  /* 0x0006880001167983 */ /* 0x000ea40000300800 */
[----:B------:R-:W2:Y:S01]  /*b8c10*/  LDL.LU R23, [R1+0x68c] ;  /* 0x00068c0001177983 */ /* 0x000ea20000300800 */
[C---:B----4-:R-:W-:Y:S01]  /*b8c20*/  HMMA.16816.F32.BF16 R8, R4.reuse, R16, R8 ;  /* 0x000000100408723c */ /* 0x050fe20000041808 */
[----:B------:R-:W-:Y:S11]  /*b8c30*/  MOV R12, R17 ;  /* 0x00000011000c7202 */ /* 0x000ff60000000f00 */
[----:B------:R-:W-:Y:S11]  /*b8c40*/  @!UPT UIADD3 URZ, URZ, URZ, URZ ;  /* 0x0000003f3f3ff290 */ /* 0x000ff6000fffe03f */
[----:B------:R0:W-:Y:S01]  /*b8c50*/  STL.64 [R1+0x710], R8 ;  /* 0x0007100801007387 */ /* 0x0001e20000100a00 */
[----:B------:R1:W-:Y:S01]  /*b8c60*/  STL.64 [R1+0x718], R10 ;  /* 0x0007180a01007387 */ /* 0x0003e20000100a00 */
[----:B0-----:R-:W-:Y:S02]  /*b8c70*/  MOV R8, R16 ;  /* 0x0000001000087202 */ /* 0x001fe40000000f00 */
[----:B-1----:R-:W4:Y:S01]  /*b8c80*/  LDL.LU R11, [R1+0x4580] ;  /* 0x00458000010b7983 */ /* 0x002f220000300800 */
[----:B------:R-:W3:Y:S02]  /*b8c90*/  LDL.LU.64 R16, [R1+0x4578] ;  /* 0x0045780001107983 */ /* 0x000ee40000300a00 */
[C---:B---3--:R-:W-:Y:S01]  /*b8ca0*/  HMMA.16816.F32.BF16 R24, R4.reuse, R16, R24 ;  /* 0x000000100418723c */ /* 0x048fe20000041818 */
[----:B------:R-:W-:Y:S01]  /*b8cb0*/  MOV R10, R16 ;  /* 0x00000010000a7202 */ /* 0x000fe20000000f00 */
[----:B------:R-:W-:Y:S11]  /*b8cc0*/  IMAD.MOV.U32 R3, RZ, RZ, R17 ;  /* 0x000000ffff037224 */ /* 0x000ff600078e0011 */
[----:B------:R-:W-:Y:S10]  /*b8cd0*/  @!UPT UIADD3 URZ, URZ, URZ, URZ ;  /* 0x0000003f3f3ff290 */ /* 0x000ff4000fffe03f */
[----:B------:R0:W-:Y:S01]  /*b8ce0*/  STL.64 [R1+0x700], R24 ;  /* 0x0007001801007387 */ /* 0x0001e20000100a00 */
[----:B------:R-:W-:Y:S03]  /*b8cf0*/  STL.64 [R1+0x708], R26 ;  /* 0x0007081a01007387 */ /* 0x000fe60000100a00 */
[----:B0-----:R-:W3:Y:S01]  /*b8d00*/  LDL.LU.64 R24, [R1+0x4570] ;  /* 0x0045700001187983 */ /* 0x001ee20000300a00 */
[----:B------:R-:W3:Y:S02]  /*b8d10*/  LDL.LU.64 R18, [R1+0x4568] ;  /* 0x0045680001127983 */ /* 0x000ee40000300a00 */
[----:B------:R-:W3:Y:S02]  /*b8d20*/  LDL.LU.64 R16, [R1+0x4560] ;  /* 0x0045600001107983 */ /* 0x000ee40000300a00 */
[----:B------:R-:W2:Y:S01]  /*b8d30*/  LDL R28, [R1+0x2784] ;  /* 0x00278400011c7983 */ /* 0x000ea20000100800 */
        /* <DEDUP_REMOVED lines=27> */
[----:B0-----:R-:W-:Y:S02]  /*b8ef0*/  MOV R20, R14 ;  /* 0x0000000e00147202 */ /* 0x001fe40000000f00 */
[----:B------:R-:W-:Y:S01]  /*b8f00*/  MOV R21, R9 ;  /* 0x0000000900157202 */ /* 0x000fe20000000f00 */
[----:B------:R-:W2:Y:S01]  /*b8f10*/  LDL.LU R14, [R1+0x451c] ;  /* 0x00451c00010e7983 */ /* 0x000ea20000300800 */
[----:B------:R-:W2:Y:S03]  /*b8f20*/  LDL.LU R9, [R1+0x4518] ;  /* 0x0045180001097983 */ /* 0x000ea60000300800 */
[----:B------:R0:W-:Y:S02]  /*b8f30*/  STL.64 [R1+0x43d0], R20 ;  /* 0x0043d01401007387 */ /* 0x0001e40000100a00 */
[----:B0-----:R-:W-:-:S02]  /*b8f40*/  MOV R20, R19 ;  /* 0x0000001300147202 */ /* 0x001fc40000000f00 */
[----:B------:R-:W-:Y:S01]  /*b8f50*/  MOV R21, R18 ;  /* 0x0000001200157202 */ /* 0x000fe20000000f00 */
[----:B---3--:R-:W-:Y:S11]  /*b8f60*/  HMMA.16816.F32.BF16 R24, R4, R16, R24 ;  /* 0x000000100418723c */ /* 0x008ff60000041818 */
        /* <DEDUP_REMOVED lines=30> */
[----:B------:R0:W-:Y:S02]  /*b9150*/  STL.64 [R1+0x4430], R20 ;  /* 0x0044301401007387 */ /* 0x0001e40000100a00 */
        /* <DEDUP_REMOVED lines=9> */
[----:B------:R0:W-:Y:S03]  /*b91f0*/  STL.64 [R1+0x4448], R20 ;  /* 0x0044481401007387 */ /* 0x0001e60000100a00 */
[----:B0-----:R-:W2:Y:S01]  /*b9200*/  LDL.LU R20, [R1+0x270] ;  /* 0x0002700001147983 */ /* 0x001ea20000300800 */
[----:B------:R-:W2:Y:S02]  /*b9210*/  LDL.LU R21, [R1+0x274] ;  /* 0x0002740001157983 */ /* 0x000ea40000300800 */
[----:B------:R-:W2:Y:S02]  /*b9220*/  LDL.LU R22, [R1+0x278] ;  /* 0x0002780001167983 */ /* 0x000ea40000300800 */
[----:B------:R-:W2:Y:S02]  /*b9230*/  LDL.LU R23, [R1+0x27c] ;  /* 0x00027c0001177983 */ /* 0x000ea40000300800 */
[----:B--2---:R-:W-:Y:S01]  /*b9240*/  STL.64 [R1+0x4458], R22 ;  /* 0x0044581601007387 */ /* 0x004fe20000100a00 */
[----:B------:R3:W-:Y:S02]  /*b9250*/  STL.64 [R1+0x4450], R20 ;  /* 0x0044501401007387 */ /* 0x0007e40000100a00 */
[----:B---3--:R-:W-:-:S02]  /*b9260*/  MOV R20, R27 ;  /* 0x0000001b00147202 */ /* 0x008fc40000000f00 */
[----:B------:R-:W-:-:S05]  /*b9270*/  MOV R21, R26 ;  /* 0x0000001a00157202 */ /* 0x000fca0000000f00 */
[----:B------:R-:W-:Y:S01]  /*b9280*/  STL.64 [R1+0x4470], R20 ;  /* 0x0044701401007387 */ /* 0x000fe20000100a00 */
[----:B------:R-:W-:Y:S02]  /*b9290*/  STL.64 [R1+0x43f8], R18 ;  /* 0x0043f81201007387 */ /* 0x000fe40000100a00 */
[----:B------:R0:W-:Y:S02]  /*b92a0*/  STL.64 [R1+0x43f0], R16 ;  /* 0x0043f01001007387 */ /* 0x0001e40000100a00 */
        /* <DEDUP_REMOVED lines=15> */
[----:B------:R0:W-:Y:S02]  /*b93a0*/  STL.64 [R1+0x44a0], R20 ;  /* 0x0044a01401007387 */ /* 0x0001e40000100a00 */
[----:B0-----:R-:W-:Y:S02]  /*b93b0*/  MOV R20, R10 ;  /* 0x0000000a00147202 */ /* 0x001fe40000000f00 */
[----:B------:R-:W-:-:S05]  /*b93c0*/  MOV R21, R9 ;  /* 0x0000000900157202 */ /* 0x000fca0000000f00 */
[----:B------:R-:W-:Y:S04]  /*b93d0*/  STL.64 [R1+0x44b8], R20 ;  /* 0x0044b81401007387 */ /* 0x000fe80000100a00 */
        /* <DEDUP_REMOVED lines=14> */
[----:B------:R-:W4:Y:S01]  /*b94c0*/  LDL.LU R26, [R1+0x2d8] ;  /* 0x0002d800011a7983 */ /* 0x000f220000300800 */
[----:B------:R-:W-:Y:S01]  /*b94d0*/  MOV R20, R8 ;  /* 0x0000000800147202 */ /* 0x000fe20000000f00 */
[----:B------:R-:W4:Y:S01]  /*b94e0*/  LDL.LU R27, [R1+0x2dc] ;  /* 0x0002dc00011b7983 */ /* 0x000f220000300800 */
[----:B------:R-:W4:Y:S02]  /*b94f0*/  LDL.LU R8, [R1+0x650] ;  /* 0x0006500001087983 */ /* 0x000f240000300800 */
[----:B------:R-:W4:Y:S02]  /*b9500*/  LDL.LU R9, [R1+0x654] ;  /* 0x0006540001097983 */ /* 0x000f240000300800 */
[----:B------:R-:W4:Y:S01]  /*b9510*/  LDL.LU R10, [R1+0x658] ;  /* 0x00065800010a7983 */ /* 0x000f220000300800 */
[----:B------:R-:W4:Y:S04]  /*b9520*/  LDL.LU R11, [R1+0x65c] ;  /* 0x00065c00010b7983 */ /* 0x000f280000300800 */
        /* <DEDUP_REMOVED lines=34> */
[----:B------:R-:W4:Y:S01]  /*b9750*/  LDL.LU.64 R8, [R1+0x44e0] ;  /* 0x0044e00001087983 */ /* 0x000f220000300a00 */
[----:B------:R-:W-:Y:S01]  /*b9760*/  MOV R21, R3 ;  /* 0x0000000300157202 */ /* 0x000fe20000000f00 */
[----:B----4-:R-:W-:Y:S01]  /*b9770*/  HMMA.16816.F32.BF16 R4, R4, R8, R24 ;  /* 0x000000080404723c */ /* 0x010fe20000041818 */
[----:B------:R-:W2:Y:S01]  /*b9780*/  LDL.LU.64 R26, [R1+0x44d8] ;  /* 0x0044d800011a7983 */ /* 0x000ea20000300a00 */
[----:B------:R-:W2:Y:S11]  /*b9790*/  LDL.LU.64 R24, [R1+0x44d0] ;  /* 0x0044d00001187983 */ /* 0x000eb60000300a00 */
[----:B------:R-:W-:Y:S10]  /*b97a0*/  @!UPT UIADD3 URZ, URZ, URZ, URZ ;  /* 0x0000003f3f3ff290 */ /* 0x000ff4000fffe03f */
[----:B------:R-:W-:Y:S01]  /*b97b0*/  STL.64 [R1+0x2e0], R4 ;  /* 0x0002e00401007387 */ /* 0x000fe20000100a00 */
[----:B------:R-:W-:Y:S01]  /*b97c0*/  STL.64 [R1+0x2e8], R6 ;  /* 0x0002e80601007387 */ /* 0x000fe20000100a00 */
        /* <DEDUP_REMOVED lines=34> */
[----:B0-----:R-:W4:Y:S01]  /*b99f0*/  LDL.LU.64 R22, [R1+0x4458] ;  /* 0x0044580001167983 */ /* 0x001f220000300a00 */
[----:B------:R-:W4:Y:S01]  /*b9a00*/  LDL.LU.64 R20, [R1+0x4450] ;  /* 0x0044500001147983 */ /* 0x000f220000300a00 */
[----:B------:R-:W-:Y:S01]  /*b9a10*/  MOV R4, R2 ;  /* 0x0000000200047202 */ /* 0x000fe20000000f00 */
[----:B------:R-:W-:-:S07]  /*b9a20*/  IMAD.MOV.U32 R5, RZ, RZ, R0 ;  /* 0x000000ffff057224 */ /* 0x000fce00078e0000 */
[C---:B----4-:R-:W-:Y:S01]  /*b9a30*/  HMMA.16816.F32.BF16 R4, R24.reuse, R4, R20 ;  /* 0x000000041804723c */ /* 0x050fe20000041814 */
[----:B------:R-:W2:Y:S11]  /*b9a40*/  LDL.LU.64 R20, [R1+0x4448] ;  /* 0x0044480001147983 */ /* 0x000eb60000300a00 */
[----:B------:R-:W-:Y:S11]  /*b9a50*/  @!UPT UIADD3 URZ, URZ, URZ, URZ ;  /* 0x0000003f3f3ff290 */ /* 0x000ff6000fffe03f */
[----:B------:R-:W-:Y:S01]  /*b9a60*/  STL.64 [R1+0x650], R4 ;  /* 0x0006500401007387 */ /* 0x000fe20000100a00 */
[----:B------:R-:W-:Y:S02]  /*b9a70*/  STL.64 [R1+0x658], R6 ;  /* 0x0006580601007387 */ /* 0x000fe40000100a00 */
[----:B------:R-:W0:Y:S02]  /*b9a80*/  LDSM.16.M88.4 R4, [R15+0x47080] ;  /* 0x047080000f04783b */ /* 0x000e240000000200 */
[----:B0-----:R-:W-:Y:S02]  /*b9a90*/  STL.64 [R1+0x42a8], R6 ;  /* 0x0042a80601007387 */ /* 0x001fe40000100a00 */
        /* <DEDUP_REMOVED lines=63> */
[----:B------:R4:W-:Y:S02]  /*b9e90*/  STL.64 [R1+0x4328], R16 ;  /* 0x0043281001007387 */ /* 0x0009e40000100a00 */
[C---:B----4-:R-:W-:Y:S02]  /*b9ea0*/  HMMA.16816.F32.BF16 R16, R24.reuse, R12, R4 ;  /* 0x0000000c1810723c */ /* 0x050fe40000041804 */
[----:B------:R-:W4:Y:S11]  /*b9eb0*/  LDL.LU R4, [R1+0x250] ;  /* 0x0002500001047983 */ /* 0x000f360000300800 */
[----:B------:R-:W-:Y:S10]  /*b9ec0*/  @!UPT UIADD3 URZ, URZ, URZ, URZ ;  /* 0x0000003f3f3ff290 */ /* 0x000ff4000fffe03f */
[----:B------:R0:W-:Y:S01]  /*b9ed0*/  STL.64 [R1+0x5c0], R16 ;  /* 0x0005c01001007387 */ /* 0x0001e20000100a00 */
[----:B------:R-:W-:Y:S02]  /*b9ee0*/  STL.64 [R1+0x5c8], R18 ;  /* 0x0005c81201007387 */ /* 0x000fe40000100a00 */
[----:B------:R-:W4:Y:S02]  /*b9ef0*/  LDL.LU R5, [R1+0x254] ;  /* 0x0002540001057983 */ /* 0x000f240000300800 */
[----:B------:R-:W4:Y:S01]  /*b9f00*/  LDL.LU R6, [R1+0x258] ;  /* 0x0002580001067983 */ /* 0x000f220000300800 */
[----:B------:R-:W4:Y:S04]  /*b9f10*/  LDL.LU R7, [R1+0x25c] ;  /* 0x00025c0001077983 */ /* 0x000f280000300800 */
[----:B0-----:R-:W2:Y:S04]  /*b9f20*/  LDL.LU.64 R16, [R1+0x70] ;  /* 0x0000700001107983 */ /* 0x001ea80000300a00 */
[----:B--2---:R0:W-:Y:S04]  /*b9f30*/  STL.64 [R1+0x4358], R16 ;  /* 0x0043581001007387 */ /* 0x0041e80000100a00 */
[----:B0-----:R-:W2:Y:S01]  /*b9f40*/  LDL.LU R16, [R1+0x210] ;  /* 0x0002100001107983 */ /* 0x001ea20000300800 */
[----:B------:R-:W2:Y:S02]  /*b9f50*/  LDL.LU R17, [R1+0x214] ;  /* 0x0002140001117983 */ /* 0x000ea40000300800 */
[----:B------:R-:W2:Y:S02]  /*b9f60*/  LDL.LU R18, [R1+0x218] ;  /* 0x0002180001127983 */ /* 0x000ea40000300800 */
[----:B------:R-:W2:Y:S02]  /*b9f70*/  LDL.LU R19, [R1+0x21c] ;  /* 0x00021c0001137983 */ /* 0x000ea40000300800 */
[----:B--2---:R-:W-:Y:S01]  /*b9f80*/  STL.64 [R1+0x4368], R18 ;  /* 0x0043681201007387 */ /* 0x004fe20000100a00 */
[----:B------:R0:W-:Y:S03]  /*b9f90*/  STL.64 [R1+0x4360], R16 ;  /* 0x0043601001007387 */ /* 0x0001e60000100a00 */
[----:B0-----:R-:W2:Y:S04]  /*b9fa0*/  LDL.LU.64 R16, [R1+0x90] ;  /* 0x0000900001107983 */ /* 0x001ea80000300a00 */
[----:B--2---:R0:W-:Y:S04]  /*b9fb0*/  STL.64 [R1+0x4380], R16 ;  /* 0x0043801001007387 */ /* 0x0041e80000100a00 */
[----:B0-----:R-:W2:Y:S04]  /*b9fc0*/  LDL.LU.64 R16, [R1+0xa0] ;  /* 0x0000a00001107983 */ /* 0x001ea80000300a00 */
[----:B--2---:R0:W-:Y:S04]  /*b9fd0*/  STL.64 [R1+0x4388], R16 ;  /* 0x0043881001007387 */ /* 0x0041e80000100a00 */
[----:B0-----:R-:W4:Y:S01]  /*b9fe0*/  LDL.LU.64 R16, [R1+0xc0] ;  /* 0x0000c00001107983 */ /* 0x001f220000300a00 */
[----:B------:R0:W-:Y:S02]  /*b9ff0*/  STL [R1+0x42cc], R12 ;  /* 0x0042cc0c01007387 */ /* 0x0001e40000100800 */
[----:B------:R1:W-:Y:S01]  /*ba000*/  STL [R1+0x42c8], R13 ;  /* 0x0042c80d01007387 */ /* 0x0003e20000100800 */
[----:B0-----:R-:W2:Y:S01]  /*ba010*/  LDL.LU R12, [R1+0x200] ;  /* 0x00020000010c7983 */ /* 0x001ea20000300800 */
[----:B-1----:R-:W2:Y:S02]  /*ba020*/  LDL.LU R13, [R1+0x204] ;  /* 0x00020400010d7983 */ /* 0x002ea40000300800 */
        /* <DEDUP_REMOVED lines=13> */
[----:B0-----:R-:W2:Y:S01]  /*ba100*/  LDL.LU.64 R24, [R1+0xb0] ;  /* 0x0000b00001187983 */ /* 0x001ea20000300a00 */
[----:B---3--:R-:W-:Y:S02]  /*ba110*/  STL.64 [R1+0x42b8], R10 ;  /* 0x0042b80a01007387 */ /* 0x008fe40000100a00 */
[----:B------:R0:W-:Y:S02]  /*ba120*/  STL.64 [R1+0x42b0], R8 ;  /* 0x0042b00801007387 */ /* 0x0001e40000100a00 */
[----:B0-----:R-:W3:Y:S01]  /*ba130*/  LDL.LU R8, [R1+0x230] ;  /* 0x0002300001087983 */ /* 0x001ee20000300800 */
[----:B------:R-:W3:Y:S02]  /*ba140*/  LDL.LU R9, [R1+0x234] ;  /* 0x0002340001097983 */ /* 0x000ee40000300800 */
[----:B------:R-:W3:Y:S02]  /*ba150*/  LDL.LU R10, [R1+0x238] ;  /* 0x00023800010a7983 */ /* 0x000ee40000300800 */
[----:B------:R-:W3:Y:S01]  /*ba160*/  LDL.LU R11, [R1+0x23c] ;  /* 0x00023c00010b7983 */ /* 0x000ee20000300800 */
[C---:B----4-:R-:W-:Y:S11]  /*ba170*/  HMMA.16816.F32.BF16 R4, R20.reuse, R16, R4 ;  /* 0x000000101404723c */ /* 0x050ff60000041804 */
[----:B------:R-:W-:Y:S11]  /*ba180*/  @!UPT UIADD3 URZ, URZ, URZ, URZ ;  /* 0x0000003f3f3ff290 */ /* 0x000ff6000fffe03f */
[----:B------:R-:W-:Y:S01]  /*ba190*/  @!UPT UIADD3 URZ, URZ, URZ, URZ ;  /* 0x0000003f3f3ff290 */ /* 0x000fe2000fffe03f */
[----:B------:R0:W-:Y:S01]  /*ba1a0*/  STL.64 [R1+0x2c0], R4 ;  /* 0x0002c00401007387 */ /* 0x0001e20000100a00 */
[----:B------:R-:W-:Y:S01]  /*ba1b0*/  STL.64 [R1+0x2c8], R6 ;  /* 0x0002c80601007387 */ /* 0x000fe20000100a00 */
[----:B0-----:R-:W-:Y:S02]  /*ba1c0*/  MOV R4, R17 ;  /* 0x0000001100047202 */ /* 0x001fe40000000f00 */
[----:B------:R-:W-:Y:S02]  /*ba1d0*/  MOV R5, R16 ;  /* 0x0000001000057202 */ /* 0x000fe40000000f00 */
[----:B------:R-:W3:Y:S01]  /*ba1e0*/  LDL.LU.64 R16, [R1+0x4388] ;  /* 0x0043880001107983 */ /* 0x000ee20000300a00 */
[----:B------:R0:W-:Y:S02]  /*ba1f0*/  STL [R1+0x42d4], R4 ;  /* 0x0042d40401007387 */ /* 0x0001e40000100800 */
[----:B------:R1:W-:Y:S01]  /*ba200*/  STL [R1+0x42d0], R5 ;  /* 0x0042d00501007387 */ /* 0x0003e20000100800 */
[----:B0-----:R-:W2:Y:S01]  /*ba210*/  LDL.LU R4, [R1+0x240] ;  /* 0x0002400001047983 */ /* 0x001ea20000300800 */
[----:B-1----:R-:W2:Y:S02]  /*ba220*/  LDL.LU R5, [R1+0x244] ;  /* 0x0002440001057983 */ /* 0x002ea40000300800 */
[----:B------:R-:W2:Y:S02]  /*ba230*/  LDL.LU R6, [R1+0x248] ;  /* 0x0002480001067983 */ /* 0x000ea40000300800 */
[----:B------:R-:W2:Y:S01]  /*ba240*/  LDL.LU R7, [R1+0x24c] ;  /* 0x00024c0001077983 */ /* 0x000ea20000300800 */
[C---:B---3--:R-:W-:Y:S08]  /*ba250*/  HMMA.16816.F32.BF16 R8, R20.reuse, R16, R8 ;  /* 0x000000101408723c */ /* 0x048ff00000041808 */
[----:B--2---:R-:W-:Y:S11]  /*ba260*/  HMMA.16816.F32.BF16 R4, R20, R24, R4 ;  /* 0x000000181404723c */ /* 0x004ff60000041804 */
        /* <DEDUP_REMOVED lines=8> */
[----:B------:R-:W-:Y:S02]  /*ba2f0*/  STL [R1+0x42d8], R7 ;  /* 0x0042d80701007387 */ /* 0x000fe40000100800 */
[----:B------:R-:W3:Y:S01]  /*ba300*/  LDL.LU.64 R4, [R1+0x80] ;  /* 0x0000800001047983 */ /* 0x000ee20000300a00 */
[----:B------:R0:W-:Y:S01]  /*ba310*/  STL.64 [R1+0x2a0], R8 ;  /* 0x0002a00801007387 */ /* 0x0001e20000100a00 */
[----:B------:R1:W-:Y:S01]  /*ba320*/  STL.64 [R1+0x2a8], R10 ;  /* 0x0002a80a01007387 */ /* 0x0003e20000100a00 */
[----:B0-----:R-:W-:-:S02]  /*ba330*/  MOV R9, R16 ;  /* 0x0000001000097202 */ /* 0x001fc40000000f00 */
[----:B------:R-:W-:Y:S02]  /*ba340*/  MOV R8, R17 ;  /* 0x0000001100087202 */ /* 0x000fe40000000f00 */
[----:B------:R-:W4:Y:S02]  /*ba350*/  LDL.LU.64 R16, [R1+0x4380] ;  /* 0x0043800001107983 */ /* 0x000f240000300a00 */
[C---:B----4-:R-:W-:Y:S01]  /*ba360*/  HMMA.16816.F32.BF16 R12, R20.reuse, R16, R12 ;  /* 0x00000010140c723c */ /* 0x050fe2000004180c */
[----:B-1----:R-:W-:Y:S02]  /*ba370*/  MOV R11, R16 ;  /* 0x00000010000b7202 */ /* 0x002fe40000000f00 */
[----:B------:R-:W-:Y:S11]  /*ba380*/  MOV R10, R17 ;  /* 0x00000011000a7202 */ /* 0x000ff60000000f00 */
[----:B------:R-:W-:Y:S09]  /*ba390*/  @!UPT UIADD3 URZ, URZ, URZ, URZ ;  /* 0x0000003f3f3ff290 */ /* 0x000ff2000fffe03f */
[----:B------:R-:W-:Y:S01]  /*ba3a0*/  STL.64 [R1+0x290], R12 ;  /* 0x0002900c01007387 */ /* 0x000fe20000100a00 */
[----:B------:R0:W-:Y:S03]  /*ba3b0*/  STL.64 [R1+0x298], R14 ;  /* 0x0002980e01007387 */ /* 0x0001e60000100a00 */
[----:B0-----:R-:W4:Y:S01]  /*ba3c0*/  LDL.LU.64 R14, [R1+0x4378] ;  /* 0x00437800010e7983 */ /* 0x001f220000300a00 */
[----:B------:R-:W4:Y:S02]  /*ba3d0*/  LDL.LU.64 R12, [R1+0x4370] ;  /* 0x00437000010c7983 */ /* 0x000f240000300a00 */
[----:B------:R-:W3:Y:S02]  /*ba3e0*/  LDL.LU.64 R18, [R1+0x4368] ;  /* 0x0043680001127983 */ /* 0x000ee40000300a00 */
[----:B------:R-:W3:Y:S01]  /*ba3f0*/  LDL.LU.64 R16, [R1+0x4360] ;  /* 0x0043600001107983 */ /* 0x000ee20000300a00 */
[----:B------:R-:W-:Y:S01]  /*ba400*/  STL.64 [R1+0x42e8], R10 ;  /* 0x0042e80a01007387 */ /* 0x000fe20000100a00 */
[----:B------:R0:W-:Y:S03]  /*ba410*/  STL.64 [R1+0x42e0], R8 ;  /* 0x0042e00801007387 */ /* 0x0001e60000100a00 */
        /* <DEDUP_REMOVED lines=8> */
[----:B------:R1:W-:Y:S03]  /*ba4a0*/  STL.64 [R1+0x288], R18 ;  /* 0x0002881201007387 */ /* 0x0003e60000100a00 */
[----:B0-----:R-:W4:Y:S01]  /*ba4b0*/  LDL.LU.64 R16, [R1+0x4358] ;  /* 0x0043580001107983 */ /* 0x001f220000300a00 */
[----:B------:R-:W-:Y:S02]  /*ba4c0*/  MOV R0, R4 ;  /* 0x0000000400007202 */ /* 0x000fe40000000f00 */
[----:B------:R-:W-:Y:S02]  /*ba4d0*/  MOV R2, R5 ;  /* 0x0000000500027202 */ /* 0x000fe40000000f00 */
[----:B----4-:R-:W-:Y:S07]  /*ba4e0*/  HMMA.16816.F32.BF16 R4, R20, R16, R12 ;  /* 0x000000101404723c */ /* 0x010fee000004180c */
[----:B------:R-:W-:-:S02]  /*ba4f0*/  MOV R12, R16 ;  /* 0x00000010000c7202 */ /* 0x000fc40000000f00 */
[----:B------:R-:W-:Y:S11]  /*ba500*/  MOV R13, R17 ;  /* 0x00000011000d7202 */ /* 0x000ff60000000f00 */
[----:B------:R-:W-:Y:S03]  /*ba510*/  @!UPT UIADD3 URZ, URZ, URZ, URZ ;  /* 0x0000003f3f3ff290 */ /* 0x000fe6000fffe03f */
[----:B------:R0:W-:Y:S01]  /*ba520*/  STL.64 [R1+0x270], R4 ;  /* 0x0002700401007387 */ /* 0x0001e20000100a00 */
[----:B------:R3:W-:Y:S02]  /*ba530*/  STL.64 [R1+0x278], R6 ;  /* 0x0002780601007387 */ /* 0x0007e40000100a00 */
[----:B------:R-:W4:Y:S02]  /*ba540*/  LDL.LU R16, [R1+0x9a0] ;  /* 0x0009a00001107983 */ /* 0x000f240000300800 */
[----:B------:R-:W4:Y:S01]  /*ba550*/  LDL.LU R17, [R1+0x9a4] ;  /* 0x0009a40001117983 */ /* 0x000f220000300800 */
[----:B-1----:R-:W4:Y:S01]  /*ba560*/  LDL.LU R18, [R1+0x9a8] ;  /* 0x0009a80001127983 */ /* 0x002f220000300800 */
[----:B------:R-:W4:Y:S03]  /*ba570*/  LDL.LU R19, [R1+0x9ac] ;  /* 0x0009ac0001137983 */ /* 0x000f260000300800 */
[----:B0-----:R-:W4:Y:S01]  /*ba580*/  LDL.LU R4, [R1+0x9c0] ;  /* 0x0009c00001047983 */ /* 0x001f220000300800 */
[----:B------:R-:W4:Y:S02]  /*ba590*/  LDL.LU R5, [R1+0x9c4] ;  /* 0x0009c40001057983 */ /* 0x000f240000300800 */
[----:B---3--:R-:W3:Y:S02]  /*ba5a0*/  LDL.LU R6, [R1+0x9c8] ;  /* 0x0009c80001067983 */ /* 0x008ee40000300800 */
[----:B------:R-:W3:Y:S01]  /*ba5b0*/  LDL.LU R7, [R1+0x9cc] ;  /* 0x0009cc0001077983 */ /* 0x000ee20000300800 */
[----:B--2---:R-:W-:Y:S01]  /*ba5c0*/  HMMA.16816.F32.BF16 R8, R20, R24, R8 ;  /* 0x000000181408723c */ /* 0x004fe20000041808 */
[----:B----4-:R-:W-:Y:S01]  /*ba5d0*/  STL.64 [R1+0x4338], R18 ;  /* 0x0043381201007387 */ /* 0x010fe20000100a00 */
[----:B------:R0:W-:Y:S03]  /*ba5e0*/  STL.64 [R1+0x4330], R16 ;  /* 0x0043301001007387 */ /* 0x0001e60000100a00 */
[----:B0-----:R-:W2:Y:S04]  /*ba5f0*/  LDL.LU.64 R16, [R1+0x40] ;  /* 0x0000400001107983 */ /* 0x001ea80000300a00 */
[----:B--2---:R0:W-:Y:S04]  /*ba600*/  STL.64 [R1+0x4350], R16 ;  /* 0x0043501001007387 */ /* 0x0041e80000100a00 */
[----:B0-----:R-:W3:Y:S01]  /*ba610*/  LDL.LU.64 R16, [R1+0x50] ;  /* 0x0000500001107983 */ /* 0x001ee20000300a00 */
[----:B------:R-:W-:Y:S09]  /*ba620*/  STL.64 [R1+0x4308], R12 ;  /* 0x0043080c01007387 */ /* 0x000ff20000100a00 */
[----:B------:R0:W-:Y:S02]  /*ba630*/  STL.64 [R1+0x260], R8 ;  /* 0x0002600801007387 */ /* 0x0001e40000100a00 */
[----:B------:R1:W-:Y:S01]  /*ba640*/  STL.64 [R1+0x268], R10 ;  /* 0x0002680a01007387 */ /* 0x0003e20000100a00 */
[----:B0-----:R-:W2:Y:S01]  /*ba650*/  LDL.LU R8, [R1+0x960] ;  /* 0x0009600001087983 */ /* 0x001ea20000300800 */
[----:B------:R-:W2:Y:S02]  /*ba660*/  LDL.LU R9, [R1+0x964] ;  /* 0x0009640001097983 */ /* 0x000ea40000300800 */
        /* <DEDUP_REMOVED lines=8> */
[----:B0-----:R-:W2:Y:S01]  /*ba6f0*/  LDL.LU.64 R12, [R1+0x10] ;  /* 0x00001000010c7983 */ /* 0x001ea20000300a00 */
[----:B------:R-:W-:Y:S01]  /*ba700*/  MOV R3, R24 ;  /* 0x0000001800037202 */ /* 0x000fe20000000f00 */
[----:B------:R-:W-:-:S02]  /*ba710*/  IMAD.MOV.U32 R29, RZ, RZ, R25 ;  /* 0x000000ffff1d7224 */ /* 0x000fc400078e0019 */
[----:B------:R-:W0:Y:S01]  /*ba720*/  LDSM.16.M88.4 R24, [R28+0x40080] ;  /* 0x040080001c18783b */ /* 0x000e220000000200 */
[----:B---3--:R-:W-:Y:S03]  /*ba730*/  HMMA.16816.F32.BF16 R4, R20, R16, R4 ;  /* 0x000000101404723c */ /* 0x008fe60000041804 */
        /* <DEDUP_REMOVED lines=11> */
[----:B----4-:R-:W-:Y:S01]  /*ba7f0*/  STL.64 [R1+0x4300], R10 ;  /* 0x0043000a01007387 */ /* 0x010fe20000100a00 */
[----:B------:R1:W-:Y:S03]  /*ba800*/  STL.64 [R1+0x42f8], R8 ;  /* 0x0042f80801007387 */ /* 0x0003e60000100a00 */
[----:B-1----:R-:W3:Y:S01]  /*ba810*/  LDL.LU.64 R8, [R1] ;  /* 0x0000000001087983 */ /* 0x002ee20000300a00 */
[----:B0-----:R-:W-:Y:S02]  /*ba820*/  STL.64 [R1+0x4138], R26 ;  /* 0x0041381a01007387 */ /* 0x001fe40000100a00 */
[----:B------:R0:W-:Y:S02]  /*ba830*/  STL.64 [R1+0x4130], R24 ;  /* 0x0041301801007387 */ /* 0x0001e40000100a00 */
[----:B0-----:R-:W4:Y:S01]  /*ba840*/  LDL.LU.64 R24, [R1+0x30] ;  /* 0x0000300001187983 */ /* 0x001f220000300a00 */
        /* <DEDUP_REMOVED lines=21> */
[----:B-1----:R-:W-:Y:S02]  /*ba9a0*/  MOV R19, R24 ;  /* 0x0000001800137202 */ /* 0x002fe40000000f00 */
[----:B------:R-:W-:Y:S01]  /*ba9b0*/  MOV R18, R25 ;  /* 0x0000001900127202 */ /* 0x000fe20000000f00 */
[----:B------:R-:W2:Y:S01]  /*ba9c0*/  LDL.LU R24, [R1+0x5b0] ;  /* 0x0005b00001187983 */ /* 0x000ea20000300800 */
[----:B------:R-:W2:Y:S01]  /*ba9d0*/  LDL.LU R25, [R1+0x5b4] ;  /* 0x0005b40001197983 */ /* 0x000ea20000300800 */
        /* <DEDUP_REMOVED lines=12> */
[C---:B--2---:R-:W-:Y:S11]  /*baaa0*/  HMMA.16816.F32.BF16 R12, R20.reuse, R24, R12 ;  /* 0x00000018140c723c */ /* 0x044ff6000004180c */
[----:B------:R-:W-:Y:S11]  /*baab0*/  @!UPT UIADD3 URZ, URZ, URZ, URZ ;  /* 0x0000003f3f3ff290 */ /* 0x000ff6000fffe03f */
[----:B------:R-:W-:Y:S01]  /*baac0*/  @!UPT UIADD3 URZ, URZ, URZ, URZ ;  /* 0x0000003f3f3ff290 */ /* 0x000fe2000fffe03f */
[----:B------:R0:W-:Y:S01]  /*baad0*/  STL.64 [R1+0x220], R12 ;  /* 0x0002200c01007387 */ /* 0x0001e20000100a00 */
[----:B------:R-:W-:Y:S03]  /*baae0*/  STL.64 [R1+0x228], R14 ;  /* 0x0002280e01007387 */ /* 0x000fe60000100a00 */
[----:B0-----:R-:W2:Y:S01]  /*baaf0*/  LDL.LU.64 R12, [R1+0x4320] ;  /* 0x00432000010c7983 */ /* 0x001ea20000300a00 */
        /* <DEDUP_REMOVED lines=10> */
[----:B------:R-:W3:Y:S01]  /*baba0*/  LDL.LU.64 R14, [R1+0x4318] ;  /* 0x00431800010e7983 */ /* 0x000ee20000300a00 */
[----:B0-----:R-:W-:Y:S02]  /*babb0*/  MOV R27, R12 ;  /* 0x0000000c001b7202 */ /* 0x001fe40000000f00 */
[----:B------:R-:W-:Y:S02]  /*babc0*/  MOV R26, R13 ;  /* 0x0000000d001a7202 */ /* 0x000fe40000000f00 */
[----:B------:R-:W3:Y:S01]  /*babd0*/  LDL.LU.64 R12, [R1+0x4310] ;  /* 0x00431000010c7983 */ /* 0x000ee20000300a00 */
[----:B------:R-:W-:Y:S02]  /*babe0*/  MOV R24, R19 ;  /* 0x0000001300187202 */ /* 0x000fe40000000f00 */
[----:B------:R-:W-:Y:S01]  /*babf0*/  MOV R25, R18 ;  /* 0x0000001200197202 */ /* 0x000fe20000000f00 */
[C---:B---3--:R-:W-:Y:S11]  /*bac00*/  HMMA.16816.F32.BF16 R12, R20.reuse, R8, R12 ;  /* 0x00000008140c723c */ /* 0x048ff6000004180c */
[----:B------:R-:W-:Y:S11]  /*bac10*/  @!UPT UIADD3 URZ, URZ, URZ, URZ ;  /* 0x0000003f3f3ff290 */ /* 0x000ff6000fffe03f */
[----:B------:R-:W-:Y:S01]  /*bac20*/  @!UPT UIADD3 URZ, URZ, URZ, URZ ;  /* 0x0000003f3f3ff290 */ /* 0x000fe2000fffe03f */
[----:B------:R0:W-:Y:S01]  /*bac30*/  STL.64 [R1+0x200], R12 ;  /* 0x0002000c01007387 */ /* 0x0001e20000100a00 */
[----:B------:R1:W-:Y:S03]  /*bac40*/  STL.64 [R1+0x208], R14 ;  /* 0x0002080e01007387 */ /* 0x0003e60000100a00 */
[----:B0-----:R-:W2:Y:S01]  /*bac50*/  LDL.LU.64 R12, [R1+0x4308] ;  /* 0x00430800010c7983 */ /* 0x001ea20000300a00 */
[----:B-1----:R-:W-:Y:S02]  /*bac60*/  MOV R14, R8 ;  /* 0x00000008000e7202 */ /* 0x002fe40000000f00 */
[----:B------:R-:W-:Y:S01]  /*bac70*/  MOV R15, R9 ;  /* 0x00000009000f7202 */ /* 0x000fe20000000f00 */
[----:B------:R-:W4:Y:S01]  /*bac80*/  LDL.LU.64 R10, [R1+0x4300] ;  /* 0x00430000010a7983 */ /* 0x000f220000300a00 */
[----:B------:R-:W4:Y:S01]  /*bac90*/  LDL.LU.64 R8, [R1+0x42f8] ;  /* 0x0042f80001087983 */ /* 0x000f220000300a00 */
[----:B------:R-:W3:Y:S02]  /*baca0*/  LDL.LU R19, [R1+0x42f4] ;  /* 0x0042f40001137983 */ /* 0x000ee40000300800 */
[----:B------:R-:W3:Y:S02]  /*bacb0*/  LDL.LU R18, [R1+0x42f0] ;  /* 0x0042f00001127983 */ /* 0x000ee40000300800 */
[----:B------:R0:W-:Y:S02]  /*bacc0*/  STL.64 [R1+0x41b0], R24 ;  /* 0x0041b01801007387 */ /* 0x0001e40000100a00 */
[----:B0-----:R-:W-:Y:S01]  /*bacd0*/  MOV R24, R6 ;  /* 0x0000000600187202 */ /* 0x001fe20000000f00 */
[----:B------:R-:W-:Y:S01]  /*bace0*/  IMAD.MOV.U32 R25, RZ, RZ, R7 ;  /* 0x000000ffff197224 */ /* 0x000fe200078e0007 */
[----:B----4-:R-:W-:Y:S11]  /*bacf0*/  HMMA.16816.F32.BF16 R8, R20, R16, R8 ;  /* 0x000000101408723c */ /* 0x010ff60000041808 */
[----:B------:R-:W-:Y:S11]  /*bad00*/  @!UPT UIADD3 URZ, URZ, URZ, URZ ;  /* 0x0000003f3f3ff290 */ /* 0x000ff6000fffe03f */
[----:B------:R-:W-:Y:S01]  /*bad10*/  @!UPT UIADD3 URZ, URZ, URZ, URZ ;  /* 0x0000003f3f3ff290 */ /* 0x000fe2000fffe03f */
[----:B------:R-:W-:Y:S01]  /*bad20*/  STL.64 [R1+0x1f0], R8 ;  /* 0x0001f00801007387 */ /* 0x000fe20000100a00 */
[----:B------:R0:W-:Y:S03]  /*bad30*/  STL.64 [R1+0x1f8], R10 ;  /* 0x0001f80a01007387 */ /* 0x0001e60000100a00 */
[----:B0-----:R-:W4:Y:S01]  /*bad40*/  LDL.LU.64 R10, [R1+0x42e8] ;  /* 0x0042e800010a7983 */ /* 0x001f220000300a00 */
[----:B------:R-:W2:Y:S02]  /*bad50*/  LDL.LU.64 R8, [R1+0x42e0] ;  /* 0x0042e00001087983 */ /* 0x000ea40000300a00 */
[----:B------:R-:W2:Y:S02]  /*bad60*/  LDL.LU R6, [R1+0x42dc] ;  /* 0x0042dc0001067983 */ /* 0x000ea40000300800 */
[----:B------:R-:W2:Y:S01]  /*bad70*/  LDL.LU R7, [R1+0x42d8] ;  /* 0x0042d80001077983 */ /* 0x000ea20000300800 */
[----:B------:R0:W-:Y:S01]  /*bad80*/  STL.64 [R1+0x41c8], R24 ;  /* 0x0041c81801007387 */ /* 0x0001e20000100a00 */
[----:B---3--:R-:W-:Y:S02]  /*bad90*/  STL.64 [R1+0x4190], R18 ;  /* 0x0041901201007387 */ /* 0x008fe40000100a00 */
[----:B------:R1:W-:Y:S01]  /*bada0*/  STL.64 [R1+0x4188], R16 ;  /* 0x0041881001007387 */ /* 0x0003e20000100a00 */
[----:B0-----:R-:W-:Y:S01]  /*badb0*/  MOV R24, R4 ;  /* 0x0000000400187202 */ /* 0x001fe20000000f00 */
[----:B-1----:R-:W3:Y:S01]  /*badc0*/  LDL.LU R16, [R1+0x120] ;  /* 0x0001200001107983 */ /* 0x002ee20000300800 */
[----:B------:R-:W3:Y:S02]  /*badd0*/  LDL.LU R17, [R1+0x124] ;  /* 0x0001240001117983 */ /* 0x000ee40000300800 */
[----:B------:R-:W2:Y:S01]  /*bade0*/  LDL.LU R18, [R1+0x128] ;  /* 0x0001280001127983 */ /* 0x000ea20000300800 */
[----:B------:R-:W-:Y:S01]  /*badf0*/  MOV R25, R5 ;  /* 0x0000000500197202 */ /* 0x000fe20000000f00 */
[----:B------:R-:W2:Y:S01]  /*bae00*/  LDL.LU R19, [R1+0x12c] ;  /* 0x00012c0001137983 */ /* 0x000ea20000300800 */
[----:B------:R-:W2:Y:S02]  /*bae10*/  LDL.LU R4, [R1+0x42d4] ;  /* 0x0042d40001047983 */ /* 0x000ea40000300800 */
[----:B------:R-:W2:Y:S02]  /*bae20*/  LDL.LU R5, [R1+0x42d0] ;  /* 0x0042d00001057983 */ /* 0x000ea40000300800 */
[----:B------:R-:W-:Y:S01]  /*bae30*/  STL.64 [R1+0x41f0], R26 ;  /* 0x0041f01a01007387 */ /* 0x000fe20000100a00 */
[----:B------:R0:W-:Y:S04]  /*bae40*/  STL.64 [R1+0x41e8], R24 ;  /* 0x0041e81801007387 */ /* 0x0001e80000100a00 */
        /* <DEDUP_REMOVED lines=9> */
[----:B------:R-:W2:Y:S03]  /*baee0*/  LDL.LU R13, [R1+0x42c8] ;  /* 0x0042c800010d7983 */ /* 0x000ea60000300800 */
[----:B------:R-:W-:Y:S01]  /*baef0*/  STL.64 [R1+0x4218], R24 ;  /* 0x0042181801007387 */ /* 0x000fe20000100a00 */
[----:B------:R-:W-:Y:S02]  /*baf00*/  STL.64 [R1+0x41a8], R18 ;  /* 0x0041a81201007387 */ /* 0x000fe40000100a00 */
[----:B---3--:R0:W-:Y:S02]  /*baf10*/  STL.64 [R1+0x41a0], R16 ;  /* 0x0041a01001007387 */ /* 0x0081e40000100a00 */
[----:B0-----:R-:W3:Y:S01]  /*baf20*/  LDL.LU R16, [R1+0x130] ;  /* 0x0001300001107983 */ /* 0x001ee20000300800 */
[----:B------:R-:W3:Y:S02]  /*baf30*/  LDL.LU R17, [R1+0x134] ;  /* 0x0001340001117983 */ /* 0x000ee40000300800 */
        /* <DEDUP_REMOVED lines=8> */
[----:B------:R-:W-:-:S05]  /*bafc0*/  MOV R25, R10 ;  /* 0x0000000a00197202 */ /* 0x000fca0000000f00 */
        /* <DEDUP_REMOVED lines=25> */
[----:B------:R-:W-:Y:S01]  /*bb160*/  IMAD.MOV.U32 R25, RZ, RZ, R4 ;  /* 0x000000ffff197224 */ /* 0x000fe200078e0004 */
[----:B------:R-:W-:Y:S01]  /*bb170*/  MOV R24, R5 ;  /* 0x0000000500187202 */ /* 0x000fe20000000f00 */
        /* <DEDUP_REMOVED lines=42> */
[----:B------:R-:W4:Y:S02]  /*bb420*/  LDL.LU.64 R8, [R1+0x42b0] ;  /* 0x0042b00001087983 */ /* 0x000f240000300a00 */
[----:B----4-:R-:W-:Y:S01]  /*bb430*/  HMMA.16816.F32.BF16 R20, R20, R8, R4 ;  /* 0x000000081414723c */ /* 0x010fe20000041804 */
[----:B------:R-:W2:Y:S01]  /*bb440*/  LDL.LU.64 R6, [R1+0x42a8] ;  /* 0x0042a80001067983 */ /* 0x000ea20000300a00 */
[----:B------:R-:W2:Y:S11]  /*bb450*/  LDL.LU.64 R4, [R1+0x42a0] ;  /* 0x0042a00001047983 */ /* 0x000eb60000300a00 */
[----:B------:R-:W-:Y:S10]  /*bb460*/  @!UPT UIADD3 URZ, URZ, URZ, URZ ;  /* 0x0000003f3f3ff290 */ /* 0x000ff4000fffe03f */
[----:B------:R0:W-:Y:S01]  /*bb470*/  STL.64 [R1+0x1d0], R20 ;  /* 0x0001d01401007387 */ /* 0x0001e20000100a00 */
[----:B------:R-:W-:Y:S01]  /*bb480*/  STL.64 [R1+0x1d8], R22 ;  /* 0x0001d81601007387 */ /* 0x000fe20000100a00 */
[----:B0-----:R-:W-:Y:S02]  /*bb490*/  MOV R20, R3 ;  /* 0x0000000300147202 */ /* 0x001fe40000000f00 */
[----:B------:R-:W-:Y:S01]  /*bb4a0*/  MOV R21, R29 ;  /* 0x0000001d00157202 */ /* 0x000fe20000000f00 */
[----:B------:R-:W4:Y:S01]  /*bb4b0*/  LDL.LU R3, [R1+0x429c] ;  /* 0x00429c0001037983 */ /* 0x000f220000300800 */
[----:B------:R-:W4:Y:S02]  /*bb4c0*/  LDL.LU R29, [R1+0x4298] ;  /* 0x00429800011d7983 */ /* 0x000f240000300800 */
[----:B---3--:R-:W-:Y:S02]  /*bb4d0*/  STL.64 [R1+0x4148], R10 ;  /* 0x0041480a01007387 */ /* 0x008fe40000100a00 */
[----:B------:R0:W-:Y:S02]  /*bb4e0*/  STL.64 [R1+0x4140], R8 ;  /* 0x0041400801007387 */ /* 0x0001e40000100a00 */
[----:B0-----:R-:W-:-:S02]  /*bb4f0*/  MOV R8, R14 ;  /* 0x0000000e00087202 */ /* 0x001fc40000000f00 */
[----:B------:R-:W-:Y:S01]  /*bb500*/  MOV R9, R15 ;  /* 0x0000000f00097202 */ /* 0x000fe20000000f00 */
[----:B------:R-:W3:Y:S01]  /*bb510*/  LDL.LU R14, [R1+0x4294] ;  /* 0x00429400010e7983 */ /* 0x000ee20000300800 */
[----:B------:R-:W3:Y:S01]  /*bb520*/  LDL.LU R15, [R1+0x4290] ;  /* 0x00429000010f7983 */ /* 0x000ee20000300800 */
        /* <DEDUP_REMOVED lines=45> */
[----:B------:R-:W3:Y:S11]  /*bb800*/  LDL.LU.64 R24, [R1+0x41e8] ;  /* 0x0041e80001187983 */ /* 0x000ef60000300a00 */
[----:B------:R-:W-:Y:S10]  /*bb810*/  @!UPT UIADD3 URZ, URZ, URZ, URZ ;  /* 0x0000003f3f3ff290 */ /* 0x000ff4000fffe03f */
[----:B------:R-:W-:Y:S01]  /*bb820*/  STL.64 [R1+0x160], R20 ;  /* 0x0001601401007387 */ /* 0x000fe20000100a00 */
[----:B------:R-:W-:Y:S02]  /*bb830*/  STL.64 [R1+0x168], R22 ;  /* 0x0001681601007387 */ /* 0x000fe40000100a00 */
[----:B------:R0:W1:Y:S02]  /*bb840*/  LDSM.16.M88.4 R20, [R28+0x41080] ;  /* 0x041080001c14783b */ /* 0x0000640000000200 */
[----:B0-----:R-:W4:Y:S04]  /*bb850*/  LDL.LU R28, [R1+0x41e0] ;  /* 0x0041e000011c7983 */ /* 0x001f280000300800 */
[----:B-1----:R0:W-:Y:S01]  /*bb860*/  STL.64 [R1+0x3ff8], R22 ;  /* 0x003ff81601007387 */ /* 0x0021e20000100a00 */
[----:B------:R2:W-:Y:S03]  /*bb870*/  STL.64 [R1+0x3ff0], R20 ;  /* 0x003ff01401007387 */ /* 0x0005e60000100a00 */
[----:B0-----:R-:W4:Y:S04]  /*bb880*/  LDL R22, [R1+0x78] ;  /* 0x0000780001167983 */ /* 0x001f280000100800 */
[----:B------:R-:W4:Y:S01]  /*bb890*/  LDL R23, [R1+0x7c] ;  /* 0x00007c0001177983 */ /* 0x000f220000100800 */
[----:B--2---:R-:W-:-:S02]  /*bb8a0*/  MOV R20, R27 ;  /* 0x0000001b00147202 */ /* 0x004fc40000000f00 */
[----:B------:R-:W-:Y:S02]  /*bb8b0*/  MOV R21, R26 ;  /* 0x0000001a00157202 */ /* 0x000fe40000000f00 */
[C---:B---3--:R-:W-:Y:S01]  /*bb8c0*/  HMMA.16816.F32.BF16 R24, R4.reuse, R24, R16 ;  /* 0x000000180418723c */ /* 0x048fe20000041810 */
[----:B----4-:R-:W-:Y:S01]  /*bb8d0*/  STL.64 [R1+0x40d0], R22 ;  /* 0x0040d01601007387 */ /* 0x010fe20000100a00 */
[----:B------:R-:W2:Y:S02]  /*bb8e0*/  LDL.LU.64 R18, [R1+0x41d8] ;  /* 0x0041d80001127983 */ /* 0x000ea40000300a00 */
[----:B------:R-:W2:Y:S11]  /*bb8f0*/  LDL.LU.64 R16, [R1+0x41d0] ;  /* 0x0041d00001107983 */ /* 0x000eb60000300a00 */
[----:B------:R-:W-:Y:S08]  /*bb900*/  @!UPT UIADD3 URZ, URZ, URZ, URZ ;  /* 0x0000003f3f3ff290 */ /* 0x000ff0000fffe03f */
[----:B------:R0:W-:Y:S01]  /*bb910*/  STL.64 [R1+0x150], R24 ;  /* 0x0001501801007387 */ /* 0x0001e20000100a00 */
[----:B------:R2:W-:Y:S04]  /*bb920*/  STL.64 [R1+0x158], R26 ;  /* 0x0001581a01007387 */ /* 0x0005e80000100a00 */
        /* <DEDUP_REMOVED lines=17> */
[----:B------:R-:W3:Y:S11]  /*bba40*/  LDL.LU.64 R16, [R1+0x4188] ;  /* 0x0041880001107983 */ /* 0x000ef60000300a00 */
[----:B------:R-:W-:Y:S09]  /*bba50*/  @!UPT UIADD3 URZ, URZ, URZ, URZ ;  /* 0x0000003f3f3ff290 */ /* 0x000ff2000fffe03f */
[----:B------:R-:W-:Y:S01]  /*bba60*/  STL.64 [R1+0x120], R24 ;  /* 0x0001201801007387 */ /* 0x000fe20000100a00 */
[----:B------:R0:W-:Y:S03]  /*bba70*/  STL.64 [R1+0x128], R26 ;  /* 0x0001281a01007387 */ /* 0x0001e60000100a00 */
[----:B0-----:R-:W4:Y:S01]  /*bba80*/  LDL.LU.64 R26, [R1+0x4180] ;  /* 0x00418000011a7983 */ /* 0x001f220000300a00 */
[----:B------:R-:W4:Y:S02]  /*bba90*/  LDL.LU.64 R24, [R1+0x4178] ;  /* 0x0041780001187983 */ /* 0x000f240000300a00 */
[C---:B----4-:R-:W-:Y:S01]  /*bbaa0*/  HMMA.16816.F32.BF16 R20, R4.reuse, R20, R24 ;  /* 0x000000140414723c */ /* 0x050fe20000041818 */
[----:B------:R-:W3:Y:S01]  /*bbab0*/  LDL.LU.64 R26, [R1+0x4170] ;  /* 0x00417000011a7983 */ /* 0x000ee20000300a00 */
[----:B------:R-:W3:Y:S11]  /*bbac0*/  LDL.LU.64 R24, [R1+0x4168] ;  /* 0x0041680001187983 */ /* 0x000ef60000300a00 */
[----:B------:R-:W-:Y:S10]  /*bbad0*/  @!UPT UIADD3 URZ, URZ, URZ, URZ ;  /* 0x0000003f3f3ff290 */ /* 0x000ff4000fffe03f */
[----:B------:R-:W-:Y:S01]  /*bbae0*/  STL.64 [R1+0x110], R20 ;  /* 0x0001101401007387 */ /* 0x000fe20000100a00 */
[----:B------:R0:W-:Y:S03]  /*bbaf0*/  STL.64 [R1+0x118], R22 ;  /* 0x0001181601007387 */ /* 0x0001e60000100a00 */
[----:B0-----:R-:W4:Y:S04]  /*bbb00*/  LDL R22, [R1+0x98] ;  /* 0x0000980001167983 */ /* 0x001f280000100800 */
[----:B------:R-:W4:Y:S04]  /*bbb10*/  LDL R23, [R1+0x9c] ;  /* 0x00009c0001177983 */ /* 0x000f280000100800 */
[----:B----4-:R0:W-:Y:S01]  /*bbb20*/  STL.64 [R1+0x40e8], R22 ;  /* 0x0040e81601007387 */ /* 0x0101e20000100a00 */
[----:B------:R-:W4:Y:S02]  /*bbb30*/  LDL.LU R20, [R1+0x100] ;  /* 0x0001000001147983 */ /* 0x000f240000300800 */
[----:B------:R-:W4:Y:S01]  /*bbb40*/  LDL.LU R21, [R1+0x104] ;  /* 0x0001040001157983 */ /* 0x000f220000300800 */
[----:B0-----:R-:W4:Y:S01]  /*bbb50*/  LDL.LU R22, [R1+0x108] ;  /* 0x0001080001167983 */ /* 0x001f220000300800 */
[----:B------:R-:W4:Y:S02]  /*bbb60*/  LDL.LU R23, [R1+0x10c] ;  /* 0x00010c0001177983 */ /* 0x000f240000300800 */
[C---:B----4-:R-:W-:Y:S08]  /*bbb70*/  HMMA.16816.F32.BF16 R20, R4.reuse, R8, R20 ;  /* 0x000000080414723c */ /* 0x050ff00000041814 */
[----:B---3--:R-:W-:Y:S11]  /*bbb80*/  HMMA.16816.F32.BF16 R8, R4, R16, R24 ;  /* 0x000000100408723c */ /* 0x008ff60000041818 */
[----:B------:R-:W-:Y:S04]  /*bbb90*/  @!UPT UIADD3 URZ, URZ, URZ, URZ ;  /* 0x0000003f3f3ff290 */ /* 0x000fe8000fffe03f */
[----:B------:R-:W-:Y:S01]  /*bbba0*/  STL.64 [R1+0x100], R20 ;  /* 0x0001001401007387 */ /* 0x000fe20000100a00 */
[----:B------:R0:W-:Y:S03]  /*bbbb0*/  STL.64 [R1+0x108], R22 ;  /* 0x0001081601007387 */ /* 0x0001e60000100a00 */
[----:B0-----:R-:W3:Y:S04]  /*bbbc0*/  LDL R22, [R1+0xa8] ;  /* 0x0000a80001167983 */ /* 0x001ee80000100800 */
[----:B------:R0:W-:Y:S02]  /*bbbd0*/  STL.64 [R1+0xf0], R8 ;  /* 0x0000f00801007387 */ /* 0x0001e40000100a00 */
[----:B------:R1:W-:Y:S02]  /*bbbe0*/  STL.64 [R1+0xf8], R10 ;  /* 0x0000f80a01007387 */ /* 0x0003e40000100a00 */
[----:B------:R-:W3:Y:S01]  /*bbbf0*/  LDL R23, [R1+0xac] ;  /* 0x0000ac0001177983 */ /* 0x000ee20000100800 */
[----:B0-----:R-:W4:Y:S01]  /*bbc00*/  LDL.LU R8, [R1+0x5a0] ;  /* 0x0005a00001087983 */ /* 0x001f220000300800 */
[----:B------:R-:W4:Y:S02]  /*bbc10*/  LDL.LU R9, [R1+0x5a4] ;  /* 0x0005a40001097983 */ /* 0x000f240000300800 */
[----:B-1----:R-:W4:Y:S02]  /*bbc20*/  LDL.LU R10, [R1+0x5a8] ;  /* 0x0005a800010a7983 */ /* 0x002f240000300800 */
[----:B------:R-:W4:Y:S01]  /*bbc30*/  LDL.LU R11, [R1+0x5ac] ;  /* 0x0005ac00010b7983 */ /* 0x000f220000300800 */
[----:B---3--:R-:W-:Y:S01]  /*bbc40*/  STL.64 [R1+0x4100], R22 ;  /* 0x0041001601007387 */ /* 0x008fe20000100a00 */
[----:B------:R-:W3:Y:S02]  /*bbc50*/  LDL R16, [R1+0x2784] ;  /* 0x0027840001107983 */ /* 0x000ee40000100800 */
[----:B--2---:R0:W-:Y:S02]  /*bbc60*/  STL.64 [R1+0x40e0], R18 ;  /* 0x0040e01201007387 */ /* 0x0041e40000100a00 */
[----:B0-----:R-:W-:Y:S01]  /*bbc70*/  MOV R19, R14 ;  /* 0x0000000e00137202 */ /* 0x001fe20000000f00 */
[----:B---3--:R0:W-:Y:S04]  /*bbc80*/  STL [R1+0x40d8], R16 ;  /* 0x0040d81001007387 */ /* 0x0081e80000100800 */
[----:B0-----:R-:W2:Y:S01]  /*bbc90*/  LDL.LU R16, [R1+0x560] ;  /* 0x0005600001107983 */ /* 0x001ea20000300800 */
[----:B------:R-:W2:Y:S02]  /*bbca0*/  LDL.LU R17, [R1+0x564] ;  /* 0x0005640001117983 */ /* 0x000ea40000300800 */
[----:B------:R-:W3:Y:S02]  /*bbcb0*/  LDL.LU R18, [R1+0x568] ;  /* 0x0005680001127983 */ /* 0x000ee40000300800 */
[----:B------:R-:W2:Y:S01]  /*bbcc0*/  LDL.LU R14, [R1+0x4160] ;  /* 0x00416000010e7983 */ /* 0x000ea20000300800 */
[----:B------:R-:W2:Y:S01]  /*bbcd0*/  LDL.LU R24, [R1+0xd0] ;  /* 0x0000d00001187983 */ /* 0x000ea20000300800 */
[----:B------:R-:W2:Y:S02]  /*bbce0*/  LDL.LU R25, [R1+0xd4] ;  /* 0x0000d40001197983 */ /* 0x000ea40000300800 */
[----:B------:R-:W2:Y:S02]  /*bbcf0*/  LDL.LU R26, [R1+0xd8] ;  /* 0x0000d800011a7983 */ /* 0x000ea40000300800 */
[----:B------:R-:W2:Y:S01]  /*bbd00*/  LDL.LU R27, [R1+0xdc] ;  /* 0x0000dc00011b7983 */ /* 0x000ea20000300800 */
[----:B------:R-:W2:Y:S04]  /*bbd10*/  LDL R22, [R1+0xb8] ;  /* 0x0000b80001167983 */ /* 0x000ea80000100800 */
[----:B------:R-:W2:Y:S04]  /*bbd20*/  LDL R23, [R1+0xbc] ;  /* 0x0000bc0001177983 */ /* 0x000ea80000100800 */
[----:B--2---:R-:W-:Y:S01]  /*bbd30*/  STL.64 [R1+0x4118], R22 ;  /* 0x0041181601007387 */ /* 0x004fe20000100a00 */
[----:B---3--:R-:W-:Y:S02]  /*bbd40*/  STL.64 [R1+0x40f8], R18 ;  /* 0x0040f81201007387 */ /* 0x008fe40000100a00 */
[----:B------:R0:W-:Y:S02]  /*bbd50*/  STL.64 [R1+0x40f0], R16 ;  /* 0x0040f01001007387 */ /* 0x0001e40000100a00 */
[----:B0-----:R-:W2:Y:S01]  /*bbd60*/  LDL.LU R16, [R1+0x570] ;  /* 0x0005700001107983 */ /* 0x001ea20000300800 */
[----:B------:R-:W2:Y:S01]  /*bbd70*/  LDL.LU R17, [R1+0x574] ;  /* 0x0005740001117983 */ /* 0x000ea20000300800 */
[----:B------:R-:W-:-:S02]  /*bbd80*/  MOV R18, R28 ;  /* 0x0000001c00127202 */ /* 0x000fc40000000f00 */
[----:B------:R-:W-:Y:S01]  /*bbd90*/  MOV R19, R15 ;  /* 0x0000000f00137202 */ /* 0x000fe20000000f00 */
[----:B------:R-:W3:Y:S01]  /*bbda0*/  LDL.LU R28, [R1+0x415c] ;  /* 0x00415c00011c7983 */ /* 0x000ee20000300800 */
[----:B------:R-:W3:Y:S02]  /*bbdb0*/  LDL.LU R15, [R1+0x4158] ;  /* 0x00415800010f7983 */ /* 0x000ee40000300800 */
[----:B------:R-:W3:Y:S02]  /*bbdc0*/  LDL R22, [R1+0xc8] ;  /* 0x0000c80001167983 */ /* 0x000ee40000100800 */
[----:B------:R-:W3:Y:S01]  /*bbdd0*/  LDL R23, [R1+0xcc] ;  /* 0x0000cc0001177983 */ /* 0x000ee20000100800 */
[----:B------:R-:W-:Y:S01]  /*bbde0*/  STL.64 [R1+0x4110], R18 ;  /* 0x0041101201007387 */ /* 0x000fe20000100a00 */
[----:B----4-:R-:W-:Y:S03]  /*bbdf0*/  HMMA.16816.F32.BF16 R8, R4, R12, R8 ;  /* 0x0000000c0408723c */ /* 0x010fe60000041808 */
[----:B--2---:R0:W-:Y:S04]  /*bbe00*/  STL.64 [R1+0x4108], R16 ;  /* 0x0041081001007387 */ /* 0x0041e80000100a00 */
[----:B0-----:R-:W2:Y:S01]  /*bbe10*/  LDL.LU R16, [R1+0x580] ;  /* 0x0005800001107983 */ /* 0x001ea20000300800 */
[----:B------:R-:W2:Y:S02]  /*bbe20*/  LDL.LU R17, [R1+0x584] ;  /* 0x0005840001117983 */ /* 0x000ea40000300800 */
[----:B------:R-:W4:Y:S01]  /*bbe30*/  LDL.LU R18, [R1+0x588] ;  /* 0x0005880001127983 */ /* 0x000f220000300800 */
[----:B------:R-:W-:-:S02]  /*bbe40*/  MOV R19, R14 ;  /* 0x0000000e00137202 */ /* 0x000fc40000000f00 */
[----:B------:R-:W3:Y:S04]  /*bbe50*/  LDL.LU R14, [R1+0x4154] ;  /* 0x00415400010e7983 */ /* 0x000ee80000300800 */
[----:B----4-:R-:W-:Y:S01]  /*bbe60*/  STL.64 [R1+0x4128], R18 ;  /* 0x0041281201007387 */ /* 0x010fe20000100a00 */
[----:B--2---:R3:W-:Y:S02]  /*bbe70*/  STL.64 [R1+0x4120], R16 ;  /* 0x0041201001007387 */ /* 0x0047e40000100a00 */
[----:B---3--:R-:W-:Y:S02]  /*bbe80*/  MOV R16, R15 ;  /* 0x0000000f00107202 */ /* 0x008fe40000000f00 */
[----:B------:R-:W2:Y:S01]  /*bbe90*/  LDL.LU R15, [R1+0x4150] ;  /* 0x00415000010f7983 */ /* 0x000ea20000300800 */
[----:B------:R-:W3:Y:S02]  /*bbea0*/  LDL.LU R17, [R1+0x594] ;  /* 0x0005940001117983 */ /* 0x000ee40000300800 */
[----:B------:R-:W3:Y:S01]  /*bbeb0*/  LDL.LU R18, [R1+0x598] ;  /* 0x0005980001127983 */ /* 0x000ee20000300800 */
[----:B------:R-:W-:Y:S01]  /*bbec0*/  MOV R19, R28 ;  /* 0x0000001c00137202 */ /* 0x000fe20000000f00 */
[----:B------:R-:W-:Y:S01]  /*bbed0*/  STL.64 [R1+0xe0], R8 ;  /* 0x0000e00801007387 */ /* 0x000fe20000100a00 */
[----:B------:R0:W-:Y:S01]  /*bbee0*/  STL [R1+0xe8], R10 ;  /* 0x0000e80a01007387 */ /* 0x0001e20000100800 */
[----:B------:R-:W-:-:S02]  /*bbef0*/  MOV R28, R11 ;  /* 0x0000000b001c7202 */ /* 0x000fc40000000f00 */
[----:B0-----:R-:W4:Y:S01]  /*bbf00*/  LDL.LU.64 R10, [R1+0x4148] ;  /* 0x00414800010a7983 */ /* 0x001f220000300a00 */
[----:B------:R-:W3:Y:S03]  /*bbf10*/  LDL.LU.64 R8, [R1+0x4140] ;  /* 0x0041400001087983 */ /* 0x000ee60000300a00 */
[----:B--2---:R0:W-:Y:S01]  /*bbf20*/  STL.64 [R1+0x4050], R14 ;  /* 0x0040500e01007387 */ /* 0x0041e20000100a00 */
[----:B------:R-:W-:Y:S01]  /*bbf30*/  STL [R1+0x38e0], R28 ;  /* 0x0038e01c01007387 */ /* 0x000fe20000100800 */
[----:B---3--:R-:W-:Y:S02]  /*bbf40*/  HMMA.16816.F32.BF16 R4, R4, R8, R24 ;  /* 0x000000080404723c */ /* 0x008fe40000041818 */
[----:B------:R-:W2:Y:S01]  /*bbf50*/  LDL.LU.64 R26, [R1+0x4138] ;  /* 0x00413800011a7983 */ /* 0x000ea20000300a00 */
[----:B------:R-:W2:Y:S01]  /*bbf60*/  LDL.LU.64 R24, [R1+0x4130] ;  /* 0x0041300001187983 */ /* 0x000ea20000300a00 */
[----:B------:R-:W-:-:S02]  /*bbf70*/  MOV R13, R3 ;  /* 0x00000003000d7202 */ /* 0x000fc40000000f00 */
[----:B0-----:R-:W-:Y:S02]  /*bbf80*/  MOV R15, R0 ;  /* 0x00000000000f7202 */ /* 0x001fe40000000f00 */
[----:B------:R-:W-:Y:S01]  /*bbf90*/  MOV R14, R2 ;  /* 0x00000002000e7202 */ /* 0x000fe20000000f00 */
[----:B------:R-:W-:Y:S11]  /*bbfa0*/  IMAD.MOV.U32 R12, RZ, RZ, R29 ;  /* 0x000000ffff0c7224 */ /* 0x000ff600078e001d */
[----:B------:R-:W-:Y:S04]  /*bbfb0*/  @!UPT UIADD3 URZ, URZ, URZ, URZ ;  /* 0x0000003f3f3ff290 */ /* 0x000fe8000fffe03f */
[----:B------:R-:W-:Y:S02]  /*bbfc0*/  MOV R0, R6 ;  /* 0x0000000600007202 */ /* 0x000fe40000000f00 */
[----:B------:R-:W-:Y:S01]  /*bbfd0*/  MOV R3, R7 ;  /* 0x0000000700037202 */ /* 0x000fe20000000f00 */
[----:B------:R-:W3:Y:S04]  /*bbfe0*/  LDL R6, [R1+0x88] ;  /* 0x0000880001067983 */ /* 0x000ee80000100800 */
[----:B------:R-:W3:Y:S01]  /*bbff0*/  LDL R7, [R1+0x8c] ;  /* 0x00008c0001077983 */ /* 0x000ee20000100800 */
[----:B----4-:R0:W-:Y:S02]  /*bc000*/  STL.64 [R1+0x4080], R10 ;  /* 0x0040800a01007387 */ /* 0x0101e40000100a00 */
[----:B------:R-:W3:Y:S01]  /*bc010*/  LDL.LU R8, [R1+0x550] ;  /* 0x0005500001087983 */ /* 0x000ee20000300800 */
[----:B------:R-:W-:Y:S01]  /*bc020*/  MOV R2, R5 ;  /* 0x0000000500027202 */ /* 0x000fe20000000f00 */
[----:B------:R-:W3:Y:S01]  /*bc030*/  LDL.LU R9, [R1+0x554] ;  /* 0x0005540001097983 */ /* 0x000ee20000300800 */
[----:B------:R-:W-:-:S03]  /*bc040*/  MOV R29, R4 ;  /* 0x00000004001d7202 */ /* 0x000fc60000000f00 */
[----:B0-----:R-:W3:Y:S01]  /*bc050*/  LDL.LU R10, [R1+0x558] ;  /* 0x00055800010a7983 */ /* 0x001ee20000300800 */
[----:B------:R-:W3:Y:S02]  /*bc060*/  LDL.LU R11, [R1+0x55c] ;  /* 0x00055c00010b7983 */ /* 0x000ee40000300800 */
[----:B------:R-:W-:Y:S02]  /*bc070*/  STL [R1+0x38f0], R3 ;  /* 0x0038f00301007387 */ /* 0x000fe40000100800 */
[----:B------:R-:W-:Y:S01]  /*bc080*/  STL [R1+0x38ec], R0 ;  /* 0x0038ec0001007387 */ /* 0x000fe20000100800 */
[----:B------:R-:W-:Y:S01]  /*bc090*/  STL [R1+0x38e8], R2 ;  /* 0x0038e80201007387 */ /* 0x000fe20000100800 */
[----:B------:R-:W-:Y:S01]  /*bc0a0*/  STL [R1+0x38e4], R29 ;  /* 0x0038e41d01007387 */ /* 0x000fe20000100800 */
        /* <DEDUP_REMOVED lines=23> */
[----:B------:R-:W4:Y:S11]  /*bc220*/  LDL.LU R16, [R1+0x40d8] ;  /* 0x0040d80001107983 */ /* 0x000f360000300800 */
[----:B------:R-:W-:Y:S09]  /*bc230*/  @!UPT UIADD3 URZ, URZ, URZ, URZ ;  /* 0x0000003f3f3ff290 */ /* 0x000ff2000fffe03f */
[----:B------:R-:W-:Y:S01]  /*bc240*/  STL.64 [R1+0xd10], R20 ;  /* 0x000d101401007387 */ /* 0x000fe20000100a00 */
[----:B------:R0:W-:Y:S03]  /*bc250*/  STL.64 [R1+0xd18], R22 ;  /* 0x000d181601007387 */ /* 0x0001e60000100a00 */
[----:B0-----:R-:W2:Y:S01]  /*bc260*/  LDL.LU.64 R22, [R1+0x40d0] ;  /* 0x0040d00001167983 */ /* 0x001ea20000300a00 */
[C---:B---3--:R-:W-:Y:S01]  /*bc270*/  HMMA.16816.F32.BF16 R8, R24.reuse, R6, R8 ;  /* 0x000000061808723c */ /* 0x048fe20000041808 */
[----:B------:R-:W3:Y:S11]  /*bc280*/  LDL.LU R20, [R1+0x530] ;  /* 0x0005300001147983 */ /* 0x000ef60000300800 */
[----:B------:R-:W-:Y:S11]  /*bc290*/  @!UPT UIADD3 URZ, URZ, URZ, URZ ;  /* 0x0000003f3f3ff290 */ /* 0x000ff6000fffe03f */
[----:B------:R-:W-:Y:S01]  /*bc2a0*/  STL.64 [R1+0xd00], R8 ;  /* 0x000d000801007387 */ /* 0x000fe20000100a00 */
[----:B------:R-:W-:Y:S01]  /*bc2b0*/  STL.64 [R1+0xd08], R10 ;  /* 0x000d080a01007387 */ /* 0x000fe20000100a00 */
[----:B--2---:R-:W-:Y:S11]  /*bc2c0*/  HMMA.16816.F32.BF16 R4, R24, R22, R12 ;  /* 0x000000161804723c */ /* 0x004ff6000004180c */
[----:B------:R-:W-:Y:S11]  /*bc2d0*/  @!UPT UIADD3 URZ, URZ, URZ, URZ ;  /* 0x0000003f3f3ff290 */ /* 0x000ff6000fffe03f */
[----:B------:R-:W-:Y:S01]  /*bc2e0*/  @!UPT UIADD3 URZ, URZ, URZ, URZ ;  /* 0x0000003f3f3ff290 */ /* 0x000fe2000fffe03f */
[----:B------:R-:W-:Y:S01]  /*bc2f0*/  STL.64 [R1+0xcf0], R4 ;  /* 0x000cf00401007387 */ /* 0x000fe20000100a00 */
[----:B------:R-:W-:Y:S02]  /*bc300*/  STL.64 [R1+0xcf8], R6 ;  /* 0x000cf80601007387 */ /* 0x000fe40000100a00 */
[----:B------:R-:W3:Y:S01]  /*bc310*/  LDL.LU R21, [R1+0x534] ;  /* 0x0005340001157983 */ /* 0x000ee20000300800 */
[----:B------:R-:W-:Y:S02]  /*bc320*/  MOV R22, R18 ;  /* 0x0000001200167202 */ /* 0x000fe40000000f00 */
[----:B------:R-:W-:Y:S01]  /*bc330*/  MOV R23, R19 ;  /* 0x0000001300177202 */ /* 0x000fe20000000f00 */
[----:B------:R-:W2:Y:S01]  /*bc340*/  LDL.LU R18, [R1+0x40cc] ;  /* 0x0040cc0001127983 */ /* 0x000ea20000300800 */
[----:B------:R-:W2:Y:S03]  /*bc350*/  LDL.LU R19, [R1+0x40c8] ;  /* 0x0040c80001137983 */ /* 0x000ea60000300800 */
[----:B----4-:R-:W0:Y:S04]  /*bc360*/  LDSM.16.M88.4 R4, [R16+0x42080] ;  /* 0x042080001004783b */ /* 0x010e280000000200 */
[----:B------:R-:W-:Y:S04]  /*bc370*/  STL.64 [R1+0x4008], R22 ;  /* 0x0040081601007387 */ /* 0x000fe80000100a00 */
[----:B---3--:R1:W-:Y:S04]  /*bc380*/  STL.64 [R1+0x4000], R20 ;  /* 0x0040001401007387 */ /* 0x0083e80000100a00 */
[----:B-1----:R-:W3:Y:S01]  /*bc390*/  LDL.LU R20, [R1+0x860] ;  /* 0x0008600001147983 */ /* 0x002ee20000300800 */
[----:B------:R-:W3:Y:S02]  /*bc3a0*/  LDL.LU R21, [R1+0x864] ;  /* 0x0008640001157983 */ /* 0x000ee40000300800 */
[----:B------:R-:W4:Y:S02]  /*bc3b0*/  LDL.LU R22, [R1+0x868] ;  /* 0x0008680001167983 */ /* 0x000f240000300800 */
[----:B------:R-:W4:Y:S02]  /*bc3c0*/  LDL.LU R23, [R1+0x86c] ;  /* 0x00086c0001177983 */ /* 0x000f240000300800 */
[----:B----4-:R2:W-:Y:S01]  /*bc3d0*/  STL.64 [R1+0x4020], R22 ;  /* 0x0040201601007387 */ /* 0x0105e20000100a00 */
[----:B---3--:R1:W-:Y:S01]  /*bc3e0*/  STL.64 [R1+0x4018], R20 ;  /* 0x0040181401007387 */ /* 0x0083e20000100a00 */
[----:B--2---:R-:W-:-:S02]  /*bc3f0*/  MOV R22, R19 ;  /* 0x0000001300167202 */ /* 0x004fc40000000f00 */
[----:B-1----:R-:W2:Y:S01]  /*bc400*/  LDL.LU R20, [R1+0x870] ;  /* 0x0008700001147983 */ /* 0x002ea20000300800 */
[----:B------:R-:W2:Y:S02]  /*bc410*/  LDL.LU R21, [R1+0x874] ;  /* 0x0008740001157983 */ /* 0x000ea40000300800 */
[----:B------:R-:W3:Y:S01]  /*bc420*/  LDL.LU R19, [R1+0x40c4] ;  /* 0x0040c40001137983 */ /* 0x000ee20000300800 */
[----:B------:R-:W-:Y:S02]  /*bc430*/  MOV R23, R18 ;  /* 0x0000001200177202 */ /* 0x000fe40000000f00 */
[----:B------:R-:W4:Y:S01]  /*bc440*/  LDL.LU R18, [R1+0x40c0] ;  /* 0x0040c00001127983 */ /* 0x000f220000300800 */
[----:B------:R-:W2:Y:S03]  /*bc450*/  LDL.64 R14, [R1+0x28] ;  /* 0x00002800010e7983 */ /* 0x000ea60000100a00 */
[----:B--2---:R1:W-:Y:S04]  /*bc460*/  STL.64 [R1+0x4060], R14 ;  /* 0x0040600e01007387 */ /* 0x0043e80000100a00 */
[----:B-1----:R-:W2:Y:S04]  /*bc470*/  LDL.64 R14, [R1+0x38] ;  /* 0x00003800010e7983 */ /* 0x002ea80000100a00 */
[----:B--2---:R-:W-:Y:S01]  /*bc480*/  STL.64 [R1+0x4078], R14 ;  /* 0x0040780e01007387 */ /* 0x004fe20000100a00 */
[----:B------:R1:W-:Y:S02]  /*bc490*/  STL.64 [R1+0x4030], R22 ;  /* 0x0040301601007387 */ /* 0x0003e40000100a00 */
[----:B------:R-:W-:Y:S01]  /*bc4a0*/  STL.64 [R1+0x4028], R20 ;  /* 0x0040281401007387 */ /* 0x000fe20000100a00 */
[----:B-1----:R-:W2:Y:S04]  /*bc4b0*/  LDL.64 R22, [R1+0x8] ;  /* 0x0000080001167983 */ /* 0x002ea80000100a00 */
[----:B--2---:R1:W-:Y:S04]  /*bc4c0*/  STL.64 [R1+0x4038], R22 ;  /* 0x0040381601007387 */ /* 0x0043e80000100a00 */
[----:B-1----:R-:W2:Y:S04]  /*bc4d0*/  LDL R22, [R1+0x18] ;  /* 0x0000180001167983 */ /* 0x002ea80000100800 */
[----:B------:R-:W2:Y:S01]  /*bc4e0*/  LDL R23, [R1+0x1c] ;  /* 0x00001c0001177983 */ /* 0x000ea20000100800 */
[----:B------:R-:W2:Y:S02]  /*bc4f0*/  LDL.LU R8, [R1+0x8c0] ;  /* 0x0008c00001087983 */ /* 0x000ea40000300800 */
[----:B------:R-:W2:Y:S02]  /*bc500*/  LDL.LU R9, [R1+0x8c4] ;  /* 0x0008c40001097983 */ /* 0x000ea40000300800 */
[----:B------:R-:W2:Y:S01]  /*bc510*/  LDL.LU R10, [R1+0x8c8] ;  /* 0x0008c800010a7983 */ /* 0x000ea20000300800 */
[----:B------:R-:W2:Y:S04]  /*bc520*/  LDL.LU R11, [R1+0x8cc] ;  /* 0x0008cc00010b7983 */ /* 0x000ea80000300800 */
[----:B--2---:R1:W-:Y:S01]  /*bc530*/  STL.64 [R1+0x4090], R10 ;  /* 0x0040900a01007387 */ /* 0x0043e20000100a00 */
[----:B------:R-:W-:Y:S03]  /*bc540*/  STL.64 [R1+0x4088], R8 ;  /* 0x0040880801007387 */ /* 0x000fe60000100a00 */
[----:B-1----:R-:W2:Y:S04]  /*bc550*/  LDL R10, [R1+0x58] ;  /* 0x00005800010a7983 */ /* 0x002ea80000100800 */
[----:B------:R-:W2:Y:S04]  /*bc560*/  LDL R11, [R1+0x5c] ;  /* 0x00005c00010b7983 */ /* 0x000ea80000100800 */
[----:B--2---:R1:W-:Y:S01]  /*bc570*/  STL.64 [R1+0x40a0], R10 ;  /* 0x0040a00a01007387 */ /* 0x0043e20000100a00 */
[----:B------:R-:W2:Y:S03]  /*bc580*/  LDL.64 R14, [R1+0x48] ;  /* 0x00004800010e7983 */ /* 0x000ea60000100a00 */
[----:B-1----:R-:W3:Y:S04]  /*bc590*/  LDL.64 R10, [R1+0x68] ;  /* 0x00006800010a7983 */ /* 0x002ee80000100a00 */
[----:B--2---:R1:W-:Y:S01]  /*bc5a0*/  STL.64 [R1+0x4098], R14 ;  /* 0x0040980e01007387 */ /* 0x0043e20000100a00 */
[----:B------:R-:W2:Y:S02]  /*bc5b0*/  LDL.LU R12, [R1+0x8d0] ;  /* 0x0008d000010c7983 */ /* 0x000ea40000300800 */
[----:B------:R-:W2:Y:S01]  /*bc5c0*/  LDL.LU R13, [R1+0x8d4] ;  /* 0x0008d400010d7983 */ /* 0x000ea20000300800 */
[----:B-1----:R-:W2:Y:S01]  /*bc5d0*/  LDL.LU R14, [R1+0x8d8] ;  /* 0x0008d800010e7983 */ /* 0x002ea20000300800 */
[----:B------:R-:W2:Y:S03]  /*bc5e0*/  LDL.LU R15, [R1+0x8dc] ;  /* 0x0008dc00010f7983 */ /* 0x000ea60000300800 */
[----:B--2---:R-:W-:Y:S01]  /*bc5f0*/  STL.64 [R1+0x40b0], R14 ;  /* 0x0040b00e01007387 */ /* 0x004fe20000100a00 */
[----:B------:R1:W-:Y:S03]  /*bc600*/  STL.64 [R1+0x40a8], R12 ;  /* 0x0040a80c01007387 */ /* 0x0003e60000100a00 */
[----:B-1----:R-:W3:Y:S01]  /*bc610*/  LDL.LU R12, [R1+0x8e0] ;  /* 0x0008e000010c7983 */ /* 0x002ee20000300800 */
[----:B------:R-:W3:Y:S02]  /*bc620*/  LDL.LU R13, [R1+0x8e4] ;  /* 0x0008e400010d7983 */ /* 0x000ee40000300800 */
[----:B------:R-:W3:Y:S02]  /*bc630*/  LDL.LU R14, [R1+0x8e8] ;  /* 0x0008e800010e7983 */ /* 0x000ee40000300800 */
[----:B------:R-:W3:Y:S01]  /*bc640*/  LDL.LU R15, [R1+0x8ec] ;  /* 0x0008ec00010f7983 */ /* 0x000ee20000300800 */
[----:B------:R1:W-:Y:S01]  /*bc650*/  STL.64 [R1+0x4058], R22 ;  /* 0x0040581601007387 */ /* 0x0003e20000100a00 */
[----:B------:R-:W2:Y:S02]  /*bc660*/  LDL.LU R20, [R1+0x8a0] ;  /* 0x0008a00001147983 */ /* 0x000ea40000300800 */
[----:B------:R-:W2:Y:S01]  /*bc670*/  LDL.LU R21, [R1+0x8a4] ;  /* 0x0008a40001157983 */ /* 0x000ea20000300800 */
[----:B-1----:R-:W2:Y:S01]  /*bc680*/  LDL.LU R22, [R1+0x8a8] ;  /* 0x0008a80001167983 */ /* 0x002ea20000300800 */
        /* <DEDUP_REMOVED lines=10> */
[----:B------:R-:W2:Y:S02]  /*bc730*/  LDL.LU R5, [R1+0x884] ;  /* 0x0008840001057983 */ /* 0x000ea40000300800 */
[----:B------:R-:W2:Y:S02]  /*bc740*/  LDL.LU R6, [R1+0x888] ;  /* 0x0008880001067983 */ /* 0x000ea40000300800 */
[----:B------:R-:W2:Y:S01]  /*bc750*/  LDL.LU R7, [R1+0x88c] ;  /* 0x00088c0001077983 */ /* 0x000ea20000300800 */
[----:B---3--:R-:W-:Y:S01]  /*bc760*/  HMMA.16816.F32.BF16 R12, R24, R10, R12 ;  /* 0x0000000a180c723c */ /* 0x008fe2000004180c */
[----:B------:R-:W-:Y:S01]  /*bc770*/  IMAD.MOV.U32 R29, RZ, RZ, R10 ;  /* 0x000000ffff1d7224 */ /* 0x000fe200078e000a */
[----:B------:R-:W-:Y:S01]  /*bc780*/  MOV R28, R11 ;  /* 0x0000000b001c7202 */ /* 0x000fe20000000f00 */
[----:B--2---:R4:W-:Y:S01]  /*bc790*/  STL.64 [R1+0x4048], R6 ;  /* 0x0040480601007387 */ /* 0x0049e20000100a00 */
[----:B------:R0:W-:Y:S01]  /*bc7a0*/  STL.64 [R1+0x4040], R4 ;  /* 0x0040400401007387 */ /* 0x0001e20000100a00 */
[----:B----4-:R-:W-:-:S02]  /*bc7b0*/  MOV R6, R18 ;  /* 0x0000001200067202 */ /* 0x010fc40000000f00 */
[----:B0-----:R-:W2:Y:S01]  /*bc7c0*/  LDL.LU R4, [R1+0x890] ;  /* 0x0008900001047983 */ /* 0x001ea20000300800 */
[----:B------:R-:W2:Y:S02]  /*bc7d0*/  LDL.LU R5, [R1+0x894] ;  /* 0x0008940001057983 */ /* 0x000ea40000300800 */
[----:B------:R-:W3:Y:S01]  /*bc7e0*/  LDL.LU R18, [R1+0x40bc] ;  /* 0x0040bc0001127983 */ /* 0x000ee20000300800 */
[----:B------:R-:W-:Y:S02]  /*bc7f0*/  MOV R7, R19 ;  /* 0x0000001300077202 */ /* 0x000fe40000000f00 */
[----:B------:R-:W3:Y:S10]  /*bc800*/  LDL.LU R19, [R1+0x40b8] ;  /* 0x0040b80001137983 */ /* 0x000ef40000300800 */
[----:B------:R-:W-:Y:S02]  /*bc810*/  STL.64 [R1+0xce0], R12 ;  /* 0x000ce00c01007387 */ /* 0x000fe40000100a00 */
[----:B------:R0:W-:Y:S02]  /*bc820*/  STL.64 [R1+0xce8], R14 ;  /* 0x000ce80e01007387 */ /* 0x0001e40000100a00 */
[----:B0-----:R-:W4:Y:S01]  /*bc830*/  LDL.LU.64 R14, [R1+0x40b0] ;  /* 0x0040b000010e7983 */ /* 0x001f220000300a00 */
[----:B------:R-:W4:Y:S02]  /*bc840*/  LDL.LU.64 R12, [R1+0x40a8] ;  /* 0x0040a800010c7983 */ /* 0x000f240000300a00 */
[----:B------:R-:W4:Y:S02]  /*bc850*/  LDL.LU.64 R10, [R1+0x40a0] ;  /* 0x0040a000010a7983 */ /* 0x000f240000300a00 */
[----:B------:R-:W-:Y:S01]  /*bc860*/  STL [R1+0x3fdc], R28 ;  /* 0x003fdc1c01007387 */ /* 0x000fe20000100800 */
[----:B------:R-:W-:Y:S01]  /*bc870*/  STL [R1+0x3fd8], R29 ;  /* 0x003fd81d01007387 */ /* 0x000fe20000100800 */
[C---:B----4-:R-:W-:Y:S03]  /*bc880*/  HMMA.16816.F32.BF16 R8, R24.reuse, R10, R12 ;  /* 0x0000000a1808723c */ /* 0x050fe6000004180c */
[----:B------:R-:W4:Y:S11]  /*bc890*/  LDL.LU.64 R14, [R1+0x4098] ;  /* 0x00409800010e7983 */ /* 0x000f360000300a00 */
        /* <DEDUP_REMOVED lines=31> */
[----:B------:R-:W3:Y:S01]  /*bca90*/  LDL.LU.64 R14, [R1+0x4050] ;  /* 0x00405000010e7983 */ /* 0x000ee20000300a00 */
[C---:B--2---:R-:W-:Y:S03]  /*bcaa0*/  HMMA.16816.F32.BF16 R20, R24.reuse, R22, R4 ;  /* 0x000000161814723c */ /* 0x044fe60000041804 */
[----:B------:R-:W2:Y:S01]  /*bcab0*/  LDL.LU.64 R6, [R1+0x4048] ;  /* 0x0040480001067983 */ /* 0x000ea20000300a00 */
[----:B------:R-:W2:Y:S11]  /*bcac0*/  LDL.LU.64 R4, [R1+0x4040] ;  /* 0x0040400001047983 */ /* 0x000eb60000300a00 */
[----:B------:R-:W-:Y:S08]  /*bcad0*/  @!UPT UIADD3 URZ, URZ, URZ, URZ ;  /* 0x0000003f3f3ff290 */ /* 0x000ff0000fffe03f */
[----:B------:R-:W-:Y:S01]  /*bcae0*/  STL.64 [R1+0xc80], R20 ;  /* 0x000c801401007387 */ /* 0x000fe20000100a00 */
[----:B------:R0:W-:Y:S03]  /*bcaf0*/  STL.64 [R1+0xc88], R22 ;  /* 0x000c881601007387 */ /* 0x0001e60000100a00 */
[----:B0-----:R-:W2:Y:S02]  /*bcb00*/  LDL.LU.64 R22, [R1+0x4038] ;  /* 0x0040380001167983 */ /* 0x001ea40000300a00 */
[C---:B--2---:R-:W-:Y:S11]  /*bcb10*/  HMMA.16816.F32.BF16 R4, R24.reuse, R22, R4 ;  /* 0x000000161804723c */ /* 0x044ff60000041804 */
[----:B------:R-:W-:Y:S11]  /*bcb20*/  @!UPT UIADD3 URZ, URZ, URZ, URZ ;  /* 0x0000003f3f3ff290 */ /* 0x000ff6000fffe03f */
[----:B------:R-:W-:Y:S01]  /*bcb30*/  @!UPT UIADD3 URZ, URZ, URZ, URZ ;  /* 0x0000003f3f3ff290 */ /* 0x000fe2000fffe03f */
[----:B------:R0:W-:Y:S01]  /*bcb40*/  STL.64 [R1+0xc70], R4 ;  /* 0x000c700401007387 */ /* 0x0001e20000100a00 */
[----:B------:R1:W-:Y:S01]  /*bcb50*/  STL.64 [R1+0xc78], R6 ;  /* 0x000c780601007387 */ /* 0x0003e20000100a00 */
[----:B0-----:R-:W-:Y:S02]  /*bcb60*/  MOV R5, R22 ;  /* 0x0000001600057202 */ /* 0x001fe40000000f00 */
[----:B------:R-:W-:Y:S02]  /*bcb70*/  MOV R4, R23 ;  /* 0x0000001700047202 */ /* 0x000fe40000000f00 */
[----:B------:R-:W3:Y:S01]  /*bcb80*/  LDL.LU.64 R22, [R1+0x4030] ;  /* 0x0040300001167983 */ /* 0x000ee20000300a00 */
[----:B------:R-:W3:Y:S02]  /*bcb90*/  LDL.LU.64 R20, [R1+0x4028] ;  /* 0x0040280001147983 */ /* 0x000ee40000300a00 */
[----:B------:R-:W-:Y:S02]  /*bcba0*/  STL.64 [R1+0x3fe0], R4 ;  /* 0x003fe00401007387 */ /* 0x000fe40000100a00 */
[----:B-1----:R-:W2:Y:S01]  /*bcbb0*/  LDL.64 R6, [R1+0xc8] ;  /* 0x0000c80001067983 */ /* 0x002ea20000100a00 */
[----:B---3--:R-:W-:Y:S11]  /*bcbc0*/  HMMA.16816.F32.BF16 R20, R24, R18, R20 ;  /* 0x000000121814723c */ /* 0x008ff60000041814 */
[----:B------:R-:W-:Y:S11]  /*bcbd0*/  @!UPT UIADD3 URZ, URZ, URZ, URZ ;  /* 0x0000003f3f3ff290 */ /* 0x000ff6000fffe03f */
[----:B------:R-:W-:Y:S01]  /*bcbe0*/  @!UPT UIADD3 URZ, URZ, URZ, URZ ;  /* 0x0000003f3f3ff290 */ /* 0x000fe2000fffe03f */
[----:B------:R-:W-:Y:S01]  /*bcbf0*/  STL.64 [R1+0xc60], R20 ;  /* 0x000c601401007387 */ /* 0x000fe20000100a00 */
[----:B------:R0:W-:Y:S03]  /*bcc00*/  STL.64 [R1+0xc68], R22 ;  /* 0x000c681601007387 */ /* 0x0001e60000100a00 */
[----:B0-----:R-:W3:Y:S01]  /*bcc10*/  LDL.LU.64 R22, [R1+0x4020] ;  /* 0x0040200001167983 */ /* 0x001ee20000300a00 */
[----:B------:R-:W3:Y:S02]  /*bcc20*/  LDL.LU.64 R20, [R1+0x4018] ;  /* 0x0040180001147983 */ /* 0x000ee40000300a00 */
[----:B------:R0:W-:Y:S02]  /*bcc30*/  STL.64 [R1+0x3f88], R18 ;  /* 0x003f881201007387 */ /* 0x0001e40000100a00 */
[----:B------:R4:W-:Y:S01]  /*bcc40*/  STL.64 [R1+0x3f80], R16 ;  /* 0x003f801001007387 */ /* 0x0009e20000100a00 */
[----:B0-----:R-:W2:Y:S01]  /*bcc50*/  LDL.64 R18, [R1+0xb8] ;  /* 0x0000b80001127983 */ /* 0x001ea20000100a00 */
[----:B----4-:R-:W-:-:S02]  /*bcc60*/  MOV R16, R10 ;  /* 0x0000000a00107202 */ /* 0x010fc40000000f00 */
[----:B------:R-:W-:Y:S01]  /*bcc70*/  MOV R17, R11 ;  /* 0x0000000b00117202 */ /* 0x000fe20000000f00 */
[C---:B---3--:R-:W-:Y:S01]  /*bcc80*/  HMMA.16816.F32.BF16 R20, R24.reuse, R14, R20 ;  /* 0x0000000e1814723c */ /* 0x048fe20000041814 */
[----:B--2---:R0:W-:Y:S01]  /*bcc90*/  STL.64 [R1+0x3fe8], R18 ;  /* 0x003fe81201007387 */ /* 0x0041e20000100a00 */
[----:B------:R-:W2:Y:S02]  /*bcca0*/  LDL.LU R10, [R1+0x4014] ;  /* 0x00401400010a7983 */ /* 0x000ea40000300800 */
[----:B------:R-:W2:Y:S01]  /*bccb0*/  LDL.LU R11, [R1+0x4010] ;  /* 0x00401000010b7983 */ /* 0x000ea20000300800 */
[----:B0-----:R-:W3:Y:S01]  /*bccc0*/  LDL.LU R18, [R1+0x528] ;  /* 0x0005280001127983 */ /* 0x001ee20000300800 */
[----:B------:R-:W3:Y:S11]  /*bccd0*/  LDL.LU R19, [R1+0x52c] ;  /* 0x00052c0001137983 */ /* 0x000ef60000300800 */
[----:B------:R-:W-:Y:S06]  /*bcce0*/  @!UPT UIADD3 URZ, URZ, URZ, URZ ;  /* 0x0000003f3f3ff290 */ /* 0x000fec000fffe03f */
[----:B------:R-:W-:Y:S02]  /*bccf0*/  STL.64 [R1+0xc50], R20 ;  /* 0x000c501401007387 */ /* 0x000fe40000100a00 */
[----:B------:R0:W-:Y:S02]  /*bcd00*/  STL.64 [R1+0xc58], R22 ;  /* 0x000c581601007387 */ /* 0x0001e40000100a00 */
[----:B0-----:R-:W2:Y:S01]  /*bcd10*/  LDL.LU.64 R22, [R1+0x4008] ;  /* 0x0040080001167983 */ /* 0x001ea20000300a00 */
[----:B------:R-:W2:Y:S02]  /*bcd20*/  LDL.LU.64 R20, [R1+0x4000] ;  /* 0x0040000001147983 */ /* 0x000ea40000300a00 */
[----:B------:R-:W-:Y:S01]  /*bcd30*/  STL.64 [R1+0x3ef8], R14 ;  /* 0x003ef80e01007387 */ /* 0x000fe20000100a00 */
        /* <DEDUP_REMOVED lines=10> */
[----:B------:R-:W-:Y:S01]  /*bcde0*/  STL.64 [R1+0x3ef0], R10 ;  /* 0x003ef00a01007387 */ /* 0x000fe20000100a00 */
[C---:B---3--:R-:W-:Y:S11]  /*bcdf0*/  HMMA.16816.F32.BF16 R16, R20.reuse, R6, R16 ;  /* 0x000000061410723c */ /* 0x048ff60000041810 */
[----:B------:R-:W-:Y:S11]  /*bce00*/  @!UPT UIADD3 URZ, URZ, URZ, URZ ;  /* 0x0000003f3f3ff290 */ /* 0x000ff6000fffe03f */
[----:B------:R-:W-:Y:S01]  /*bce10*/  @!UPT UIADD3 URZ, URZ, URZ, URZ ;  /* 0x0000003f3f3ff290 */ /* 0x000fe2000fffe03f */
[----:B------:R-:W-:Y:S01]  /*bce20*/  STL.64 [R1+0xd40], R16 ;  /* 0x000d401001007387 */ /* 0x000fe20000100a00 */
[----:B------:R0:W-:Y:S03]  /*bce30*/  STL.64 [R1+0xd48], R18 ;  /* 0x000d481201007387 */ /* 0x0001e60000100a00 */
[----:B0-----:R-:W2:Y:S01]  /*bce40*/  LDL.LU.64 R18, [R1+0x3fe8] ;  /* 0x003fe80001127983 */ /* 0x001ea20000300a00 */
[----:B------:R-:W3:Y:S01]  /*bce50*/  LDL.LU.64 R4, [R1+0x3fe0] ;  /* 0x003fe00001047983 */ /* 0x000ee20000300a00 */
[----:B------:R-:W-:Y:S02]  /*bce60*/  MOV R2, R6 ;  /* 0x0000000600027202 */ /* 0x000fe40000000f00 */
[----:B------:R-:W-:Y:S01]  /*bce70*/  MOV R0, R7 ;  /* 0x0000000700007202 */ /* 0x000fe20000000f00 */
[----:B--2---:R-:W-:Y:S01]  /*bce80*/  HMMA.16816.F32.BF16 R24, R20, R18, R24 ;  /* 0x000000121418723c */ /* 0x004fe20000041818 */
[----:B---3--:R-:W-:-:S02]  /*bce90*/  MOV R10, R5 ;  /* 0x00000005000a7202 */ /* 0x008fc40000000f00 */
[----:B------:R-:W-:Y:S11]  /*bcea0*/  MOV R11, R4 ;  /* 0x00000004000b7202 */ /* 0x000ff60000000f00 */
[----:B------:R-:W-:Y:S09]  /*bceb0*/  @!UPT UIADD3 URZ, URZ, URZ, URZ ;  /* 0x0000003f3f3ff290 */ /* 0x000ff2000fffe03f */
[----:B------:R-:W-:Y:S01]  /*bcec0*/  STL.64 [R1+0xd30], R24 ;  /* 0x000d301801007387 */ /* 0x000fe20000100a00 */
[----:B------:R-:W-:Y:S02]  /*bced0*/  STL.64 [R1+0xd38], R26 ;  /* 0x000d381a01007387 */ /* 0x000fe40000100a00 */
[----:B------:R-:W-:Y:S02]  /*bcee0*/  STL.64 [R1+0x3f00], R10 ;  /* 0x003f000a01007387 */ /* 0x000fe40000100a00 */
[----:B------:R-:W2:Y:S01]  /*bcef0*/  LDL.LU R4, [R1+0x7e0] ;  /* 0x0007e00001047983 */ /* 0x000ea20000300800 */
[----:B------:R-:W2:Y:S01]  /*bcf00*/  LDL.LU R5, [R1+0x7e4] ;  /* 0x0007e40001057983 */ /* 0x000ea20000300800 */
        /* <DEDUP_REMOVED lines=8> */
[----:B---3--:R0:W-:Y:S01]  /*bcf90*/  STL.64 [R1+0x3f20], R6 ;  /* 0x003f200601007387 */ /* 0x0081e20000100a00 */
[----:B--2---:R-:W-:Y:S01]  /*bcfa0*/  STL.64 [R1+0x3f18], R4 ;  /* 0x003f180401007387 */ /* 0x004fe20000100a00 */
[----:B0-----:R-:W-:-:S02]  /*bcfb0*/  MOV R6, R28 ;  /* 0x0000001c00067202 */ /* 0x001fc40000000f00 */
[----:B------:R-:W-:Y:S01]  /*bcfc0*/  MOV R7, R29 ;  /* 0x0000001d00077202 */ /* 0x000fe20000000f00 */
[----:B------:R-:W2:Y:S01]  /*bcfd0*/  LDL.LU R28, [R1+0x3fdc] ;  /* 0x003fdc00011c7983 */ /* 0x000ea20000300800 */
[----:B------:R-:W3:Y:S03]  /*bcfe0*/  LDL.LU R29, [R1+0x3fd8] ;  /* 0x003fd800011d7983 */ /* 0x000ee60000300800 */
[----:B------:R0:W-:Y:S02]  /*bcff0*/  STL.64 [R1+0x3f38], R6 ;  /* 0x003f380601007387 */ /* 0x0001e40000100a00 */
[----:B0-----:R-:W-:Y:S02]  /*bd000*/  MOV R6, R9 ;  /* 0x0000000900067202 */ /* 0x001fe40000000f00 */
[----:B------:R-:W-:-:S05]  /*bd010*/  MOV R7, R8 ;  /* 0x0000000800077202 */ /* 0x000fca0000000f00 */
[----:B------:R0:W-:Y:S01]  /*bd020*/  STL.64 [R1+0x3f50], R6 ;  /* 0x003f500601007387 */ /* 0x0001e20000100a00 */
[----:B------:R-:W4:Y:S02]  /*bd030*/  LDL.LU R8, [R1+0x800] ;  /* 0x0008000001087983 */ /* 0x000f240000300800 */
[----:B------:R-:W4:Y:S02]  /*bd040*/  LDL.LU R9, [R1+0x804] ;  /* 0x0008040001097983 */ /* 0x000f240000300800 */
[----:B------:R-:W2:Y:S01]  /*bd050*/  LDL.LU R10, [R1+0x808] ;  /* 0x00080800010a7983 */ /* 0x000ea20000300800 */
[----:B------:R-:W2:Y:S01]  /*bd060*/  LDL.LU R11, [R1+0x80c] ;  /* 0x00080c00010b7983 */ /* 0x000ea20000300800 */
[----:B------:R-:W2:Y:S02]  /*bd070*/  LDL R26, [R1+0x78] ;  /* 0x00007800011a7983 */ /* 0x000ea40000100800 */
[----:B------:R-:W2:Y:S02]  /*bd080*/  LDL R27, [R1+0x7c] ;  /* 0x00007c00011b7983 */ /* 0x000ea40000100800 */
[----:B------:R-:W-:Y:S01]  /*bd090*/  IMAD.MOV.U32 R12, RZ, RZ, R18 ;  /* 0x000000ffff0c7224 */ /* 0x000fe200078e0012 */
[----:B------:R-:W-:Y:S01]  /*bd0a0*/  MOV R3, R19 ;  /* 0x0000001300037202 */ /* 0x000fe20000000f00 */
[----:B0-----:R-:W3:Y:S04]  /*bd0b0*/  LDL R6, [R1+0x58] ;  /* 0x0000580001067983 */ /* 0x001ee80000100800 */
[----:B------:R-:W3:Y:S04]  /*bd0c0*/  LDL R7, [R1+0x5c] ;  /* 0x00005c0001077983 */ /* 0x000ee80000100800 */
[----:B--2---:R0:W-:Y:S01]  /*bd0d0*/  STL.64 [R1+0x3f90], R26 ;  /* 0x003f901a01007387 */ /* 0x0041e20000100a00 */
[----:B------:R-:W2:Y:S02]  /*bd0e0*/  LDL.LU R16, [R1+0x4d0] ;  /* 0x0004d00001107983 */ /* 0x000ea40000300800 */
[----:B------:R-:W2:Y:S02]  /*bd0f0*/  LDL.LU R17, [R1+0x4d4] ;  /* 0x0004d40001117983 */ /* 0x000ea40000300800 */
[----:B------:R-:W2:Y:S01]  /*bd100*/  LDL.LU R18, [R1+0x4d8] ;  /* 0x0004d80001127983 */ /* 0x000ea20000300800 */
[----:B------:R-:W2:Y:S04]  /*bd110*/  LDL.LU R19, [R1+0x4dc] ;  /* 0x0004dc0001137983 */ /* 0x000ea80000300800 */
[----:B--2---:R-:W-:Y:S01]  /*bd120*/  STL.64 [R1+0x3fa0], R18 ;  /* 0x003fa01201007387 */ /* 0x004fe20000100a00 */
[----:B------:R-:W-:Y:S02]  /*bd130*/  STL.64 [R1+0x3f98], R16 ;  /* 0x003f981001007387 */ /* 0x000fe40000100a00 */
[----:B0-----:R-:W2:Y:S02]  /*bd140*/  LDL R26, [R1+0x88] ;  /* 0x00008800011a7983 */ /* 0x001ea40000100800 */
        /* <DEDUP_REMOVED lines=8> */
[----:B0-----:R-:W3:Y:S04]  /*bd1d0*/  LDL R26, [R1+0xa8] ;  /* 0x0000a800011a7983 */ /* 0x001ee80000100800 */
[----:B------:R-:W3:Y:S04]  /*bd1e0*/  LDL R27, [R1+0xac] ;  /* 0x0000ac00011b7983 */ /* 0x000ee80000100800 */
        /* <DEDUP_REMOVED lines=13> */
[----:B------:R-:W-:Y:S02]  /*bd2c0*/  STL.64 [R1+0x3f30], R10 ;  /* 0x003f300a01007387 */ /* 0x000fe40000100a00 */
[----:B----4-:R0:W-:Y:S02]  /*bd2d0*/  STL.64 [R1+0x3f28], R8 ;  /* 0x003f280801007387 */ /* 0x0101e40000100a00 */
        /* <DEDUP_REMOVED lines=23> */
[----:B------:R-:W3:Y:S01]  /*bd450*/  LDL.64 R14, [R1+0x18] ;  /* 0x00001800010e7983 */ /* 0x000ee20000100a00 */
[----:B------:R-:W4:Y:S02]  /*bd460*/  LDL.LU.64 R18, [R1+0x3fd0] ;  /* 0x003fd00001127983 */ /* 0x000f240000300a00 */
[----:B------:R-:W4:Y:S02]  /*bd470*/  LDL.LU.64 R16, [R1+0x3fc8] ;  /* 0x003fc80001107983 */ /* 0x000f240000300a00 */
        /* <DEDUP_REMOVED lines=19> */
[----:B----4-:R-:W-:Y:S02]  /*bd5b0*/  HMMA.16816.F32.BF16 R24, R20, R26, R16 ;  /* 0x0000001a1418723c */ /* 0x010fe40000041810 */
[----:B------:R-:W4:Y:S01]  /*bd5c0*/  LDL.LU.64 R18, [R1+0x3f88] ;  /* 0x003f880001127983 */ /* 0x000f220000300a00 */
[----:B------:R-:W2:Y:S11]  /*bd5d0*/  LDL.LU.64 R16, [R1+0x3f80] ;  /* 0x003f800001107983 */ /* 0x000eb60000300a00 */
[----:B------:R-:W-:Y:S09]  /*bd5e0*/  @!UPT UIADD3 URZ, URZ, URZ, URZ ;  /* 0x0000003f3f3ff290 */ /* 0x000ff2000fffe03f */
[----:B------:R-:W-:Y:S01]  /*bd5f0*/  STL.64 [R1+0xdd0], R24 ;  /* 0x000dd01801007387 */ /* 0x000fe20000100a00 */
[----:B------:R-:W-:Y:S03]  /*bd600*/  STL.64 [R1+0xdd8], R26 ;  /* 0x000dd81a01007387 */ /* 0x000fe60000100a00 */
[----:B--2---:R-:W0:Y:S04]  /*bd610*/  LDSM.16.M88.4 R24, [R16+0x43080] ;  /* 0x043080001018783b */ /* 0x004e280000000200 */
[----:B0-----:R-:W-:Y:S01]  /*bd620*/  STL [R1+0x3d94], R24 ;  /* 0x003d941801007387 */ /* 0x001fe20000100800 */
[----:B------:R-:W-:Y:S02]  /*bd630*/  STL [R1+0x3d90], R25 ;  /* 0x003d901901007387 */ /* 0x000fe40000100800 */
[----:B------:R-:W-:Y:S02]  /*bd640*/  STL [R1+0x3d8c], R26 ;  /* 0x003d8c1a01007387 */ /* 0x000fe40000100800 */
[----:B------:R0:W-:Y:S02]  /*bd650*/  STL [R1+0x3d88], R27 ;  /* 0x003d881b01007387 */ /* 0x0001e40000100800 */
[----:B0-----:R-:W2:Y:S04]  /*bd660*/  LDL.64 R26, [R1+0x78] ;  /* 0x00007800011a7983 */ /* 0x001ea80000100a00 */
[----:B--2---:R0:W-:Y:S04]  /*bd670*/  STL.64 [R1+0x3e68], R26 ;  /* 0x003e681a01007387 */ /* 0x0041e80000100a00 */
[----:B0-----:R-:W2:Y:S01]  /*bd680*/  LDL.64 R26, [R1+0x88] ;  /* 0x00008800011a7983 */ /* 0x001ea20000100a00 */
[----:B------:R-:W-:-:S02]  /*bd690*/  MOV R6, R29 ;  /* 0x0000001d00067202 */ /* 0x000fc40000000f00 */
[----:B------:R-:W-:Y:S01]  /*bd6a0*/  MOV R7, R28 ;  /* 0x0000001c00077202 */ /* 0x000fe20000000f00 */
[----:B--2---:R0:W-:Y:S02]  /*bd6b0*/  STL.64 [R1+0x3e80], R26 ;  /* 0x003e801a01007387 */ /* 0x0041e40000100a00 */
[----:B0-----:R-:W-:Y:S02]  /*bd6c0*/  MOV R26, R5 ;  /* 0x00000005001a7202 */ /* 0x001fe40000000f00 */
[----:B------:R-:W-:-:S05]  /*bd6d0*/  MOV R27, R4 ;  /* 0x00000004001b7202 */ /* 0x000fca0000000f00 */
[----:B------:R0:W-:Y:S04]  /*bd6e0*/  STL.64 [R1+0x3e98], R26 ;  /* 0x003e981a01007387 */ /* 0x0001e80000100a00 */
[----:B0-----:R-:W2:Y:S01]  /*bd6f0*/  LDL.64 R26, [R1+0xa8] ;  /* 0x0000a800011a7983 */ /* 0x001ea20000100a00 */
[C---:B------:R-:W-:Y:S03]  /*bd700*/  HMMA.16816.F32.BF16 R4, R20.reuse, R6, R8 ;  /* 0x000000061404723c */ /* 0x040fe60000041808 */
[----:B--2---:R-:W-:Y:S01]  /*bd710*/  STL.64 [R1+0x3eb0], R26 ;  /* 0x003eb01a01007387 */ /* 0x004fe20000100a00 */
[----:B------:R-:W2:Y:S02]  /*bd720*/  LDL.LU.64 R10, [R1+0x3f78] ;  /* 0x003f7800010a7983 */ /* 0x000ea40000300a00 */
[----:B------:R-:W2:Y:S11]  /*bd730*/  LDL.LU.64 R8, [R1+0x3f70] ;  /* 0x003f700001087983 */ /* 0x000eb60000300a00 */
[----:B------:R-:W-:Y:S06]  /*bd740*/  @!UPT UIADD3 URZ, URZ, URZ, URZ ;  /* 0x0000003f3f3ff290 */ /* 0x000fec000fffe03f */
        /* <DEDUP_REMOVED lines=18> */
[----:B------:R-:W3:Y:S01]  /*bd870*/  LDL.LU.64 R10, [R1+0x3f30] ;  /* 0x003f3000010a7983 */ /* 0x000ee20000300a00 */
[----:B------:R-:W3:Y:S11]  /*bd880*/  LDL.LU.64 R8, [R1+0x3f28] ;  /* 0x003f280001087983 */ /* 0x000ef60000300a00 */
[----:B------:R-:W-:Y:S09]  /*bd890*/  @!UPT UIADD3 URZ, URZ, URZ, URZ ;  /* 0x0000003f3f3ff290 */ /* 0x000ff2000fffe03f */
[----:B------:R-:W-:Y:S01]  /*bd8a0*/  STL.64 [R1+0xd90], R4 ;  /* 0x000d900401007387 */ /* 0x000fe20000100a00 */
[----:B------:R0:W-:Y:S03]  /*bd8b0*/  STL.64 [R1+0xd98], R6 ;  /* 0x000d980601007387 */ /* 0x0001e60000100a00 */
[----:B0-----:R-:W2:Y:S01]  /*bd8c0*/  LDL.LU.64 R6, [R1+0x3f20] ;  /* 0x003f200001067983 */ /* 0x001ea20000300a00 */
[----:B------:R-:W2:Y:S02]  /*bd8d0*/  LDL.LU.64 R4, [R1+0x3f18] ;  /* 0x003f180001047983 */ /* 0x000ea40000300a00 */
[----:B------:R-:W-:Y:S01]  /*bd8e0*/  IMAD.MOV.U32 R26, RZ, RZ, R17 ;  /* 0x000000ffff1a7224 */ /* 0x000fe200078e0011 */
[----:B------:R-:W-:Y:S01]  /*bd8f0*/  MOV R27, R13 ;  /* 0x0000000d001b7202 */ /* 0x000fe20000000f00 */
[C---:B---3--:R-:W-:Y:S08]  /*bd900*/  HMMA.16816.F32.BF16 R8, R20.reuse, R14, R8 ;  /* 0x0000000e1408723c */ /* 0x048ff00000041808 */
[----:B--2---:R-:W-:Y:S01]  /*bd910*/  HMMA.16816.F32.BF16 R24, R20, R26, R4 ;  /* 0x0000001a1418723c */ /* 0x004fe20000041804 */
[----:B------:R-:W4:Y:S01]  /*bd920*/  LDL.LU.64 R6, [R1+0x3f10] ;  /* 0x003f100001067983 */ /* 0x000f220000300a00 */
[----:B------:R-:W4:Y:S11]  /*bd930*/  LDL.LU.64 R4, [R1+0x3f08] ;  /* 0x003f080001047983 */ /* 0x000f360000300a00 */
[----:B------:R-:W-:Y:S10]  /*bd940*/  @!UPT UIADD3 URZ, URZ, URZ, URZ ;  /* 0x0000003f3f3ff290 */ /* 0x000ff4000fffe03f */
[----:B------:R-:W-:Y:S01]  /*bd950*/  STL.64 [R1+0xd80], R24 ;  /* 0x000d801801007387 */ /* 0x000fe20000100a00 */
[----:B------:R0:W-:Y:S02]  /*bd960*/  STL.64 [R1+0xd88], R26 ;  /* 0x000d881a01007387 */ /* 0x0001e40000100a00 */
[----:B0-----:R-:W-:Y:S02]  /*bd970*/  MOV R26, R12 ;  /* 0x0000000c001a7202 */ /* 0x001fe40000000f00 */
[----:B------:R-:W-:-:S05]  /*bd980*/  MOV R27, R3 ;  /* 0x00000003001b7202 */ /* 0x000fca0000000f00 */
[----:B------:R0:W-:Y:S01]  /*bd990*/  STL.64 [R1+0x3ec8], R26 ;  /* 0x003ec81a01007387 */ /* 0x0001e20000100a00 */
[----:B------:R-:W2:Y:S02]  /*bd9a0*/  LDL.LU R24, [R1+0x7f0] ;  /* 0x0007f00001187983 */ /* 0x000ea40000300800 */
[----:B------:R-:W2:Y:S01]  /*bd9b0*/  LDL.LU R25, [R1+0x7f4] ;  /* 0x0007f40001197983 */ /* 0x000ea20000300800 */
[----:B0-----:R-:W2:Y:S01]  /*bd9c0*/  LDL.LU R26, [R1+0x7f8] ;  /* 0x0007f800011a7983 */ /* 0x001ea20000300800 */
[----:B------:R-:W2:Y:S02]  /*bd9d0*/  LDL.LU R27, [R1+0x7fc] ;  /* 0x0007fc00011b7983 */ /* 0x000ea40000300800 */
[----:B------:R-:W-:Y:S02]  /*bd9e0*/  STL.64 [R1+0xd70], R8 ;  /* 0x000d700801007387 */ /* 0x000fe40000100a00 */
[----:B------:R0:W-:Y:S02]  /*bd9f0*/  STL.64 [R1+0xd78], R10 ;  /* 0x000d780a01007387 */ /* 0x0001e40000100a00 */
[----:B0-----:R-:W2:Y:S01]  /*bda00*/  LDL.LU.64 R10, [R1+0x3f00] ;  /* 0x003f0000010a7983 */ /* 0x001ea20000300a00 */
[----:B------:R-:W-:-:S02]  /*bda10*/  MOV R17, R14 ;  /* 0x0000000e00117202 */ /* 0x000fc40000000f00 */
[----:B------:R-:W-:Y:S02]  /*bda20*/  MOV R13, R15 ;  /* 0x0000000f000d7202 */ /* 0x000fe40000000f00 */
[----:B------:R-:W3:Y:S01]  /*bda30*/  LDL.LU.64 R14, [R1+0x3ef8] ;  /* 0x003ef800010e7983 */ /* 0x000ee20000300a00 */
[C---:B----4-:R-:W-:Y:S08]  /*bda40*/  HMMA.16816.F32.BF16 R4, R20.reuse, R18, R4 ;  /* 0x000000121404723c */ /* 0x050ff00000041804 */
[C---:B--2---:R-:W-:Y:S11]  /*bda50*/  HMMA.16816.F32.BF16 R8, R20.reuse, R10, R24 ;  /* 0x0000000a1408723c */ /* 0x044ff60000041818 */
[----:B------:R-:W-:Y:S11]  /*bda60*/  @!UPT UIADD3 URZ, URZ, URZ, URZ ;  /* 0x0000003f3f3ff290 */ /* 0x000ff6000fffe03f */
[----:B------:R-:W-:Y:S01]  /*bda70*/  @!UPT UIADD3 URZ, URZ, URZ, URZ ;  /* 0x0000003f3f3ff290 */ /* 0x000fe2000fffe03f */
[----:B------:R-:W-:Y:S01]  /*bda80*/  STL.64 [R1+0xd60], R8 ;  /* 0x000d600801007387 */ /* 0x000fe20000100a00 */
[----:B------:R-:W-:Y:S02]  /*bda90*/  STL.64 [R1+0xd68], R10 ;  /* 0x000d680a01007387 */ /* 0x000fe40000100a00 */
[----:B------:R0:W-:Y:S02]  /*bdaa0*/  STL.64 [R1+0xd50], R4 ;  /* 0x000d500401007387 */ /* 0x0001e40000100a00 */
[----:B------:R1:W-:Y:S01]  /*bdab0*/  STL.64 [R1+0xd58], R6 ;  /* 0x000d580601007387 */ /* 0x0003e20000100a00 */
[----:B0-----:R-:W2:Y:S01]  /*bdac0*/  LDL.LU R4, [R1+0x4c0] ;  /* 0x0004c00001047983 */ /* 0x001ea20000300800 */
[----:B------:R-:W2:Y:S02]  /*bdad0*/  LDL.LU R5, [R1+0x4c4] ;  /* 0x0004c40001057983 */ /* 0x000ea40000300800 */
[----:B-1----:R-:W2:Y:S02]  /*bdae0*/  LDL.LU R6, [R1+0x4c8] ;  /* 0x0004c80001067983 */ /* 0x002ea40000300800 */
[----:B------:R-:W2:Y:S01]  /*bdaf0*/  LDL.LU R7, [R1+0x4cc] ;  /* 0x0004cc0001077983 */ /* 0x000ea20000300800 */
[----:B------:R-:W3:Y:S01]  /*bdb00*/  LDL.LU R8, [R1+0x7d0] ;  /* 0x0007d00001087983 */ /* 0x000ee20000300800 */
[----:B------:R-:W3:Y:S02]  /*bdb10*/  LDL.LU R9, [R1+0x7d4] ;  /* 0x0007d40001097983 */ /* 0x000ee40000300800 */
[----:B------:R-:W3:Y:S02]  /*bdb20*/  LDL.LU R10, [R1+0x7d8] ;  /* 0x0007d800010a7983 */ /* 0x000ee40000300800 */
[----:B------:R-:W3:Y:S01]  /*bdb30*/  LDL.LU R11, [R1+0x7dc] ;  /* 0x0007dc00010b7983 */ /* 0x000ee20000300800 */
        /* <DEDUP_REMOVED lines=34> */
[----:B------:R-:W-:-:S02]  /*bdd60*/  MOV R26, R2 ;  /* 0x00000002001a7202 */ /* 0x000fc40000000f00 */
[----:B------:R-:W-:Y:S01]  /*bdd70*/  MOV R27, R0 ;  /* 0x00000000001b7202 */ /* 0x000fe20000000f00 */
[----:B---3--:R-:W-:Y:S01]  /*bdd80*/  HMMA.16816.F32.BF16 R20, R20, R10, R4 ;  /* 0x0000000a1414723c */ /* 0x008fe20000041804 */
        /* <DEDUP_REMOVED lines=34> */
[C---:B--2---:R-:W-:Y:S03]  /*bdfb0*/  HMMA.16816.F32.BF16 R24, R4.reuse, R26, R16 ;  /* 0x0000001a0418723c */ /* 0x044fe60000041810 */
[----:B------:R-:W2:Y:S01]  /*bdfc0*/  LDL.LU.64 R18, [R1+0x3e90] ;  /* 0x003e900001127983 */ /* 0x000ea20000300a00 */
[----:B------:R-:W2:Y:S11]  /*bdfd0*/  LDL.LU.64 R16, [R1+0x3e88] ;  /* 0x003e880001107983 */ /* 0x000eb60000300a00 */
[----:B------:R-:W-:Y:S08]  /*bdfe0*/  @!UPT UIADD3 URZ, URZ, URZ, URZ ;  /* 0x0000003f3f3ff290 */ /* 0x000ff0000fffe03f */
        /* <DEDUP_REMOVED lines=10> */
[----:B------:R-:W4:Y:S02]  /*be090*/  LDL.LU.64 R16, [R1+0x3e70] ;  /* 0x003e700001107983 */ /* 0x000f240000300a00 */
[----:B------:R-:W3:Y:S02]  /*be0a0*/  LDL.LU.64 R26, [R1+0x3e68] ;  /* 0x003e6800011a7983 */ /* 0x000ee40000300a00 */
[----:B---3--:R-:W-:Y:S11]  /*be0b0*/  HMMA.16816.F32.BF16 R20, R4, R26, R20 ;  /* 0x0000001a0414723c */ /* 0x008ff60000041814 */
[----:B------:R-:W-:Y:S11]  /*be0c0*/  @!UPT UIADD3 URZ, URZ, URZ, URZ ;  /* 0x0000003f3f3ff290 */ /* 0x000ff6000fffe03f */
[----:B------:R-:W-:Y:S01]  /*be0d0*/  @!UPT UIADD3 URZ, URZ, URZ, URZ ;  /* 0x0000003f3f3ff290 */ /* 0x000fe2000fffe03f */
[----:B------:R-:W-:Y:S01]  /*be0e0*/  STL.64 [R1+0xf20], R20 ;  /* 0x000f201401007387 */ /* 0x000fe20000100a00 */
[----:B------:R-:W-:Y:S02]  /*be0f0*/  STL.64 [R1+0xf28], R22 ;  /* 0x000f281601007387 */ /* 0x000fe40000100a00 */
[----:B----4-:R-:W0:Y:S01]  /*be100*/  LDSM.16.M88.4 R20, [R16+0x44080] ;  /* 0x044080001014783b */ /* 0x010e220000000200 */
[----:B------:R-:W-:Y:S02]  /*be110*/  MOV R12, R26 ;  /* 0x0000001a000c7202 */ /* 0x000fe40000000f00 */
[----:B------:R-:W-:Y:S01]  /*be120*/  MOV R9, R27 ;  /* 0x0000001b00097202 */ /* 0x000fe20000000f00 */
[----:B------:R-:W-:Y:S02]  /*be130*/  STL.64 [R1+0x3e50], R14 ;  /* 0x003e500e01007387 */ /* 0x000fe40000100a00 */
[----:B------:R-:W-:Y:S02]  /*be140*/  STL [R1+0x3e48], R12 ;  /* 0x003e480c01007387 */ /* 0x000fe40000100800 */
[----:B------:R-:W-:Y:S01]  /*be150*/  STL.64 [R1+0x3db0], R10 ;  /* 0x003db00a01007387 */ /* 0x000fe20000100a00 */
[----:B------:R-:W-:Y:S01]  /*be160*/  STL.64 [R1+0x3da8], R8 ;  /* 0x003da80801007387 */ /* 0x000fe20000100a00 */
[----:B--2---:R-:W-:Y:S02]  /*be170*/  STL.64 [R1+0x3e60], R18 ;  /* 0x003e601201007387 */ /* 0x004fe40000100a00 */
[----:B------:R-:W-:Y:S01]  /*be180*/  STL [R1+0x3e58], R16 ;  /* 0x003e581001007387 */ /* 0x000fe20000100800 */
[----:B0-----:R-:W-:Y:S01]  /*be190*/  STL.64 [R1+0x3c60], R22 ;  /* 0x003c601601007387 */ /* 0x001fe20000100a00 */
[----:B------:R0:W-:Y:S03]  /*be1a0*/  STL.64 [R1+0x3c58], R20 ;  /* 0x003c581401007387 */ /* 0x0001e60000100a00 */
[----:B0-----:R-:W2:Y:S01]  /*be1b0*/  LDL.LU R20, [R1+0x370] ;  /* 0x0003700001147983 */ /* 0x001ea20000300800 */
[----:B------:R-:W2:Y:S02]  /*be1c0*/  LDL.LU R21, [R1+0x374] ;  /* 0x0003740001157983 */ /* 0x000ea40000300800 */
[----:B------:R-:W3:Y:S02]  /*be1d0*/  LDL.LU R22, [R1+0x378] ;  /* 0x0003780001167983 */ /* 0x000ee40000300800 */
[----:B------:R-:W3:Y:S02]  /*be1e0*/  LDL.LU R23, [R1+0x37c] ;  /* 0x00037c0001177983 */ /* 0x000ee40000300800 */
[----:B---3--:R0:W-:Y:S01]  /*be1f0*/  STL.64 [R1+0x3c78], R22 ;  /* 0x003c781601007387 */ /* 0x0081e20000100a00 */
[----:B--2---:R-:W-:Y:S02]  /*be200*/  STL.64 [R1+0x3c70], R20 ;  /* 0x003c701401007387 */ /* 0x004fe40000100a00 */
        /* <DEDUP_REMOVED lines=17> */
[----:B------:R-:W4:Y:S01]  /*be320*/  LDL.64 R14, [R1+0x68] ;  /* 0x00006800010e7983 */ /* 0x000f220000100a00 */
        /* <DEDUP_REMOVED lines=8> */
[----:B--2---:R0:W-:Y:S01]  /*be3b0*/  STL.64 [R1+0x3e28], R26 ;  /* 0x003e281a01007387 */ /* 0x0041e20000100a00 */
[----:B------:R-:W-:Y:S03]  /*be3c0*/  STL.64 [R1+0x3e20], R24 ;  /* 0x003e201801007387 */ /* 0x000fe60000100a00 */
[----:B0-----:R-:W2:Y:S04]  /*be3d0*/  LDL.64 R26, [R1+0x48] ;  /* 0x00004800011a7983 */ /* 0x001ea80000100a00 */
[----:B--2---:R0:W-:Y:S04]  /*be3e0*/  STL.64 [R1+0x3e38], R26 ;  /* 0x003e381a01007387 */ /* 0x0041e80000100a00 */
[----:B0-----:R-:W2:Y:S01]  /*be3f0*/  LDL.64 R26, [R1+0x58] ;  /* 0x00005800011a7983 */ /* 0x001ea20000100a00 */
[----:B---3--:R0:W-:Y:S02]  /*be400*/  STL.64 [R1+0x3dd8], R10 ;  /* 0x003dd80a01007387 */ /* 0x0081e40000100a00 */
[----:B------:R1:W-:Y:S01]  /*be410*/  STL.64 [R1+0x3dd0], R8 ;  /* 0x003dd00801007387 */ /* 0x0003e20000100a00 */
[----:B0-----:R-:W3:Y:S04]  /*be420*/  LDL.64 R10, [R1+0x8] ;  /* 0x00000800010a7983 */ /* 0x001ee80000100a00 */
[----:B---3--:R0:W-:Y:S01]  /*be430*/  STL.64 [R1+0x3df0], R10 ;  /* 0x003df00a01007387 */ /* 0x0081e20000100a00 */
[----:B-1----:R-:W3:Y:S02]  /*be440*/  LDL.LU R8, [R1+0x770] ;  /* 0x0007700001087983 */ /* 0x002ee40000300800 */
[----:B------:R-:W3:Y:S01]  /*be450*/  LDL.LU R9, [R1+0x774] ;  /* 0x0007740001097983 */ /* 0x000ee20000300800 */
[----:B0-----:R-:W2:Y:S01]  /*be460*/  LDL.LU R10, [R1+0x778] ;  /* 0x00077800010a7983 */ /* 0x001ea20000300800 */
[----:B------:R-:W2:Y:S03]  /*be470*/  LDL.LU R11, [R1+0x77c] ;  /* 0x00077c00010b7983 */ /* 0x000ea60000300800 */
[----:B--2---:R0:W-:Y:S01]  /*be480*/  STL.64 [R1+0x3e00], R10 ;  /* 0x003e000a01007387 */ /* 0x0041e20000100a00 */
[----:B---3--:R-:W-:Y:S03]  /*be490*/  STL.64 [R1+0x3df8], R8 ;  /* 0x003df80801007387 */ /* 0x008fe60000100a00 */
[----:B0-----:R-:W2:Y:S01]  /*be4a0*/  LDL.64 R10, [R1+0x28] ;  /* 0x00002800010a7983 */ /* 0x001ea20000100a00 */
[C---:B----4-:R-:W-:Y:S03]  /*be4b0*/  HMMA.16816.F32.BF16 R16, R4.reuse, R14, R16 ;  /* 0x0000000e0410723c */ /* 0x050fe60000041810 */
[----:B--2---:R0:W-:Y:S04]  /*be4c0*/  STL.64 [R1+0x3e18], R10 ;  /* 0x003e180a01007387 */ /* 0x0041e80000100a00 */
[----:B0-----:R-:W2:Y:S01]  /*be4d0*/  LDL.64 R10, [R1+0x38] ;  /* 0x00003800010a7983 */ /* 0x001ea20000100a00 */
[----:B------:R-:W-:Y:S01]  /*be4e0*/  MOV R13, R15 ;  /* 0x0000000f000d7202 */ /* 0x000fe20000000f00 */
[----:B------:R-:W-:Y:S02]  /*be4f0*/  HMMA.16816.F32.BF16 R20, R4, R26, R20 ;  /* 0x0000001a0414723c */ /* 0x000fe40000041814 */
[----:B--2---:R0:W-:Y:S01]  /*be500*/  STL.64 [R1+0x3e30], R10 ;  /* 0x003e300a01007387 */ /* 0x0041e20000100a00 */
[----:B------:R-:W2:Y:S02]  /*be510*/  LDL.LU R8, [R1+0x7a0] ;  /* 0x0007a00001087983 */ /* 0x000ea40000300800 */
[----:B------:R-:W2:Y:S01]  /*be520*/  LDL.LU R9, [R1+0x7a4] ;  /* 0x0007a40001097983 */ /* 0x000ea20000300800 */
[----:B0-----:R-:W2:Y:S01]  /*be530*/  LDL.LU R10, [R1+0x7a8] ;  /* 0x0007a800010a7983 */ /* 0x001ea20000300800 */
[----:B------:R-:W2:Y:S07]  /*be540*/  LDL.LU R11, [R1+0x7ac] ;  /* 0x0007ac00010b7983 */ /* 0x000eae0000300800 */
[----:B------:R0:W-:Y:S02]  /*be550*/  STL.64 [R1+0xf10], R16 ;  /* 0x000f101001007387 */ /* 0x0001e40000100a00 */
[----:B------:R1:W-:Y:S01]  /*be560*/  STL.64 [R1+0xf18], R18 ;  /* 0x000f181201007387 */ /* 0x0003e20000100a00 */
[----:B0-----:R-:W-:Y:S01]  /*be570*/  MOV R17, R14 ;  /* 0x0000000e00117202 */ /* 0x001fe20000000f00 */
[----:B-1----:R-:W3:Y:S01]  /*be580*/  LDL.LU.64 R18, [R1+0x3e60] ;  /* 0x003e600001127983 */ /* 0x002ee20000300a00 */
[----:B------:R-:W4:Y:S02]  /*be590*/  LDL.LU R16, [R1+0x3e58] ;  /* 0x003e580001107983 */ /* 0x000f240000300800 */
[----:B------:R-:W2:Y:S02]  /*be5a0*/  LDL.LU.64 R14, [R1+0x3e50] ;  /* 0x003e5000010e7983 */ /* 0x000ea40000300a00 */
[----:B------:R-:W3:Y:S01]  /*be5b0*/  LDL.LU R12, [R1+0x3e48] ;  /* 0x003e4800010c7983 */ /* 0x000ee20000300800 */
[----:B--2---:R-:W-:Y:S01]  /*be5c0*/  STL.64 [R1+0x3e10], R14 ;  /* 0x003e100e01007387 */ /* 0x004fe20000100a00 */
[----:B---3--:R0:W-:Y:S03]  /*be5d0*/  STL.64 [R1+0x3e08], R12 ;  /* 0x003e080c01007387 */ /* 0x0081e60000100a00 */
        /* <DEDUP_REMOVED lines=8> */
[----:B------:R-:W3:Y:S02]  /*be660*/  LDL.LU R18, [R1+0x768] ;  /* 0x0007680001127983 */ /* 0x000ee40000300800 */
[----:B------:R-:W3:Y:S01]  /*be670*/  LDL.LU R19, [R1+0x76c] ;  /* 0x00076c0001137983 */ /* 0x000ee20000300800 */
[----:B------:R0:W-:Y:S01]  /*be680*/  STL.64 [R1+0xf00], R20 ;  /* 0x000f001401007387 */ /* 0x0001e20000100a00 */
[----:B------:R1:W-:Y:S01]  /*be690*/  STL.64 [R1+0xf08], R22 ;  /* 0x000f081601007387 */ /* 0x0003e20000100a00 */
[----:B0-----:R-:W-:-:S02]  /*be6a0*/  MOV R21, R26 ;  /* 0x0000001a00157202 */ /* 0x001fc40000000f00 */
[----:B-1----:R-:W4:Y:S01]  /*be6b0*/  LDL.LU.64 R22, [R1+0x3e40] ;  /* 0x003e400001167983 */ /* 0x002f220000300a00 */
        /* <DEDUP_REMOVED lines=15> */
[----:B------:R0:W-:Y:S02]  /*be7b0*/  STL.64 [R1+0xee8], R26 ;  /* 0x000ee81a01007387 */ /* 0x0001e40000100a00 */
[----:B0-----:R-:W-:Y:S02]  /*be7c0*/  MOV R26, R10 ;  /* 0x0000000a001a7202 */ /* 0x001fe40000000f00 */
        /* <DEDUP_REMOVED lines=18> */
[----:B------:R-:W-:Y:S01]  /*be8f0*/  STL.64 [R1+0x3c88], R22 ;  /* 0x003c881601007387 */ /* 0x000fe20000100a00 */
        /* <DEDUP_REMOVED lines=21> */
[----:B0-----:R-:W2:Y:S01]  /*bea50*/  LDL.LU.64 R10, [R1+0x3dc8] ;  /* 0x003dc800010a7983 */ /* 0x001ea20000300a00 */
[----:B------:R-:W2:Y:S02]  /*bea60*/  LDL.LU.64 R8, [R1+0x3dc0] ;  /* 0x003dc00001087983 */ /* 0x000ea40000300a00 */
[----:B------:R-:W-:Y:S01]  /*bea70*/  IMAD.MOV.U32 R22, RZ, RZ, R0 ;  /* 0x000000ffff167224 */ /* 0x000fe200078e0000 */
[----:B------:R-:W-:Y:S01]  /*bea80*/  MOV R23, R2 ;  /* 0x0000000200177202 */ /* 0x000fe20000000f00 */
[----:B------:R-:W-:Y:S01]  /*bea90*/  STL.64 [R1+0x3d40], R18 ;  /* 0x003d401201007387 */ /* 0x000fe20000100a00 */
[----:B----4-:R-:W-:Y:S02]  /*beaa0*/  STL [R1+0x3d38], R16 ;  /* 0x003d381001007387 */ /* 0x010fe40000100800 */
[----:B------:R-:W3:Y:S02]  /*beab0*/  LDL.LU R0, [R1+0x3dbc] ;  /* 0x003dbc0001007983 */ /* 0x000ee40000300800 */
[----:B------:R-:W4:Y:S01]  /*beac0*/  LDL.LU R2, [R1+0x3db8] ;  /* 0x003db80001027983 */ /* 0x000f220000300800 */
[----:B------:R-:W-:Y:S01]  /*bead0*/  STL.64 [R1+0x3ca0], R22 ;  /* 0x003ca01601007387 */ /* 0x000fe20000100a00 */
[C---:B--2---:R-:W-:Y:S11]  /*beae0*/  HMMA.16816.F32.BF16 R8, R4.reuse, R14, R8 ;  /* 0x0000000e0408723c */ /* 0x044ff60000041808 */
[----:B------:R-:W-:Y:S11]  /*beaf0*/  @!UPT UIADD3 URZ, URZ, URZ, URZ ;  /* 0x0000003f3f3ff290 */ /* 0x000ff6000fffe03f */
[----:B------:R-:W-:Y:S01]  /*beb00*/  @!UPT UIADD3 URZ, URZ, URZ, URZ ;  /* 0x0000003f3f3ff290 */ /* 0x000fe2000fffe03f */
[----:B------:R-:W-:Y:S01]  /*beb10*/  STL.64 [R1+0x7b0], R8 ;  /* 0x0007b00801007387 */ /* 0x000fe20000100a00 */
[----:B------:R0:W-:Y:S03]  /*beb20*/  STL.64 [R1+0x7b8], R10 ;  /* 0x0007b80a01007387 */ /* 0x0001e60000100a00 */
[----:B0-----:R-:W2:Y:S01]  /*beb30*/  LDL.LU.64 R10, [R1+0x3db0] ;  /* 0x003db000010a7983 */ /* 0x001ea20000300a00 */
[----:B------:R-:W3:Y:S02]  /*beb40*/  LDL.LU.64 R8, [R1+0x3da8] ;  /* 0x003da80001087983 */ /* 0x000ee40000300a00 */
[----:B------:R-:W-:Y:S01]  /*beb50*/  STL.64 [R1+0x3d68], R14 ;  /* 0x003d680e01007387 */ /* 0x000fe20000100a00 */
[----:B--2---:R-:W-:Y:S01]  /*beb60*/  HMMA.16816.F32.BF16 R4, R4, R10, R24 ;  /* 0x0000000a0404723c */ /* 0x004fe20000041818 */
[----:B------:R-:W2:Y:S01]  /*beb70*/  LDL.LU.64 R26, [R1+0x3da0] ;  /* 0x003da000011a7983 */ /* 0x000ea20000300a00 */
[----:B------:R-:W3:Y:S11]  /*beb80*/  LDL.LU.64 R24, [R1+0x3d98] ;  /* 0x003d980001187983 */ /* 0x000ef60000300a00 */
[----:B------:R-:W-:Y:S10]  /*beb90*/  @!UPT UIADD3 URZ, URZ, URZ, URZ ;  /* 0x0000003f3f3ff290 */ /* 0x000ff4000fffe03f */
[----:B------:R-:W-:Y:S01]  /*beba0*/  STL.64 [R1+0x7a0], R4 ;  /* 0x0007a00401007387 */ /* 0x000fe20000100a00 */
[----:B------:R3:W-:Y:S01]  /*bebb0*/  STL.64 [R1+0x7a8], R6 ;  /* 0x0007a80601007387 */ /* 0x0007e20000100a00 */
[----:B--2---:R-:W-:Y:S02]  /*bebc0*/  MOV R22, R26 ;  /* 0x0000001a00167202 */ /* 0x004fe40000000f00 */
[----:B---3--:R-:W-:Y:S02]  /*bebd0*/  MOV R6, R24 ;  /* 0x0000001800067202 */ /* 0x008fe40000000f00 */
[----:B------:R-:W-:Y:S01]  /*bebe0*/  MOV R23, R27 ;  /* 0x0000001b00177202 */ /* 0x000fe20000000f00 */
[----:B------:R-:W2:Y:S01]  /*bebf0*/  LDL.LU R24, [R1+0x3d94] ;  /* 0x003d940001187983 */ /* 0x000ea20000300800 */
[----:B------:R-:W-:Y:S02]  /*bec00*/  MOV R7, R25 ;  /* 0x0000001900077202 */ /* 0x000fe40000000f00 */
[----:B------:R-:W2:Y:S02]  /*bec10*/  LDL.LU R25, [R1+0x3d90] ;  /* 0x003d900001197983 */ /* 0x000ea40000300800 */
[----:B------:R-:W2:Y:S01]  /*bec20*/  LDL.LU R26, [R1+0x3d8c] ;  /* 0x003d8c00011a7983 */ /* 0x000ea20000300800 */
[----:B------:R-:W2:Y:S01]  /*bec30*/  LDL.LU R27, [R1+0x3d88] ;  /* 0x003d8800011b7983 */ /* 0x000ea20000300800 */
[----:B------:R-:W-:Y:S02]  /*bec40*/  STL.64 [R1+0x3cb8], R22 ;  /* 0x003cb81601007387 */ /* 0x000fe40000100a00 */
[----:B------:R0:W-:Y:S02]  /*bec50*/  STL.64 [R1+0x3c80], R6 ;  /* 0x003c800601007387 */ /* 0x0001e40000100a00 */
[----:B------:R-:W3:Y:S01]  /*bec60*/  LDL.LU R4, [R1+0x390] ;  /* 0x0003900001047983 */ /* 0x000ee20000300800 */
[----:B------:R-:W3:Y:S04]  /*bec70*/  LDL.LU R5, [R1+0x394] ;  /* 0x0003940001057983 */ /* 0x000ee80000300800 */
[----:B0-----:R-:W2:Y:S01]  /*bec80*/  LDL.LU R6, [R1+0x398] ;  /* 0x0003980001067983 */ /* 0x001ea20000300800 */
[----:B------:R-:W2:Y:S01]  /*bec90*/  LDL.LU R7, [R1+0x39c] ;  /* 0x00039c0001077983 */ /* 0x000ea20000300800 */
[----:B------:R-:W-:-:S02]  /*beca0*/  MOV R22, R29 ;  /* 0x0000001d00167202 */ /* 0x000fc40000000f00 */
        /* <DEDUP_REMOVED lines=38> */
[----:B------:R-:W2:Y:S01]  /*bef10*/  LDL.LU R16, [R1+0x410] ;  /* 0x0004100001107983 */ /* 0x000ea20000300800 */
[----:B------:R-:W2:Y:S02]  /*bef20*/  LDL.LU R17, [R1+0x414] ;  /* 0x0004140001117983 */ /* 0x000ea40000300800 */
[----:B------:R-:W2:Y:S02]  /*bef30*/  LDL.LU R18, [R1+0x418] ;  /* 0x0004180001127983 */ /* 0x000ea40000300800 */
[----:B------:R-:W2:Y:S02]  /*bef40*/  LDL.LU R19, [R1+0x41c] ;  /* 0x00041c0001137983 */ /* 0x000ea40000300800 */
[----:B--2---:R4:W-:Y:S01]  /*bef50*/  STL.64 [R1+0x3d50], R18 ;  /* 0x003d501201007387 */ /* 0x0049e20000100a00 */
[----:B------:R-:W-:Y:S02]  /*bef60*/  STL.64 [R1+0x3d48], R16 ;  /* 0x003d481001007387 */ /* 0x000fe40000100a00 */
[----:B------:R-:W2:Y:S02]  /*bef70*/  LDL.LU R12, [R1+0x430] ;  /* 0x00043000010c7983 */ /* 0x000ea40000300800 */
[----:B------:R-:W2:Y:S01]  /*bef80*/  LDL.LU R13, [R1+0x434] ;  /* 0x00043400010d7983 */ /* 0x000ea20000300800 */
[----:B------:R-:W2:Y:S01]  /*bef90*/  LDL.LU R14, [R1+0x438] ;  /* 0x00043800010e7983 */ /* 0x000ea20000300800 */
[----:B------:R-:W2:Y:S01]  /*befa0*/  LDL.LU R15, [R1+0x43c] ;  /* 0x00043c00010f7983 */ /* 0x000ea20000300800 */
[----:B----4-:R-:W-:-:S02]  /*befb0*/  MOV R18, R2 ;  /* 0x0000000200127202 */ /* 0x010fc40000000f00 */
[----:B------:R-:W-:Y:S01]  /*befc0*/  MOV R19, R0 ;  /* 0x0000000000137202 */ /* 0x000fe20000000f00 */
[----:B--2---:R0:W-:Y:S01]  /*befd0*/  STL.64 [R1+0x3d78], R14 ;  /* 0x003d780e01007387 */ /* 0x0041e20000100a00 */
[----:B------:R-:W-:Y:S03]  /*befe0*/  STL.64 [R1+0x3d70], R12 ;  /* 0x003d700c01007387 */ /* 0x000fe60000100a00 */
[----:B0-----:R-:W2:Y:S01]  /*beff0*/  LDL.64 R14, [R1+0xc8] ;  /* 0x0000c800010e7983 */ /* 0x001ea20000100a00 */
[----:B------:R0:W-:Y:S03]  /*bf000*/  STL.64 [R1+0x3d60], R18 ;  /* 0x003d601201007387 */ /* 0x0001e60000100a00 */
[----:B0-----:R-:W4:Y:S04]  /*bf010*/  LDL.64 R18, [R1+0xb8] ;  /* 0x0000b80001127983 */ /* 0x001f280000100a00 */
[----:B----4-:R0:W-:Y:S01]  /*bf020*/  STL.64 [R1+0x3d80], R18 ;  /* 0x003d801201007387 */ /* 0x0101e20000100a00 */
        /* <DEDUP_REMOVED lines=10> */
[----:B---3--:R-:W-:Y:S02]  /*bf0d0*/  STL.64 [R1+0x3cf8], R6 ;  /* 0x003cf80601007387 */ /* 0x008fe40000100a00 */
        /* <DEDUP_REMOVED lines=25> */
[----:B------:R-:W-:Y:S02]  /*bf270*/  STL.64 [R1+0xf80], R16 ;  /* 0x000f801001007387 */ /* 0x000fe40000100a00 */
[----:B------:R0:W-:Y:S02]  /*bf280*/  STL.64 [R1+0xf88], R18 ;  /* 0x000f881201007387 */ /* 0x0001e40000100a00 */
[----:B0-----:R-:W2:Y:S01]  /*bf290*/  LDL.LU.64 R18, [R1+0x3d80] ;  /* 0x003d800001127983 */ /* 0x001ea20000300a00 */
[----:B------:R-:W2:Y:S02]  /*bf2a0*/  LDL.LU.64 R14, [R1+0x3d78] ;  /* 0x003d7800010e7983 */ /* 0x000ea40000300a00 */
[----:B------:R-:W2:Y:S02]  /*bf2b0*/  LDL.LU.64 R12, [R1+0x3d70] ;  /* 0x003d7000010c7983 */ /* 0x000ea40000300a00 */
[C---:B--2---:R-:W-:Y:S01]  /*bf2c0*/  HMMA.16816.F32.BF16 R12, R24.reuse, R18, R12 ;  /* 0x00000012180c723c */ /* 0x044fe2000004180c */
[----:B------:R-:W-:Y:S11]  /*bf2d0*/  MOV R3, R19 ;  /* 0x0000001300037202 */ /* 0x000ff60000000f00 */
[----:B------:R-:W-:Y:S11]  /*bf2e0*/  @!UPT UIADD3 URZ, URZ, URZ, URZ ;  /* 0x0000003f3f3ff290 */ /* 0x000ff6000fffe03f */
[----:B------:R0:W-:Y:S01]  /*bf2f0*/  STL.64 [R1+0xf70], R12 ;  /* 0x000f700c01007387 */ /* 0x0001e20000100a00 */
[----:B------:R1:W-:Y:S01]  /*bf300*/  STL.64 [R1+0xf78], R14 ;  /* 0x000f780e01007387 */ /* 0x0003e20000100a00 */
[----:B0-----:R-:W-:Y:S02]  /*bf310*/  MOV R12, R18 ;  /* 0x00000012000c7202 */ /* 0x001fe40000000f00 */
[----:B-1----:R-:W2:Y:S01]  /*bf320*/  LDL.LU.64 R14, [R1+0x3d68] ;  /* 0x003d6800010e7983 */ /* 0x002ea20000300a00 */
[----:B------:R-:W4:Y:S02]  /*bf330*/  LDL.LU.64 R18, [R1+0x3d60] ;  /* 0x003d600001127983 */ /* 0x000f240000300a00 */
[C---:B----4-:R-:W-:Y:S01]  /*bf340*/  HMMA.16816.F32.BF16 R16, R24.reuse, R18, R20 ;  /* 0x000000121810723c */ /* 0x050fe20000041814 */
[----:B------:R-:W4:Y:S11]  /*bf350*/  LDL.LU.64 R22, [R1+0x3d58] ;  /* 0x003d580001167983 */ /* 0x000f360000300a00 */
[----:B------:R-:W-:Y:S11]  /*bf360*/  @!UPT UIADD3 URZ, URZ, URZ, URZ ;  /* 0x0000003f3f3ff290 */ /* 0x000ff6000fffe03f */
[----:B------:R-:W-:Y:S01]  /*bf370*/  STL.64 [R1+0x1050], R16 ;  /* 0x0010501001007387 */ /* 0x000fe20000100a00 */
[----:B------:R0:W-:Y:S03]  /*bf380*/  STL.64 [R1+0x1058], R18 ;  /* 0x0010581201007387 */ /* 0x0001e60000100a00 */
[----:B0-----:R-:W2:Y:S01]  /*bf390*/  LDL.LU.64 R18, [R1+0x3d50] ;  /* 0x003d500001127983 */ /* 0x001ea20000300a00 */
[----:B------:R-:W2:Y:S01]  /*bf3a0*/  LDL.LU.64 R16, [R1+0x3d48] ;  /* 0x003d480001107983 */ /* 0x000ea20000300a00 */
[----:B----4-:R-:W-:Y:S01]  /*bf3b0*/  MOV R13, R23 ;  /* 0x00000017000d7202 */ /* 0x010fe20000000f00 */
[C---:B--2---:R-:W-:Y:S11]  /*bf3c0*/  HMMA.16816.F32.BF16 R16, R24.reuse, R22, R16 ;  /* 0x000000161810723c */ /* 0x044ff60000041810 */
[----:B------:R-:W-:Y:S11]  /*bf3d0*/  @!UPT UIADD3 URZ, URZ, URZ, URZ ;  /* 0x0000003f3f3ff290 */ /* 0x000ff6000fffe03f */
[----:B------:R-:W-:Y:S01]  /*bf3e0*/  @!UPT UIADD3 URZ, URZ, URZ, URZ ;  /* 0x0000003f3f3ff290 */ /* 0x000fe2000fffe03f */
[----:B------:R0:W-:Y:S01]  /*bf3f0*/  STL.64 [R1+0x1040], R16 ;  /* 0x0010401001007387 */ /* 0x0001e20000100a00 */
[----:B------:R1:W-:Y:S01]  /*bf400*/  STL.64 [R1+0x1048], R18 ;  /* 0x0010481201007387 */ /* 0x0003e20000100a00 */
[----:B0-----:R-:W-:Y:S02]  /*bf410*/  MOV R17, R22 ;  /* 0x0000001600117202 */ /* 0x001fe40000000f00 */
[----:B-1----:R-:W2:Y:S01]  /*bf420*/  LDL.LU.64 R18, [R1+0x3d40] ;  /* 0x003d400001127983 */ /* 0x002ea20000300a00 */
[----:B------:R-:W4:Y:S02]  /*bf430*/  LDL.LU R16, [R1+0x3d38] ;  /* 0x003d380001107983 */ /* 0x000f240000300800 */
        /* <DEDUP_REMOVED lines=57> */
[C---:B---3--:R-:W-:Y:S11]  /*bf7d0*/  HMMA.16816.F32.BF16 R4, R24.reuse, R6, R8 ;  /* 0x000000061804723c */ /* 0x048ff60000041808 */
[----:B------:R-:W-:Y:S11]  /*bf7e0*/  @!UPT UIADD3 URZ, URZ, URZ, URZ ;  /* 0x0000003f3f3ff290 */ /* 0x000ff6000fffe03f */
[----:B------:R-:W-:Y:S01]  /*bf7f0*/  @!UPT UIADD3 URZ, URZ, URZ, URZ ;  /* 0x0000003f3f3ff290 */ /* 0x000fe2000fffe03f */
[----:B------:R-:W-:Y:S01]  /*bf800*/  STL.64 [R1+0xfb0], R4 ;  /* 0x000fb00401007387 */ /* 0x000fe20000100a00 */
[----:B------:R-:W-:Y:S02]  /*bf810*/  STL.64 [R1+0xfb8], R6 ;  /* 0x000fb80601007387 */ /* 0x000fe40000100a00 */
[----:B----4-:R-:W0:Y:S01]  /*bf820*/  LDSM.16.M88.4 R4, [R16+0x45080] ;  /* 0x045080001004783b */ /* 0x010e220000000200 */
[----:B--2---:R-:W-:Y:S01]  /*bf830*/  HMMA.16816.F32.BF16 R8, R24, R18, R20 ;  /* 0x000000121808723c */ /* 0x004fe20000041814 */
[----:B------:R-:W-:Y:S11]  /*bf840*/  STL.64 [R1+0x3c18], R18 ;  /* 0x003c181201007387 */ /* 0x000ff60000100a00 */
[----:B------:R-:W-:Y:S11]  /*bf850*/  @!UPT UIADD3 URZ, URZ, URZ, URZ ;  /* 0x0000003f3f3ff290 */ /* 0x000ff6000fffe03f */
[----:B------:R-:W-:Y:S01]  /*bf860*/  STL.64 [R1+0xfa0], R8 ;  /* 0x000fa00801007387 */ /* 0x000fe20000100a00 */
[----:B------:R-:W-:Y:S02]  /*bf870*/  STL.64 [R1+0xfa8], R10 ;  /* 0x000fa80a01007387 */ /* 0x000fe40000100a00 */
[----:B------:R-:W-:Y:S01]  /*bf880*/  STL [R1+0x3c10], R16 ;  /* 0x003c101001007387 */ /* 0x000fe20000100800 */
[----:B0-----:R0:W-:Y:S01]  /*bf890*/  STL.64 [R1+0x3b40], R6 ;  /* 0x003b400601007387 */ /* 0x0011e20000100a00 */
[----:B------:R1:W-:Y:S03]  /*bf8a0*/  STL.64 [R1+0x3b38], R4 ;  /* 0x003b380401007387 */ /* 0x0003e60000100a00 */
[----:B0-----:R-:W2:Y:S04]  /*bf8b0*/  LDL.64 R6, [R1+0x48] ;  /* 0x0000480001067983 */ /* 0x001ea80000100a00 */
[----:B--2---:R0:W-:Y:S01]  /*bf8c0*/  STL.64 [R1+0x3bb8], R6 ;  /* 0x003bb80601007387 */ /* 0x0041e20000100a00 */
[----:B-1----:R-:W2:Y:S02]  /*bf8d0*/  LDL.LU R4, [R1+0x2f0] ;  /* 0x0002f00001047983 */ /* 0x002ea40000300800 */
[----:B------:R-:W2:Y:S01]  /*bf8e0*/  LDL.LU R5, [R1+0x2f4] ;  /* 0x0002f40001057983 */ /* 0x000ea20000300800 */
[----:B0-----:R-:W3:Y:S01]  /*bf8f0*/  LDL.LU R6, [R1+0x2f8] ;  /* 0x0002f80001067983 */ /* 0x001ee20000300800 */
[----:B------:R-:W3:Y:S02]  /*bf900*/  LDL.LU R7, [R1+0x2fc] ;  /* 0x0002fc0001077983 */ /* 0x000ee40000300800 */
[----:B------:R-:W4:Y:S02]  /*bf910*/  LDL.LU R8, [R1+0x730] ;  /* 0x0007300001087983 */ /* 0x000f240000300800 */
[----:B------:R-:W4:Y:S01]  /*bf920*/  LDL.LU R9, [R1+0x734] ;  /* 0x0007340001097983 */ /* 0x000f220000300800 */
[----:B------:R-:W4:Y:S01]  /*bf930*/  LDL.LU R10, [R1+0x738] ;  /* 0x00073800010a7983 */ /* 0x000f220000300800 */
[----:B------:R-:W4:Y:S02]  /*bf940*/  LDL.LU R11, [R1+0x73c] ;  /* 0x00073c00010b7983 */ /* 0x000f240000300800 */
[----:B------:R-:W2:Y:S02]  /*bf950*/  LDL.64 R18, [R1+0xa8] ;  /* 0x0000a80001127983 */ /* 0x000ea40000100a00 */
[----:B--2---:R-:W-:Y:S01]  /*bf960*/  STL.64 [R1+0x3c28], R18 ;  /* 0x003c281201007387 */ /* 0x004fe20000100a00 */
[----:B---3--:R0:W-:Y:S02]  /*bf970*/  STL.64 [R1+0x3bc8], R6 ;  /* 0x003bc80601007387 */ /* 0x0081e40000100a00 */
[----:B------:R-:W-:Y:S01]  /*bf980*/  STL.64 [R1+0x3bc0], R4 ;  /* 0x003bc00401007387 */ /* 0x000fe20000100a00 */
[----:B0-----:R-:W2:Y:S04]  /*bf990*/  LDL.64 R6, [R1+0x78] ;  /* 0x0000780001067983 */ /* 0x001ea80000100a00 */
[----:B--2---:R0:W-:Y:S04]  /*bf9a0*/  STL.64 [R1+0x3be0], R6 ;  /* 0x003be00601007387 */ /* 0x0041e80000100a00 */
[----:B0-----:R-:W2:Y:S01]  /*bf9b0*/  LDL.64 R6, [R1+0x88] ;  /* 0x0000880001067983 */ /* 0x001ea20000100a00 */
[----:B------:R-:W-:-:S02]  /*bf9c0*/  MOV R18, R12 ;  /* 0x0000000c00127202 */ /* 0x000fc40000000f00 */
[----:B------:R-:W-:Y:S01]  /*bf9d0*/  MOV R19, R3 ;  /* 0x0000000300137202 */ /* 0x000fe20000000f00 */
[----:B--2---:R0:W-:Y:S04]  /*bf9e0*/  STL.64 [R1+0x3bf8], R6 ;  /* 0x003bf80601007387 */ /* 0x0041e80000100a00 */
[----:B------:R-:W-:Y:S01]  /*bf9f0*/  STL.64 [R1+0x3c40], R18 ;  /* 0x003c401201007387 */ /* 0x000fe20000100a00 */
[----:B0-----:R-:W-:Y:S02]  /*bfa00*/  MOV R6, R17 ;  /* 0x0000001100067202 */ /* 0x001fe40000000f00 */
[----:B------:R-:W-:-:S05]  /*bfa10*/  MOV R7, R13 ;  /* 0x0000000d00077202 */ /* 0x000fca0000000f00 */
[----:B------:R0:W-:Y:S01]  /*bfa20*/  STL.64 [R1+0x3c20], R6 ;  /* 0x003c200601007387 */ /* 0x0001e20000100a00 */
[----:B------:R-:W2:Y:S02]  /*bfa30*/  LDL.LU R4, [R1+0x330] ;  /* 0x0003300001047983 */ /* 0x000ea40000300800 */
[----:B------:R-:W2:Y:S01]  /*bfa40*/  LDL.LU R5, [R1+0x334] ;  /* 0x0003340001057983 */ /* 0x000ea20000300800 */
[----:B0-----:R-:W3:Y:S01]  /*bfa50*/  LDL.LU R6, [R1+0x338] ;  /* 0x0003380001067983 */ /* 0x001ee20000300800 */
[----:B------:R-:W3:Y:S01]  /*bfa60*/  LDL.LU R7, [R1+0x33c] ;  /* 0x00033c0001077983 */ /* 0x000ee20000300800 */
[C---:B----4-:R-:W-:Y:S02]  /*bfa70*/  HMMA.16816.F32.BF16 R8, R24.reuse, R14, R8 ;  /* 0x0000000e1808723c */ /* 0x050fe40000041808 */
        /* <DEDUP_REMOVED lines=18> */
[----:B0-----:R-:W4:Y:S01]  /*bfba0*/  LDL.LU.64 R10, [R1+0x3c68] ;  /* 0x003c6800010a7983 */ /* 0x001f220000300a00 */
[----:B------:R0:W-:Y:S02]  /*bfbb0*/  STL.64 [R1+0x3b78], R14 ;  /* 0x003b780e01007387 */ /* 0x0001e40000100a00 */
[----:B------:R-:W3:Y:S02]  /*bfbc0*/  LDL.LU R12, [R1+0x710] ;  /* 0x00071000010c7983 */ /* 0x000ee40000300800 */
[----:B------:R-:W3:Y:S01]  /*bfbd0*/  LDL.LU R13, [R1+0x714] ;  /* 0x00071400010d7983 */ /* 0x000ee20000300800 */
[----:B0-----:R-:W2:Y:S01]  /*bfbe0*/  LDL.LU R14, [R1+0x718] ;  /* 0x00071800010e7983 */ /* 0x001ea20000300800 */
[----:B------:R-:W2:Y:S03]  /*bfbf0*/  LDL.LU R15, [R1+0x71c] ;  /* 0x00071c00010f7983 */ /* 0x000ea60000300800 */
        /* <DEDUP_REMOVED lines=21> */
[----:B------:R-:W-:Y:S01]  /*bfd50*/  IMAD.MOV.U32 R18, RZ, RZ, R2 ;  /* 0x000000ffff127224 */ /* 0x000fe200078e0002 */
[----:B------:R-:W-:-:S08]  /*bfd60*/  MOV R19, R0 ;  /* 0x0000000000137202 */ /* 0x000fd00000000f00 */
[----:B------:R-:W-:Y:S01]  /*bfd70*/  STL.64 [R1+0xf60], R24 ;  /* 0x000f601801007387 */ /* 0x000fe20000100a00 */
[----:B------:R0:W-:Y:S03]  /*bfd80*/  STL.64 [R1+0xf68], R26 ;  /* 0x000f681a01007387 */ /* 0x0001e60000100a00 */
        /* <DEDUP_REMOVED lines=24> */
[----:B------:R-:W3:Y:S02]  /*bff10*/  LDL.LU R16, [R1+0x3c10] ;  /* 0x003c100001107983 */ /* 0x000ee40000300800 */
[----:B------:R-:W-:Y:S02]  /*bff20*/  STL [R1+0x3b04], R17 ;  /* 0x003b041101007387 */ /* 0x000fe40000100800 */
[----:B------:R-:W-:Y:S01]  /*bff30*/  STL [R1+0x3b00], R28 ;  /* 0x003b001c01007387 */ /* 0x000fe20000100800 */
[C---:B--2---:R-:W-:Y:S01]  /*bff40*/  HMMA.16816.F32.BF16 R4, R20.reuse, R6, R12 ;  /* 0x000000061404723c */ /* 0x044fe2000004180c */
[----:B------:R-:W2:Y:S01]  /*bff50*/  LDL.LU.64 R14, [R1+0x3c08] ;  /* 0x003c0800010e7983 */ /* 0x000ea20000300a00 */
[----:B------:R-:W2:Y:S11]  /*bff60*/  LDL.LU.64 R12, [R1+0x3c00] ;  /* 0x003c0000010c7983 */ /* 0x000eb60000300a00 */
[----:B------:R-:W-:Y:S10]  /*bff70*/  @!UPT UIADD3 URZ, URZ, URZ, URZ ;  /* 0x0000003f3f3ff290 */ /* 0x000ff4000fffe03f */
        /* <DEDUP_REMOVED lines=15> */
[----:B------:R-:W-:Y:S11]  /*c0070*/  MOV R17, R7 ;  /* 0x0000000700117202 */ /* 0x000ff60000000f00 */
[----:B------:R-:W-:Y:S11]  /*c0080*/  @!UPT UIADD3 URZ, URZ, URZ, URZ ;  /* 0x0000003f3f3ff290 */ /* 0x000ff6000fffe03f */
[----:B------:R-:W-:Y:S01]  /*c0090*/  STL.64 [R1+0x1120], R12 ;  /* 0x0011200c01007387 */ /* 0x000fe20000100a00 */
[----:B------:R0:W-:Y:S03]  /*c00a0*/  STL.64 [R1+0x1128], R14 ;  /* 0x0011280e01007387 */ /* 0x0001e60000100a00 */
[----:B0-----:R-:W2:Y:S01]  /*c00b0*/  LDL.LU.64 R14, [R1+0x3bd8] ;  /* 0x003bd800010e7983 */ /* 0x001ea20000300a00 */
[----:B------:R-:W2:Y:S02]  /*c00c0*/  LDL.LU.64 R12, [R1+0x3bd0] ;  /* 0x003bd000010c7983 */ /* 0x000ea40000300a00 */
[----:B------:R-:W2:Y:S02]  /*c00d0*/  LDL.LU.64 R6, [R1+0x3bc8] ;  /* 0x003bc80001067983 */ /* 0x000ea40000300a00 */
[----:B------:R-:W2:Y:S01]  /*c00e0*/  LDL.LU.64 R4, [R1+0x3bc0] ;  /* 0x003bc00001047983 */ /* 0x000ea20000300a00 */
[----:B----4-:R-:W-:-:S02]  /*c00f0*/  MOV R9, R26 ;  /* 0x0000001a00097202 */ /* 0x010fc40000000f00 */
[----:B------:R-:W-:Y:S01]  /*c0100*/  MOV R8, R27 ;  /* 0x0000001b00087202 */ /* 0x000fe20000000f00 */
[----:B--2---:R-:W-:Y:S01]  /*c0110*/  HMMA.16816.F32.BF16 R4, R20, R26, R4 ;  /* 0x0000001a1404723c */ /* 0x004fe20000041804 */
[----:B---3--:R-:W0:Y:S11]  /*c0120*/  LDSM.16.M88.4 R24, [R16+0x46080] ;  /* 0x046080001018783b */ /* 0x008e360000000200 */
[----:B------:R-:W-:Y:S11]  /*c0130*/  @!UPT UIADD3 URZ, URZ, URZ, URZ ;  /* 0x0000003f3f3ff290 */ /* 0x000ff6000fffe03f */
[----:B------:R-:W-:Y:S01]  /*c0140*/  STL.64 [R1+0x1110], R4 ;  /* 0x0011100401007387 */ /* 0x000fe20000100a00 */
[----:B------:R1:W-:Y:S03]  /*c0150*/  STL.64 [R1+0x1118], R6 ;  /* 0x0011180601007387 */ /* 0x0003e60000100a00 */
[----:B-1----:R-:W2:Y:S01]  /*c0160*/  LDL.LU.64 R6, [R1+0x3bb8] ;  /* 0x003bb80001067983 */ /* 0x002ea20000300a00 */
[----:B------:R1:W-:Y:S02]  /*c0170*/  STL.64 [R1+0x3b50], R10 ;  /* 0x003b500a01007387 */ /* 0x0003e40000100a00 */
[----:B------:R-:W-:Y:S01]  /*c0180*/  STL.64 [R1+0x3b48], R8 ;  /* 0x003b480801007387 */ /* 0x000fe20000100a00 */
[----:B-1----:R-:W3:Y:S01]  /*c0190*/  LDL.64 R10, [R1+0x58] ;  /* 0x00005800010a7983 */ /* 0x002ee20000100a00 */
[----:B0-----:R-:W-:Y:S02]  /*c01a0*/  STL.64 [R1+0x3a00], R26 ;  /* 0x003a001a01007387 */ /* 0x001fe40000100a00 */
[----:B------:R0:W-:Y:S02]  /*c01b0*/  STL.64 [R1+0x39f8], R24 ;  /* 0x0039f81801007387 */ /* 0x0001e40000100a00 */
[----:B0-----:R-:W4:Y:S01]  /*c01c0*/  LDL.LU R24, [R1+0x720] ;  /* 0x0007200001187983 */ /* 0x001f220000300800 */
[----:B------:R-:W4:Y:S02]  /*c01d0*/  LDL.LU R25, [R1+0x724] ;  /* 0x0007240001197983 */ /* 0x000f240000300800 */
[----:B------:R-:W4:Y:S02]  /*c01e0*/  LDL.LU R26, [R1+0x728] ;  /* 0x00072800011a7983 */ /* 0x000f240000300800 */
[----:B------:R-:W4:Y:S01]  /*c01f0*/  LDL.LU R27, [R1+0x72c] ;  /* 0x00072c00011b7983 */ /* 0x000f220000300800 */
[----:B---3--:R-:W-:-:S02]  /*c0200*/  MOV R2, R10 ;  /* 0x0000000a00027202 */ /* 0x008fc40000000f00 */
[----:B------:R-:W-:Y:S01]  /*c0210*/  MOV R0, R11 ;  /* 0x0000000b00007202 */ /* 0x000fe20000000f00 */
[C---:B----4-:R-:W-:Y:S08]  /*c0220*/  HMMA.16816.F32.BF16 R24, R20.reuse, R10, R24 ;  /* 0x0000000a1418723c */ /* 0x050ff00000041818 */
[----:B--2---:R-:W-:Y:S01]  /*c0230*/  HMMA.16816.F32.BF16 R8, R20, R6, R12 ;  /* 0x000000061408723c */ /* 0x004fe2000004180c */
[----:B------:R-:W-:-:S02]  /*c0240*/  MOV R16, R6 ;  /* 0x0000000600107202 */ /* 0x000fc40000000f00 */
[----:B------:R-:W-:Y:S11]  /*c0250*/  MOV R3, R7 ;  /* 0x0000000700037202 */ /* 0x000ff60000000f00 */
[----:B------:R-:W-:Y:S01]  /*c0260*/  @!UPT UIADD3 URZ, URZ, URZ, URZ ;  /* 0x0000003f3f3ff290 */ /* 0x000fe2000fffe03f */
[----:B------:R0:W-:Y:S01]  /*c0270*/  STL.64 [R1+0x1100], R24 ;  /* 0x0011001801007387 */ /* 0x0001e20000100a00 */
[----:B------:R1:W-:Y:S07]  /*c0280*/  STL.64 [R1+0x1108], R26 ;  /* 0x0011081a01007387 */ /* 0x0003ee0000100a00 */
[----:B------:R-:W-:Y:S02]  /*c0290*/  STL.64 [R1+0x10f0], R8 ;  /* 0x0010f00801007387 */ /* 0x000fe40000100a00 */
[----:B------:R-:W-:Y:S01]  /*c02a0*/  STL.64 [R1+0x10f8], R10 ;  /* 0x0010f80a01007387 */ /* 0x000fe20000100a00 */
[----:B------:R-:W-:Y:S01]  /*c02b0*/  STL.64 [R1+0x3b70], R18 ;  /* 0x003b701201007387 */ /* 0x000fe20000100a00 */
[----:B------:R-:W-:Y:S02]  /*c02c0*/  STL.64 [R1+0x3b68], R16 ;  /* 0x003b681001007387 */ /* 0x000fe40000100a00 */
[----:B------:R-:W2:Y:S02]  /*c02d0*/  LDL.LU R4, [R1+0x2e0] ;  /* 0x0002e00001047983 */ /* 0x000ea40000300800 */
[----:B------:R-:W2:Y:S01]  /*c02e0*/  LDL.LU R5, [R1+0x2e4] ;  /* 0x0002e40001057983 */ /* 0x000ea20000300800 */
[----:B------:R-:W3:Y:S01]  /*c02f0*/  LDL.LU R6, [R1+0x2e8] ;  /* 0x0002e80001067983 */ /* 0x000ee20000300800 */
[----:B------:R-:W3:Y:S03]  /*c0300*/  LDL.LU R7, [R1+0x2ec] ;  /* 0x0002ec0001077983 */ /* 0x000ee60000300800 */
[----:B0-----:R-:W4:Y:S01]  /*c0310*/  LDL.LU R24, [R1+0x700] ;  /* 0x0007000001187983 */ /* 0x001f220000300800 */
[----:B------:R-:W4:Y:S02]  /*c0320*/  LDL.LU R25, [R1+0x704] ;  /* 0x0007040001197983 */ /* 0x000f240000300800 */
[----:B-1----:R-:W4:Y:S02]  /*c0330*/  LDL.LU R26, [R1+0x708] ;  /* 0x00070800011a7983 */ /* 0x002f240000300800 */
[----:B------:R-:W4:Y:S01]  /*c0340*/  LDL.LU R27, [R1+0x70c] ;  /* 0x00070c00011b7983 */ /* 0x000f220000300800 */
[----:B------:R-:W2:Y:S01]  /*c0350*/  LDL.LU R12, [R1+0x6d0] ;  /* 0x0006d000010c7983 */ /* 0x000ea20000300800 */
[----:B------:R-:W2:Y:S02]  /*c0360*/  LDL.LU R13, [R1+0x6d4] ;  /* 0x0006d400010d7983 */ /* 0x000ea40000300800 */
[----:B------:R-:W2:Y:S02]  /*c0370*/  LDL.LU R14, [R1+0x6d8] ;  /* 0x0006d800010e7983 */ /* 0x000ea40000300800 */
[----:B------:R-:W2:Y:S02]  /*c0380*/  LDL.LU R15, [R1+0x6dc] ;  /* 0x0006dc00010f7983 */ /* 0x000ea40000300800 */
[----:B--2---:R0:W-:Y:S01]  /*c0390*/  STL.64 [R1+0x3b88], R14 ;  /* 0x003b880e01007387 */ /* 0x0041e20000100a00 */
[----:B------:R-:W-:Y:S03]  /*c03a0*/  STL.64 [R1+0x3b80], R12 ;  /* 0x003b800c01007387 */ /* 0x000fe60000100a00 */
[----:B0-----:R-:W2:Y:S04]  /*c03b0*/  LDL.64 R14, [R1+0x18] ;  /* 0x00001800010e7983 */ /* 0x001ea80000100a00 */
[----:B--2---:R0:W-:Y:S04]  /*c03c0*/  STL.64 [R1+0x3b98], R14 ;  /* 0x003b980e01007387 */ /* 0x0041e80000100a00 */
        /* <DEDUP_REMOVED lines=8> */
[----:B------:R-:W2:Y:S01]  /*c0450*/  LDL.LU R19, [R1+0x6ec] ;  /* 0x0006ec0001137983 */ /* 0x000ea20000300800 */
[----:B----4-:R-:W-:Y:S02]  /*c0460*/  HMMA.16816.F32.BF16 R24, R20, R14, R24 ;  /* 0x0000000e1418723c */ /* 0x010fe40000041818 */
        /* <DEDUP_REMOVED lines=17> */
[----:B------:R1:W-:Y:S01]  /*c0580*/  STL.64 [R1+0x10e8], R26 ;  /* 0x0010e81a01007387 */ /* 0x0003e20000100a00 */
[----:B0-----:R-:W-:Y:S01]  /*c0590*/  MOV R25, R14 ;  /* 0x0000000e00197202 */ /* 0x001fe20000000f00 */
[----:B------:R-:W-:-:S02]  /*c05a0*/  IMAD.MOV.U32 R24, RZ, RZ, R15 ;  /* 0x000000ffff187224 */ /* 0x000fc400078e000f */
        /* <DEDUP_REMOVED lines=16> */
[----:B--2---:R-:W-:Y:S01]  /*c06b0*/  HMMA.16816.F32.BF16 R16, R20, R14, R16 ;  /* 0x0000000e1410723c */ /* 0x004fe20000041810 */
[----:B------:R-:W-:-:S02]  /*c06c0*/  MOV R29, R14 ;  /* 0x0000000e001d7202 */ /* 0x000fc40000000f00 */
[----:B------:R-:W-:Y:S01]  /*c06d0*/  MOV R28, R15 ;  /* 0x0000000f001c7202 */ /* 0x000fe20000000f00 */
[----:B---3--:R0:W-:Y:S01]  /*c06e0*/  STL.64 [R1+0x3b28], R26 ;  /* 0x003b281a01007387 */ /* 0x0081e20000100a00 */
[----:B------:R1:W-:Y:S03]  /*c06f0*/  STL.64 [R1+0x3b20], R24 ;  /* 0x003b201801007387 */ /* 0x0003e60000100a00 */
[----:B0-----:R-:W2:Y:S04]  /*c0700*/  LDL R26, [R1+0xc8] ;  /* 0x0000c800011a7983 */ /* 0x001ea80000100800 */
[----:B-1----:R-:W3:Y:S04]  /*c0710*/  LDL R25, [R1+0x2784] ;  /* 0x0027840001197983 */ /* 0x002ee80000100800 */
[----:B------:R-:W2:Y:S07]  /*c0720*/  LDL R27, [R1+0xcc] ;  /* 0x0000cc00011b7983 */ /* 0x000eae0000100800 */
[----:B------:R-:W-:Y:S02]  /*c0730*/  STL.64 [R1+0x10c0], R16 ;  /* 0x0010c01001007387 */ /* 0x000fe40000100a00 */
[----:B------:R0:W-:Y:S02]  /*c0740*/  STL.64 [R1+0x10c8], R18 ;  /* 0x0010c81201007387 */ /* 0x0001e40000100a00 */
[----:B0-----:R-:W2:Y:S01]  /*c0750*/  LDL.LU.64 R18, [R1+0x3b90] ;  /* 0x003b900001127983 */ /* 0x001ea20000300a00 */
[----:B------:R-:W2:Y:S02]  /*c0760*/  LDL.LU.64 R14, [R1+0x3b88] ;  /* 0x003b8800010e7983 */ /* 0x000ea40000300a00 */
[----:B------:R-:W2:Y:S02]  /*c0770*/  LDL.LU.64 R12, [R1+0x3b80] ;  /* 0x003b8000010c7983 */ /* 0x000ea40000300a00 */
[C---:B--2---:R-:W-:Y:S11]  /*c0780*/  HMMA.16816.F32.BF16 R12, R20.reuse, R18, R12 ;  /* 0x00000012140c723c */ /* 0x044ff6000004180c */
        /* <DEDUP_REMOVED lines=8> */
[----:B------:R-:W3:Y:S01]  /*c0810*/  LDL.LU.64 R16, [R1+0x3b68] ;  /* 0x003b680001107983 */ /* 0x000ee20000300a00 */
[C---:B--2---:R-:W-:Y:S08]  /*c0820*/  HMMA.16816.F32.BF16 R4, R20.reuse, R18, R4 ;  /* 0x000000121404723c */ /* 0x044ff00000041804 */
[C---:B----4-:R-:W-:Y:S11]  /*c0830*/  HMMA.16816.F32.BF16 R8, R20.reuse, R14, R8 ;  /* 0x0000000e1408723c */ /* 0x050ff60000041808 */
[----:B------:R-:W-:Y:S04]  /*c0840*/  @!UPT UIADD3 URZ, URZ, URZ, URZ ;  /* 0x0000003f3f3ff290 */ /* 0x000fe8000fffe03f */
[----:B------:R-:W-:Y:S01]  /*c0850*/  STL.64 [R1+0x10a0], R4 ;  /* 0x0010a00401007387 */ /* 0x000fe20000100a00 */
[----:B------:R0:W-:Y:S03]  /*c0860*/  STL.64 [R1+0x10a8], R6 ;  /* 0x0010a80601007387 */ /* 0x0001e60000100a00 */
[----:B0-----:R-:W2:Y:S01]  /*c0870*/  LDL.LU.64 R6, [R1+0x3b60] ;  /* 0x003b600001067983 */ /* 0x001ea20000300a00 */
[----:B------:R-:W2:Y:S02]  /*c0880*/  LDL.LU.64 R4, [R1+0x3b58] ;  /* 0x003b580001047983 */ /* 0x000ea40000300a00 */
[----:B------:R-:W-:Y:S02]  /*c0890*/  STL.64 [R1+0x3a18], R18 ;  /* 0x003a181201007387 */ /* 0x000fe40000100a00 */
[----:B---3--:R0:W-:Y:S02]  /*c08a0*/  STL.64 [R1+0x3b30], R16 ;  /* 0x003b301001007387 */ /* 0x0081e40000100a00 */
[----:B0-----:R-:W3:Y:S01]  /*c08b0*/  LDL.LU R16, [R1+0x6a0] ;  /* 0x0006a00001107983 */ /* 0x001ee20000300800 */
[----:B------:R-:W3:Y:S02]  /*c08c0*/  LDL.LU R17, [R1+0x6a4] ;  /* 0x0006a40001117983 */ /* 0x000ee40000300800 */
[----:B------:R-:W3:Y:S02]  /*c08d0*/  LDL.LU R18, [R1+0x6a8] ;  /* 0x0006a80001127983 */ /* 0x000ee40000300800 */
[----:B------:R-:W3:Y:S01]  /*c08e0*/  LDL.LU R19, [R1+0x6ac] ;  /* 0x0006ac0001137983 */ /* 0x000ee20000300800 */
[----:B------:R-:W-:Y:S01]  /*c08f0*/  STL.64 [R1+0x1090], R8 ;  /* 0x0010900801007387 */ /* 0x000fe20000100a00 */
[----:B------:R0:W-:Y:S03]  /*c0900*/  STL.64 [R1+0x1098], R10 ;  /* 0x0010980a01007387 */ /* 0x0001e60000100a00 */
[----:B0-----:R-:W2:Y:S01]  /*c0910*/  LDL.LU.64 R10, [R1+0x3b50] ;  /* 0x003b5000010a7983 */ /* 0x001ea20000300a00 */
[----:B------:R-:W4:Y:S02]  /*c0920*/  LDL.LU.64 R8, [R1+0x3b48] ;  /* 0x003b480001087983 */ /* 0x000f240000300a00 */
[----:B------:R-:W-:Y:S01]  /*c0930*/  STL.64 [R1+0x3a10], R14 ;  /* 0x003a100e01007387 */ /* 0x000fe20000100a00 */
[----:B--2---:R-:W-:Y:S01]  /*c0940*/  HMMA.16816.F32.BF16 R20, R20, R10, R4 ;  /* 0x0000000a1414723c */ /* 0x004fe20000041804 */
[----:B------:R-:W3:Y:S01]  /*c0950*/  LDL.LU.64 R6, [R1+0x3b40] ;  /* 0x003b400001067983 */ /* 0x000ee20000300a00 */
[----:B------:R-:W3:Y:S02]  /*c0960*/  LDL.LU.64 R4, [R1+0x3b38] ;  /* 0x003b380001047983 */ /* 0x000ee40000300a00 */
[----:B------:R-:W-:Y:S11]  /*c0970*/  STL.64 [R1+0x3a08], R10 ;  /* 0x003a080a01007387 */ /* 0x000ff60000100a00 */
[----:B------:R-:W-:Y:S08]  /*c0980*/  @!UPT UIADD3 URZ, URZ, URZ, URZ ;  /* 0x0000003f3f3ff290 */ /* 0x000ff0000fffe03f */
[----:B------:R-:W-:Y:S01]  /*c0990*/  STL.64 [R1+0x1060], R20 ;  /* 0x0010601401007387 */ /* 0x000fe20000100a00 */
[----:B------:R-:W-:Y:S02]  /*c09a0*/  STL.64 [R1+0x1068], R22 ;  /* 0x0010681601007387 */ /* 0x000fe40000100a00 */
[----:B------:R-:W0:Y:S02]  /*c09b0*/  LDSM.16.M88.4 R20, [R25+0x47080] ;  /* 0x047080001914783b */ /* 0x000e240000000200 */
[----:B0-----:R0:W-:Y:S02]  /*c09c0*/  STL.64 [R1+0x38d8], R22 ;  /* 0x0038d81601007387 */ /* 0x0011e40000100a00 */
[----:B------:R-:W-:Y:S02]  /*c09d0*/  STL.64 [R1+0x38d0], R20 ;  /* 0x0038d01401007387 */ /* 0x000fe40000100a00 */
[----:B0-----:R-:W2:Y:S04]  /*c09e0*/  LDL R22, [R1+0xb8] ;  /* 0x0000b80001167983 */ /* 0x001ea80000100800 */
[----:B------:R-:W2:Y:S01]  /*c09f0*/  LDL R23, [R1+0xbc] ;  /* 0x0000bc0001177983 */ /* 0x000ea20000100800 */
[C---:B---3--:R-:W-:Y:S03]  /*c0a00*/  HMMA.16816.F32.BF16 R24, R4.reuse, R26, R16 ;  /* 0x0000001a0418723c */ /* 0x048fe60000041810 */
[----:B------:R-:W3:Y:S11]  /*c0a10*/  LDL.LU.64 R16, [R1+0x3b30] ;  /* 0x003b300001107983 */ /* 0x000ef60000300a00 */
[----:B------:R-:W-:Y:S09]  /*c0a20*/  @!UPT UIADD3 URZ, URZ, URZ, URZ ;  /* 0x0000003f3f3ff290 */ /* 0x000ff2000fffe03f */
[----:B------:R-:W-:Y:S01]  /*c0a30*/  STL.64 [R1+0x1190], R24 ;  /* 0x0011901801007387 */ /* 0x000fe20000100a00 */
[----:B------:R0:W-:Y:S03]  /*c0a40*/  STL.64 [R1+0x1198], R26 ;  /* 0x0011981a01007387 */ /* 0x0001e60000100a00 */
[----:B0-----:R-:W2:Y:S01]  /*c0a50*/  LDL.LU.64 R26, [R1+0x3b28] ;  /* 0x003b2800011a7983 */ /* 0x001ea20000300a00 */
[----:B------:R-:W2:Y:S01]  /*c0a60*/  LDL.LU.64 R24, [R1+0x3b20] ;  /* 0x003b200001187983 */ /* 0x000ea20000300a00 */
[----:B------:R-:W-:Y:S02]  /*c0a70*/  MOV R18, R13 ;  /* 0x0000000d00127202 */ /* 0x000fe40000000f00 */
[----:B------:R-:W-:Y:S01]  /*c0a80*/  MOV R19, R12 ;  /* 0x0000000c00137202 */ /* 0x000fe20000000f00 */
[----:B--2---:R-:W-:Y:S01]  /*c0a90*/  HMMA.16816.F32.BF16 R20, R4, R22, R24 ;  /* 0x000000160414723c */ /* 0x004fe20000041818 */
[----:B------:R-:W2:Y:S01]  /*c0aa0*/  LDL.LU.64 R26, [R1+0x3b18] ;  /* 0x003b1800011a7983 */ /* 0x000ea20000300a00 */
[----:B------:R-:W2:Y:S11]  /*c0ab0*/  LDL.LU.64 R24, [R1+0x3b10] ;  /* 0x003b100001187983 */ /* 0x000eb60000300a00 */
[----:B------:R-:W-:Y:S10]  /*c0ac0*/  @!UPT UIADD3 URZ, URZ, URZ, URZ ;  /* 0x0000003f3f3ff290 */ /* 0x000ff4000fffe03f */
[----:B------:R-:W-:Y:S01]  /*c0ad0*/  STL.64 [R1+0x1180], R20 ;  /* 0x0011801401007387 */ /* 0x000fe20000100a00 */
[----:B------:R-:W-:Y:S02]  /*c0ae0*/  STL.64 [R1+0x1188], R22 ;  /* 0x0011881601007387 */ /* 0x000fe40000100a00 */
[----:B------:R0:W-:Y:S02]  /*c0af0*/  STL.64 [R1+0x3a30], R18 ;  /* 0x003a301201007387 */ /* 0x0001e40000100a00 */
[----:B------:R-:W2:Y:S01]  /*c0b00*/  LDL.LU R12, [R1+0x5d0] ;  /* 0x0005d000010c7983 */ /* 0x000ea20000300800 */
[----:B------:R-:W2:Y:S01]  /*c0b10*/  LDL.LU R13, [R1+0x5d4] ;  /* 0x0005d400010d7983 */ /* 0x000ea20000300800 */
[----:B------:R-:W2:Y:S02]  /*c0b20*/  LDL.LU R14, [R1+0x5d8] ;  /* 0x0005d800010e7983 */ /* 0x000ea40000300800 */
        /* <DEDUP_REMOVED lines=14> */
[----:B----4-:R-:W-:Y:S01]  /*c0c10*/  MOV R26, R9 ;  /* 0x00000009001a7202 */ /* 0x010fe20000000f00 */
[----:B------:R-:W-:-:S03]  /*c0c20*/  MOV R27, R8 ;  /* 0x00000008001b7202 */ /* 0x000fc60000000f00 */
[----:B------:R-:W-:Y:S04]  /*c0c30*/  STL.64 [R1+0x3a60], R18 ;  /* 0x003a601201007387 */ /* 0x000fe80000100a00 */
[----:B--2---:R-:W-:Y:S01]  /*c0c40*/  STL.64 [R1+0x3a40], R14 ;  /* 0x003a400e01007387 */ /* 0x004fe20000100a00 */
[----:B------:R0:W-:Y:S03]  /*c0c50*/  STL.64 [R1+0x3a38], R12 ;  /* 0x003a380c01007387 */ /* 0x0001e60000100a00 */
        /* <DEDUP_REMOVED lines=9> */
[----:B---3--:R-:W-:-:S03]  /*c0cf0*/  MOV R23, R17 ;  /* 0x0000001100177202 */ /* 0x008fc60000000f00 */
[----:B--2---:R1:W-:Y:S01]  /*c0d00*/  STL.64 [R1+0x3ab8], R10 ;  /* 0x003ab80a01007387 */ /* 0x0043e20000100a00 */
[----:B------:R-:W-:Y:S02]  /*c0d10*/  STL.64 [R1+0x3ab0], R8 ;  /* 0x003ab00801007387 */ /* 0x000fe40000100a00 */
[----:B------:R-:W2:Y:S02]  /*c0d20*/  LDL R22, [R1+0x78] ;  /* 0x0000780001167983 */ /* 0x000ea40000100800 */
[----:B------:R-:W3:Y:S02]  /*c0d30*/  LDL.LU R17, [R1+0x3b04] ;  /* 0x003b040001117983 */ /* 0x000ee40000300800 */
[----:B------:R-:W-:Y:S01]  /*c0d40*/  IMAD.MOV.U32 R19, RZ, RZ, R24 ;  /* 0x000000ffff137224 */ /* 0x000fe200078e0018 */
[----:B------:R-:W-:Y:S01]  /*c0d50*/  MOV R18, R25 ;  /* 0x0000001900127202 */ /* 0x000fe20000000f00 */
[----:B--2---:R2:W-:Y:S01]  /*c0d60*/  STL.64 [R1+0x3ac0], R22 ;  /* 0x003ac01601007387 */ /* 0x0045e20000100a00 */
[----:B------:R-:W2:Y:S02]  /*c0d70*/  LDL.LU R24, [R1+0x650] ;  /* 0x0006500001187983 */ /* 0x000ea40000300800 */
[----:B------:R-:W2:Y:S02]  /*c0d80*/  LDL.LU R25, [R1+0x654] ;  /* 0x0006540001197983 */ /* 0x000ea40000300800 */
[----:B0-----:R-:W2:Y:S01]  /*c0d90*/  LDL.LU R26, [R1+0x658] ;  /* 0x00065800011a7983 */ /* 0x001ea20000300800 */
[----:B------:R-:W2:Y:S01]  /*c0da0*/  LDL.LU R27, [R1+0x65c] ;  /* 0x00065c00011b7983 */ /* 0x000ea20000300800 */
[----:B-1----:R-:W-:-:S02]  /*c0db0*/  MOV R10, R28 ;  /* 0x0000001c000a7202 */ /* 0x002fc40000000f00 */
[----:B------:R-:W-:Y:S01]  /*c0dc0*/  MOV R11, R29 ;  /* 0x0000001d000b7202 */ /* 0x000fe20000000f00 */
[----:B--2---:R-:W-:Y:S01]  /*c0dd0*/  STL.64 [R1+0x3ad0], R26 ;  /* 0x003ad01a01007387 */ /* 0x004fe20000100a00 */
[----:B------:R-:W-:Y:S02]  /*c0de0*/  STL.64 [R1+0x3ac8], R24 ;  /* 0x003ac81801007387 */ /* 0x000fe40000100a00 */
[----:B------:R-:W2:Y:S02]  /*c0df0*/  LDL.LU R28, [R1+0x3b00] ;  /* 0x003b0000011c7983 */ /* 0x000ea40000300800 */
[----:B------:R0:W-:Y:S01]  /*c0e00*/  STL.64 [R1+0x3ad8], R10 ;  /* 0x003ad80a01007387 */ /* 0x0001e20000100a00 */
[----:B------:R-:W2:Y:S01]  /*c0e10*/  LDL.LU R20, [R1+0x660] ;  /* 0x0006600001147983 */ /* 0x000ea20000300800 */
[----:B------:R-:W2:Y:S02]  /*c0e20*/  LDL.LU R21, [R1+0x664] ;  /* 0x0006640001157983 */ /* 0x000ea40000300800 */
[----:B------:R-:W2:Y:S02]  /*c0e30*/  LDL.LU R22, [R1+0x668] ;  /* 0x0006680001167983 */ /* 0x000ea40000300800 */
[----:B------:R-:W2:Y:S02]  /*c0e40*/  LDL.LU R23, [R1+0x66c] ;  /* 0x00066c0001177983 */ /* 0x000ea40000300800 */
[----:B--2---:R-:W-:Y:S01]  /*c0e50*/  STL.64 [R1+0x3ae8], R22 ;  /* 0x003ae81601007387 */ /* 0x004fe20000100a00 */
[----:B------:R-:W-:Y:S02]  /*c0e60*/  STL.64 [R1+0x3ae0], R20 ;  /* 0x003ae01401007387 */ /* 0x000fe40000100a00 */
        /* <DEDUP_REMOVED lines=10> */
[----:B------:R-:W2:Y:S01]  /*c0f10*/  LDL.LU.64 R26, [R1+0x98] ;  /* 0x00009800011a7983 */ /* 0x000ea20000300a00 */
[----:B------:R-:W-:Y:S02]  /*c0f20*/  STL.64 [R1+0x3a78], R18 ;  /* 0x003a781201007387 */ /* 0x000fe40000100a00 */
[----:B----4-:R-:W-:Y:S02]  /*c0f30*/  STL.64 [R1+0x3a58], R14 ;  /* 0x003a580e01007387 */ /* 0x010fe40000100a00 */
[----:B------:R0:W-:Y:S02]  /*c0f40*/  STL.64 [R1+0x3a50], R12 ;  /* 0x003a500c01007387 */ /* 0x0001e40000100a00 */
[----:B0-----:R-:W4:Y:S01]  /*c0f50*/  LDL.LU R12, [R1+0x600] ;  /* 0x00060000010c7983 */ /* 0x001f220000300800 */
[----:B------:R-:W4:Y:S02]  /*c0f60*/  LDL.LU R13, [R1+0x604] ;  /* 0x00060400010d7983 */ /* 0x000f240000300800 */
[----:B------:R-:W2:Y:S02]  /*c0f70*/  LDL.LU R14, [R1+0x608] ;  /* 0x00060800010e7983 */ /* 0x000ea40000300800 */
[----:B------:R-:W2:Y:S01]  /*c0f80*/  LDL.LU R15, [R1+0x60c] ;  /* 0x00060c00010f7983 */ /* 0x000ea20000300800 */
[----:B------:R-:W-:-:S02]  /*c0f90*/  MOV R18, R16 ;  /* 0x0000001000127202 */ /* 0x000fc40000000f00 */
[----:B------:R-:W-:-:S05]  /*c0fa0*/  MOV R19, R3 ;  /* 0x0000000300137202 */ /* 0x000fca0000000f00 */
[----:B------:R-:W-:Y:S04]  /*c0fb0*/  STL.64 [R1+0x3a90], R18 ;  /* 0x003a901201007387 */ /* 0x000fe80000100a00 */
        /* <DEDUP_REMOVED lines=13> */
[----:B---3--:R-:W-:-:S07]  /*c1090*/  MOV R23, R17 ;  /* 0x0000001100177202 */ /* 0x008fce0000000f00 */
[C---:B------:R-:W-:Y:S01]  /*c10a0*/  HMMA.16816.F32.BF16 R20, R4.reuse, R22, R8 ;  /* 0x000000160414723c */ /* 0x040fe20000041808 */
[----:B----4-:R-:W-:Y:S01]  /*c10b0*/  STL.64 [R1+0x3aa0], R14 ;  /* 0x003aa00e01007387 */ /* 0x010fe20000100a00 */
        /* <DEDUP_REMOVED lines=9> */
[----:B0-----:R-:W4:Y:S01]  /*c1150*/  LDL.LU.64 R22, [R1+0x3ae8] ;  /* 0x003ae80001167983 */ /* 0x001f220000300a00 */
[----:B------:R-:W4:Y:S01]  /*c1160*/  LDL.LU.64 R20, [R1+0x3ae0] ;  /* 0x003ae00001147983 */ /* 0x000f220000300a00 */
[C---:B---3--:R-:W-:Y:S11]  /*c1170*/  HMMA.16816.F32.BF16 R8, R4.reuse, R26, R8 ;  /* 0x0000001a0408723c */ /* 0x048ff60000041808 */
[----:B------:R-:W-:Y:S11]  /*c1180*/  @!UPT UIADD3 URZ, URZ, URZ, URZ ;  /* 0x0000003f3f3ff290 */ /* 0x000ff6000fffe03f */
[----:B------:R-:W-:Y:S01]  /*c1190*/  @!UPT UIADD3 URZ, URZ, URZ, URZ ;  /* 0x0000003f3f3ff290 */ /* 0x000fe2000fffe03f */
[----:B------:R-:W-:Y:S01]  /*c11a0*/  STL.64 [R1+0x1160], R8 ;  /* 0x0011600801007387 */ /* 0x000fe20000100a00 */
[----:B------:R0:W-:Y:S03]  /*c11b0*/  STL.64 [R1+0x1168], R10 ;  /* 0x0011680a01007387 */ /* 0x0001e60000100a00 */
[----:B0-----:R-:W4:Y:S01]  /*c11c0*/  LDL.LU.64 R10, [R1+0x3ad8] ;  /* 0x003ad800010a7983 */ /* 0x001f220000300a00 */
[----:B------:R-:W-:Y:S02]  /*c11d0*/  MOV R18, R2 ;  /* 0x0000000200127202 */ /* 0x000fe40000000f00 */
[----:B------:R-:W-:Y:S01]  /*c11e0*/  MOV R19, R0 ;  /* 0x0000000000137202 */ /* 0x000fe20000000f00 */
[----:B------:R-:W-:Y:S01]  /*c11f0*/  MOV R2, R26 ;  /* 0x0000001a00027202 */ /* 0x000fe20000000f00 */
[----:B------:R-:W-:Y:S02]  /*c1200*/  MOV R0, R27 ;  /* 0x0000001b00007202 */ /* 0x000fe40000000f00 */
[----:B------:R-:W3:Y:S01]  /*c1210*/  LDL.LU.64 R26, [R1+0x3ad0] ;  /* 0x003ad000011a7983 */ /* 0x000ee20000300a00 */
[----:B------:R-:W3:Y:S01]  /*c1220*/  LDL.LU.64 R24, [R1+0x3ac8] ;  /* 0x003ac80001187983 */ /* 0x000ee20000300a00 */
[C---:B----4-:R-:W-:Y:S02]  /*c1230*/  HMMA.16816.F32.BF16 R8, R4.reuse, R10, R20 ;  /* 0x0000000a0408723c */ /* 0x050fe40000041814 */
[----:B------:R-:W3:Y:S11]  /*c1240*/  LDL.LU.64 R22, [R1+0x3ac0] ;  /* 0x003ac00001167983 */ /* 0x000ef60000300a00 */
[----:B------:R-:W-:Y:S10]  /*c1250*/  @!UPT UIADD3 URZ, URZ, URZ, URZ ;  /* 0x0000003f3f3ff290 */ /* 0x000ff4000fffe03f */
[----:B------:R-:W-:Y:S01]  /*c1260*/  STL.64 [R1+0x11a0], R8 ;  /* 0x0011a00801007387 */ /* 0x000fe20000100a00 */
[----:B------:R0:W-:Y:S03]  /*c1270*/  STL.64 [R1+0x11a8], R10 ;  /* 0x0011a80a01007387 */ /* 0x0001e60000100a00 */
[----:B0-----:R-:W4:Y:S01]  /*c1280*/  LDL.LU.64 R10, [R1+0x3ab8] ;  /* 0x003ab800010a7983 */ /* 0x001f220000300a00 */
[----:B------:R-:W4:Y:S01]  /*c1290*/  LDL.LU.64 R8, [R1+0x3ab0] ;  /* 0x003ab00001087983 */ /* 0x000f220000300a00 */
[C---:B---3--:R-:W-:Y:S02]  /*c12a0*/  HMMA.16816.F32.BF16 R20, R4.reuse, R22, R24 ;  /* 0x000000160414723c */ /* 0x048fe40000041818 */
[----:B------:R-:W4:Y:S11]  /*c12b0*/  LDL.LU.64 R26, [R1+0x3aa8] ;  /* 0x003aa800011a7983 */ /* 0x000f360000300a00 */
[----:B------:R-:W-:Y:S10]  /*c12c0*/  @!UPT UIADD3 URZ, URZ, URZ, URZ ;  /* 0x0000003f3f3ff290 */ /* 0x000ff4000fffe03f */
[----:B------:R-:W-:Y:S01]  /*c12d0*/  STL.64 [R1+0x11b0], R20 ;  /* 0x0011b01401007387 */ /* 0x000fe20000100a00 */
[----:B------:R4:W-:Y:S02]  /*c12e0*/  STL.64 [R1+0x11b8], R22 ;  /* 0x0011b81601007387 */ /* 0x0009e40000100a00 */
[C---:B----4-:R-:W-:Y:S01]  /*c12f0*/  HMMA.16816.F32.BF16 R20, R4.reuse, R26, R8 ;  /* 0x0000001a0414723c */ /* 0x050fe20000041808 */
[----:B------:R-:W3:Y:S11]  /*c1300*/  LDL.LU R8, [R1+0x5c0] ;  /* 0x0005c00001087983 */ /* 0x000ef60000300800 */
[----:B------:R-:W-:Y:S11]  /*c1310*/  @!UPT UIADD3 URZ, URZ, URZ, URZ ;  /* 0x0000003f3f3ff290 */ /* 0x000ff6000fffe03f */
[----:B------:R0:W-:Y:S01]  /*c1320*/  STL.64 [R1+0x11c0], R20 ;  /* 0x0011c01401007387 */ /* 0x0001e20000100a00 */
[----:B------:R1:W-:Y:S02]  /*c1330*/  STL.64 [R1+0x11c8], R22 ;  /* 0x0011c81601007387 */ /* 0x0003e40000100a00 */
[----:B------:R-:W3:Y:S02]  /*c1340*/  LDL.LU R9, [R1+0x5c4] ;  /* 0x0005c40001097983 */ /* 0x000ee40000300800 */
[----:B------:R-:W3:Y:S01]  /*c1350*/  LDL.LU R10, [R1+0x5c8] ;  /* 0x0005c800010a7983 */ /* 0x000ee20000300800 */
[----:B------:R-:W3:Y:S01]  /*c1360*/  LDL.LU R11, [R1+0x5cc] ;  /* 0x0005cc00010b7983 */ /* 0x000ee20000300800 */
[----:B------:R-:W4:Y:S02]  /*c1370*/  LDL.LU R24, [R1+0x2d0] ;  /* 0x0002d00001187983 */ /* 0x000f240000300800 */
        /* <DEDUP_REMOVED lines=8> */
[----:B---3--:R0:W-:Y:S01]  /*c1400*/  STL.64 [R1+0x39d8], R22 ;  /* 0x0039d81601007387 */ /* 0x0081e20000100a00 */
[----:B------:R-:W-:Y:S03]  /*c1410*/  STL.64 [R1+0x39d0], R20 ;  /* 0x0039d01401007387 */ /* 0x000fe60000100a00 */
[----:B0-----:R-:W2:Y:S04]  /*c1420*/  LDL.LU.64 R22, [R1+0xb8] ;  /* 0x0000b80001167983 */ /* 0x001ea80000300a00 */
[----:B--2---:R0:W-:Y:S04]  /*c1430*/  STL.64 [R1+0x39e0], R22 ;  /* 0x0039e01601007387 */ /* 0x0041e80000100a00 */
[----:B0-----:R-:W2:Y:S01]  /*c1440*/  LDL.LU.64 R22, [R1+0xc8] ;  /* 0x0000c80001167983 */ /* 0x001ea20000300a00 */
[----:B------:R-:W3:Y:S02]  /*c1450*/  LDL.LU.64 R14, [R1+0x3aa0] ;  /* 0x003aa000010e7983 */ /* 0x000ee40000300a00 */
[----:B------:R-:W3:Y:S07]  /*c1460*/  LDL.LU.64 R12, [R1+0x3a98] ;  /* 0x003a9800010c7983 */ /* 0x000eee0000300a00 */
[----:B------:R-:W-:Y:S01]  /*c1470*/  STL.64 [R1+0x11d0], R16 ;  /* 0x0011d01001007387 */ /* 0x000fe20000100a00 */
[----:B------:R0:W-:Y:S04]  /*c1480*/  STL.64 [R1+0x11d8], R18 ;  /* 0x0011d81201007387 */ /* 0x0001e80000100a00 */
        /* <DEDUP_REMOVED lines=47> */
[C---:B---3--:R-:W-:Y:S02]  /*c1780*/  HMMA.16816.F32.BF16 R8, R4.reuse, R14, R8 ;  /* 0x0000000e0408723c */ /* 0x048fe40000041808 */
[----:B--2---:R-:W-:Y:S01]  /*c1790*/  STL.64 [R1+0x39f0], R18 ;  /* 0x0039f01201007387 */ /* 0x004fe20000100a00 */
[----:B------:R0:W-:Y:S03]  /*c17a0*/  STL.64 [R1+0x39e8], R16 ;  /* 0x0039e81001007387 */ /* 0x0001e60000100a00 */
[----:B0-----:R-:W2:Y:S01]  /*c17b0*/  LDL.LU R16, [R1+0x2c0] ;  /* 0x0002c00001107983 */ /* 0x001ea20000300800 */
[----:B------:R-:W2:Y:S02]  /*c17c0*/  LDL.LU R17, [R1+0x2c4] ;  /* 0x0002c40001117983 */ /* 0x000ea40000300800 */
[----:B------:R-:W2:Y:S02]  /*c17d0*/  LDL.LU R18, [R1+0x2c8] ;  /* 0x0002c80001127983 */ /* 0x000ea40000300800 */
[----:B------:R-:W2:Y:S11]  /*c17e0*/  LDL.LU R19, [R1+0x2cc] ;  /* 0x0002cc0001137983 */ /* 0x000eb60000300800 */
[----:B------:R-:W-:Y:S01]  /*c17f0*/  @!UPT UIADD3 URZ, URZ, URZ, URZ ;  /* 0x0000003f3f3ff290 */ /* 0x000fe2000fffe03f */
[----:B------:R-:W-:Y:S01]  /*c1800*/  STL.64 [R1+0x1240], R8 ;  /* 0x0012400801007387 */ /* 0x000fe20000100a00 */
[----:B------:R0:W-:Y:S03]  /*c1810*/  STL.64 [R1+0x1248], R10 ;  /* 0x0012480a01007387 */ /* 0x0001e60000100a00 */
[----:B0-----:R-:W4:Y:S01]  /*c1820*/  LDL.LU.64 R10, [R1+0x3a08] ;  /* 0x003a0800010a7983 */ /* 0x001f220000300a00 */
[----:B------:R0:W-:Y:S03]  /*c1830*/  STL.64 [R1+0x3930], R14 ;  /* 0x0039300e01007387 */ /* 0x0001e60000100a00 */
[----:B0-----:R-:W3:Y:S01]  /*c1840*/  LDL.LU.64 R14, [R1+0xa8] ;  /* 0x0000a800010e7983 */ /* 0x001ee20000300a00 */
[----:B----4-:R-:W-:Y:S03]  /*c1850*/  HMMA.16816.F32.BF16 R4, R4, R10, R24 ;  /* 0x0000000a0404723c */ /* 0x010fe60000041818 */
[----:B------:R-:W2:Y:S01]  /*c1860*/  LDL.LU.64 R26, [R1+0x3a00] ;  /* 0x003a0000011a7983 */ /* 0x000ea20000300a00 */
[----:B------:R-:W2:Y:S02]  /*c1870*/  LDL.LU.64 R24, [R1+0x39f8] ;  /* 0x0039f80001187983 */ /* 0x000ea40000300a00 */
[----:B------:R0:W-:Y:S02]  /*c1880*/  STL [R1+0x38f8], R10 ;  /* 0x0038f80a01007387 */ /* 0x0001e40000100800 */
[----:B------:R1:W-:Y:S11]  /*c1890*/  STL [R1+0x38f4], R11 ;  /* 0x0038f40b01007387 */ /* 0x0003f60000100800 */
[----:B------:R-:W-:Y:S04]  /*c18a0*/  @!UPT UIADD3 URZ, URZ, URZ, URZ ;  /* 0x0000003f3f3ff290 */ /* 0x000fe8000fffe03f */
[----:B------:R4:W-:Y:S01]  /*c18b0*/  STL.64 [R1+0x1250], R4 ;  /* 0x0012500401007387 */ /* 0x0009e20000100a00 */
[----:B------:R-:W-:Y:S02]  /*c18c0*/  STL.64 [R1+0x1258], R6 ;  /* 0x0012580601007387 */ /* 0x000fe40000100a00 */
[----:B------:R-:W3:Y:S02]  /*c18d0*/  LDL.LU R8, [R1+0x2b0] ;  /* 0x0002b00001087983 */ /* 0x000ee40000300800 */
[----:B------:R-:W3:Y:S01]  /*c18e0*/  LDL.LU R9, [R1+0x2b4] ;  /* 0x0002b40001097983 */ /* 0x000ee20000300800 */
[----:B0-----:R-:W3:Y:S01]  /*c18f0*/  LDL.LU R10, [R1+0x2b8] ;  /* 0x0002b800010a7983 */ /* 0x001ee20000300800 */
[----:B-1----:R-:W3:Y:S01]  /*c1900*/  LDL.LU R11, [R1+0x2bc] ;  /* 0x0002bc00010b7983 */ /* 0x002ee20000300800 */
[----:B----4-:R-:W-:Y:S02]  /*c1910*/  MOV R5, R22 ;  /* 0x0000001600057202 */ /* 0x010fe40000000f00 */
        /* <DEDUP_REMOVED lines=9> */
[----:B------:R-:W-:Y:S01]  /*c19b0*/  STL [R1+0x3900], R4 ;  /* 0x0039000401007387 */ /* 0x000fe20000100800 */
[----:B------:R-:W-:Y:S01]  /*c19c0*/  STL [R1+0x38fc], R5 ;  /* 0x0038fc0501007387 */ /* 0x000fe20000100800 */
[C---:B---3--:R-:W-:Y:S11]  /*c19d0*/  HMMA.16816.F32.BF16 R8, R24.reuse, R22, R8 ;  /* 0x000000161808723c */ /* 0x048ff60000041808 */
[----:B------:R-:W-:Y:S11]  /*c19e0*/  @!UPT UIADD3 URZ, URZ, URZ, URZ ;  /* 0x0000003f3f3ff290 */ /* 0x000ff6000fffe03f */
[----:B------:R-:W-:Y:S01]  /*c19f0*/  @!UPT UIADD3 URZ, URZ, URZ, URZ ;  /* 0x0000003f3f3ff290 */ /* 0x000fe2000fffe03f */
[----:B------:R0:W-:Y:S01]  /*c1a00*/  STL.64 [R1+0x1350], R8 ;  /* 0x0013500801007387 */ /* 0x0001e20000100a00 */
[----:B------:R-:W-:Y:S01]  /*c1a10*/  STL.64 [R1+0x1358], R10 ;  /* 0x0013580a01007387 */ /* 0x000fe20000100a00 */
[----:B0-----:R-:W-:Y:S02]  /*c1a20*/  MOV R9, R22 ;  /* 0x0000001600097202 */ /* 0x001fe40000000f00 */
[----:B------:R-:W-:Y:S02]  /*c1a30*/  MOV R8, R23 ;  /* 0x0000001700087202 */ /* 0x000fe40000000f00 */
[----:B------:R-:W3:Y:S01]  /*c1a40*/  LDL.LU.64 R22, [R1+0x39d8] ;  /* 0x0039d80001167983 */ /* 0x000ee20000300a00 */
[----:B------:R-:W3:Y:S02]  /*c1a50*/  LDL.LU.64 R20, [R1+0x39d0] ;  /* 0x0039d00001147983 */ /* 0x000ee40000300a00 */
[----:B------:R-:W-:Y:S02]  /*c1a60*/  STL [R1+0x3908], R8 ;  /* 0x0039080801007387 */ /* 0x000fe40000100800 */
[----:B------:R3:W-:Y:S02]  /*c1a70*/  STL [R1+0x3904], R9 ;  /* 0x0039040901007387 */ /* 0x0007e40000100800 */
[----:B------:R-:W-:Y:S01]  /*c1a80*/  IMAD.MOV.U32 R6, RZ, RZ, R2 ;  /* 0x000000ffff067224 */ /* 0x000fe200078e0002 */
[----:B------:R-:W-:Y:S01]  /*c1a90*/  MOV R7, R0 ;  /* 0x0000000000077202 */ /* 0x000fe20000000f00 */
[C---:B---3--:R-:W-:Y:S11]  /*c1aa0*/  HMMA.16816.F32.BF16 R8, R24.reuse, R14, R20 ;  /* 0x0000000e1808723c */ /* 0x048ff60000041814 */
[----:B------:R-:W-:Y:S11]  /*c1ab0*/  @!UPT UIADD3 URZ, URZ, URZ, URZ ;  /* 0x0000003f3f3ff290 */ /* 0x000ff6000fffe03f */
[----:B------:R-:W-:Y:S01]  /*c1ac0*/  @!UPT UIADD3 URZ, URZ, URZ, URZ ;  /* 0x0000003f3f3ff290 */ /* 0x000fe2000fffe03f */
[----:B------:R-:W-:Y:S01]  /*c1ad0*/  STL.64 [R1+0x1360], R8 ;  /* 0x0013600801007387 */ /* 0x000fe20000100a00 */
[----:B------:R2:W-:Y:S02]  /*c1ae0*/  STL.64 [R1+0x1368], R10 ;  /* 0x0013680a01007387 */ /* 0x0005e40000100a00 */
[----:B--2---:R-:W-:Y:S01]  /*c1af0*/  HMMA.16816.F32.BF16 R8, R24, R6, R16 ;  /* 0x000000061808723c */ /* 0x004fe20000041810 */
[----:B------:R-:W-:Y:S02]  /*c1b00*/  MOV R20, R15 ;  /* 0x0000000f00147202 */ /* 0x000fe40000000f00 */
[----:B------:R-:W-:-:S03]  /*c1b10*/  MOV R21, R14 ;  /* 0x0000000e00157202 */ /* 0x000fc60000000f00 */
[----:B------:R-:W-:Y:S02]  /*c1b20*/  STL [R1+0x3910], R20 ;  /* 0x0039101401007387 */ /* 0x000fe40000100800 */
[----:B------:R-:W-:Y:S02]  /*c1b30*/  STL [R1+0x390c], R21 ;  /* 0x00390c1501007387 */ /* 0x000fe40000100800 */
[----:B------:R-:W2:Y:S11]  /*c1b40*/  LDL.LU R12, [R1+0x200] ;  /* 0x00020000010c7983 */ /* 0x000eb60000300800 */
[----:B------:R-:W-:Y:S02]  /*c1b50*/  @!UPT UIADD3 URZ, URZ, URZ, URZ ;  /* 0x0000003f3f3ff290 */ /* 0x000fe4000fffe03f */
[----:B------:R0:W-:Y:S01]  /*c1b60*/  STL.64 [R1+0x1370], R8 ;  /* 0x0013700801007387 */ /* 0x0001e20000100a00 */
[----:B------:R1:W-:Y:S02]  /*c1b70*/  STL.64 [R1+0x1378], R10 ;  /* 0x0013780a01007387 */ /* 0x0003e40000100a00 */
[----:B------:R-:W2:Y:S02]  /*c1b80*/  LDL.LU R13, [R1+0x204] ;  /* 0x00020400010d7983 */ /* 0x000ea40000300800 */
[----:B------:R-:W3:Y:S01]  /*c1b90*/  LDL.LU R14, [R1+0x208] ;  /* 0x00020800010e7983 */ /* 0x000ee20000300800 */
[----:B------:R-:W3:Y:S04]  /*c1ba0*/  LDL.LU R15, [R1+0x20c] ;  /* 0x00020c00010f7983 */ /* 0x000ee80000300800 */
[----:B0-----:R-:W4:Y:S01]  /*c1bb0*/  LDL.LU R8, [R1+0x240] ;  /* 0x0002400001087983 */ /* 0x001f220000300800 */
[----:B------:R-:W4:Y:S02]  /*c1bc0*/  LDL.LU R9, [R1+0x244] ;  /* 0x0002440001097983 */ /* 0x000f240000300800 */
[----:B-1----:R-:W2:Y:S02]  /*c1bd0*/  LDL.LU R10, [R1+0x248] ;  /* 0x00024800010a7983 */ /* 0x002ea40000300800 */
[----:B------:R-:W2:Y:S01]  /*c1be0*/  LDL.LU R11, [R1+0x24c] ;  /* 0x00024c00010b7983 */ /* 0x000ea20000300800 */
[----:B------:R-:W2:Y:S01]  /*c1bf0*/  LDL.LU R20, [R1+0x270] ;  /* 0x0002700001147983 */ /* 0x000ea20000300800 */
[----:B------:R-:W2:Y:S02]  /*c1c00*/  LDL.LU R21, [R1+0x274] ;  /* 0x0002740001157983 */ /* 0x000ea40000300800 */
[----:B------:R-:W2:Y:S02]  /*c1c10*/  LDL.LU R22, [R1+0x278] ;  /* 0x0002780001167983 */ /* 0x000ea40000300800 */
[----:B------:R-:W2:Y:S02]  /*c1c20*/  LDL.LU R23, [R1+0x27c] ;  /* 0x00027c0001177983 */ /* 0x000ea40000300800 */
[----:B--2---:R0:W-:Y:S01]  /*c1c30*/  STL.64 [R1+0x39c8], R22 ;  /* 0x0039c81601007387 */ /* 0x0041e20000100a00 */
[----:B------:R-:W-:Y:S03]  /*c1c40*/  STL.64 [R1+0x39c0], R20 ;  /* 0x0039c01401007387 */ /* 0x000fe60000100a00 */
[----:B0-----:R-:W2:Y:S01]  /*c1c50*/  LDL.LU.64 R22, [R1+0x88] ;  /* 0x0000880001167983 */ /* 0x001ea20000300a00 */
[----:B------:R0:W-:Y:S02]  /*c1c60*/  STL.64 [R1+0x3990], R10 ;  /* 0x0039900a01007387 */ /* 0x0001e40000100a00 */
[----:B----4-:R-:W-:Y:S01]  /*c1c70*/  STL.64 [R1+0x3988], R8 ;  /* 0x0039880801007387 */ /* 0x010fe20000100a00 */
[----:B0-----:R-:W4:Y:S04]  /*c1c80*/  LDL.LU.64 R10, [R1+0x58] ;  /* 0x00005800010a7983 */ /* 0x001f280000300a00 */
[----:B----4-:R0:W-:Y:S04]  /*c1c90*/  STL.64 [R1+0x39a0], R10 ;  /* 0x0039a00a01007387 */ /* 0x0101e80000100a00 */
[----:B0-----:R-:W4:Y:S04]  /*c1ca0*/  LDL.LU.64 R10, [R1+0x68] ;  /* 0x00006800010a7983 */ /* 0x001f280000300a00 */
[----:B----4-:R0:W-:Y:S04]  /*c1cb0*/  STL.64 [R1+0x39b8], R10 ;  /* 0x0039b80a01007387 */ /* 0x0101e80000100a00 */
[----:B0-----:R-:W4:Y:S01]  /*c1cc0*/  LDL.LU.64 R10, [R1+0x78] ;  /* 0x00007800010a7983 */ /* 0x001f220000300a00 */
[----:B---3--:R0:W-:Y:S02]  /*c1cd0*/  STL.64 [R1+0x3940], R14 ;  /* 0x0039400e01007387 */ /* 0x0081e40000100a00 */
[----:B------:R-:W-:Y:S01]  /*c1ce0*/  STL.64 [R1+0x3938], R12 ;  /* 0x0039380c01007387 */ /* 0x000fe20000100a00 */
[----:B0-----:R-:W3:Y:S04]  /*c1cf0*/  LDL.LU.64 R14, [R1+0x18] ;  /* 0x00001800010e7983 */ /* 0x001ee80000300a00 */
[----:B---3--:R0:W-:Y:S04]  /*c1d00*/  STL.64 [R1+0x3950], R14 ;  /* 0x0039500e01007387 */ /* 0x0081e80000100a00 */
[----:B0-----:R-:W3:Y:S04]  /*c1d10*/  LDL.LU.64 R14, [R1+0x28] ;  /* 0x00002800010e7983 */ /* 0x001ee80000300a00 */
[----:B---3--:R0:W-:Y:S04]  /*c1d20*/  STL.64 [R1+0x3968], R14 ;  /* 0x0039680e01007387 */ /* 0x0081e80000100a00 */
[----:B0-----:R-:W3:Y:S04]  /*c1d30*/  LDL.LU.64 R14, [R1+0x38] ;  /* 0x00003800010e7983 */ /* 0x001ee80000300a00 */
[----:B---3--:R0:W-:Y:S04]  /*c1d40*/  STL.64 [R1+0x3980], R14 ;  /* 0x0039800e01007387 */ /* 0x0081e80000100a00 */
[----:B0-----:R-:W3:Y:S04]  /*c1d50*/  LDL.LU.64 R14, [R1+0x48] ;  /* 0x00004800010e7983 */ /* 0x001ee80000300a00 */
[----:B---3--:R0:W-:Y:S01]  /*c1d60*/  STL.64 [R1+0x3998], R14 ;  /* 0x0039980e01007387 */ /* 0x0081e20000100a00 */
        /* <DEDUP_REMOVED lines=8> */
[----:B------:R-:W2:Y:S02]  /*c1df0*/  LDL.LU R14, [R1+0x268] ;  /* 0x00026800010e7983 */ /* 0x000ea40000300800 */
[----:B------:R-:W2:Y:S01]  /*c1e00*/  LDL.LU R15, [R1+0x26c] ;  /* 0x00026c00010f7983 */ /* 0x000ea20000300800 */
[----:B------:R-:W3:Y:S04]  /*c1e10*/  LDL.LU.64 R18, [R1+0x8] ;  /* 0x0000080001127983 */ /* 0x000ee80000300a00 */
        /* <DEDUP_REMOVED lines=29> */
[----:B------:R-:W4:Y:S01]  /*c1ff0*/  LDL.LU.64 R22, [R1+0x39c8] ;  /* 0x0039c80001167983 */ /* 0x000f220000300a00 */
[----:B------:R-:W4:Y:S02]  /*c2000*/  LDL.LU.64 R20, [R1+0x39c0] ;  /* 0x0039c00001147983 */ /* 0x000f240000300a00 */
        /* <DEDUP_REMOVED lines=27> */
[C---:B---3--:R-:W-:Y:S01]  /*c21c0*/  HMMA.16816.F32.BF16 R8, R24.reuse, R14, R8 ;  /* 0x0000000e1808723c */ /* 0x048fe20000041808 */
[----:B------:R-:W-:Y:S11]  /*c21d0*/  MOV R3, R15 ;  /* 0x0000000f00037202 */ /* 0x000ff60000000f00 */
[----:B------:R-:W-:Y:S11]  /*c21e0*/  @!UPT UIADD3 URZ, URZ, URZ, URZ ;  /* 0x0000003f3f3ff290 */ /* 0x000ff6000fffe03f */
[----:B------:R-:W-:Y:S01]  /*c21f0*/  STL.64 [R1+0x13c0], R8 ;  /* 0x0013c00801007387 */ /* 0x000fe20000100a00 */
[----:B------:R0:W-:Y:S02]  /*c2200*/  STL.64 [R1+0x13c8], R10 ;  /* 0x0013c80a01007387 */ /* 0x0001e40000100a00 */
[----:B0-----:R-:W-:Y:S02]  /*c2210*/  MOV R11, R14 ;  /* 0x0000000e000b7202 */ /* 0x001fe40000000f00 */
        /* <DEDUP_REMOVED lines=36> */
[----:B------:R-:W-:Y:S11]  /*c2460*/  MOV R20, R19 ;  /* 0x0000001300147202 */ /* 0x000ff60000000f00 */
[----:B------:R-:W-:Y:S09]  /*c2470*/  @!UPT UIADD3 URZ, URZ, URZ, URZ ;  /* 0x0000003f3f3ff290 */ /* 0x000ff2000fffe03f */
[----:B------:R-:W-:Y:S01]  /*c2480*/  STL.64 [R1+0x1400], R12 ;  /* 0x0014000c01007387 */ /* 0x000fe20000100a00 */
[----:B------:R0:W-:Y:S03]  /*c2490*/  STL.64 [R1+0x1408], R14 ;  /* 0x0014080e01007387 */ /* 0x0001e60000100a00 */
[----:B0-----:R-:W2:Y:S01]  /*c24a0*/  LDL.LU.64 R14, [R1+0x3930] ;  /* 0x00393000010e7983 */ /* 0x001ea20000300a00 */
[----:B------:R-:W3:Y:S02]  /*c24b0*/  LDL.LU.64 R18, [R1+0x3928] ;  /* 0x0039280001127983 */ /* 0x000ee40000300a00 */
[----:B------:R-:W4:Y:S02]  /*c24c0*/  LDL.LU R12, [R1+0x16ec] ;  /* 0x0016ec00010c7983 */ /* 0x000f240000300800 */
[----:B------:R-:W4:Y:S01]  /*c24d0*/  LDL.LU R13, [R1+0xe14] ;  /* 0x000e1400010d7983 */ /* 0x000f220000300800 */
[----:B------:R-:W2:Y:S01]  /*c24e0*/  LDL.LU R16, [R1+0x16e8] ;  /* 0x0016e80001107983 */ /* 0x000ea20000300800 */
        /* <DEDUP_REMOVED lines=9> */
[----:B--2---:R0:W-:Y:S02]  /*c2580*/  STL.64 [R1+0x3790], R16 ;  /* 0x0037901001007387 */ /* 0x0041e40000100a00 */
        /* <DEDUP_REMOVED lines=8> */
[----:B------:R0:W-:Y:S02]  /*c2610*/  STL.64 [R1+0x1428], R18 ;  /* 0x0014281201007387 */ /* 0x0001e40000100a00 */
[----:B0-----:R-:W-:Y:S02]  /*c2620*/  MOV R18, R7 ;  /* 0x0000000700127202 */ /* 0x001fe40000000f00 */
[----:B------:R-:W-:Y:S01]  /*c2630*/  MOV R19, R20 ;  /* 0x0000001400137202 */ /* 0x000fe20000000f00 */
[----:B------:R-:W2:Y:S01]  /*c2640*/  LDL.LU R7, [R1+0x3914] ;  /* 0x0039140001077983 */ /* 0x000ea20000300800 */
[----:B------:R-:W2:Y:S03]  /*c2650*/  LDL.LU R20, [R1+0x3910] ;  /* 0x0039100001147983 */ /* 0x000ea60000300800 */
[----:B------:R-:W-:Y:S01]  /*c2660*/  STL.64 [R1+0x37b0], R18 ;  /* 0x0037b01201007387 */ /* 0x000fe20000100a00 */
[----:B------:R-:W-:Y:S02]  /*c2670*/  STL.64 [R1+0x3788], R14 ;  /* 0x0037880e01007387 */ /* 0x000fe40000100a00 */
[----:B----4-:R0:W-:Y:S02]  /*c2680*/  STL.64 [R1+0x3780], R12 ;  /* 0x0037800c01007387 */ /* 0x0101e40000100a00 */
[----:B0-----:R-:W4:Y:S01]  /*c2690*/  LDL.LU R12, [R1+0xf0] ;  /* 0x0000f000010c7983 */ /* 0x001f220000300800 */
[----:B------:R-:W4:Y:S02]  /*c26a0*/  LDL.LU R13, [R1+0xf4] ;  /* 0x0000f400010d7983 */ /* 0x000f240000300800 */
[----:B------:R-:W2:Y:S02]  /*c26b0*/  LDL.LU R14, [R1+0xf8] ;  /* 0x0000f800010e7983 */ /* 0x000ea40000300800 */
[----:B------:R-:W2:Y:S02]  /*c26c0*/  LDL.LU R15, [R1+0xfc] ;  /* 0x0000fc00010f7983 */ /* 0x000ea40000300800 */
[----:B------:R-:W-:Y:S01]  /*c26d0*/  IMAD.MOV.U32 R18, RZ, RZ, R21 ;  /* 0x000000ffff127224 */ /* 0x000fe200078e0015 */
[----:B---3--:R-:W-:Y:S01]  /*c26e0*/  MOV R19, R8 ;  /* 0x0000000800137202 */ /* 0x008fe20000000f00 */
[----:B------:R-:W3:Y:S01]  /*c26f0*/  LDL.LU R21, [R1+0x390c] ;  /* 0x00390c0001157983 */ /* 0x000ee20000300800 */
[----:B------:R-:W3:Y:S03]  /*c2700*/  LDL.LU R8, [R1+0x3908] ;  /* 0x0039080001087983 */ /* 0x000ee60000300800 */
[----:B------:R-:W-:Y:S04]  /*c2710*/  STL.64 [R1+0x37c8], R18 ;  /* 0x0037c81201007387 */ /* 0x000fe80000100a00 */
[----:B--2---:R-:W-:Y:S01]  /*c2720*/  STL.64 [R1+0x37a8], R14 ;  /* 0x0037a80e01007387 */ /* 0x004fe20000100a00 */
[----:B----4-:R0:W-:Y:S03]  /*c2730*/  STL.64 [R1+0x37a0], R12 ;  /* 0x0037a00c01007387 */ /* 0x0101e60000100a00 */
        /* <DEDUP_REMOVED lines=54> */
[----:B------:R-:W-:-:S05]  /*c2aa0*/  MOV R19, R22 ;  /* 0x0000001600137202 */ /* 0x000fca0000000f00 */
[----:B------:R0:W-:Y:S02]  /*c2ab0*/  STL.64 [R1+0x3858], R18 ;  /* 0x0038581201007387 */ /* 0x0001e40000100a00 */
[----:B0-----:R-:W-:Y:S01]  /*c2ac0*/  IMAD.MOV.U32 R18, RZ, RZ, R7 ;  /* 0x000000ffff127224 */ /* 0x001fe200078e0007 */
        /* <DEDUP_REMOVED lines=12> */
[----:B---3--:R-:W-:-:S02]  /*c2b90*/  MOV R6, R21 ;  /* 0x0000001500067202 */ /* 0x008fc40000000f00 */
[----:B------:R-:W-:Y:S01]  /*c2ba0*/  MOV R7, R20 ;  /* 0x0000001400077202 */ /* 0x000fe20000000f00 */
[----:B--2---:R-:W-:Y:S01]  /*c2bb0*/  STL.64 [R1+0x3888], R18 ;  /* 0x0038881201007387 */ /* 0x004fe20000100a00 */
[----:B------:R-:W-:Y:S03]  /*c2bc0*/  STL.64 [R1+0x3880], R16 ;  /* 0x0038801001007387 */ /* 0x000fe60000100a00 */
[----:B------:R0:W-:Y:S02]  /*c2bd0*/  STL.64 [R1+0x3890], R6 ;  /* 0x0038900601007387 */ /* 0x0001e40000100a00 */
[----:B0-----:R-:W-:Y:S02]  /*c2be0*/  MOV R6, R9 ;  /* 0x0000000900067202 */ /* 0x001fe40000000f00 */
[----:B------:R-:W-:-:S05]  /*c2bf0*/  MOV R7, R8 ;  /* 0x0000000800077202 */ /* 0x000fca0000000f00 */
[----:B------:R-:W-:Y:S01]  /*c2c00*/  STL.64 [R1+0x38a8], R6 ;  /* 0x0038a80601007387 */ /* 0x000fe20000100a00 */
[----:B------:R-:W2:Y:S02]  /*c2c10*/  LDL.LU R16, [R1+0x1a0] ;  /* 0x0001a00001107983 */ /* 0x000ea40000300800 */
[----:B------:R-:W2:Y:S02]  /*c2c20*/  LDL.LU R17, [R1+0x1a4] ;  /* 0x0001a40001117983 */ /* 0x000ea40000300800 */
[----:B------:R-:W3:Y:S01]  /*c2c30*/  LDL.LU R18, [R1+0x1a8] ;  /* 0x0001a80001127983 */ /* 0x000ee20000300800 */
[----:B------:R-:W3:Y:S01]  /*c2c40*/  LDL.LU R19, [R1+0x1ac] ;  /* 0x0001ac0001137983 */ /* 0x000ee20000300800 */
[----:B------:R-:W2:Y:S02]  /*c2c50*/  LDL.LU R20, [R1+0x1d0] ;  /* 0x0001d00001147983 */ /* 0x000ea40000300800 */
        /* <DEDUP_REMOVED lines=15> */
[----:B----4-:R-:W-:Y:S01]  /*c2d50*/  STL.64 [R1+0x3838], R14 ;  /* 0x0038380e01007387 */ /* 0x010fe20000100a00 */
        /* <DEDUP_REMOVED lines=20> */
[----:B------:R-:W-:-:S02]  /*c2ea0*/  MOV R6, R5 ;  /* 0x0000000500067202 */ /* 0x000fc40000000f00 */
[----:B------:R-:W-:Y:S01]  /*c2eb0*/  MOV R7, R4 ;  /* 0x0000000400077202 */ /* 0x000fe20000000f00 */
[----:B------:R0:W-:Y:S01]  /*c2ec0*/  STL.64 [R1+0x3778], R10 ;  /* 0x0037780a01007387 */ /* 0x0001e20000100a00 */
[----:B------:R-:W4:Y:S06]  /*c2ed0*/  LDL.LU R8, [R1+0xe0] ;  /* 0x0000e00001087983 */ /* 0x000f2c0000300800 */
[----:B------:R1:W-:Y:S02]  /*c2ee0*/  STL.64 [R1+0x1430], R24 ;  /* 0x0014301801007387 */ /* 0x0003e40000100a00 */
[----:B------:R1:W-:Y:S01]  /*c2ef0*/  STL.64 [R1+0x1438], R26 ;  /* 0x0014381a01007387 */ /* 0x0003e20000100a00 */
[----:B------:R-:W4:Y:S04]  /*c2f00*/  LDL.LU R9, [R1+0xe4] ;  /* 0x0000e40001097983 */ /* 0x000f280000300800 */
[----:B0-----:R-:W4:Y:S01]  /*c2f10*/  LDL.LU R10, [R1+0xe8] ;  /* 0x0000e800010a7983 */ /* 0x001f220000300800 */
[----:B------:R-:W-:-:S02]  /*c2f20*/  MOV R11, R28 ;  /* 0x0000001c000b7202 */ /* 0x000fc40000000f00 */
[----:B------:R-:W3:Y:S01]  /*c2f30*/  LDL.LU R28, [R1+0x38cc] ;  /* 0x0038cc00011c7983 */ /* 0x000ee20000300800 */
[----:B-1----:R-:W-:Y:S02]  /*c2f40*/  MOV R24, R29 ;  /* 0x0000001d00187202 */ /* 0x002fe40000000f00 */
[----:B------:R-:W-:Y:S01]  /*c2f50*/  MOV R25, R2 ;  /* 0x0000000200197202 */ /* 0x000fe20000000f00 */
[----:B------:R-:W3:Y:S01]  /*c2f60*/  LDL.LU R29, [R1+0x38c8] ;  /* 0x0038c800011d7983 */ /* 0x000ee20000300800 */
[----:B------:R-:W3:Y:S01]  /*c2f70*/  LDL.LU R2, [R1+0x38c4] ;  /* 0x0038c40001027983 */ /* 0x000ee20000300800 */
[----:B------:R-:W-:Y:S02]  /*c2f80*/  MOV R26, R0 ;  /* 0x00000000001a7202 */ /* 0x000fe40000000f00 */
[----:B------:R-:W3:Y:S01]  /*c2f90*/  LDL.LU R0, [R1+0x38c0] ;  /* 0x0038c00001007983 */ /* 0x000ee20000300800 */
[C---:B--2---:R-:W-:Y:S03]  /*c2fa0*/  HMMA.16816.F32.BF16 R4, R20.reuse, R6, R16 ;  /* 0x000000061404723c */ /* 0x044fe60000041810 */
[----:B------:R-:W2:Y:S01]  /*c2fb0*/  LDL.LU.64 R18, [R1+0x38b8] ;  /* 0x0038b80001127983 */ /* 0x000ea20000300a00 */
[----:B------:R-:W2:Y:S11]  /*c2fc0*/  LDL.LU.64 R16, [R1+0x38b0] ;  /* 0x0038b00001107983 */ /* 0x000eb60000300a00 */
[----:B------:R-:W-:Y:S08]  /*c2fd0*/  @!UPT UIADD3 URZ, URZ, URZ, URZ ;  /* 0x0000003f3f3ff290 */ /* 0x000ff0000fffe03f */
        /* <DEDUP_REMOVED lines=22> */
[----:B0-----:R-:W2:Y:S01]  /*c3140*/  LDL.LU R7, [R1+0x1770] ;  /* 0x0017700001077983 */ /* 0x001ea20000300800 */
[----:B------:R-:W2:Y:S01]  /*c3150*/  LDL.LU R4, [R1+0x1728] ;  /* 0x0017280001047983 */ /* 0x000ea20000300800 */
[C---:B---3--:R-:W-:Y:S02]  /*c3160*/  HMMA.16816.F32.BF16 R16, R20.reuse, R18, R12 ;  /* 0x000000121410723c */ /* 0x048fe4000004180c */
[----:B------:R-:W3:Y:S01]  /*c3170*/  LDL.LU.64 R14, [R1+0x3868] ;  /* 0x00386800010e7983 */ /* 0x000ee20000300a00 */
[----:B------:R-:W3:Y:S11]  /*c3180*/  LDL.LU.64 R12, [R1+0x3860] ;  /* 0x00386000010c7983 */ /* 0x000ef60000300a00 */
[----:B------:R-:W-:Y:S09]  /*c3190*/  @!UPT UIADD3 URZ, URZ, URZ, URZ ;  /* 0x0000003f3f3ff290 */ /* 0x000ff2000fffe03f */
[----:B------:R-:W-:Y:S01]  /*c31a0*/  STL.64 [R1+0x1480], R16 ;  /* 0x0014801001007387 */ /* 0x000fe20000100a00 */
[----:B------:R0:W-:Y:S03]  /*c31b0*/  STL.64 [R1+0x1488], R18 ;  /* 0x0014881201007387 */ /* 0x0001e60000100a00 */
[----:B0-----:R-:W3:Y:S01]  /*c31c0*/  LDL.LU.64 R18, [R1+0x3858] ;  /* 0x0038580001127983 */ /* 0x001ee20000300a00 */
[----:B------:R-:W2:Y:S02]  /*c31d0*/  LDL.LU R6, [R1+0x1774] ;  /* 0x0017740001067983 */ /* 0x000ea40000300800 */
        /* <DEDUP_REMOVED lines=70> */
[----:B0-----:R-:W3:Y:S01]  /*c3640*/  LDL.LU.64 R10, [R1+0x3778] ;  /* 0x00377800010a7983 */ /* 0x001ee20000300a00 */
[----:B------:R-:W-:Y:S01]  /*c3650*/  MOV R27, R3 ;  /* 0x00000003001b7202 */ /* 0x000fe20000000f00 */
[----:B--2---:R-:W-:Y:S01]  /*c3660*/  FFMA R7, R13, R7, R12 ;  /* 0x000000070d077223 */ /* 0x004fe2000000000c */
[----:B------:R-:W-:Y:S01]  /*c3670*/  IADD3 R4, R4, 0x80, RZ ;  /* 0x0000008004047810 */ /* 0x000fe20007ffe0ff */
[----:B------:R-:W-:Y:S02]  /*c3680*/  FFMA R6, R29, R6, R16 ;  /* 0x000000061d067223 */ /* 0x000fe40000000010 */
[----:B------:R-:W-:Y:S01]  /*c3690*/  FFMA R5, R28, R5, R17 ;  /* 0x000000051c057223 */ /* 0x000fe20000000011 */
[----:B------:R-:W-:Y:S01]  /*c36a0*/  STL [R1+0x1770], R7 ;  /* 0x0017700701007387 */ /* 0x000fe20000100800 */
[----:B------:R0:W-:Y:S01]  /*c36b0*/  STL [R1+0x1728], R4 ;  /* 0x0017280401007387 */ /* 0x0001e20000100800 */
[----:B------:R-:W-:Y:S01]  /*c36c0*/  MOV R3, 0x80 ;  /* 0x0000008000037802 */ /* 0x000fe20000000f00 */
[----:B------:R-:W-:Y:S01]  /*c36d0*/  STL [R1+0x1774], R6 ;  /* 0x0017740601007387 */ /* 0x000fe20000100800 */
[----:B------:R-:W-:Y:S01]  /*c36e0*/  STL [R1+0x1778], R5 ;  /* 0x0017780501007387 */ /* 0x000fe20000100800 */
[----:B------:R-:W-:-:S02]  /*c36f0*/  ISETP.GE.AND P1, PT, R4, c[0x0][0x1d0], PT ;  /* 0x0000740004007a0c */ /* 0x000fc40003f26270 */
[C---:B------:R-:W-:Y:S02]  /*c3700*/  IMAD R2, R3.reuse, c[0x0][0x1a4], R2 ;  /* 0x0000690003027a24 */ /* 0x040fe400078e0202 */
[----:B------:R-:W-:Y:S01]  /*c3710*/  IMAD R0, R3, c[0x0][0x1b4], R0 ;  /* 0x00006d0003007a24 */ /* 0x000fe200078e0200 */
[----:B---3--:R-:W-:Y:S11]  /*c3720*/  HMMA.16816.F32.BF16 R8, R20, R10, R24 ;  /* 0x0000000a1408723c */ /* 0x008ff60000041818 */
[----:B------:R-:W-:Y:S11]  /*c3730*/  @!UPT UIADD3 URZ, URZ, URZ, URZ ;  /* 0x0000003f3f3ff290 */ /* 0x000ff6000fffe03f */
[----:B------:R-:W-:Y:S01]  /*c3740*/  @!UPT UIADD3 URZ, URZ, URZ, URZ ;  /* 0x0000003f3f3ff290 */ /* 0x000fe2000fffe03f */
[----:B------:R-:W-:Y:S01]  /*c3750*/  STL.64 [R1+0x1530], R8 ;  /* 0x0015300801007387 */ /* 0x000fe20000100a00 */
[----:B------:R-:W-:Y:S02]  /*c3760*/  STL.64 [R1+0x1538], R10 ;  /* 0x0015380a01007387 */ /* 0x000fe40000100a00 */
[----:B0-----:R-:W2:Y:S02]  /*c3770*/  LDL R4, [R1+0xe54] ;  /* 0x000e540001047983 */ /* 0x001ea40000100800 */
[----:B------:R-:W3:Y:S01]  /*c3780*/  LDL R3, [R1+0xe50] ;  /* 0x000e500001037983 */ /* 0x000ee20000100800 */
[----:B--2---:R0:W-:Y:S04]  /*c3790*/  STL [R1+0x798], R4 ;  /* 0x0007980401007387 */ /* 0x0041e80000100800 */
[----:B0-----:R-:W2:Y:S01]  /*c37a0*/  LDL R4, [R1+0xe4c] ;  /* 0x000e4c0001047983 */ /* 0x001ea20000100800 */
[----:B---3--:R0:W-:Y:S03]  /*c37b0*/  STL [R1+0x79c], R3 ;  /* 0x00079c0301007387 */ /* 0x0081e60000100800 */
[----:B0-----:R-:W3:Y:S04]  /*c37c0*/  LDL R3, [R1+0xe48] ;  /* 0x000e480001037983 */ /* 0x001ee80000100800 */
        /* <DEDUP_REMOVED lines=25> */
[----:B---3--:R0:W-:Y:S01]  /*c3960*/  STL [R1+0x1724], R3 ;  /* 0x0017240301007387 */ /* 0x0081e20000100800 */
[----:B------:R-:W-:Y:S01]  /*c3970*/  @P1 CALL.REL.NOINC `(.L_x_0) ;  /* 0x0000001000001944 */ /* 0x000fe20003c00000 */
[----:B------:R-:W-:Y:S05]  /*c3980*/  BRA `(.L_x_1) ;  /* 0xfff6239000007947 */ /* 0x000fea000383ffff */
.L_x_0:
[----:B-1----:R-:W2:Y:S04]  /*c3990*/  LDL.LU R0, [R1+0xc40] ;  /* 0x000c400001007983 */ /* 0x002ea80000300800 */
[----:B------:R-:W3:Y:S04]  /*c39a0*/  LDL.LU R2, [R1+0xc44] ;  /* 0x000c440001027983 */ /* 0x000ee80000300800 */
[----:B--2---:R1:W-:Y:S04]  /*c39b0*/  STL [R1+0x898], R0 ;  /* 0x0008980001007387 */ /* 0x0043e80000100800 */
[----:B-1----:R-:W2:Y:S04]  /*c39c0*/  LDL.LU R0, [R1+0xc48] ;  /* 0x000c480001007983 */ /* 0x002ea80000300800 */
[----:B---3--:R1:W-:Y:S04]  /*c39d0*/  STL [R1+0x890], R2 ;  /* 0x0008900201007387 */ /* 0x0083e80000100800 */
[----:B-1----:R-:W3:Y:S04]  /*c39e0*/  LDL.LU R2, [R1+0xc4c] ;  /* 0x000c4c0001027983 */ /* 0x002ee80000300800 */
        /* <DEDUP_REMOVED lines=984> */
[----:B0-----:R-:W0:Y:S04]  /*c7770*/  S2R R3, SR_TID.X ;  /* 0x0000000000037919 */ /* 0x001e280000002100 */
[----:B--2---:R1:W-:Y:S04]  /*c7780*/  STL [R1+0xa8], R0 ;  /* 0x0000a80001007387 */ /* 0x0043e80000100800 */
[----:B-1----:R-:W2:Y:S04]  /*c7790*/  LDL.LU R0, [R1+0x1500] ;  /* 0x0015000001007983 */ /* 0x002ea80000300800 */
[----:B---3--:R1:W-:Y:S04]  /*c77a0*/  STL [R1+0xac], R2 ;  /* 0x0000ac0201007387 */ /* 0x0083e80000100800 */
[----:B-1----:R-:W3:Y:S04]  /*c77b0*/  LDL.LU R2, [R1+0x1504] ;  /* 0x0015040001027983 */ /* 0x002ee80000300800 */
[----:B--2---:R1:W-:Y:S04]  /*c77c0*/  STL [R1+0x12c], R0 ;  /* 0x00012c0001007387 */ /* 0x0043e80000100800 */
[----:B-1----:R-:W2:Y:S01]  /*c77d0*/  LDL.LU R0, [R1+0x1508] ;  /* 0x0015080001007983 */ /* 0x002ea20000300800 */
[----:B0-----:R-:W-:-:S03]  /*c77e0*/  LOP3.LUT R3, R3, 0x7f, RZ, 0xc0, !PT ;  /* 0x0000007f03037812 */ /* 0x001fc600078ec0ff */
[----:B---3--:R0:W-:Y:S04]  /*c77f0*/  STL [R1+0x130], R2 ;  /* 0x0001300201007387 */ /* 0x0081e80000100800 */
[----:B------:R-:W3:Y:S04]  /*c7800*/  LDL.LU R4, [R1+0x150c] ;  /* 0x00150c0001047983 */ /* 0x000ee80000300800 */
[----:B0-----:R-:W0:Y:S04]  /*c7810*/  S2R R2, SR_CTAID.Y ;  /* 0x0000000000027919 */ /* 0x001e280000002600 */
[----:B--2---:R1:W-:Y:S04]  /*c7820*/  STL [R1+0xb0], R0 ;  /* 0x0000b00001007387 */ /* 0x0043e80000100800 */
[----:B---3--:R0:W-:Y:S04]  /*c7830*/  STL [R1+0xb4], R4 ;  /* 0x0000b40401007387 */ /* 0x0081e80000100800 */
[----:B-1----:R-:W1:Y:S02]  /*c7840*/  S2R R0, SR_CTAID.X ;  /* 0x0000000000007919 */ /* 0x002e640000002500 */
[----:B-1----:R-:W-:-:S02]  /*c7850*/  IMAD R0, R0, 0x80, R3 ;  /* 0x0000008000007824 */ /* 0x002fc400078e0203 */
[----:B------:R-:W2:Y:S04]  /*c7860*/  LDL.LU R3, [R1+0x1510] ;  /* 0x0015100001037983 */ /* 0x000ea80000300800 */
[----:B------:R-:W3:Y:S01]  /*c7870*/  LDL.LU R5, [R1+0x1514] ;  /* 0x0015140001057983 */ /* 0x000ee20000300800 */
[----:B0-----:R-:W-:-:S03]  /*c7880*/  IMAD R4, R2, c[0x0][0x1c0], RZ ;  /* 0x0000700002047a24 */ /* 0x001fc600078e02ff */
[----:B--2---:R0:W-:Y:S04]  /*c7890*/  STL [R1+0x134], R3 ;  /* 0x0001340301007387 */ /* 0x0041e80000100800 */
[----:B---3--:R1:W-:Y:S04]  /*c78a0*/  STL [R1+0x138], R5 ;  /* 0x0001380501007387 */ /* 0x0083e80000100800 */
[----:B------:R-:W2:Y:S01]  /*c78b0*/  LDL.LU R10, [R1+0x173c] ;  /* 0x00173c00010a7983 */ /* 0x000ea20000300800 */
[----:B0-----:R-:W-:-:S03]  /*c78c0*/  IMAD R3, R0, c[0x0][0x1c4], RZ ;  /* 0x0000710000037a24 */ /* 0x001fc600078e02ff */
[----:B------:R-:W3:Y:S04]  /*c78d0*/  LDL.LU R0, [R1+0x1518] ;  /* 0x0015180001007983 */ /* 0x000ee80000300800 */
[----:B------:R-:W4:Y:S04]  /*c78e0*/  LDL.LU R22, [R1+0x151c] ;  /* 0x00151c0001167983 */ /* 0x000f280000300800 */
[----:B---3--:R0:W-:Y:S04]  /*c78f0*/  STL [R1+0xb8], R0 ;  /* 0x0000b80001007387 */ /* 0x0081e80000100800 */
[----:B------:R-:W3:Y:S01]  /*c7900*/  LDL.LU R7, [R1+0x1740] ;  /* 0x0017400001077983 */ /* 0x000ee20000300800 */
[----:B--2---:R-:W-:-:S02]  /*c7910*/  FSETP.GEU.AND P5, PT, R10, 1.175494350822287508e-38, PT ;  /* 0x008000000a00780b */ /* 0x004fc40003fae000 */
[----:B-1----:R-:W-:Y:S01]  /*c7920*/  SHF.L.U32 R5, R4, 0x1, RZ ;  /* 0x0000000104057819 */ /* 0x002fe200000006ff */
[----:B0-----:R-:W-:Y:S01]  /*c7930*/  FMUL R0, R10, 8388608 ;  /* 0x4b0000000a007820 */ /* 0x001fe20000400000 */
[----:B------:R-:W-:Y:S01]  /*c7940*/  SHF.L.U32 R2, R3, 0x1, RZ ;  /* 0x0000000103027819 */ /* 0x000fe200000006ff */
[----:B------:R-:W-:-:S03]  /*c7950*/  IMAD.HI R8, R4, 0x2, RZ ;  /* 0x0000000204087827 */ /* 0x000fc600078e02ff */
[----:B------:R-:W-:Y:S01]  /*c7960*/  FSEL R6, R0, R10, !P5 ;  /* 0x0000000a00067208 */ /* 0x000fe20006800000 */
[----:B------:R-:W-:Y:S01]  /*c7970*/  IMAD.HI R0, R3, 0x2, RZ ;  /* 0x0000000203007827 */ /* 0x000fe200078e02ff */
[----:B------:R-:W-:Y:S01]  /*c7980*/  IADD3 R2, P0, P1, R2, c[0x0][0x178], R5 ;  /* 0x00005e0002027a10 */ /* 0x000fe2000791e005 */
[----:B------:R-:W-:Y:S01]  /*c7990*/  STL [R1+0x3a0c], R10 ;  /* 0x003a0c0a01007387 */ /* 0x000fe20000100800 */
[----:B------:R-:W-:Y:S02]  /*c79a0*/  IADD3 R5, R6, -0x3f3504f3, RZ ;  /* 0xc0cafb0d06057810 */ /* 0x000fe40007ffe0ff */
[----:B------:R-:W-:Y:S01]  /*c79b0*/  IADD3.X R3, R0, c[0x0][0x17c], R8, P0, P1 ;  /* 0x00005f0000037a10 */ /* 0x000fe200007e2408 */
[----:B------:R0:W-:Y:S04]  /*c79c0*/  STL [R1+0x20], R6 ;  /* 0x0000200601007387 */ /* 0x0001e80000100800 */
[----:B0-----:R-:W2:Y:S04]  /*c79d0*/  LDL.LU R6, [R1+0x1744] ;  /* 0x0017440001067983 */ /* 0x001ea80000300800 */
[----:B------:R-:W-:Y:S04]  /*c79e0*/  STL [R1+0x39ac], R2 ;  /* 0x0039ac0201007387 */ /* 0x000fe80000100800 */
[----:B------:R-:W-:Y:S01]  /*c79f0*/  STL [R1+0x39a8], R3 ;  /* 0x0039a80301007387 */ /* 0x000fe20000100800 */
[C---:B---3--:R-:W-:Y:S01]  /*c7a00*/  FMUL R4, R7.reuse, 8388608 ;  /* 0x4b00000007047820 */ /* 0x048fe20000400000 */
[----:B------:R-:W-:-:S04]  /*c7a10*/  FSETP.GEU.AND P6, PT, R7, 1.175494350822287508e-38, PT ;  /* 0x008000000700780b */ /* 0x000fc80003fce000 */
[----:B------:R-:W-:Y:S01]  /*c7a20*/  FSEL R0, R4, R7, !P6 ;  /* 0x0000000704007208 */ /* 0x000fe20007000000 */
[----:B------:R0:W-:Y:S04]  /*c7a30*/  STL [R1+0x3a34], R7 ;  /* 0x003a340701007387 */ /* 0x0001e80000100800 */
[----:B------:R1:W-:Y:S04]  /*c7a40*/  STL [R1+0x1c], R0 ;  /* 0x00001c0001007387 */ /* 0x0003e80000100800 */
[----:B0-----:R-:W3:Y:S01]  /*c7a50*/  LDL R7, [R1+0x1c] ;  /* 0x00001c0001077983 */ /* 0x001ee20000100800 */
[----:B-1----:R-:W-:-:S04]  /*c7a60*/  LOP3.LUT R0, R5, 0xff800000, RZ, 0xc0, !PT ;  /* 0xff80000005007812 */ /* 0x002fc800078ec0ff */
[----:B------:R-:W0:Y:S01]  /*c7a70*/  I2F R2, R0 ;  /* 0x0000000000027306 */ /* 0x000e220000201400 */
[----:B------:R-:W-:Y:S04]  /*c7a80*/  STL [R1+0x3d54], R0 ;  /* 0x003d540001007387 */ /* 0x000fe80000100800 */
[----:B------:R-:W4:Y:S04]  /*c7a90*/  LDL.LU R5, [R1+0x1748] ;  /* 0x0017480001057983 */ /* 0x000f280000300800 */
[----:B0-----:R0:W-:Y:S04]  /*c7aa0*/  STL [R1+0x7a8], R2 ;  /* 0x0007a80201007387 */ /* 0x0011e80000100800 */
[----:B0-----:R-:W4:Y:S01]  /*c7ab0*/  LDL.LU R2, [R1+0x1520] ;  /* 0x0015200001027983 */ /* 0x001f220000300800 */
[C---:B--2---:R-:W-:Y:S01]  /*c7ac0*/  FMUL R4, R6.reuse, 8388608 ;  /* 0x4b00000006047820 */ /* 0x044fe20000400000 */
[----:B------:R-:W-:-:S04]  /*c7ad0*/  FSETP.GEU.AND P0, PT, R6, 1.175494350822287508e-38, PT ;  /* 0x008000000600780b */ /* 0x000fc80003f0e000 */
[----:B------:R-:W-:Y:S01]  /*c7ae0*/  FSEL R0, R4, R6, !P0 ;  /* 0x0000000604007208 */ /* 0x000fe20004000000 */
[----:B------:R-:W-:Y:S03]  /*c7af0*/  STL [R1+0x3a5c], R6 ;  /* 0x003a5c0601007387 */ /* 0x000fe60000100800 */
[----:B------:R-:W-:Y:S02]  /*c7b00*/  IADD3 R9, R0, -0x3f3504f3, RZ ;  /* 0xc0cafb0d00097810 */ /* 0x000fe40007ffe0ff */
[----:B---3--:R-:W-:-:S04]  /*c7b10*/  IADD3 R21, R7, -0x3f3504f3, RZ ;  /* 0xc0cafb0d07157810 */ /* 0x008fc80007ffe0ff */
[----:B------:R-:W-:Y:S01]  /*c7b20*/  LOP3.LUT R21, R21, 0xff800000, RZ, 0xc0, !PT ;  /* 0xff80000015157812 */ /* 0x000fe200078ec0ff */
[----:B----4-:R-:W-:Y:S04]  /*c7b30*/  STL [R1+0x13c], R2 ;  /* 0x00013c0201007387 */ /* 0x010fe80000100800 */
[----:B------:R0:W-:Y:S04]  /*c7b40*/  STL [R1+0x18], R0 ;  /* 0x0000180001007387 */ /* 0x0001e80000100800 */
[----:B------:R-:W-:Y:S04]  /*c7b50*/  STL [R1+0x3d58], R21 ;  /* 0x003d581501007387 */ /* 0x000fe80000100800 */
[----:B------:R-:W2:Y:S04]  /*c7b60*/  LDL.LU R4, [R1+0x174c] ;  /* 0x00174c0001047983 */ /* 0x000ea80000300800 */
[----:B0-----:R-:W3:Y:S01]  /*c7b70*/  LDL.LU R0, [R1+0x1524] ;  /* 0x0015240001007983 */ /* 0x001ee20000300800 */
[C---:B------:R-:W-:Y:S01]  /*c7b80*/  FMUL R8, R5.reuse, 8388608 ;  /* 0x4b00000005087820 */ /* 0x040fe20000400000 */
[----:B------:R-:W-:-:S02]  /*c7b90*/  FSETP.GEU.AND P1, PT, R5, 1.175494350822287508e-38, PT ;  /* 0x008000000500780b */ /* 0x000fc40003f2e000 */
[----:B------:R-:W-:Y:S02]  /*c7ba0*/  STL [R1+0x3a84], R5 ;  /* 0x003a840501007387 */ /* 0x000fe40000100800 */
[----:B------:R-:W-:Y:S02]  /*c7bb0*/  FSEL R2, R8, R5, !P1 ;  /* 0x0000000508027208 */ /* 0x000fe40004800000 */
[----:B---3--:R0:W-:Y:S04]  /*c7bc0*/  STL [R1+0x140], R0 ;  /* 0x0001400001007387 */ /* 0x0081e80000100800 */
[----:B------:R1:W-:Y:S01]  /*c7bd0*/  STL [R1+0x14], R2 ;  /* 0x0000140201007387 */ /* 0x0003e20000100800 */
[----:B0-----:R-:W-:-:S05]  /*c7be0*/  LOP3.LUT R0, R9, 0xff800000, RZ, 0xc0, !PT ;  /* 0xff80000009007812 */ /* 0x001fca00078ec0ff */
[----:B------:R0:W-:Y:S04]  /*c7bf0*/  STL [R1+0x640], R0 ;  /* 0x0006400001007387 */ /* 0x0001e80000100800 */
[----:B------:R-:W3:Y:S04]  /*c7c00*/  LDL.LU R9, [R1+0x1750] ;  /* 0x0017500001097983 */ /* 0x000ee80000300800 */
[----:B------:R-:W4:Y:S01]  /*c7c10*/  LDL.LU R5, [R1+0x1528] ;  /* 0x0015280001057983 */ /* 0x000f220000300800 */
[C---:B--2---:R-:W-:Y:S01]  /*c7c20*/  FMUL R8, R4.reuse, 8388608 ;  /* 0x4b00000004087820 */ /* 0x044fe20000400000 */
[----:B------:R-:W-:-:S02]  /*c7c30*/  FSETP.GEU.AND P2, PT, R4, 1.175494350822287508e-38, PT ;  /* 0x008000000400780b */ /* 0x000fc40003f4e000 */
[----:B------:R-:W-:Y:S01]  /*c7c40*/  IADD3 R11, R2, -0x3f3504f3, RZ ;  /* 0xc0cafb0d020b7810 */ /* 0x000fe20007ffe0ff */
[----:B------:R0:W-:Y:S01]  /*c7c50*/  I2F R21, R0 ;  /* 0x0000000000157306 */ /* 0x0001e20000201400 */
[----:B-1----:R-:W-:Y:S02]  /*c7c60*/  FSEL R2, R8, R4, !P2 ;  /* 0x0000000408027208 */ /* 0x002fe40005000000 */
[----:B0-----:R-:W-:Y:S01]  /*c7c70*/  LOP3.LUT R0, R11, 0xff800000, RZ, 0xc0, !PT ;  /* 0xff8000000b007812 */ /* 0x001fe200078ec0ff */
[----:B----4-:R-:W-:Y:S04]  /*c7c80*/  STL [R1+0x3c3c], R5 ;  /* 0x003c3c0501007387 */ /* 0x010fe80000100800 */
[----:B------:R-:W-:Y:S04]  /*c7c90*/  STL [R1+0x3aac], R4 ;  /* 0x003aac0401007387 */ /* 0x000fe80000100800 */
[----:B------:R0:W-:Y:S04]  /*c7ca0*/  STL [R1+0x10], R2 ;  /* 0x0000100201007387 */ /* 0x0001e80000100800 */
[----:B------:R-:W-:Y:S04]  /*c7cb0*/  STL [R1+0x630], R0 ;  /* 0x0006300001007387 */ /* 0x000fe80000100800 */
[----:B------:R-:W2:Y:S01]  /*c7cc0*/  LDL.LU R8, [R1+0x1754] ;  /* 0x0017540001087983 */ /* 0x000ea20000300800 */
[C---:B---3--:R-:W-:Y:S01]  /*c7cd0*/  FMUL R11, R9.reuse, 8388608 ;  /* 0x4b000000090b7820 */ /* 0x048fe20000400000 */
[----:B------:R-:W-:-:S02]  /*c7ce0*/  FSETP.GEU.AND P3, PT, R9, 1.175494350822287508e-38, PT ;  /* 0x008000000900780b */ /* 0x000fc40003f6e000 */
[----:B------:R-:W-:Y:S01]  /*c7cf0*/  IADD3 R29, R2, -0x3f3504f3, RZ ;  /* 0xc0cafb0d021d7810 */ /* 0x000fe20007ffe0ff */
[----:B------:R-:W3:Y:S01]  /*c7d00*/  LDL.LU R18, [R1+0x1758] ;  /* 0x0017580001127983 */ /* 0x000ee20000300800 */
[----:B0-----:R-:W-:-:S03]  /*c7d10*/  FSEL R2, R11, R9, !P3 ;  /* 0x000000090b027208 */ /* 0x001fc60005800000 */
[----:B------:R-:W-:Y:S01]  /*c7d20*/  STL [R1+0x3ad4], R9 ;  /* 0x003ad40901007387 */ /* 0x000fe20000100800 */
[----:B------:R-:W-:-:S03]  /*c7d30*/  IADD3 R28, R2, -0x3f3504f3, RZ ;  /* 0xc0cafb0d021c7810 */ /* 0x000fc60007ffe0ff */
[----:B------:R0:W-:Y:S04]  /*c7d40*/  STL [R1+0xc], R2 ;  /* 0x00000c0201007387 */ /* 0x0001e80000100800 */
[----:B-----5:R-:W4:Y:S01]  /*c7d50*/  LDL.LU R17, [R1+0x175c] ;  /* 0x00175c0001117983 */ /* 0x020f220000300800 */
[C---:B--2---:R-:W-:Y:S01]  /*c7d60*/  FMUL R11, R8.reuse, 8388608 ;  /* 0x4b000000080b7820 */ /* 0x044fe20000400000 */
[----:B------:R-:W-:-:S04]  /*c7d70*/  FSETP.GEU.AND P4, PT, R8, 1.175494350822287508e-38, PT ;  /* 0x008000000800780b */ /* 0x000fc80003f8e000 */
[----:B0-----:R-:W-:Y:S01]  /*c7d80*/  FSEL R2, R11, R8, !P4 ;  /* 0x000000080b027208 */ /* 0x001fe20006000000 */
[----:B------:R-:W-:Y:S04]  /*c7d90*/  STL [R1+0x3afc], R8 ;  /* 0x003afc0801007387 */ /* 0x000fe80000100800 */
[----:B------:R0:W-:Y:S04]  /*c7da0*/  STL [R1+0x8], R2 ;  /* 0x0000080201007387 */ /* 0x0001e80000100800 */
[----:B------:R-:W2:Y:S01]  /*c7db0*/  LDL.LU R16, [R1+0x1760] ;  /* 0x0017600001107983 */ /* 0x000ea20000300800 */
[----:B---3--:R-:W-:Y:S01]  /*c7dc0*/  FMUL R12, R18, 8388608 ;  /* 0x4b000000120c7820 */ /* 0x008fe20000400000 */
[----:B------:R-:W-:-:S02]  /*c7dd0*/  FSEL R20, RZ, -23, P5 ;  /* 0xc1b80000ff147808 */ /* 0x000fc40002800000 */
[----:B------:R-:W-:Y:S02]  /*c7de0*/  FSETP.GEU.AND P5, PT, R18, 1.175494350822287508e-38, PT ;  /* 0x008000001200780b */ /* 0x000fe40003fae000 */
[----:B------:R-:W-:Y:S02]  /*c7df0*/  IADD3 R11, R2, -0x3f3504f3, RZ ;  /* 0xc0cafb0d020b7810 */ /* 0x000fe40007ffe0ff */
[----:B------:R-:W-:Y:S02]  /*c7e00*/  FSEL R3, R12, R18, !P5 ;  /* 0x000000120c037208 */ /* 0x000fe40006800000 */
[----:B0-----:R-:W-:Y:S01]  /*c7e10*/  LOP3.LUT R2, R11, 0xff800000, RZ, 0xc0, !PT ;  /* 0xff8000000b027812 */ /* 0x001fe200078ec0ff */
[C---:B----4-:R-:W-:Y:S01]  /*c7e20*/  FMUL R11, R17.reuse, 8388608 ;  /* 0x4b000000110b7820 */ /* 0x050fe20000400000 */
[----:B------:R-:W-:Y:S02]  /*c7e30*/  FSEL R13, RZ, -23, P6 ;  /* 0xc1b80000ff0d7808 */ /* 0x000fe40003000000 */
[----:B------:R-:W-:Y:S01]  /*c7e40*/  FSETP.GEU.AND P6, PT, R17, 1.175494350822287508e-38, PT ;  /* 0x008000001100780b */ /* 0x000fe20003fce000 */
[----:B------:R-:W-:Y:S01]  /*c7e50*/  STL [R1+0x3b24], R18 ;  /* 0x003b241201007387 */ /* 0x000fe20000100800 */
[----:B------:R-:W-:Y:S01]  /*c7e60*/  IADD3 R12, R3, -0x3f3504f3, RZ ;  /* 0xc0cafb0d030c7810 */ /* 0x000fe20007ffe0ff */
[----:B------:R0:W-:Y:S01]  /*c7e70*/  I2F R24, R2 ;  /* 0x0000000200187306 */ /* 0x0001e20000201400 */
[----:B------:R-:W-:Y:S01]  /*c7e80*/  FSEL R4, R11, R17, !P6 ;  /* 0x000000110b047208 */ /* 0x000fe20007000000 */
[----:B------:R1:W-:Y:S01]  /*c7e90*/  STL [R1+0x4], R3 ;  /* 0x0000040301007387 */ /* 0x0003e20000100800 */
[----:B------:R-:W-:-:S03]  /*c7ea0*/  FSEL R19, RZ, -23, P0 ;  /* 0xc1b80000ff137808 */ /* 0x000fc60000000000 */
[----:B------:R0:W-:Y:S01]  /*c7eb0*/  STL [R1+0x764], R2 ;  /* 0x0007640201007387 */ /* 0x0001e20000100800 */
[----:B------:R-:W-:-:S03]  /*c7ec0*/  IADD3 R11, R4, -0x3f3504f3, RZ ;  /* 0xc0cafb0d040b7810 */ /* 0x000fc60007ffe0ff */
[----:B-1----:R-:W3:Y:S01]  /*c7ed0*/  LDL.LU R3, [R1+0x152c] ;  /* 0x00152c0001037983 */ /* 0x002ee20000300800 */
[----:B0-----:R-:W-:-:S03]  /*c7ee0*/  LOP3.LUT R2, R12, 0xff800000, RZ, 0xc0, !PT ;  /* 0xff8000000c027812 */ /* 0x001fc600078ec0ff */
[----:B------:R-:W-:Y:S01]  /*c7ef0*/  STL [R1+0x3b4c], R17 ;  /* 0x003b4c1101007387 */ /* 0x000fe20000100800 */
[----:B------:R0:W-:Y:S03]  /*c7f00*/  I2F R27, R2 ;  /* 0x00000002001b7306 */ /* 0x0001e60000201400 */
[----:B------:R-:W-:Y:S04]  /*c7f10*/  STL [R1], R4 ;  /* 0x0000000401007387 */ /* 0x000fe80000100800 */
[----:B------:R0:W-:Y:S04]  /*c7f20*/  STL [R1+0x754], R2 ;  /* 0x0007540201007387 */ /* 0x0001e80000100800 */
[----:B------:R-:W4:Y:S04]  /*c7f30*/  LDL.LU R18, [R1+0x7a8] ;  /* 0x0007a80001127983 */ /* 0x000f280000300800 */
[----:B------:R-:W3:Y:S01]  /*c7f40*/  LDL.LU R15, [R1+0x1764] ;  /* 0x00176400010f7983 */ /* 0x000ee20000300800 */
[----:B0-----:R-:W-:-:S04]  /*c7f50*/  LOP3.LUT R2, R11, 0xff800000, RZ, 0xc0, !PT ;  /* 0xff8000000b027812 */ /* 0x001fc800078ec0ff */
[----:B------:R0:W-:Y:S01]  /*c7f60*/  I2F R23, R2 ;  /* 0x0000000200177306 */ /* 0x0001e20000201400 */
[C---:B--2---:R-:W-:Y:S01]  /*c7f70*/  FMUL R25, R16.reuse, 8388608 ;  /* 0x4b00000010197820 */ /* 0x044fe20000400000 */
[----:B------:R-:W-:Y:S01]  /*c7f80*/  FSETP.GEU.AND P0, PT, R16, 1.175494350822287508e-38, PT ;  /* 0x008000001000780b */ /* 0x000fe20003f0e000 */
[----:B------:R-:W-:Y:S03]  /*c7f90*/  STL [R1+0x3b74], R16 ;  /* 0x003b741001007387 */ /* 0x000fe60000100800 */
[----:B------:R-:W-:Y:S01]  /*c7fa0*/  FSEL R25, R25, R16, !P0 ;  /* 0x0000001019197208 */ /* 0x000fe20004000000 */
[----:B------:R0:W-:Y:S04]  /*c7fb0*/  STL [R1+0x74c], R2 ;  /* 0x00074c0201007387 */ /* 0x0001e80000100800 */
[----:B------:R-:W-:Y:S04]  /*c7fc0*/  STL [R1+0x3d34], R25 ;  /* 0x003d341901007387 */ /* 0x000fe80000100800 */
[----:B0-----:R-:W2:Y:S01]  /*c7fd0*/  LDL.LU R2, [R1+0x1530] ;  /* 0x0015300001027983 */ /* 0x001ea20000300800 */
[----:B------:R-:W-:-:S03]  /*c7fe0*/  FSEL R14, RZ, -23, P1 ;  /* 0xc1b80000ff0e7808 */ /* 0x000fc60000800000 */
[----:B--2---:R-:W-:Y:S04]  /*c7ff0*/  STL [R1+0x144], R2 ;  /* 0x0001440201007387 */ /* 0x004fe80000100800 */
[----:B---3--:R-:W-:Y:S04]  /*c8000*/  STL [R1+0x3b9c], R15 ;  /* 0x003b9c0f01007387 */ /* 0x008fe80000100800 */
[----:B------:R-:W2:Y:S01]  /*c8010*/  LDL.LU R8, [R1+0x1534] ;  /* 0x0015340001087983 */ /* 0x000ea20000300800 */
[C---:B------:R-:W-:Y:S01]  /*c8020*/  FMUL R26, R15.reuse, 8388608 ;  /* 0x4b0000000f1a7820 */ /* 0x040fe20000400000 */
[----:B------:R-:W-:-:S04]  /*c8030*/  FSETP.GEU.AND P1, PT, R15, 1.175494350822287508e-38, PT ;  /* 0x008000000f00780b */ /* 0x000fc80003f2e000 */
[----:B------:R-:W-:Y:S01]  /*c8040*/  FSEL R26, R26, R15, !P1 ;  /* 0x0000000f1a1a7208 */ /* 0x000fe20004800000 */
[----:B------:R-:W0:Y:S04]  /*c8050*/  S2R R4, SR_TID.X ;  /* 0x0000000000047919 */ /* 0x000e280000002100 */
[----:B--2---:R1:W-:Y:S04]  /*c8060*/  STL [R1+0x148], R8 ;  /* 0x0001480801007387 */ /* 0x0043e80000100800 */
[----:B------:R-:W-:Y:S04]  /*c8070*/  STL [R1+0x3d24], R26 ;  /* 0x003d241a01007387 */ /* 0x000fe80000100800 */
[----:B------:R-:W2:Y:S01]  /*c8080*/  LDL.LU R10, [R1+0x1538] ;  /* 0x00153800010a7983 */ /* 0x000ea20000300800 */
[----:B-1----:R-:W-:-:S04]  /*c8090*/  IADD3 R8, R7, -0x3f3504f3, RZ ;  /* 0xc0cafb0d07087810 */ /* 0x002fc80007ffe0ff */
[----:B------:R-:W-:-:S06]  /*c80a0*/  LOP3.LUT R8, R8, 0xff800000, RZ, 0xc0, !PT ;  /* 0xff80000008087812 */ /* 0x000fcc00078ec0ff */
[----:B------:R-:W1:Y:S01]  /*c80b0*/  I2F R8, R8 ;  /* 0x0000000800087306 */ /* 0x000e620000201400 */
[----:B------:R-:W-:Y:S02]  /*c80c0*/  LOP3.LUT R29, R29, 0xff800000, RZ, 0xc0, !PT ;  /* 0xff8000001d1d7812 */ /* 0x000fe400078ec0ff */
[----:B------:R-:W-:Y:S02]  /*c80d0*/  LOP3.LUT R28, R28, 0xff800000, RZ, 0xc0, !PT ;  /* 0xff8000001c1c7812 */ /* 0x000fe400078ec0ff */
[----:B------:R-:W-:Y:S02]  /*c80e0*/  IADD3 R11, R25, -0x3f3504f3, RZ ;  /* 0xc0cafb0d190b7810 */ /* 0x000fe40007ffe0ff */
[----:B0-----:R-:W-:Y:S01]  /*c80f0*/  SHF.L.U32 R12, R4, 0xc, RZ ;  /* 0x0000000c040c7819 */ /* 0x001fe200000006ff */
[----:B------:R-:W-:Y:S01]  /*c8100*/  I2F R0, R0 ;  /* 0x0000000000007306 */ /* 0x000fe20000201400 */
[----:B------:R-:W-:Y:S02]  /*c8110*/  LOP3.LUT R6, R11, 0xff800000, RZ, 0xc0, !PT ;  /* 0xff8000000b067812 */ /* 0x000fe400078ec0ff */
[----:B------:R-:W-:-:S05]  /*c8120*/  LOP3.LUT R12, R12, 0x6000, RZ, 0xc0, !PT ;  /* 0x000060000c0c7812 */ /* 0x000fca00078ec0ff */
[----:B------:R-:W0:Y:S01]  /*c8130*/  I2F R9, R29 ;  /* 0x0000001d00097306 */ /* 0x000e220000201400 */
[----:B------:R-:W-:Y:S01]  /*c8140*/  LOP3.LUT R4, R4, 0x7f, RZ, 0xc0, !PT ;  /* 0x0000007f04047812 */ /* 0x000fe200078ec0ff */
[----:B-1----:R-:W-:Y:S01]  /*c8150*/  FFMA.FTZ R8, R8, 1.1920928955078125e-07, R13 ;  /* 0x3400000008087823 */ /* 0x002fe2000001000d */
[----:B------:R-:W-:-:S05]  /*c8160*/  IADD3 R11, R26, -0x3f3504f3, RZ ;  /* 0xc0cafb0d1a0b7810 */ /* 0x000fca0007ffe0ff */
[----:B------:R-:W1:Y:S01]  /*c8170*/  I2F R5, R28 ;  /* 0x0000001c00057306 */ /* 0x000e620000201400 */
[----:B------:R-:W-:Y:S02]  /*c8180*/  MOV R2, R22 ;  /* 0x0000001600027202 */ /* 0x000fe40000000f00 */
[----:B------:R-:W-:Y:S02]  /*c8190*/  LEA R12, R4, R12, 0x4 ;  /* 0x0000000c040c7211 */ /* 0x000fe400078e20ff */
[----:B------:R-:W-:-:S03]  /*c81a0*/  LOP3.LUT R4, R11, 0xff800000, RZ, 0xc0, !PT ;  /* 0xff8000000b047812 */ /* 0x000fc600078ec0ff */
[----:B------:R3:W-:Y:S01]  /*c81b0*/  I2F R22, R6 ;  /* 0x0000000600167306 */ /* 0x0007e20000201400 */
[----:B------:R-:W-:Y:S02]  /*c81c0*/  FSEL R13, RZ, -23, P2 ;  /* 0xc1b80000ff0d7808 */ /* 0x000fe40001000000 */
[----:B------:R-:W-:Y:S02]  /*c81d0*/  FSEL R12, RZ, -23, P3 ;  /* 0xc1b80000ff0c7808 */ /* 0x000fe40001800000 */
[----:B------:R-:W-:Y:S01]  /*c81e0*/  FSEL R11, RZ, -23, P4 ;  /* 0xc1b80000ff0b7808 */ /* 0x000fe20002000000 */
[----:B0-----:R-:W-:Y:S01]  /*c81f0*/  FFMA.FTZ R9, R9, 1.1920928955078125e-07, R13 ;  /* 0x3400000009097823 */ /* 0x001fe2000001000d */
[----:B--2---:R4:W-:Y:S04]  /*c8200*/  STL [R1+0x3d2c], R10 ;  /* 0x003d2c0a01007387 */ /* 0x0049e80000100800 */
[----:B---3--:R-:W2:Y:S01]  /*c8210*/  LDL.LU R6, [R1+0x153c] ;  /* 0x00153c0001067983 */ /* 0x008ea20000300800 */
[----:B----4-:R-:W-:-:S05]  /*c8220*/  FFMA.FTZ R10, R18, 1.1920928955078125e-07, R20 ;  /* 0x34000000120a7823 */ /* 0x010fca0000010014 */
[----:B------:R0:W-:Y:S04]  /*c8230*/  STL [R1+0x8b8], R10 ;  /* 0x0008b80a01007387 */ /* 0x0001e80000100800 */
[----:B------:R3:W-:Y:S01]  /*c8240*/  STL [R1+0x8b4], R8 ;  /* 0x0008b40801007387 */ /* 0x0007e20000100800 */
[----:B------:R4:W1:Y:S01]  /*c8250*/  I2F R20, R4 ;  /* 0x0000000400147306 */ /* 0x0008620000201400 */
[----:B0-----:R-:W-:Y:S02]  /*c8260*/  FFMA.FTZ R10, R0, 1.1920928955078125e-07, R14 ;  /* 0x34000000000a7823 */ /* 0x001fe4000001000e */
[----:B---3--:R-:W-:Y:S02]  /*c8270*/  FFMA.FTZ R8, R21, 1.1920928955078125e-07, R19 ;  /* 0x3400000015087823 */ /* 0x008fe40000010013 */
[----:B------:R-:W3:Y:S04]  /*c8280*/  LDL.LU R21, [R1+0x3d58] ;  /* 0x003d580001157983 */ /* 0x000ee80000300800 */
[----:B----4-:R-:W4:Y:S04]  /*c8290*/  LDL R4, [R1+0x20] ;  /* 0x0000200001047983 */ /* 0x010f280000100800 */
[----:B------:R1:W-:Y:S04]  /*c82a0*/  STL [R1+0x8b0], R8 ;  /* 0x0008b00801007387 */ /* 0x0003e80000100800 */
[----:B------:R-:W4:Y:S01]  /*c82b0*/  LDL.LU R0, [R1+0x3d54] ;  /* 0x003d540001007983 */ /* 0x000f220000300800 */
[----:B-1----:R-:W-:-:S02]  /*c82c0*/  FFMA.FTZ R8, R5, 1.1920928955078125e-07, R12 ;  /* 0x3400000005087823 */ /* 0x002fc4000001000c */
[----:B------:R-:W-:Y:S01]  /*c82d0*/  FFMA.FTZ R5, R24, 1.1920928955078125e-07, R11 ;  /* 0x3400000018057823 */ /* 0x000fe2000001000b */
[----:B------:R-:W-:Y:S04]  /*c82e0*/  STL [R1+0x8ac], R10 ;  /* 0x0008ac0a01007387 */ /* 0x000fe80000100800 */
[----:B------:R-:W-:Y:S04]  /*c82f0*/  STL [R1+0x8a8], R9 ;  /* 0x0008a80901007387 */ /* 0x000fe80000100800 */
[----:B------:R0:W-:Y:S04]  /*c8300*/  STL [R1+0x8a4], R8 ;  /* 0x0008a40801007387 */ /* 0x0001e80000100800 */
[----:B------:R-:W-:Y:S04]  /*c8310*/  STL [R1+0x7ec], R5 ;  /* 0x0007ec0501007387 */ /* 0x000fe80000100800 */
[----:B------:R-:W2:Y:S01]  /*c8320*/  LDL.LU R14, [R1+0x1768] ;  /* 0x00176800010e7983 */ /* 0x000ea20000300800 */
[----:B------:R-:W-:-:S02]  /*c8330*/  FSEL R19, RZ, -23, P5 ;  /* 0xc1b80000ff137808 */ /* 0x000fc40002800000 */
[----:B------:R-:W-:Y:S02]  /*c8340*/  FSEL R13, RZ, -23, P6 ;  /* 0xc1b80000ff0d7808 */ /* 0x000fe40003000000 */
[----:B------:R-:W-:Y:S01]  /*c8350*/  FSEL R11, RZ, -23, P1 ;  /* 0xc1b80000ff0b7808 */ /* 0x000fe20000800000 */
[----:B0-----:R-:W-:Y:S02]  /*c8360*/  FFMA.FTZ R8, R27, 1.1920928955078125e-07, R19 ;  /* 0x340000001b087823 */ /* 0x001fe40000010013 */
[----:B------:R-:W-:-:S03]  /*c8370*/  FFMA.FTZ R9, R23, 1.1920928955078125e-07, R13 ;  /* 0x3400000017097823 */ /* 0x000fc6000001000d */
[----:B------:R0:W-:Y:S04]  /*c8380*/  STL [R1+0x7e8], R8 ;  /* 0x0007e80801007387 */ /* 0x0001e80000100800 */
[----:B------:R1:W-:Y:S01]  /*c8390*/  STL [R1+0x7e0], R9 ;  /* 0x0007e00901007387 */ /* 0x0003e20000100800 */
[----:B0-----:R-:W-:-:S05]  /*c83a0*/  FFMA.FTZ R8, R20, 1.1920928955078125e-07, R11 ;  /* 0x3400000014087823 */ /* 0x001fca000001000b */
[----:B------:R-:W-:Y:S04]  /*c83b0*/  STL [R1+0x7d4], R8 ;  /* 0x0007d40801007387 */ /* 0x000fe80000100800 */
[----:B------:R-:W3:Y:S01]  /*c83c0*/  LDL.LU R13, [R1+0x176c] ;  /* 0x00176c00010d7983 */ /* 0x000ee20000300800 */
[----:B------:R-:W-:-:S05]  /*c83d0*/  FSEL R12, RZ, -23, P0 ;  /* 0xc1b80000ff0c7808 */ /* 0x000fca0000000000 */
[----:B------:R-:W-:Y:S02]  /*c83e0*/  FFMA.FTZ R5, R22, 1.1920928955078125e-07, R12 ;  /* 0x3400000016057823 */ /* 0x000fe4000001000c */
[----:B------:R-:W3:Y:S04]  /*c83f0*/  LDL.LU R12, [R1+0x1770] ;  /* 0x00177000010c7983 */ /* 0x000ee80000300800 */
[----:B------:R-:W3:Y:S04]  /*c8400*/  LDL.LU R11, [R1+0x1774] ;  /* 0x00177400010b7983 */ /* 0x000ee80000300800 */
[----:B--2---:R-:W-:Y:S04]  /*c8410*/  STL [R1+0x3bc4], R14 ;  /* 0x003bc40e01007387 */ /* 0x004fe80000100800 */
[----:B------:R-:W2:Y:S01]  /*c8420*/  LDL.LU R22, [R1+0x1778] ;  /* 0x0017780001167983 */ /* 0x000ea20000300800 */
[----:B----4-:R-:W-:-:S02]  /*c8430*/  IADD3 R27, R4, -R0, RZ ;  /* 0x80000000041b7210 */ /* 0x010fc40007ffe0ff */
[----:B------:R-:W-:-:S03]  /*c8440*/  MOV R15, 0x3dc6b27f ;  /* 0x3dc6b27f000f7802 */ /* 0x000fc60000000f00 */
[----:B------:R-:W-:Y:S01]  /*c8450*/  FADD R27, R27, -1 ;  /* 0xbf8000001b1b7421 */ /* 0x000fe20000000000 */
[----:B------:R-:W-:Y:S02]  /*c8460*/  MOV R17, R3 ;  /* 0x0000000300117202 */ /* 0x000fe40000000f00 */
[----:B------:R-:W-:Y:S01]  /*c8470*/  MOV R3, R2 ;  /* 0x0000000200037202 */ /* 0x000fe20000000f00 */
[C---:B---3--:R-:W-:Y:S01]  /*c8480*/  FMUL R24, R13.reuse, 8388608 ;  /* 0x4b0000000d187820 */ /* 0x048fe20000400000 */
[----:B------:R-:W-:-:S04]  /*c8490*/  FSETP.GEU.AND P1, PT, R13, 1.175494350822287508e-38, PT ;  /* 0x008000000d00780b */ /* 0x000fc80003f2e000 */
[----:B------:R-:W-:-:S04]  /*c84a0*/  FSEL R24, R24, R13, !P1 ;  /* 0x0000000d18187208 */ /* 0x000fc80004800000 */
[----:B------:R-:W-:-:S04]  /*c84b0*/  IADD3 R0, R24, -0x3f3504f3, RZ ;  /* 0xc0cafb0d18007810 */ /* 0x000fc80007ffe0ff */
[----:B------:R-:W-:Y:S01]  /*c84c0*/  LOP3.LUT R18, R0, 0xff800000, RZ, 0xc0, !PT ;  /* 0xff80000000127812 */ /* 0x000fe200078ec0ff */
[----:B------:R-:W-:Y:S01]  /*c84d0*/  FFMA.FTZ R0, R27, R15, -0.16845393180847167969 ;  /* 0xbe2c7f301b007423 */ /* 0x000fe2000001000f */
[C---:B------:R-:W-:Y:S01]  /*c84e0*/  FSETP.GEU.AND P3, PT, R11.reuse, 1.175494350822287508e-38, PT ;  /* 0x008000000b00780b */ /* 0x040fe20003f6e000 */
[----:B------:R-:W-:Y:S02]  /*c84f0*/  FMUL R20, R11, 8388608 ;  /* 0x4b0000000b147820 */ /* 0x000fe40000400000 */
[----:B------:R-:W-:Y:S01]  /*c8500*/  FFMA.FTZ R2, R27, R0, 0.1716887056827545166 ;  /* 0x3e2fcf2a1b027423 */ /* 0x000fe20000010000 */
[----:B------:R-:W-:Y:S02]  /*c8510*/  IADD3 R0, R7, -R21, RZ ;  /* 0x8000001507007210 */ /* 0x000fe40007ffe0ff */
[----:B------:R-:W-:Y:S01]  /*c8520*/  FSEL R20, R20, R11, !P3 ;  /* 0x0000000b14147208 */ /* 0x000fe20005800000 */
[C---:B------:R-:W-:Y:S01]  /*c8530*/  FFMA.FTZ R21, R27.reuse, R2, -0.17900948226451873779 ;  /* 0xbe374e431b157423 */ /* 0x040fe20000010002 */
[----:B------:R-:W-:Y:S01]  /*c8540*/  FSETP.GEU.AND P0, PT, R14, 1.175494350822287508e-38, PT ;  /* 0x008000000e00780b */ /* 0x000fe20003f0e000 */
[----:B------:R-:W-:Y:S01]  /*c8550*/  STL [R1+0x3bec], R13 ;  /* 0x003bec0d01007387 */ /* 0x000fe20000100800 */
[----:B------:R-:W-:Y:S01]  /*c8560*/  IADD3 R7, R20, -0x3f3504f3, RZ ;  /* 0xc0cafb0d14077810 */ /* 0x000fe20007ffe0ff */
[----:B------:R-:W-:-:S02]  /*c8570*/  FFMA.FTZ R2, R27, R21, 0.20512372255325317383 ;  /* 0x3e520bf41b027423 */ /* 0x000fc40000010015 */
[----:B------:R-:W-:Y:S01]  /*c8580*/  STL [R1+0x3c14], R12 ;  /* 0x003c140c01007387 */ /* 0x000fe20000100800 */
[C---:B------:R-:W-:Y:S01]  /*c8590*/  FMUL R23, R12.reuse, 8388608 ;  /* 0x4b0000000c177820 */ /* 0x040fe20000400000 */
[----:B-1----:R-:W-:Y:S02]  /*c85a0*/  LOP3.LUT R9, R7, 0xff800000, RZ, 0xc0, !PT ;  /* 0xff80000007097812 */ /* 0x002fe400078ec0ff */
[----:B------:R0:W-:Y:S01]  /*c85b0*/  STL [R1+0x3c28], R11 ;  /* 0x003c280b01007387 */ /* 0x0001e20000100800 */
[----:B------:R-:W-:-:S03]  /*c85c0*/  FSETP.GEU.AND P2, PT, R12, 1.175494350822287508e-38, PT ;  /* 0x008000000c00780b */ /* 0x000fc60003f4e000 */
[----:B------:R1:W-:Y:S01]  /*c85d0*/  STL [R1+0x3ca8], R20 ;  /* 0x003ca81401007387 */ /* 0x0003e20000100800 */
[----:B------:R-:W-:Y:S02]  /*c85e0*/  FSEL R23, R23, R12, !P2 ;  /* 0x0000000c17177208 */ /* 0x000fe40005000000 */
[----:B0-----:R-:W-:Y:S02]  /*c85f0*/  FSEL R11, RZ, -23, P0 ;  /* 0xc1b80000ff0b7808 */ /* 0x001fe40000000000 */
[----:B------:R-:W-:Y:S01]  /*c8600*/  IADD3 R4, R23, -0x3f3504f3, RZ ;  /* 0xc0cafb0d17047810 */ /* 0x000fe20007ffe0ff */
[C---:B--2---:R-:W-:Y:S01]  /*c8610*/  FMUL R8, R22.reuse, 8388608 ;  /* 0x4b00000016087820 */ /* 0x044fe20000400000 */
[----:B------:R-:W-:-:S04]  /*c8620*/  FSETP.GEU.AND P4, PT, R22, 1.175494350822287508e-38, PT ;  /* 0x008000001600780b */ /* 0x000fc80003f8e000 */
[----:B------:R-:W-:-:S04]  /*c8630*/  FSEL R21, R8, R22, !P4 ;  /* 0x0000001608157208 */ /* 0x000fc80006000000 */
[----:B------:R-:W-:Y:S01]  /*c8640*/  IADD3 R7, R21, -0x3f3504f3, RZ ;  /* 0xc0cafb0d15077810 */ /* 0x000fe20007ffe0ff */
[----:B------:R0:W-:Y:S04]  /*c8650*/  STL [R1+0x3cac], R21 ;  /* 0x003cac1501007387 */ /* 0x0001e80000100800 */
[----:B-1----:R-:W2:Y:S04]  /*c8660*/  LDL R20, [R1+0x18] ;  /* 0x0000180001147983 */ /* 0x002ea80000100800 */
[----:B------:R-:W3:Y:S01]  /*c8670*/  LDL.LU R13, [R1+0x630] ;  /* 0x00063000010d7983 */ /* 0x000ee20000300800 */
[----:B0-----:R-:W-:-:S03]  /*c8680*/  FSEL R21, RZ, -23, P1 ;  /* 0xc1b80000ff157808 */ /* 0x001fc60000800000 */
[----:B------:R-:W3:Y:S04]  /*c8690*/  LDL R26, [R1+0x14] ;  /* 0x00001400011a7983 */ /* 0x000ee80000100800 */
[----:B------:R-:W4:Y:S04]  /*c86a0*/  LDL R25, [R1+0x10] ;  /* 0x0000100001197983 */ /* 0x000f280000100800 */
[----:B------:R-:W2:Y:S04]  /*c86b0*/  LDL R16, [R1+0xc] ;  /* 0x00000c0001107983 */ /* 0x000ea80000100800 */
[----:B------:R0:W-:Y:S04]  /*c86c0*/  STL [R1+0x7b4], R11 ;  /* 0x0007b40b01007387 */ /* 0x0001e80000100800 */
[----:B------:R-:W-:Y:S04]  /*c86d0*/  STL [R1+0x7b0], R21 ;  /* 0x0007b01501007387 */ /* 0x000fe80000100800 */
[----:B------:R1:W-:Y:S01]  /*c86e0*/  STL [R1+0x3d50], R18 ;  /* 0x003d501201007387 */ /* 0x0003e20000100800 */
[----:B0-----:R1:W-:Y:S03]  /*c86f0*/  I2F R11, R18 ;  /* 0x00000012000b7306 */ /* 0x0013e60000201400 */
[----:B-1----:R-:W2:Y:S04]  /*c8700*/  LDL.LU R18, [R1+0x7b4] ;  /* 0x0007b40001127983 */ /* 0x002ea80000300800 */
[----:B------:R0:W-:Y:S04]  /*c8710*/  STL [R1+0x3d4c], R23 ;  /* 0x003d4c1701007387 */ /* 0x0001e80000100800 */
[----:B0-----:R-:W3:Y:S01]  /*c8720*/  LDL.LU R23, [R1+0x7b0] ;  /* 0x0007b00001177983 */ /* 0x001ee20000300800 */
[----:B------:R-:W-:-:S02]  /*c8730*/  FFMA.FTZ R10, R27, R2, -0.24046532809734344482 ;  /* 0xbe763c8b1b0a7423 */ /* 0x000fc40000010002 */
[----:B------:R-:W-:Y:S02]  /*c8740*/  FMUL R19, R14, 8388608 ;  /* 0x4b0000000e137820 */ /* 0x000fe40000400000 */
[----:B------:R-:W-:-:S03]  /*c8750*/  FFMA.FTZ R10, R27, R10, 0.28857114911079406738 ;  /* 0x3e93bf991b0a7423 */ /* 0x000fc6000001000a */
[----:B------:R-:W-:Y:S01]  /*c8760*/  FSEL R19, R19, R14, !P0 ;  /* 0x0000000e13137208 */ /* 0x000fe20004000000 */
[----:B------:R-:W-:-:S04]  /*c8770*/  FFMA.FTZ R12, R27, R10, -0.36067417263984680176 ;  /* 0xbeb8aa491b0c7423 */ /* 0x000fc8000001000a */
[----:B------:R-:W-:Y:S01]  /*c8780*/  FFMA.FTZ R21, R27, R12, 0.48089820146560668945 ;  /* 0x3ef6384a1b157423 */ /* 0x000fe2000001000c */
[----:B------:R-:W-:-:S04]  /*c8790*/  IADD3 R12, R19, -0x3f3504f3, RZ ;  /* 0xc0cafb0d130c7810 */ /* 0x000fc80007ffe0ff */
[----:B------:R-:W-:-:S06]  /*c87a0*/  LOP3.LUT R12, R12, 0xff800000, RZ, 0xc0, !PT ;  /* 0xff8000000c0c7812 */ /* 0x000fcc00078ec0ff */
[----:B------:R-:W2:Y:S01]  /*c87b0*/  I2F R12, R12 ;  /* 0x0000000c000c7306 */ /* 0x000ea20000201400 */
[----:B------:R-:W-:-:S07]  /*c87c0*/  LOP3.LUT R14, R4, 0xff800000, RZ, 0xc0, !PT ;  /* 0xff800000040e7812 */ /* 0x000fce00078ec0ff */
[----:B------:R0:W1:Y:S01]  /*c87d0*/  I2F R4, R14 ;  /* 0x0000000e00047306 */ /* 0x0000620000201400 */
[----:B--2---:R-:W-:Y:S02]  /*c87e0*/  FFMA.FTZ R12, R12, 1.1920928955078125e-07, R18 ;  /* 0x340000000c0c7823 */ /* 0x004fe40000010012 */
[----:B------:R-:W2:Y:S01]  /*c87f0*/  LDL.LU R18, [R1+0x3d50] ;  /* 0x003d500001127983 */ /* 0x000ea20000300800 */
[----:B---3--:R-:W-:-:S03]  /*c8800*/  FFMA.FTZ R11, R11, 1.1920928955078125e-07, R23 ;  /* 0x340000000b0b7823 */ /* 0x008fc60000010017 */
[----:B------:R-:W3:Y:S04]  /*c8810*/  LDL.LU R23, [R1+0x3d4c] ;  /* 0x003d4c0001177983 */ /* 0x000ee80000300800 */
[----:B------:R0:W-:Y:S02]  /*c8820*/  STL [R1+0x3d48], R14 ;  /* 0x003d480e01007387 */ /* 0x0001e40000100800 */
[----:B0-----:R-:W-:-:S05]  /*c8830*/  FSEL R14, RZ, -23, P2 ;  /* 0xc1b80000ff0e7808 */ /* 0x001fca0001000000 */
[----:B------:R0:W-:Y:S02]  /*c8840*/  STL [R1+0x7b4], R14 ;  /* 0x0007b40e01007387 */ /* 0x0001e40000100800 */
[----:B0-----:R-:W-:-:S05]  /*c8850*/  FSEL R14, RZ, -23, P3 ;  /* 0xc1b80000ff0e7808 */ /* 0x001fca0001800000 */
[----:B------:R0:W-:Y:S04]  /*c8860*/  STL [R1+0x7b8], R14 ;  /* 0x0007b80e01007387 */ /* 0x0001e80000100800 */
[----:B0-----:R-:W2:Y:S04]  /*c8870*/  LDL.LU R14, [R1+0x3d48] ;  /* 0x003d4800010e7983 */ /* 0x001ea80000300800 */
[----:B------:R0:W-:Y:S04]  /*c8880*/  STL [R1+0x3d44], R5 ;  /* 0x003d440501007387 */ /* 0x0001e80000100800 */
[----:B0-----:R-:W1:Y:S01]  /*c8890*/  LDL.LU R5, [R1+0x7b4] ;  /* 0x0007b40001057983 */ /* 0x001e620000300800 */
[----:B------:R-:W0:Y:S01]  /*c88a0*/  I2F R2, R9 ;  /* 0x0000000900027306 */ /* 0x000e220000201400 */
[----:B-1----:R-:W-:-:S02]  /*c88b0*/  FFMA.FTZ R4, R4, 1.1920928955078125e-07, R5 ;  /* 0x3400000004047823 */ /* 0x002fc40000010005 */
[----:B------:R-:W2:Y:S04]  /*c88c0*/  LDL.LU R5, [R1+0x3d44] ;  /* 0x003d440001057983 */ /* 0x000ea80000300800 */
[----:B------:R1:W-:Y:S04]  /*c88d0*/  STL [R1+0x3d40], R12 ;  /* 0x003d400c01007387 */ /* 0x0003e80000100800 */
[----:B-1----:R-:W0:Y:S04]  /*c88e0*/  LDL.LU R12, [R1+0x7b8] ;  /* 0x0007b800010c7983 */ /* 0x002e280000300800 */
[----:B------:R-:W-:Y:S01]  /*c88f0*/  STL [R1+0x3d3c], R11 ;  /* 0x003d3c0b01007387 */ /* 0x000fe20000100800 */
[----:B------:R-:W-:-:S04]  /*c8900*/  FADD R0, R0, -1 ;  /* 0xbf80000000007421 */ /* 0x000fc80000000000 */
[----:B------:R-:W-:-:S04]  /*c8910*/  FFMA.FTZ R8, R0, R15, -0.16845393180847167969 ;  /* 0xbe2c7f3000087423 */ /* 0x000fc8000001000f */
[----:B------:R-:W-:Y:S01]  /*c8920*/  FFMA.FTZ R8, R0, R8, 0.1716887056827545166 ;  /* 0x3e2fcf2a00087423 */ /* 0x000fe20000010008 */
[----:B------:R-:W-:-:S03]  /*c8930*/  LOP3.LUT R7, R7, 0xff800000, RZ, 0xc0, !PT ;  /* 0xff80000007077812 */ /* 0x000fc600078ec0ff */
[C---:B------:R-:W-:Y:S01]  /*c8940*/  FFMA.FTZ R10, R0.reuse, R8, -0.17900948226451873779 ;  /* 0xbe374e43000a7423 */ /* 0x040fe20000010008 */
[----:B------:R-:W-:Y:S02]  /*c8950*/  MOV R8, R3 ;  /* 0x0000000300087202 */ /* 0x000fe40000000f00 */
[----:B------:R-:W1:Y:S01]  /*c8960*/  I2F R3, R7 ;  /* 0x0000000700037306 */ /* 0x000e620000201400 */
[----:B------:R-:W-:Y:S02]  /*c8970*/  FFMA.FTZ R10, R0, R10, 0.20512372255325317383 ;  /* 0x3e520bf4000a7423 */ /* 0x000fe4000001000a */
[----:B0-----:R-:W-:Y:S02]  /*c8980*/  FFMA.FTZ R2, R2, 1.1920928955078125e-07, R12 ;  /* 0x3400000002027823 */ /* 0x001fe4000001000c */
[----:B------:R-:W2:Y:S04]  /*c8990*/  LDL.LU R12, [R1+0x3d40] ;  /* 0x003d4000010c7983 */ /* 0x000ea80000300800 */
[----:B------:R0:W-:Y:S04]  /*c89a0*/  STL [R1+0x3cb0], R9 ;  /* 0x003cb00901007387 */ /* 0x0001e80000100800 */
[----:B0-----:R-:W2:Y:S01]  /*c89b0*/  LDL.LU R9, [R1+0x640] ;  /* 0x0006400001097983 */ /* 0x001ea20000300800 */
[----:B------:R-:W-:Y:S01]  /*c89c0*/  FFMA.FTZ R10, R0, R10, -0.24046532809734344482 ;  /* 0xbe763c8b000a7423 */ /* 0x000fe2000001000a */
[----:B------:R-:W-:-:S03]  /*c89d0*/  FSETP.GEU.AND P0, PT, R22, 1.175494350822287508e-38, PT ;  /* 0x008000001600780b */ /* 0x000fc60003f0e000 */
[C---:B------:R-:W-:Y:S01]  /*c89e0*/  FFMA.FTZ R10, R0.reuse, R10, 0.28857114911079406738 ;  /* 0x3e93bf99000a7423 */ /* 0x040fe2000001000a */
[----:B------:R-:W-:Y:S01]  /*c89f0*/  FSEL R11, RZ, -23, P0 ;  /* 0xc1b80000ff0b7808 */ /* 0x000fe20000000000 */
[C---:B------:R-:W-:Y:S02]  /*c8a00*/  FFMA.FTZ R21, R27.reuse, R21, -0.72134751081466674805 ;  /* 0xbf38aa3b1b157423 */ /* 0x040fe40000010015 */
[C---:B------:R-:W-:Y:S02]  /*c8a10*/  FFMA.FTZ R10, R0.reuse, R10, -0.36067417263984680176 ;  /* 0xbeb8aa49000a7423 */ /* 0x040fe4000001000a */
[----:B------:R-:W-:Y:S02]  /*c8a20*/  FMUL R21, R27, R21 ;  /* 0x000000151b157220 */ /* 0x000fe40000400000 */
[----:B-1----:R-:W-:Y:S02]  /*c8a30*/  FFMA.FTZ R3, R3, 1.1920928955078125e-07, R11 ;  /* 0x3400000003037823 */ /* 0x002fe4000001000b */
[----:B------:R-:W-:Y:S01]  /*c8a40*/  FFMA.FTZ R10, R0, R10, 0.48089820146560668945 ;  /* 0x3ef6384a000a7423 */ /* 0x000fe2000001000a */
[----:B------:R-:W3:Y:S01]  /*c8a50*/  LDL.LU R11, [R1+0x3d3c] ;  /* 0x003d3c00010b7983 */ /* 0x000ee20000300800 */
[----:B------:R-:W-:-:S03]  /*c8a60*/  FMUL R21, R27, R21 ;  /* 0x000000151b157220 */ /* 0x000fc60000400000 */
[----:B------:R4:W-:Y:S01]  /*c8a70*/  STL [R1+0x3cb4], R7 ;  /* 0x003cb40701007387 */ /* 0x0009e20000100800 */
[----:B------:R-:W-:Y:S02]  /*c8a80*/  FFMA.FTZ R21, R27, 1.4426950216293334961, R21 ;  /* 0x3fb8aa3b1b157823 */ /* 0x000fe40000010015 */
[----:B----4-:R-:W-:Y:S02]  /*c8a90*/  IMAD.IADD R7, R25, 0x1, -R29 ;  /* 0x0000000119077824 */ /* 0x010fe400078e0a1d */
[----:B------:R-:W-:-:S04]  /*c8aa0*/  FFMA.FTZ R29, R0, R10, -0.72134751081466674805 ;  /* 0xbf38aa3b001d7423 */ /* 0x000fc8000001000a */
[----:B------:R-:W-:Y:S01]  /*c8ab0*/  FMUL R10, R0, R29 ;  /* 0x0000001d000a7220 */ /* 0x000fe20000400000 */
[----:B--2---:R-:W-:Y:S02]  /*c8ac0*/  IADD3 R27, R20, -R9, RZ ;  /* 0x80000009141b7210 */ /* 0x004fe40007ffe0ff */
[----:B------:R-:W-:Y:S02]  /*c8ad0*/  IADD3 R9, R26, -R13, RZ ;  /* 0x8000000d1a097210 */ /* 0x000fe40007ffe0ff */
[----:B------:R-:W-:Y:S01]  /*c8ae0*/  IADD3 R13, R16, -R28, RZ ;  /* 0x8000001c100d7210 */ /* 0x000fe20007ffe0ff */
[----:B------:R-:W-:-:S04]  /*c8af0*/  FMUL R16, R0, R10 ;  /* 0x0000000a00107220 */ /* 0x000fc80000400000 */
[----:B------:R-:W-:-:S05]  /*c8b00*/  FFMA.FTZ R0, R0, 1.4426950216293334961, R16 ;  /* 0x3fb8aa3b00007823 */ /* 0x000fca0000010010 */
[----:B------:R0:W-:Y:S02]  /*c8b10*/  STL [R1+0x7c4], R0 ;  /* 0x0007c40001007387 */ /* 0x0001e40000100800 */
[----:B0-----:R-:W-:-:S04]  /*c8b20*/  FADD R0, R13, -1 ;  /* 0xbf8000000d007421 */ /* 0x001fc80000000000 */
[----:B------:R-:W-:-:S04]  /*c8b30*/  FFMA.FTZ R13, R0, R15, -0.16845393180847167969 ;  /* 0xbe2c7f30000d7423 */ /* 0x000fc8000001000f */
[----:B------:R-:W-:Y:S02]  /*c8b40*/  FFMA.FTZ R20, R0, R13, 0.1716887056827545166 ;  /* 0x3e2fcf2a00147423 */ /* 0x000fe4000001000d */
[----:B------:R-:W2:Y:S04]  /*c8b50*/  LDL.LU R13, [R1+0x4] ;  /* 0x00000400010d7983 */ /* 0x000ea80000300800 */
[----:B------:R-:W4:Y:S01]  /*c8b60*/  LDL.LU R16, [R1] ;  /* 0x0000000001107983 */ /* 0x000f220000300800 */
[----:B------:R-:W-:Y:S02]  /*c8b70*/  FADD R28, R9, -1 ;  /* 0xbf800000091c7421 */ /* 0x000fe40000000000 */
[----:B------:R-:W-:Y:S02]  /*c8b80*/  FADD R27, R27, -1 ;  /* 0xbf8000001b1b7421 */ /* 0x000fe40000000000 */
[----:B------:R-:W-:-:S02]  /*c8b90*/  FADD R29, R7, -1 ;  /* 0xbf800000071d7421 */ /* 0x000fc40000000000 */
[CC--:B------:R-:W-:Y:S02]  /*c8ba0*/  FFMA.FTZ R7, R28.reuse, R15.reuse, -0.16845393180847167969 ;  /* 0xbe2c7f301c077423 */ /* 0x0c0fe4000001000f */
[C---:B------:R-:W-:Y:S02]  /*c8bb0*/  FFMA.FTZ R9, R27.reuse, R15, -0.16845393180847167969 ;  /* 0xbe2c7f301b097423 */ /* 0x040fe4000001000f */
[C---:B------:R-:W-:Y:S02]  /*c8bc0*/  FFMA.FTZ R7, R28.reuse, R7, 0.1716887056827545166 ;  /* 0x3e2fcf2a1c077423 */ /* 0x040fe40000010007 */
[C---:B------:R-:W-:Y:S02]  /*c8bd0*/  FFMA.FTZ R9, R27.reuse, R9, 0.1716887056827545166 ;  /* 0x3e2fcf2a1b097423 */ /* 0x040fe40000010009 */
[----:B------:R-:W-:Y:S02]  /*c8be0*/  FFMA.FTZ R7, R28, R7, -0.17900948226451873779 ;  /* 0xbe374e431c077423 */ /* 0x000fe40000010007 */
[----:B------:R-:W-:-:S02]  /*c8bf0*/  FFMA.FTZ R9, R27, R9, -0.17900948226451873779 ;  /* 0xbe374e431b097423 */ /* 0x000fc40000010009 */
[C---:B------:R-:W-:Y:S02]  /*c8c00*/  FFMA.FTZ R7, R28.reuse, R7, 0.20512372255325317383 ;  /* 0x3e520bf41c077423 */ /* 0x040fe40000010007 */
[C---:B------:R-:W-:Y:S02]  /*c8c10*/  FFMA.FTZ R9, R27.reuse, R9, 0.20512372255325317383 ;  /* 0x3e520bf41b097423 */ /* 0x040fe40000010009 */
[C---:B------:R-:W-:Y:S02]  /*c8c20*/  FFMA.FTZ R7, R28.reuse, R7, -0.24046532809734344482 ;  /* 0xbe763c8b1c077423 */ /* 0x040fe40000010007 */
[C---:B------:R-:W-:Y:S02]  /*c8c30*/  FFMA.FTZ R9, R27.reuse, R9, -0.24046532809734344482 ;  /* 0xbe763c8b1b097423 */ /* 0x040fe40000010009 */
[----:B------:R-:W-:Y:S02]  /*c8c40*/  FFMA.FTZ R25, R28, R7, 0.28857114911079406738 ;  /* 0x3e93bf991c197423 */ /* 0x000fe40000010007 */
[----:B------:R-:W-:Y:S01]  /*c8c50*/  FFMA.FTZ R26, R27, R9, 0.28857114911079406738 ;  /* 0x3e93bf991b1a7423 */ /* 0x000fe20000010009 */
[----:B------:R-:W2:Y:S04]  /*c8c60*/  LDL R7, [R1+0x8] ;  /* 0x0000080001077983 */ /* 0x000ea80000100800 */
[----:B------:R-:W2:Y:S04]  /*c8c70*/  LDL.LU R9, [R1+0x754] ;  /* 0x0007540001097983 */ /* 0x000ea80000300800 */
[----:B------:R0:W-:Y:S02]  /*c8c80*/  STL [R1+0x7a8], R25 ;  /* 0x0007a81901007387 */ /* 0x0001e40000100800 */
[----:B0-----:R-:W-:-:S02]  /*c8c90*/  FFMA.FTZ R25, R0, R20, -0.17900948226451873779 ;  /* 0xbe374e4300197423 */ /* 0x001fc40000010014 */
[----:B------:R-:W2:Y:S04]  /*c8ca0*/  LDL.LU R20, [R1+0x74c] ;  /* 0x00074c0001147983 */ /* 0x000ea80000300800 */
[----:B----4-:R0:W-:Y:S04]  /*c8cb0*/  STL [R1+0x3d38], R16 ;  /* 0x003d381001007387 */ /* 0x0101e80000100800 */
[----:B0-----:R-:W4:Y:S01]  /*c8cc0*/  LDL.LU R16, [R1+0x7a8] ;  /* 0x0007a80001107983 */ /* 0x001f220000300800 */
[----:B------:R-:W-:-:S04]  /*c8cd0*/  FFMA.FTZ R10, R29, R15, -0.16845393180847167969 ;  /* 0xbe2c7f301d0a7423 */ /* 0x000fc8000001000f */
[----:B------:R-:W-:-:S04]  /*c8ce0*/  FFMA.FTZ R10, R29, R10, 0.1716887056827545166 ;  /* 0x3e2fcf2a1d0a7423 */ /* 0x000fc8000001000a */
[----:B------:R-:W-:-:S04]  /*c8cf0*/  FFMA.FTZ R10, R29, R10, -0.17900948226451873779 ;  /* 0xbe374e431d0a7423 */ /* 0x000fc8000001000a */
[----:B------:R-:W-:Y:S02]  /*c8d00*/  FFMA.FTZ R10, R29, R10, 0.20512372255325317383 ;  /* 0x3e520bf41d0a7423 */ /* 0x000fe4000001000a */
[----:B----4-:R-:W-:-:S05]  /*c8d10*/  FFMA.FTZ R16, R28, R16, -0.36067417263984680176 ;  /* 0xbeb8aa491c107423 */ /* 0x010fca0000010010 */
[----:B------:R0:W-:Y:S04]  /*c8d20*/  STL [R1+0x7a8], R16 ;  /* 0x0007a81001007387 */ /* 0x0001e80000100800 */
[----:B0-----:R-:W4:Y:S04]  /*c8d30*/  LDL.LU R16, [R1+0x3d38] ;  /* 0x003d380001107983 */ /* 0x001f280000300800 */
[----:B--2---:R0:W-:Y:S02]  /*c8d40*/  STL [R1+0x3d30], R20 ;  /* 0x003d301401007387 */ /* 0x0041e40000100800 */
[----:B0-----:R-:W-:-:S02]  /*c8d50*/  FFMA.FTZ R20, R0, R25, 0.20512372255325317383 ;  /* 0x3e520bf400147423 */ /* 0x001fc40000010019 */
[----:B------:R-:W2:Y:S01]  /*c8d60*/  LDL.LU R25, [R1+0x3d34] ;  /* 0x003d340001197983 */ /* 0x000ea20000300800 */
[----:B------:R-:W-:-:S03]  /*c8d70*/  FFMA.FTZ R10, R29, R10, -0.24046532809734344482 ;  /* 0xbe763c8b1d0a7423 */ /* 0x000fc6000001000a */
[----:B------:R0:W-:Y:S01]  /*c8d80*/  STL [R1+0x630], R20 ;  /* 0x0006301401007387 */ /* 0x0001e20000100800 */
[----:B------:R-:W-:Y:S02]  /*c8d90*/  FFMA.FTZ R10, R29, R10, 0.28857114911079406738 ;  /* 0x3e93bf991d0a7423 */ /* 0x000fe4000001000a */
[----:B------:R-:W-:Y:S01]  /*c8da0*/  FFMA.FTZ R26, R27, R26, -0.36067417263984680176 ;  /* 0xbeb8aa491b1a7423 */ /* 0x000fe2000001001a */
[----:B0-----:R-:W4:Y:S04]  /*c8db0*/  LDL.LU R20, [R1+0x3d30] ;  /* 0x003d300001147983 */ /* 0x001f280000300800 */
[----:B------:R0:W-:Y:S02]  /*c8dc0*/  STL [R1+0x3d28], R8 ;  /* 0x003d280801007387 */ /* 0x0001e40000100800 */
[----:B0-----:R-:W-:-:S02]  /*c8dd0*/  FFMA.FTZ R8, R29, R10, -0.36067417263984680176 ;  /* 0xbeb8aa491d087423 */ /* 0x001fc4000001000a */
[----:B------:R-:W3:Y:S04]  /*c8de0*/  LDL.LU R10, [R1+0x3d2c] ;  /* 0x003d2c00010a7983 */ /* 0x000ee80000300800 */
[----:B------:R0:W-:Y:S04]  /*c8df0*/  STL [R1+0x640], R8 ;  /* 0x0006400801007387 */ /* 0x0001e80000100800 */
[----:B0-----:R-:W3:Y:S04]  /*c8e00*/  LDL.LU R8, [R1+0x3d28] ;  /* 0x003d280001087983 */ /* 0x001ee80000300800 */
[----:B------:R0:W-:Y:S02]  /*c8e10*/  STL [R1+0x3d20], R15 ;  /* 0x003d200f01007387 */ /* 0x0001e40000100800 */
[----:B0-----:R-:W-:-:S02]  /*c8e20*/  FFMA.FTZ R15, R27, R26, 0.48089820146560668945 ;  /* 0x3ef6384a1b0f7423 */ /* 0x001fc4000001001a */
[----:B------:R-:W3:Y:S04]  /*c8e30*/  LDL.LU R26, [R1+0x3d24] ;  /* 0x003d2400011a7983 */ /* 0x000ee80000300800 */
[----:B------:R0:W-:Y:S04]  /*c8e40*/  STL [R1+0x7ac], R15 ;  /* 0x0007ac0f01007387 */ /* 0x0001e80000100800 */
[----:B0-----:R-:W3:Y:S04]  /*c8e50*/  LDL.LU R15, [R1+0x3d20] ;  /* 0x003d2000010f7983 */ /* 0x001ee80000300800 */
[----:B--2---:R0:W-:Y:S04]  /*c8e60*/  STL [R1+0x3d1c], R25 ;  /* 0x003d1c1901007387 */ /* 0x0041e80000100800 */
[----:B0-----:R-:W2:Y:S02]  /*c8e70*/  LDL.LU R25, [R1+0x7a8] ;  /* 0x0007a80001197983 */ /* 0x001ea40000300800 */
[----:B--2---:R-:W-:-:S05]  /*c8e80*/  FFMA.FTZ R25, R28, R25, 0.48089820146560668945 ;  /* 0x3ef6384a1c197423 */ /* 0x004fca0000010019 */
[----:B------:R0:W-:Y:S04]  /*c8e90*/  STL [R1+0x7a8], R25 ;  /* 0x0007a81901007387 */ /* 0x0001e80000100800 */
[----:B0-----:R-:W2:Y:S04]  /*c8ea0*/  LDL.LU R25, [R1+0x3d1c] ;  /* 0x003d1c0001197983 */ /* 0x001ea80000300800 */
[----:B---3--:R0:W-:Y:S04]  /*c8eb0*/  STL [R1+0x3d18], R10 ;  /* 0x003d180a01007387 */ /* 0x0081e80000100800 */
[----:B0-----:R-:W3:Y:S02]  /*c8ec0*/  LDL.LU R10, [R1+0x630] ;  /* 0x00063000010a7983 */ /* 0x001ee40000300800 */
[----:B---3--:R-:W-:-:S05]  /*c8ed0*/  FFMA.FTZ R10, R0, R10, -0.24046532809734344482 ;  /* 0xbe763c8b000a7423 */ /* 0x008fca000001000a */
[----:B------:R0:W-:Y:S04]  /*c8ee0*/  STL [R1+0x630], R10 ;  /* 0x0006300a01007387 */ /* 0x0001e80000100800 */
[----:B0-----:R-:W3:Y:S04]  /*c8ef0*/  LDL.LU R10, [R1+0x3d18] ;  /* 0x003d1800010a7983 */ /* 0x001ee80000300800 */
[----:B------:R0:W-:Y:S04]  /*c8f00*/  STL [R1+0x3d14], R22 ;  /* 0x003d141601007387 */ /* 0x0001e80000100800 */
[----:B0-----:R-:W2:Y:S02]  /*c8f10*/  LDL.LU R22, [R1+0x640] ;  /* 0x0006400001167983 */ /* 0x001ea40000300800 */
[----:B--2---:R-:W-:-:S05]  /*c8f20*/  FFMA.FTZ R22, R29, R22, 0.48089820146560668945 ;  /* 0x3ef6384a1d167423 */ /* 0x004fca0000010016 */
[----:B------:R0:W-:Y:S04]  /*c8f30*/  STL [R1+0x640], R22 ;  /* 0x0006401601007387 */ /* 0x0001e80000100800 */
[----:B0-----:R-:W2:Y:S04]  /*c8f40*/  LDL.LU R22, [R1+0x3d14] ;  /* 0x003d140001167983 */ /* 0x001ea80000300800 */
[----:B------:R0:W-:Y:S04]  /*c8f50*/  STL [R1+0x3d10], R4 ;  /* 0x003d100401007387 */ /* 0x0001e80000100800 */
[----:B0-----:R-:W2:Y:S04]  /*c8f60*/  LDL.LU R4, [R1+0x7ac] ;  /* 0x0007ac0001047983 */ /* 0x001ea80000300800 */
[----:B------:R0:W-:Y:S04]  /*c8f70*/  STL [R1+0x3d0c], R2 ;  /* 0x003d0c0201007387 */ /* 0x0001e80000100800 */
[----:B0-----:R-:W3:Y:S04]  /*c8f80*/  LDL.LU R2, [R1+0x7a8] ;  /* 0x0007a80001027983 */ /* 0x001ee80000300800 */
[----:B------:R0:W-:Y:S04]  /*c8f90*/  STL [R1+0x3d08], R6 ;  /* 0x003d080601007387 */ /* 0x0001e80000100800 */
[----:B0-----:R-:W4:Y:S01]  /*c8fa0*/  LDL.LU R6, [R1+0x630] ;  /* 0x0006300001067983 */ /* 0x001f220000300800 */
[----:B--2---:R-:W-:-:S05]  /*c8fb0*/  FFMA.FTZ R4, R27, R4, -0.72134751081466674805 ;  /* 0xbf38aa3b1b047423 */ /* 0x004fca0000010004 */
[----:B------:R0:W-:Y:S01]  /*c8fc0*/  STL [R1+0x7ac], R4 ;  /* 0x0007ac0401007387 */ /* 0x0001e20000100800 */
[----:B---3--:R-:W-:-:S03]  /*c8fd0*/  FFMA.FTZ R2, R28, R2, -0.72134751081466674805 ;  /* 0xbf38aa3b1c027423 */ /* 0x008fc60000010002 */
[----:B0-----:R-:W2:Y:S04]  /*c8fe0*/  LDL.LU R4, [R1+0x3d10] ;  /* 0x003d100001047983 */ /* 0x001ea80000300800 */
[----:B------:R0:W-:Y:S01]  /*c8ff0*/  STL [R1+0x7a8], R2 ;  /* 0x0007a80201007387 */ /* 0x0001e20000100800 */
[----:B----4-:R-:W-:-:S03]  /*c9000*/  FFMA.FTZ R6, R0, R6, 0.28857114911079406738 ;  /* 0x3e93bf9900067423 */ /* 0x010fc60000010006 */
[----:B0-----:R-:W3:Y:S04]  /*c9010*/  LDL.LU R2, [R1+0x3d0c] ;  /* 0x003d0c0001027983 */ /* 0x001ee80000300800 */
[----:B------:R0:W-:Y:S04]  /*c9020*/  STL [R1+0x630], R6 ;  /* 0x0006300601007387 */ /* 0x0001e80000100800 */
[----:B0-----:R-:W4:Y:S04]  /*c9030*/  LDL.LU R6, [R1+0x3d08] ;  /* 0x003d080001067983 */ /* 0x001f280000300800 */
[----:B------:R0:W-:Y:S04]  /*c9040*/  STL [R1+0x3d04], R3 ;  /* 0x003d040301007387 */ /* 0x0001e80000100800 */
[----:B0-----:R-:W2:Y:S04]  /*c9050*/  LDL.LU R3, [R1+0x640] ;  /* 0x0006400001037983 */ /* 0x001ea80000300800 */
[----:B------:R0:W-:Y:S04]  /*c9060*/  STL [R1+0x3d00], R21 ;  /* 0x003d001501007387 */ /* 0x0001e80000100800 */
[----:B0-----:R-:W3:Y:S04]  /*c9070*/  LDL.LU R21, [R1+0x7ac] ;  /* 0x0007ac0001157983 */ /* 0x001ee80000300800 */
[----:B------:R0:W-:Y:S04]  /*c9080*/  STL [R1+0x3cfc], R26 ;  /* 0x003cfc1a01007387 */ /* 0x0001e80000100800 */
[----:B0-----:R-:W4:Y:S04]  /*c9090*/  LDL.LU R26, [R1+0x7a8] ;  /* 0x0007a800011a7983 */ /* 0x001f280000300800 */
[----:B------:R0:W-:Y:S04]  /*c90a0*/  STL [R1+0x3cf8], R19 ;  /* 0x003cf81301007387 */ /* 0x0001e80000100800 */
[----:B0-----:R-:W4:Y:S01]  /*c90b0*/  LDL.LU R19, [R1+0x630] ;  /* 0x0006300001137983 */ /* 0x001f220000300800 */
[----:B--2---:R-:W-:-:S05]  /*c90c0*/  FFMA.FTZ R3, R29, R3, -0.72134751081466674805 ;  /* 0xbf38aa3b1d037423 */ /* 0x004fca0000010003 */
[----:B------:R0:W-:Y:S01]  /*c90d0*/  STL [R1+0x640], R3 ;  /* 0x0006400301007387 */ /* 0x0001e20000100800 */
[----:B---3--:R-:W-:-:S03]  /*c90e0*/  FMUL R21, R27, R21 ;  /* 0x000000151b157220 */ /* 0x008fc60000400000 */
[----:B0-----:R-:W2:Y:S04]  /*c90f0*/  LDL.LU R3, [R1+0x3d04] ;  /* 0x003d040001037983 */ /* 0x001ea80000300800 */
[----:B------:R0:W-:Y:S01]  /*c9100*/  STL [R1+0x7ac], R21 ;  /* 0x0007ac1501007387 */ /* 0x0001e20000100800 */
[----:B----4-:R-:W-:-:S03]  /*c9110*/  FMUL R26, R28, R26 ;  /* 0x0000001a1c1a7220 */ /* 0x010fc60000400000 */
[----:B0-----:R-:W3:Y:S04]  /*c9120*/  LDL.LU R21, [R1+0x3d00] ;  /* 0x003d000001157983 */ /* 0x001ee80000300800 */
[----:B------:R0:W-:Y:S01]  /*c9130*/  STL [R1+0x7a8], R26 ;  /* 0x0007a81a01007387 */ /* 0x0001e20000100800 */
[----:B------:R-:W-:-:S03]  /*c9140*/  FFMA.FTZ R19, R0, R19, -0.36067417263984680176 ;  /* 0xbeb8aa4900137423 */ /* 0x000fc60000010013 */
[----:B0-----:R-:W4:Y:S04]  /*c9150*/  LDL.LU R26, [R1+0x3cfc] ;  /* 0x003cfc00011a7983 */ /* 0x001f280000300800 */
[----:B------:R0:W-:Y:S04]  /*c9160*/  STL [R1+0x630], R19 ;  /* 0x0006301301007387 */ /* 0x0001e80000100800 */
[----:B0-----:R-:W2:Y:S04]  /*c9170*/  LDL.LU R19, [R1+0x3cf8] ;  /* 0x003cf80001137983 */ /* 0x001ea80000300800 */
        /* <DEDUP_REMOVED lines=8> */
[----:B--2---:R-:W-:-:S05]  /*c9200*/  FMUL R24, R29, R24 ;  /* 0x000000181d187220 */ /* 0x004fca0000400000 */
[----:B------:R0:W-:Y:S01]  /*c9210*/  STL [R1+0x640], R24 ;  /* 0x0006401801007387 */ /* 0x0001e20000100800 */
[----:B---3--:R-:W-:-:S03]  /*c9220*/  FMUL R18, R27, R18 ;  /* 0x000000121b127220 */ /* 0x008fc60000400000 */
[----:B0-----:R-:W2:Y:S04]  /*c9230*/  LDL.LU R24, [R1+0x3cf4] ;  /* 0x003cf40001187983 */ /* 0x001ea80000300800 */
[----:B------:R0:W-:Y:S01]  /*c9240*/  STL [R1+0x7ac], R18 ;  /* 0x0007ac1201007387 */ /* 0x0001e20000100800 */
[----:B----4-:R-:W-:-:S03]  /*c9250*/  FMUL R23, R28, R23 ;  /* 0x000000171c177220 */ /* 0x010fc60000400000 */
[----:B0-----:R-:W3:Y:S04]  /*c9260*/  LDL.LU R18, [R1+0x3cf0] ;  /* 0x003cf00001127983 */ /* 0x001ee80000300800 */
[----:B------:R0:W-:Y:S01]  /*c9270*/  STL [R1+0x7a8], R23 ;  /* 0x0007a81701007387 */ /* 0x0001e20000100800 */
[----:B------:R-:W-:-:S03]  /*c9280*/  FFMA.FTZ R14, R0, R14, 0.48089820146560668945 ;  /* 0x3ef6384a000e7423 */ /* 0x000fc6000001000e */
        /* <DEDUP_REMOVED lines=9> */
[----:B--2---:R-:W-:-:S03]  /*c9320*/  FFMA.FTZ R27, R27, 1.4426950216293334961, R5 ;  /* 0x3fb8aa3b1b1b7823 */ /* 0x004fc60000010005 */
[----:B------:R-:W2:Y:S04]  /*c9330*/  LDL.LU R5, [R1+0x3ce4] ;  /* 0x003ce40001057983 */ /* 0x000ea80000300800 */
[----:B------:R0:W-:Y:S01]  /*c9340*/  STL [R1+0x7c0], R27 ;  /* 0x0007c01b01007387 */ /* 0x0001e20000100800 */
[----:B---3--:R-:W-:-:S03]  /*c9350*/  FFMA.FTZ R28, R28, 1.4426950216293334961, R12 ;  /* 0x3fb8aa3b1c1c7823 */ /* 0x008fc6000001000c */
[----:B0-----:R-:W3:Y:S04]  /*c9360*/  LDL.LU R27, [R1+0x764] ;  /* 0x00076400011b7983 */ /* 0x001ee80000300800 */
[----:B------:R-:W2:Y:S04]  /*c9370*/  LDL.LU R12, [R1+0x3ce0] ;  /* 0x003ce000010c7983 */ /* 0x000ea80000300800 */
[----:B------:R0:W-:Y:S04]  /*c9380*/  STL [R1+0x7bc], R28 ;  /* 0x0007bc1c01007387 */ /* 0x0001e80000100800 */
[----:B0-----:R-:W2:Y:S01]  /*c9390*/  LDL.LU R28, [R1+0x630] ;  /* 0x00063000011c7983 */ /* 0x001ea20000300800 */
[----:B----4-:R-:W-:-:S04]  /*c93a0*/  FMUL R11, R29, R11 ;  /* 0x0000000b1d0b7220 */ /* 0x010fc80000400000 */
[----:B------:R-:W-:Y:S02]  /*c93b0*/  FFMA.FTZ R29, R29, 1.4426950216293334961, R11 ;  /* 0x3fb8aa3b1d1d7823 */ /* 0x000fe4000001000b */
[----:B------:R-:W4:Y:S04]  /*c93c0*/  LDL.LU R11, [R1+0x3cdc] ;  /* 0x003cdc00010b7983 */ /* 0x000f280000300800 */
[----:B------:R0:W-:Y:S02]  /*c93d0*/  STL [R1+0x7b8], R29 ;  /* 0x0007b81d01007387 */ /* 0x0001e40000100800 */
[----:B0-----:R-:W-:Y:S02]  /*c93e0*/  IADD3 R29, R13, -R9, RZ ;  /* 0x800000090d1d7210 */ /* 0x001fe40007ffe0ff */
[----:B------:R-:W-:-:S02]  /*c93f0*/  IADD3 R9, R16, -R20, RZ ;  /* 0x8000001410097210 */ /* 0x000fc40007ffe0ff */
[----:B---3--:R-:W-:-:S05]  /*c9400*/  IADD3 R27, R7, -R27, RZ ;  /* 0x8000001b071b7210 */ /* 0x008fca0007ffe0ff */
[----:B------:R-:W-:-:S04]  /*c9410*/  FADD R27, R27, -1 ;  /* 0xbf8000001b1b7421 */ /* 0x000fc80000000000 */
[----:B------:R-:W-:Y:S02]  /*c9420*/  FFMA.FTZ R20, R27, R15, -0.16845393180847167969 ;  /* 0xbe2c7f301b147423 */ /* 0x000fe4000001000f */
[----:B--2---:R-:W-:-:S04]  /*c9430*/  FFMA.FTZ R28, R0, R28, -0.72134751081466674805 ;  /* 0xbf38aa3b001c7423 */ /* 0x004fc8000001001c */
[C---:B------:R-:W-:Y:S02]  /*c9440*/  FMUL R28, R0.reuse, R28 ;  /* 0x0000001c001c7220 */ /* 0x040fe40000400000 */
[C---:B------:R-:W-:Y:S02]  /*c9450*/  FFMA.FTZ R20, R27.reuse, R20, 0.1716887056827545166 ;  /* 0x3e2fcf2a1b147423 */ /* 0x040fe40000010014 */
[C---:B------:R-:W-:Y:S02]  /*c9460*/  FMUL R7, R0.reuse, R28 ;  /* 0x0000001c00077220 */ /* 0x040fe40000400000 */
[----:B------:R-:W-:Y:S02]  /*c9470*/  FFMA.FTZ R20, R27, R20, -0.17900948226451873779 ;  /* 0xbe374e431b147423 */ /* 0x000fe40000010014 */
[----:B------:R-:W-:-:S05]  /*c9480*/  FFMA.FTZ R7, R0, 1.4426950216293334961, R7 ;  /* 0x3fb8aa3b00077823 */ /* 0x000fca0000010007 */
[----:B------:R-:W-:Y:S04]  /*c9490*/  STL [R1+0x7b4], R7 ;  /* 0x0007b40701007387 */ /* 0x000fe80000100800 */
[----:B------:R-:W-:Y:S04]  /*c94a0*/  STL [R1+0x74c], R20 ;  /* 0x00074c1401007387 */ /* 0x000fe80000100800 */
[----:B------:R0:W-:Y:S04]  /*c94b0*/  STL [R1+0x3cd8], R13 ;  /* 0x003cd80d01007387 */ /* 0x0001e80000100800 */
[----:B0-----:R-:W2:Y:S02]  /*c94c0*/  LDL.LU R13, [R1+0x74c] ;  /* 0x00074c00010d7983 */ /* 0x001ea40000300800 */
[----:B--2---:R-:W-:-:S05]  /*c94d0*/  FFMA.FTZ R13, R27, R13, 0.20512372255325317383 ;  /* 0x3e520bf41b0d7423 */ /* 0x004fca000001000d */
[----:B------:R0:W-:Y:S04]  /*c94e0*/  STL [R1+0x74c], R13 ;  /* 0x00074c0d01007387 */ /* 0x0001e80000100800 */
[----:B0-----:R-:W2:Y:S04]  /*c94f0*/  LDL.LU R13, [R1+0x3cd8] ;  /* 0x003cd800010d7983 */ /* 0x001ea80000300800 */
[----:B------:R0:W-:Y:S04]  /*c9500*/  STL [R1+0x3cd4], R10 ;  /* 0x003cd40a01007387 */ /* 0x0001e80000100800 */
[----:B0-----:R-:W3:Y:S02]  /*c9510*/  LDL.LU R10, [R1+0x74c] ;  /* 0x00074c00010a7983 */ /* 0x001ee40000300800 */
[----:B---3--:R-:W-:-:S05]  /*c9520*/  FFMA.FTZ R10, R27, R10, -0.24046532809734344482 ;  /* 0xbe763c8b1b0a7423 */ /* 0x008fca000001000a */
[----:B------:R0:W-:Y:S04]  /*c9530*/  STL [R1+0x74c], R10 ;  /* 0x00074c0a01007387 */ /* 0x0001e80000100800 */
[----:B0-----:R-:W3:Y:S04]  /*c9540*/  LDL.LU R10, [R1+0x3cd4] ;  /* 0x003cd400010a7983 */ /* 0x001ee80000300800 */
[----:B------:R0:W-:Y:S04]  /*c9550*/  STL [R1+0x3cd0], R22 ;  /* 0x003cd01601007387 */ /* 0x0001e80000100800 */
[----:B0-----:R-:W2:Y:S02]  /*c9560*/  LDL.LU R22, [R1+0x74c] ;  /* 0x00074c0001167983 */ /* 0x001ea40000300800 */
[----:B--2---:R-:W-:-:S05]  /*c9570*/  FFMA.FTZ R22, R27, R22, 0.28857114911079406738 ;  /* 0x3e93bf991b167423 */ /* 0x004fca0000010016 */
[----:B------:R0:W-:Y:S04]  /*c9580*/  STL [R1+0x74c], R22 ;  /* 0x00074c1601007387 */ /* 0x0001e80000100800 */
[----:B0-----:R-:W2:Y:S04]  /*c9590*/  LDL.LU R22, [R1+0x3cd0] ;  /* 0x003cd00001167983 */ /* 0x001ea80000300800 */
[----:B------:R0:W-:Y:S04]  /*c95a0*/  STL [R1+0x3ccc], R4 ;  /* 0x003ccc0401007387 */ /* 0x0001e80000100800 */
[----:B0-----:R-:W2:Y:S02]  /*c95b0*/  LDL.LU R4, [R1+0x74c] ;  /* 0x00074c0001047983 */ /* 0x001ea40000300800 */
[----:B--2---:R-:W-:-:S05]  /*c95c0*/  FFMA.FTZ R4, R27, R4, -0.36067417263984680176 ;  /* 0xbeb8aa491b047423 */ /* 0x004fca0000010004 */
[----:B------:R0:W-:Y:S04]  /*c95d0*/  STL [R1+0x74c], R4 ;  /* 0x00074c0401007387 */ /* 0x0001e80000100800 */
[----:B0-----:R-:W2:Y:S04]  /*c95e0*/  LDL.LU R4, [R1+0x3ccc] ;  /* 0x003ccc0001047983 */ /* 0x001ea80000300800 */
[----:B------:R0:W-:Y:S04]  /*c95f0*/  STL [R1+0x3cc8], R2 ;  /* 0x003cc80201007387 */ /* 0x0001e80000100800 */
[----:B0-----:R-:W2:Y:S02]  /*c9600*/  LDL.LU R2, [R1+0x74c] ;  /* 0x00074c0001027983 */ /* 0x001ea40000300800 */
[----:B--2---:R-:W-:-:S05]  /*c9610*/  FFMA.FTZ R2, R27, R2, 0.48089820146560668945 ;  /* 0x3ef6384a1b027423 */ /* 0x004fca0000010002 */
[----:B------:R0:W-:Y:S04]  /*c9620*/  STL [R1+0x74c], R2 ;  /* 0x00074c0201007387 */ /* 0x0001e80000100800 */
[----:B0-----:R-:W2:Y:S04]  /*c9630*/  LDL.LU R2, [R1+0x3cc8] ;  /* 0x003cc80001027983 */ /* 0x001ea80000300800 */
[----:B------:R0:W-:Y:S04]  /*c9640*/  STL [R1+0x3cc4], R6 ;  /* 0x003cc40601007387 */ /* 0x0001e80000100800 */
[----:B0-----:R-:W2:Y:S02]  /*c9650*/  LDL.LU R6, [R1+0x74c] ;  /* 0x00074c0001067983 */ /* 0x001ea40000300800 */
[----:B--2---:R-:W-:-:S05]  /*c9660*/  FFMA.FTZ R6, R27, R6, -0.72134751081466674805 ;  /* 0xbf38aa3b1b067423 */ /* 0x004fca0000010006 */
[----:B------:R0:W-:Y:S04]  /*c9670*/  STL [R1+0x74c], R6 ;  /* 0x00074c0601007387 */ /* 0x0001e80000100800 */
[----:B0-----:R-:W2:Y:S04]  /*c9680*/  LDL.LU R6, [R1+0x3cc4] ;  /* 0x003cc40001067983 */ /* 0x001ea80000300800 */
[----:B------:R0:W-:Y:S04]  /*c9690*/  STL [R1+0x3cc0], R3 ;  /* 0x003cc00301007387 */ /* 0x0001e80000100800 */
[----:B0-----:R-:W2:Y:S02]  /*c96a0*/  LDL.LU R3, [R1+0x74c] ;  /* 0x00074c0001037983 */ /* 0x001ea40000300800 */
[----:B--2---:R-:W-:-:S05]  /*c96b0*/  FMUL R3, R27, R3 ;  /* 0x000000031b037220 */ /* 0x004fca0000400000 */
[----:B------:R0:W-:Y:S04]  /*c96c0*/  STL [R1+0x74c], R3 ;  /* 0x00074c0301007387 */ /* 0x0001e80000100800 */
[----:B0-----:R-:W2:Y:S04]  /*c96d0*/  LDL.LU R3, [R1+0x3cc0] ;  /* 0x003cc00001037983 */ /* 0x001ea80000300800 */
[----:B------:R0:W-:Y:S04]  /*c96e0*/  STL [R1+0x3cbc], R21 ;  /* 0x003cbc1501007387 */ /* 0x0001e80000100800 */
[----:B0-----:R-:W2:Y:S01]  /*c96f0*/  LDL.LU R21, [R1+0x74c] ;  /* 0x00074c0001157983 */ /* 0x001ea20000300800 */
[----:B------:R-:W-:-:S04]  /*c9700*/  IADD3 R0, R25, -0x3f3504f3, RZ ;  /* 0xc0cafb0d19007810 */ /* 0x000fc80007ffe0ff */
[----:B------:R-:W-:-:S04]  /*c9710*/  LOP3.LUT R0, R0, 0xff800000, RZ, 0xc0, !PT ;  /* 0xff80000000007812 */ /* 0x000fc800078ec0ff */
[----:B------:R-:W-:Y:S01]  /*c9720*/  IADD3 R0, R25, -R0, RZ ;  /* 0x8000000019007210 */ /* 0x000fe20007ffe0ff */
[----:B------:R-:W-:Y:S02]  /*c9730*/  FADD R29, R29, -1 ;  /* 0xbf8000001d1d7421 */ /* 0x000fe40000000000 */
[----:B------:R-:W-:Y:S02]  /*c9740*/  FADD R28, R9, -1 ;  /* 0xbf800000091c7421 */ /* 0x000fe40000000000 */
[CC--:B------:R-:W-:Y:S02]  /*c9750*/  FFMA.FTZ R9, R29.reuse, R15.reuse, -0.16845393180847167969 ;  /* 0xbe2c7f301d097423 */ /* 0x0c0fe4000001000f */
[----:B------:R-:W-:Y:S02]  /*c9760*/  FFMA.FTZ R7, R28, R15, -0.16845393180847167969 ;  /* 0xbe2c7f301c077423 */ /* 0x000fe4000001000f */
[----:B------:R-:W-:Y:S02]  /*c9770*/  FADD R0, R0, -1 ;  /* 0xbf80000000007421 */ /* 0x000fe40000000000 */
[----:B------:R-:W-:-:S02]  /*c9780*/  FFMA.FTZ R9, R29, R9, 0.1716887056827545166 ;  /* 0x3e2fcf2a1d097423 */ /* 0x000fc40000010009 */
[----:B------:R-:W-:Y:S02]  /*c9790*/  FFMA.FTZ R7, R28, R7, 0.1716887056827545166 ;  /* 0x3e2fcf2a1c077423 */ /* 0x000fe40000010007 */
[----:B--2---:R-:W-:-:S05]  /*c97a0*/  FMUL R21, R27, R21 ;  /* 0x000000151b157220 */ /* 0x004fca0000400000 */
[----:B------:R0:W-:Y:S04]  /*c97b0*/  STL [R1+0x74c], R21 ;  /* 0x00074c1501007387 */ /* 0x0001e80000100800 */
[----:B0-----:R-:W2:Y:S04]  /*c97c0*/  LDL.LU R21, [R1+0x3cbc] ;  /* 0x003cbc0001157983 */ /* 0x001ea80000300800 */
[----:B------:R0:W-:Y:S04]  /*c97d0*/  STL [R1+0x3cb8], R25 ;  /* 0x003cb81901007387 */ /* 0x0001e80000100800 */
[----:B0-----:R-:W2:Y:S01]  /*c97e0*/  LDL.LU R25, [R1+0x74c] ;  /* 0x00074c0001197983 */ /* 0x001ea20000300800 */
[----:B------:R-:W-:-:S02]  /*c97f0*/  FFMA.FTZ R20, R0, R15, -0.16845393180847167969 ;  /* 0xbe2c7f3000147423 */ /* 0x000fc4000001000f */
[C---:B------:R-:W-:Y:S02]  /*c9800*/  FFMA.FTZ R9, R29.reuse, R9, -0.17900948226451873779 ;  /* 0xbe374e431d097423 */ /* 0x040fe40000010009 */
[----:B------:R-:W-:Y:S02]  /*c9810*/  FFMA.FTZ R7, R28, R7, -0.17900948226451873779 ;  /* 0xbe374e431c077423 */ /* 0x000fe40000010007 */
[----:B------:R-:W-:Y:S02]  /*c9820*/  FFMA.FTZ R20, R0, R20, 0.1716887056827545166 ;  /* 0x3e2fcf2a00147423 */ /* 0x000fe40000010014 */
[----:B------:R-:W-:Y:S02]  /*c9830*/  FFMA.FTZ R9, R29, R9, 0.20512372255325317383 ;  /* 0x3e520bf41d097423 */ /* 0x000fe40000010009 */
[----:B------:R-:W-:Y:S02]  /*c9840*/  FFMA.FTZ R7, R28, R7, 0.20512372255325317383 ;  /* 0x3e520bf41c077423 */ /* 0x000fe40000010007 */
[----:B------:R-:W-:-:S02]  /*c9850*/  FFMA.FTZ R20, R0, R20, -0.17900948226451873779 ;  /* 0xbe374e4300147423 */ /* 0x000fc40000010014 */
[C---:B------:R-:W-:Y:S02]  /*c9860*/  FFMA.FTZ R9, R29.reuse, R9, -0.24046532809734344482 ;  /* 0xbe763c8b1d097423 */ /* 0x040fe40000010009 */
[----:B------:R-:W-:Y:S02]  /*c9870*/  FFMA.FTZ R7, R28, R7, -0.24046532809734344482 ;  /* 0xbe763c8b1c077423 */ /* 0x000fe40000010007 */
[----:B------:R-:W-:Y:S02]  /*c9880*/  FFMA.FTZ R20, R0, R20, 0.20512372255325317383 ;  /* 0x3e520bf400147423 */ /* 0x000fe40000010014 */
[----:B------:R-:W-:Y:S02]  /*c9890*/  FFMA.FTZ R9, R29, R9, 0.28857114911079406738 ;  /* 0x3e93bf991d097423 */ /* 0x000fe40000010009 */
[----:B------:R-:W-:Y:S02]  /*c98a0*/  FFMA.FTZ R7, R28, R7, 0.28857114911079406738 ;  /* 0x3e93bf991c077423 */ /* 0x000fe40000010007 */
[----:B------:R-:W-:-:S02]  /*c98b0*/  FFMA.FTZ R20, R0, R20, -0.24046532809734344482 ;  /* 0xbe763c8b00147423 */ /* 0x000fc40000010014 */
[C---:B------:R-:W-:Y:S02]  /*c98c0*/  FFMA.FTZ R9, R29.reuse, R9, -0.36067417263984680176 ;  /* 0xbeb8aa491d097423 */ /* 0x040fe40000010009 */
[----:B------:R-:W-:Y:S02]  /*c98d0*/  FFMA.FTZ R7, R28, R7, -0.36067417263984680176 ;  /* 0xbeb8aa491c077423 */ /* 0x000fe40000010007 */
[----:B------:R-:W-:Y:S02]  /*c98e0*/  FFMA.FTZ R20, R0, R20, 0.28857114911079406738 ;  /* 0x3e93bf9900147423 */ /* 0x000fe40000010014 */
[----:B------:R-:W-:Y:S02]  /*c98f0*/  FFMA.FTZ R9, R29, R9, 0.48089820146560668945 ;  /* 0x3ef6384a1d097423 */ /* 0x000fe40000010009 */
[----:B------:R-:W-:Y:S02]  /*c9900*/  FFMA.FTZ R7, R28, R7, 0.48089820146560668945 ;  /* 0x3ef6384a1c077423 */ /* 0x000fe40000010007 */
[----:B------:R-:W-:-:S02]  /*c9910*/  FFMA.FTZ R20, R0, R20, -0.36067417263984680176 ;  /* 0xbeb8aa4900147423 */ /* 0x000fc40000010014 */
[C---:B------:R-:W-:Y:S02]  /*c9920*/  FFMA.FTZ R9, R29.reuse, R9, -0.72134751081466674805 ;  /* 0xbf38aa3b1d097423 */ /* 0x040fe40000010009 */
[----:B------:R-:W-:Y:S02]  /*c9930*/  FFMA.FTZ R7, R28, R7, -0.72134751081466674805 ;  /* 0xbf38aa3b1c077423 */ /* 0x000fe40000010007 */
[----:B------:R-:W-:Y:S02]  /*c9940*/  FFMA.FTZ R20, R0, R20, 0.48089820146560668945 ;  /* 0x3ef6384a00147423 */ /* 0x000fe40000010014 */
[----:B------:R-:W-:Y:S02]  /*c9950*/  FMUL R9, R29, R9 ;  /* 0x000000091d097220 */ /* 0x000fe40000400000 */
[----:B------:R-:W-:Y:S02]  /*c9960*/  FMUL R7, R28, R7 ;  /* 0x000000071c077220 */ /* 0x000fe40000400000 */
[----:B------:R-:W-:-:S02]  /*c9970*/  FFMA.FTZ R20, R0, R20, -0.72134751081466674805 ;  /* 0xbf38aa3b00147423 */ /* 0x000fc40000010014 */
[----:B------:R-:W-:Y:S02]  /*c9980*/  FMUL R9, R29, R9 ;  /* 0x000000091d097220 */ /* 0x000fe40000400000 */
[----:B------:R-:W-:-:S04]  /*c9990*/  FMUL R7, R28, R7 ;  /* 0x000000071c077220 */ /* 0x000fc80000400000 */
[----:B------:R-:W-:Y:S02]  /*c99a0*/  FFMA.FTZ R7, R28, 1.4426950216293334961, R7 ;  /* 0x3fb8aa3b1c077823 */ /* 0x000fe40000010007 */
[----:B--2---:R-:W-:Y:S02]  /*c99b0*/  FFMA.FTZ R27, R27, 1.4426950216293334961, R25 ;  /* 0x3fb8aa3b1b1b7823 */ /* 0x004fe40000010019 */
[----:B------:R-:W2:Y:S04]  /*c99c0*/  LDL.LU R25, [R1+0x3cb8] ;  /* 0x003cb80001197983 */ /* 0x000ea80000300800 */
[----:B------:R0:W-:Y:S02]  /*c99d0*/  STL [R1+0x7b0], R27 ;  /* 0x0007b01b01007387 */ /* 0x0001e40000100800 */
[----:B0-----:R-:W-:-:S02]  /*c99e0*/  FMUL R27, R0, R20 ;  /* 0x00000014001b7220 */ /* 0x001fc40000400000 */
[----:B------:R-:W-:Y:S01]  /*c99f0*/  FFMA.FTZ R20, R29, 1.4426950216293334961, R9 ;  /* 0x3fb8aa3b1d147823 */ /* 0x000fe20000010009 */
[----:B------:R-:W-:-:S04]  /*c9a00*/  IADD3 R9, R26, -0x3f3504f3, RZ ;  /* 0xc0cafb0d1a097810 */ /* 0x000fc80007ffe0ff */
[----:B------:R-:W-:Y:S01]  /*c9a10*/  LOP3.LUT R9, R9, 0xff800000, RZ, 0xc0, !PT ;  /* 0xff80000009097812 */ /* 0x000fe200078ec0ff */
[----:B------:R-:W-:Y:S04]  /*c9a20*/  STL [R1+0x7ac], R20 ;  /* 0x0007ac1401007387 */ /* 0x000fe80000100800 */
[----:B------:R0:W-:Y:S02]  /*c9a30*/  STL [R1+0x7a8], R7 ;  /* 0x0007a80701007387 */ /* 0x0001e40000100800 */
[----:B0-----:R-:W-:Y:S01]  /*c9a40*/  IADD3 R7, R26, -R9, RZ ;  /* 0x800000091a077210 */ /* 0x001fe20007ffe0ff */
[----:B------:R-:W-:-:S04]  /*c9a50*/  FMUL R9, R0, R27 ;  /* 0x0000001b00097220 */ /* 0x000fc80000400000 */
[----:B------:R-:W-:-:S05]  /*c9a60*/  FFMA.FTZ R9, R0, 1.4426950216293334961, R9 ;  /* 0x3fb8aa3b00097823 */ /* 0x000fca0000010009 */
[----:B------:R0:W-:Y:S04]  /*c9a70*/  STL [R1+0x6e4], R9 ;  /* 0x0006e40901007387 */ /* 0x0001e80000100800 */
[----:B------:R1:W-:Y:S04]  /*c9a80*/  STL [R1+0x3ca4], R15 ;  /* 0x003ca40f01007387 */ /* 0x0003e80000100800 */
[----:B------:R0:W-:Y:S01]  /*c9a90*/  STL [R1+0x3ca0], R19 ;  /* 0x003ca01301007387 */ /* 0x0001e20000100800 */
[----:B------:R-:W-:-:S03]  /*c9aa0*/  IADD3 R20, R19, -0x3f3504f3, RZ ;  /* 0xc0cafb0d13147810 */ /* 0x000fc60007ffe0ff */
[----:B------:R-:W-:Y:S04]  /*c9ab0*/  STL [R1+0x3c9c], R24 ;  /* 0x003c9c1801007387 */ /* 0x000fe80000100800 */
[----:B------:R-:W-:Y:S04]  /*c9ac0*/  STL [R1+0x3c98], R5 ;  /* 0x003c980501007387 */ /* 0x000fe80000100800 */
[----:B------:R-:W-:Y:S04]  /*c9ad0*/  STL [R1+0x3c94], R12 ;  /* 0x003c940c01007387 */ /* 0x000fe80000100800 */
[----:B----4-:R-:W-:Y:S01]  /*c9ae0*/  STL [R1+0x3c90], R11 ;  /* 0x003c900b01007387 */ /* 0x010fe20000100800 */
[----:B------:R-:W-:-:S03]  /*c9af0*/  LOP3.LUT R20, R20, 0xff800000, RZ, 0xc0, !PT ;  /* 0xff80000014147812 */ /* 0x000fc600078ec0ff */
[----:B------:R-:W-:Y:S04]  /*c9b00*/  STL [R1+0x3c8c], R13 ;  /* 0x003c8c0d01007387 */ /* 0x000fe80000100800 */
[----:B------:R-:W-:Y:S04]  /*c9b10*/  STL [R1+0x3c88], R16 ;  /* 0x003c881001007387 */ /* 0x000fe80000100800 */
[----:B------:R-:W-:Y:S04]  /*c9b20*/  STL [R1+0x3c5c], R23 ;  /* 0x003c5c1701007387 */ /* 0x000fe80000100800 */
[----:B---3--:R-:W-:Y:S04]  /*c9b30*/  STL [R1+0x3c54], R10 ;  /* 0x003c540a01007387 */ /* 0x008fe80000100800 */
[----:B------:R-:W-:Y:S01]  /*c9b40*/  STL [R1+0x3c50], R22 ;  /* 0x003c501601007387 */ /* 0x000fe20000100800 */
[----:B------:R-:W-:-:S03]  /*c9b50*/  IADD3 R27, R19, -R20, RZ ;  /* 0x80000014131b7210 */ /* 0x000fc60007ffe0ff */
[----:B------:R3:W-:Y:S04]  /*c9b60*/  STL [R1+0x3c4c], R4 ;  /* 0x003c4c0401007387 */ /* 0x0007e80000100800 */
[----:B------:R-:W-:Y:S04]  /*c9b70*/  STL [R1+0x3c48], R2 ;  /* 0x003c480201007387 */ /* 0x000fe80000100800 */
[----:B------:R4:W-:Y:S04]  /*c9b80*/  STL [R1+0x3c44], R6 ;  /* 0x003c440601007387 */ /* 0x0009e80000100800 */
[----:B------:R0:W-:Y:S04]  /*c9b90*/  STL [R1+0x3c40], R3 ;  /* 0x003c400301007387 */ /* 0x0001e80000100800 */
[----:B------:R-:W2:Y:S01]  /*c9ba0*/  LDL.LU R20, [R1+0x8b8] ;  /* 0x0008b80001147983 */ /* 0x000ea20000300800 */
[----:B------:R-:W-:Y:S01]  /*c9bb0*/  IADD3 R28, R24, -R18, RZ ;  /* 0x80000012181c7210 */ /* 0x000fe20007ffe0ff */
[----:B------:R-:W-:Y:S01]  /*c9bc0*/  FADD R0, R7, -1 ;  /* 0xbf80000007007421 */ /* 0x000fe20000000000 */
[----:B------:R-:W-:Y:S01]  /*c9bd0*/  IADD3 R29, R23, -R14, RZ ;  /* 0x8000000e171d7210 */ /* 0x000fe20007ffe0ff */
[----:B------:R-:W-:-:S02]  /*c9be0*/  FADD R27, R27, -1 ;  /* 0xbf8000001b1b7421 */ /* 0x000fc40000000000 */
[-C--:B------:R-:W-:Y:S02]  /*c9bf0*/  FFMA.FTZ R7, R0, R15.reuse, -0.16845393180847167969 ;  /* 0xbe2c7f3000077423 */ /* 0x080fe4000001000f */
[----:B------:R-:W-:Y:S02]  /*c9c00*/  FADD R28, R28, -1 ;  /* 0xbf8000001c1c7421 */ /* 0x000fe40000000000 */
[----:B------:R-:W-:Y:S01]  /*c9c10*/  FADD R29, R29, -1 ;  /* 0xbf8000001d1d7421 */ /* 0x000fe20000000000 */
[----:B------:R-:W-:Y:S01]  /*c9c20*/  MOV R18, R8 ;  /* 0x0000000800127202 */ /* 0x000fe20000000f00 */
[----:B0-----:R-:W-:Y:S02]  /*c9c30*/  FFMA.FTZ R9, R27, R15, -0.16845393180847167969 ;  /* 0xbe2c7f301b097423 */ /* 0x001fe4000001000f */
[----:B------:R-:W-:Y:S02]  /*c9c40*/  FFMA.FTZ R7, R0, R7, 0.1716887056827545166 ;  /* 0x3e2fcf2a00077423 */ /* 0x000fe40000010007 */
[----:B------:R-:W-:-:S02]  /*c9c50*/  FFMA.FTZ R8, R28, R15, -0.16845393180847167969 ;  /* 0xbe2c7f301c087423 */ /* 0x000fc4000001000f */
[----:B------:R-:W-:Y:S02]  /*c9c60*/  FFMA.FTZ R14, R29, R15, -0.16845393180847167969 ;  /* 0xbe2c7f301d0e7423 */ /* 0x000fe4000001000f */
[----:B------:R-:W-:Y:S01]  /*c9c70*/  FFMA.FTZ R9, R27, R9, 0.1716887056827545166 ;  /* 0x3e2fcf2a1b097423 */ /* 0x000fe20000010009 */
[----:B-1----:R-:W2:Y:S01]  /*c9c80*/  LDL R15, [R1+0x20] ;  /* 0x00002000010f7983 */ /* 0x002ea20000100800 */
[----:B------:R-:W-:Y:S02]  /*c9c90*/  FFMA.FTZ R7, R0, R7, -0.17900948226451873779 ;  /* 0xbe374e4300077423 */ /* 0x000fe40000010007 */
[----:B------:R-:W-:Y:S01]  /*c9ca0*/  FFMA.FTZ R8, R28, R8, 0.1716887056827545166 ;  /* 0x3e2fcf2a1c087423 */ /* 0x000fe20000010008 */
[----:B------:R-:W2:Y:S01]  /*c9cb0*/  LDL.LU R19, [R1+0x7c4] ;  /* 0x0007c40001137983 */ /* 0x000ea20000300800 */
[----:B------:R-:W-:Y:S02]  /*c9cc0*/  FFMA.FTZ R14, R29, R14, 0.1716887056827545166 ;  /* 0x3e2fcf2a1d0e7423 */ /* 0x000fe4000001000e */
[----:B------:R-:W-:Y:S01]  /*c9cd0*/  FFMA.FTZ R9, R27, R9, -0.17900948226451873779 ;  /* 0xbe374e431b097423 */ /* 0x000fe20000010009 */
[----:B---3--:R-:W3:Y:S01]  /*c9ce0*/  LDL.LU R4, [R1+0x8b4] ;  /* 0x0008b40001047983 */ /* 0x008ee20000300800 */
[----:B------:R-:W-:-:S02]  /*c9cf0*/  FFMA.FTZ R7, R0, R7, 0.20512372255325317383 ;  /* 0x3e520bf400077423 */ /* 0x000fc40000010007 */
[----:B------:R-:W-:Y:S01]  /*c9d00*/  FFMA.FTZ R8, R28, R8, -0.17900948226451873779 ;  /* 0xbe374e431c087423 */ /* 0x000fe20000010008 */
[----:B------:R-:W3:Y:S01]  /*c9d10*/  LDL.LU R24, [R1+0x7c0] ;  /* 0x0007c00001187983 */ /* 0x000ee20000300800 */
[----:B------:R-:W-:Y:S02]  /*c9d20*/  FFMA.FTZ R14, R29, R14, -0.17900948226451873779 ;  /* 0xbe374e431d0e7423 */ /* 0x000fe4000001000e */
[----:B------:R-:W-:Y:S01]  /*c9d30*/  FFMA.FTZ R9, R27, R9, 0.20512372255325317383 ;  /* 0x3e520bf41b097423 */ /* 0x000fe20000010009 */
[----:B------:R-:W3:Y:S01]  /*c9d40*/  LDL.LU R23, [R1+0x8b0] ;  /* 0x0008b00001177983 */ /* 0x000ee20000300800 */
[----:B------:R-:W-:Y:S02]  /*c9d50*/  FFMA.FTZ R7, R0, R7, -0.24046532809734344482 ;  /* 0xbe763c8b00077423 */ /* 0x000fe40000010007 */
[----:B------:R-:W-:Y:S01]  /*c9d60*/  FFMA.FTZ R8, R28, R8, 0.20512372255325317383 ;  /* 0x3e520bf41c087423 */ /* 0x000fe20000010008 */
[----:B------:R-:W3:Y:S01]  /*c9d70*/  LDL.LU R5, [R1+0x7bc] ;  /* 0x0007bc0001057983 */ /* 0x000ee20000300800 */
[----:B------:R-:W-:-:S02]  /*c9d80*/  FFMA.FTZ R14, R29, R14, 0.20512372255325317383 ;  /* 0x3e520bf41d0e7423 */ /* 0x000fc4000001000e */
[----:B------:R-:W-:Y:S01]  /*c9d90*/  FFMA.FTZ R9, R27, R9, -0.24046532809734344482 ;  /* 0xbe763c8b1b097423 */ /* 0x000fe20000010009 */
[----:B----4-:R-:W4:Y:S01]  /*c9da0*/  LDL.LU R6, [R1+0x8ac] ;  /* 0x0008ac0001067983 */ /* 0x010f220000300800 */
[----:B------:R-:W-:Y:S02]  /*c9db0*/  FFMA.FTZ R7, R0, R7, 0.28857114911079406738 ;  /* 0x3e93bf9900077423 */ /* 0x000fe40000010007 */
[----:B------:R-:W-:Y:S01]  /*c9dc0*/  FFMA.FTZ R8, R28, R8, -0.24046532809734344482 ;  /* 0xbe763c8b1c087423 */ /* 0x000fe20000010008 */
[----:B------:R-:W4:Y:S01]  /*c9dd0*/  LDL.LU R12, [R1+0x7b8] ;  /* 0x0007b800010c7983 */ /* 0x000f220000300800 */
[----:B------:R-:W-:Y:S02]  /*c9de0*/  FFMA.FTZ R14, R29, R14, -0.24046532809734344482 ;  /* 0xbe763c8b1d0e7423 */ /* 0x000fe4000001000e */
[----:B------:R-:W-:Y:S01]  /*c9df0*/  FFMA.FTZ R9, R27, R9, 0.28857114911079406738 ;  /* 0x3e93bf991b097423 */ /* 0x000fe20000010009 */
[----:B------:R-:W4:Y:S01]  /*c9e00*/  LDL.LU R3, [R1+0x8a8] ;  /* 0x0008a80001037983 */ /* 0x000f220000300800 */
[----:B------:R-:W-:-:S02]  /*c9e10*/  FFMA.FTZ R7, R0, R7, -0.36067417263984680176 ;  /* 0xbeb8aa4900077423 */ /* 0x000fc40000010007 */
[----:B------:R-:W-:Y:S01]  /*c9e20*/  FFMA.FTZ R8, R28, R8, 0.28857114911079406738 ;  /* 0x3e93bf991c087423 */ /* 0x000fe20000010008 */
[----:B------:R-:W4:Y:S01]  /*c9e30*/  LDL.LU R11, [R1+0x7b4] ;  /* 0x0007b400010b7983 */ /* 0x000f220000300800 */
[----:B------:R-:W-:Y:S02]  /*c9e40*/  FFMA.FTZ R14, R29, R14, 0.28857114911079406738 ;  /* 0x3e93bf991d0e7423 */ /* 0x000fe4000001000e */
[----:B------:R-:W-:Y:S01]  /*c9e50*/  FFMA.FTZ R9, R27, R9, -0.36067417263984680176 ;  /* 0xbeb8aa491b097423 */ /* 0x000fe20000010009 */
[----:B------:R-:W4:Y:S01]  /*c9e60*/  LDL.LU R13, [R1+0x7b0] ;  /* 0x0007b000010d7983 */ /* 0x000f220000300800 */
[----:B------:R-:W-:Y:S02]  /*c9e70*/  FFMA.FTZ R7, R0, R7, 0.48089820146560668945 ;  /* 0x3ef6384a00077423 */ /* 0x000fe40000010007 */
[----:B------:R-:W-:Y:S01]  /*c9e80*/  FFMA.FTZ R8, R28, R8, -0.36067417263984680176 ;  /* 0xbeb8aa491c087423 */ /* 0x000fe20000010008 */
[----:B------:R-:W4:Y:S01]  /*c9e90*/  LDL.LU R16, [R1+0x7ac] ;  /* 0x0007ac0001107983 */ /* 0x000f220000300800 */
[----:B------:R-:W-:-:S02]  /*c9ea0*/  FFMA.FTZ R14, R29, R14, -0.36067417263984680176 ;  /* 0xbeb8aa491d0e7423 */ /* 0x000fc4000001000e */
[----:B------:R-:W-:Y:S01]  /*c9eb0*/  FFMA.FTZ R9, R27, R9, 0.48089820146560668945 ;  /* 0x3ef6384a1b097423 */ /* 0x000fe20000010009 */
[----:B------:R-:W4:Y:S01]  /*c9ec0*/  LDL.LU R10, [R1+0x10] ;  /* 0x00001000010a7983 */ /* 0x000f220000300800 */
[----:B------:R-:W-:Y:S02]  /*c9ed0*/  FFMA.FTZ R7, R0, R7, -0.72134751081466674805 ;  /* 0xbf38aa3b00077423 */ /* 0x000fe40000010007 */
[----:B------:R-:W-:Y:S01]  /*c9ee0*/  FFMA.FTZ R8, R28, R8, 0.48089820146560668945 ;  /* 0x3ef6384a1c087423 */ /* 0x000fe20000010008 */
[----:B------:R-:W4:Y:S01]  /*c9ef0*/  LDL.LU R22, [R1+0xc] ;  /* 0x00000c0001167983 */ /* 0x000f220000300800 */
[----:B------:R-:W-:Y:S02]  /*c9f00*/  FFMA.FTZ R14, R29, R14, 0.48089820146560668945 ;  /* 0x3ef6384a1d0e7423 */ /* 0x000fe4000001000e */
[----:B------:R-:W-:Y:S02]  /*c9f10*/  FFMA.FTZ R9, R27, R9, -0.72134751081466674805 ;  /* 0xbf38aa3b1b097423 */ /* 0x000fe40000010009 */
[----:B------:R-:W-:-:S02]  /*c9f20*/  FMUL R7, R0, R7 ;  /* 0x0000000700077220 */ /* 0x000fc40000400000 */
[----:B------:R-:W-:Y:S02]  /*c9f30*/  FFMA.FTZ R8, R28, R8, -0.72134751081466674805 ;  /* 0xbf38aa3b1c087423 */ /* 0x000fe40000010008 */
[----:B------:R-:W-:Y:S02]  /*c9f40*/  FFMA.FTZ R2, R29, R14, -0.72134751081466674805 ;  /* 0xbf38aa3b1d027423 */ /* 0x000fe4000001000e */
[----:B------:R-:W-:Y:S02]  /*c9f50*/  FMUL R9, R27, R9 ;  /* 0x000000091b097220 */ /* 0x000fe40000400000 */
[----:B------:R-:W-:Y:S02]  /*c9f60*/  FMUL R7, R0, R7 ;  /* 0x0000000700077220 */ /* 0x000fe40000400000 */
[----:B------:R-:W-:Y:S02]  /*c9f70*/  FMUL R8, R28, R8 ;  /* 0x000000081c087220 */ /* 0x000fe40000400000 */
[----:B------:R-:W-:-:S02]  /*c9f80*/  FMUL R2, R29, R2 ;  /* 0x000000021d027220 */ /* 0x000fc40000400000 */
[----:B------:R-:W-:Y:S02]  /*c9f90*/  FMUL R9, R27, R9 ;  /* 0x000000091b097220 */ /* 0x000fe40000400000 */
[----:B------:R-:W-:Y:S02]  /*c9fa0*/  FFMA.FTZ R0, R0, 1.4426950216293334961, R7 ;  /* 0x3fb8aa3b00007823 */ /* 0x000fe40000010007 */
[----:B------:R-:W-:Y:S02]  /*c9fb0*/  FMUL R14, R28, R8 ;  /* 0x000000081c0e7220 */ /* 0x000fe40000400000 */
[----:B------:R-:W-:Y:S02]  /*c9fc0*/  FMUL R8, R29, R2 ;  /* 0x000000021d087220 */ /* 0x000fe40000400000 */
[----:B------:R-:W4:Y:S01]  /*c9fd0*/  LDL.LU R2, [R1+0x8] ;  /* 0x0000080001027983 */ /* 0x000f220000300800 */
[----:B------:R-:W-:-:S03]  /*c9fe0*/  FFMA.FTZ R27, R27, 1.4426950216293334961, R9 ;  /* 0x3fb8aa3b1b1b7823 */ /* 0x000fc60000010009 */
[----:B------:R-:W4:Y:S01]  /*c9ff0*/  LDL.LU R7, [R1+0x3cb4] ;  /* 0x003cb40001077983 */ /* 0x000f220000300800 */
[----:B------:R-:W-:-:S03]  /*ca000*/  FFMA.FTZ R14, R28, 1.4426950216293334961, R14 ;  /* 0x3fb8aa3b1c0e7823 */ /* 0x000fc6000001000e */
[----:B------:R0:W-:Y:S01]  /*ca010*/  STL [R1+0x740], R0 ;  /* 0x0007400001007387 */ /* 0x0001e20000100800 */
[----:B------:R-:W-:-:S03]  /*ca020*/  FFMA.FTZ R8, R29, 1.4426950216293334961, R8 ;  /* 0x3fb8aa3b1d087823 */ /* 0x000fc60000010008 */
[----:B0-----:R-:W4:Y:S04]  /*ca030*/  LDL.LU R0, [R1+0x7e0] ;  /* 0x0007e00001007983 */ /* 0x001f280000300800 */
[----:B------:R-:W4:Y:S04]  /*ca040*/  LDL.LU R9, [R1+0x3cb0] ;  /* 0x003cb00001097983 */ /* 0x000f280000300800 */
[----:B------:R0:W-:Y:S04]  /*ca050*/  STL [R1+0x754], R27 ;  /* 0x0007541b01007387 */ /* 0x0001e80000100800 */
[----:B0-----:R-:W4:Y:S04]  /*ca060*/  LDL.LU R27, [R1+0x7e8] ;  /* 0x0007e800011b7983 */ /* 0x001f280000300800 */
[----:B------:R-:W4:Y:S04]  /*ca070*/  LDL.LU R28, [R1+0x7ec] ;  /* 0x0007ec00011c7983 */ /* 0x000f280000300800 */
[----:B------:R0:W-:Y:S04]  /*ca080*/  STL [R1+0x74c], R14 ;  /* 0x00074c0e01007387 */ /* 0x0001e80000100800 */
[----:B0-----:R-:W4:Y:S04]  /*ca090*/  LDL.LU R14, [R1+0x7d4] ;  /* 0x0007d400010e7983 */ /* 0x001f280000300800 */
[----:B------:R-:W4:Y:S01]  /*ca0a0*/  LDL.LU R29, [R1+0x8a4] ;  /* 0x0008a400011d7983 */ /* 0x000f220000300800 */
[----:B--2---:R-:W-:-:S03]  /*ca0b0*/  FADD R20, R20, R21 ;  /* 0x0000001514147221 */ /* 0x004fc60000000000 */
[----:B------:R-:W2:Y:S04]  /*ca0c0*/  LDL.LU R21, [R1+0x3cac] ;  /* 0x003cac0001157983 */ /* 0x000ea80000300800 */
[----:B------:R0:W-:Y:S04]  /*ca0d0*/  STL [R1+0x648], R20 ;  /* 0x0006481401007387 */ /* 0x0001e80000100800 */
[----:B0-----:R-:W2:Y:S01]  /*ca0e0*/  LDL.LU R20, [R1+0x3ca8] ;  /* 0x003ca80001147983 */ /* 0x001ea20000300800 */
[----:B------:R-:W-:-:S03]  /*ca0f0*/  ISETP.GE.U32.AND P4, PT, R15, 0x7f800000, PT ;  /* 0x7f8000000f00780c */ /* 0x000fc60003f86070 */
[----:B------:R-:W2:Y:S01]  /*ca100*/  LDL.LU R15, [R1+0x3ca4] ;  /* 0x003ca400010f7983 */ /* 0x000ea20000300800 */
[----:B---3--:R-:W-:-:S03]  /*ca110*/  FADD R4, R4, R19 ;  /* 0x0000001304047221 */ /* 0x008fc60000000000 */
[----:B------:R-:W3:Y:S01]  /*ca120*/  LDL.LU R19, [R1+0x3ca0] ;  /* 0x003ca00001137983 */ /* 0x000ee20000300800 */
[----:B------:R-:W-:-:S03]  /*ca130*/  FADD R23, R23, R24 ;  /* 0x0000001817177221 */ /* 0x000fc60000000000 */
[----:B------:R-:W3:Y:S01]  /*ca140*/  LDL.LU R24, [R1+0x3c9c] ;  /* 0x003c9c0001187983 */ /* 0x000ee20000300800 */
[----:B----4-:R-:W-:-:S03]  /*ca150*/  FADD R6, R6, R5 ;  /* 0x0000000506067221 */ /* 0x010fc60000000000 */
[----:B------:R-:W4:Y:S01]  /*ca160*/  LDL.LU R5, [R1+0x3c98] ;  /* 0x003c980001057983 */ /* 0x000f220000300800 */
[----:B------:R-:W-:-:S03]  /*ca170*/  FADD R3, R3, R12 ;  /* 0x0000000c03037221 */ /* 0x000fc60000000000 */
[----:B------:R-:W3:Y:S01]  /*ca180*/  LDL.LU R12, [R1+0x3c94] ;  /* 0x003c9400010c7983 */ /* 0x000ee20000300800 */
[----:B------:R-:W-:Y:S02]  /*ca190*/  FADD R27, R27, R16 ;  /* 0x000000101b1b7221 */ /* 0x000fe40000000000 */
[----:B------:R-:W-:Y:S02]  /*ca1a0*/  FADD R28, R28, R13 ;  /* 0x0000000d1c1c7221 */ /* 0x000fe40000000000 */
[----:B------:R-:W-:Y:S02]  /*ca1b0*/  FADD R29, R29, R11 ;  /* 0x0000000b1d1d7221 */ /* 0x000fe40000000000 */
[----:B------:R-:W3:Y:S04]  /*ca1c0*/  LDL.LU R11, [R1+0x3c90] ;  /* 0x003c9000010b7983 */ /* 0x000ee80000300800 */
[----:B------:R-:W3:Y:S04]  /*ca1d0*/  LDL.LU R13, [R1+0x3c8c] ;  /* 0x003c8c00010d7983 */ /* 0x000ee80000300800 */
[----:B------:R-:W3:Y:S04]  /*ca1e0*/  LDL.LU R16, [R1+0x3c88] ;  /* 0x003c880001107983 */ /* 0x000ee80000300800 */
[----:B------:R0:W-:Y:S04]  /*ca1f0*/  STL [R1+0x3c84], R9 ;  /* 0x003c840901007387 */ /* 0x0001e80000100800 */
[----:B0-----:R-:W3:Y:S04]  /*ca200*/  LDL R9, [R1+0x1c] ;  /* 0x00001c0001097983 */ /* 0x001ee80000100800 */
[----:B--2---:R0:W-:Y:S04]  /*ca210*/  STL [R1+0x3c80], R20 ;  /* 0x003c801401007387 */ /* 0x0041e80000100800 */
[----:B0-----:R-:W2:Y:S01]  /*ca220*/  LDL.LU R20, [R1+0x7a8] ;  /* 0x0007a80001147983 */ /* 0x001ea20000300800 */
[----:B---3--:R-:W-:-:S03]  /*ca230*/  ISETP.GE.U32.AND P2, PT, R9, 0x7f800000, PT ;  /* 0x7f8000000900780c */ /* 0x008fc60003f46070 */
[----:B------:R-:W3:Y:S01]  /*ca240*/  LDL.LU R9, [R1+0x3c84] ;  /* 0x003c840001097983 */ /* 0x000ee20000300800 */
[----:B--2---:R-:W-:-:S03]  /*ca250*/  FADD R0, R0, R20 ;  /* 0x0000001400007221 */ /* 0x004fc60000000000 */
[----:B------:R-:W3:Y:S04]  /*ca260*/  LDL.LU R20, [R1+0x3c80] ;  /* 0x003c800001147983 */ /* 0x000ee80000300800 */
[----:B------:R0:W-:Y:S04]  /*ca270*/  STL [R1+0x3c7c], R25 ;  /* 0x003c7c1901007387 */ /* 0x0001e80000100800 */
[----:B0-----:R-:W4:Y:S04]  /*ca280*/  LDL.LU R25, [R1+0x6e4] ;  /* 0x0006e40001197983 */ /* 0x001f280000300800 */
[----:B------:R0:W-:Y:S04]  /*ca290*/  STL [R1+0x3c78], R7 ;  /* 0x003c780701007387 */ /* 0x0001e80000100800 */
[----:B0-----:R-:W2:Y:S04]  /*ca2a0*/  LDL.LU R7, [R1+0x754] ;  /* 0x0007540001077983 */ /* 0x001ea80000300800 */
[----:B------:R0:W-:Y:S04]  /*ca2b0*/  STL [R1+0x3c74], R21 ;  /* 0x003c741501007387 */ /* 0x0001e80000100800 */
[----:B0-----:R-:W3:Y:S04]  /*ca2c0*/  LDL.LU R21, [R1+0x740] ;  /* 0x0007400001157983 */ /* 0x001ee80000300800 */
[----:B------:R0:W-:Y:S04]  /*ca2d0*/  STL [R1+0x3c70], R26 ;  /* 0x003c701a01007387 */ /* 0x0001e80000100800 */
[----:B0-----:R-:W3:Y:S04]  /*ca2e0*/  LDL.LU R26, [R1+0x20] ;  /* 0x00002000011a7983 */ /* 0x001ee80000300800 */
[----:B------:R0:W-:Y:S04]  /*ca2f0*/  STL [R1+0x3c6c], R27 ;  /* 0x003c6c1b01007387 */ /* 0x0001e80000100800 */
[----:B0-----:R0:W3:Y:S04]  /*ca300*/  LDL.LU R27, [R1+0x648] ;  /* 0x00064800011b7983 */ /* 0x0010e80000300800 */
[----:B------:R1:W-:Y:S04]  /*ca310*/  STL [R1+0x3c68], R15 ;  /* 0x003c680f01007387 */ /* 0x0003e80000100800 */
[----:B-1----:R-:W3:Y:S04]  /*ca320*/  LDL.LU R15, [R1+0x18] ;  /* 0x00001800010f7983 */ /* 0x002ee80000300800 */
[----:B------:R1:W-:Y:S04]  /*ca330*/  STL [R1+0x3c64], R19 ;  /* 0x003c641301007387 */ /* 0x0003e80000100800 */
[----:B-1----:R-:W3:Y:S04]  /*ca340*/  LDL.LU R19, [R1+0x1c] ;  /* 0x00001c0001137983 */ /* 0x002ee80000300800 */
[----:B------:R1:W-:Y:S04]  /*ca350*/  STL [R1+0x3c60], R24 ;  /* 0x003c601801007387 */ /* 0x0003e80000100800 */
[----:B-1----:R-:W3:Y:S04]  /*ca360*/  LDL.LU R24, [R1+0x14] ;  /* 0x0000140001187983 */ /* 0x002ee80000300800 */
[----:B------:R1:W-:Y:S04]  /*ca370*/  STL [R1+0x3c58], R8 ;  /* 0x003c580801007387 */ /* 0x0003e80000100800 */
[----:B-1----:R-:W3:Y:S01]  /*ca380*/  LDL.LU R8, [R1+0x74c] ;  /* 0x00074c0001087983 */ /* 0x002ee20000300800 */
[----:B----4-:R-:W-:-:S03]  /*ca390*/  FADD R5, R5, R25 ;  /* 0x0000001905057221 */ /* 0x010fc60000000000 */
[----:B------:R-:W4:Y:S01]  /*ca3a0*/  LDL.LU R25, [R1+0x3c7c] ;  /* 0x003c7c0001197983 */ /* 0x000f220000300800 */
[----:B--2---:R-:W-:-:S03]  /*ca3b0*/  FADD R12, R12, R7 ;  /* 0x000000070c0c7221 */ /* 0x004fc60000000000 */
[----:B------:R-:W2:Y:S01]  /*ca3c0*/  LDL.LU R7, [R1+0x3c78] ;  /* 0x003c780001077983 */ /* 0x000ea20000300800 */
[----:B---3--:R-:W-:Y:S01]  /*ca3d0*/  FADD R14, R14, R21 ;  /* 0x000000150e0e7221 */ /* 0x008fe20000000000 */
[----:B------:R-:W-:Y:S02]  /*ca3e0*/  @P4 MOV R21, 0x7f800000 ;  /* 0x7f80000000154802 */ /* 0x000fe40000000f00 */
[----:B------:R-:W-:-:S03]  /*ca3f0*/  FSETP.NEU.AND P1, PT, R26, RZ, PT ;  /* 0x000000ff1a00720b */ /* 0x000fc60003f2d000 */
[----:B------:R-:W-:Y:S02]  /*ca400*/  @P4 FFMA.FTZ R27, R26, R21, +INF ;  /* 0x7f8000001a1b4423 */ /* 0x000fe40000010015 */
[----:B------:R-:W3:Y:S03]  /*ca410*/  LDL.LU R21, [R1+0x3c74] ;  /* 0x003c740001157983 */ /* 0x000ee60000300800 */
[----:B------:R-:W-:Y:S01]  /*ca420*/  FSEL R27, R27, -INF , P1 ;  /* 0xff8000001b1b7808 */ /* 0x000fe20000800000 */
[----:B------:R-:W2:Y:S01]  /*ca430*/  LDL.LU R26, [R1+0x3c70] ;  /* 0x003c7000011a7983 */ /* 0x000ea20000300800 */
[----:B------:R-:W-:-:S03]  /*ca440*/  ISETP.GE.U32.AND P6, PT, R15, 0x7f800000, PT ;  /* 0x7f8000000f00780c */ /* 0x000fc60003fc6070 */
[----:B------:R1:W-:Y:S10]  /*ca450*/  STL [R1+0x16cc], R27 ;  /* 0x0016cc1b01007387 */ /* 0x0003f40000100800 */
[----:B-1----:R-:W-:-:S05]  /*ca460*/  @P6 MOV R27, 0x7f800000 ;  /* 0x7f800000001b6802 */ /* 0x002fca0000000f00 */
[----:B------:R-:W-:Y:S02]  /*ca470*/  @P6 FFMA.FTZ R23, R15, R27, +INF ;  /* 0x7f8000000f176423 */ /* 0x000fe4000001001b */
[----:B------:R0:W2:Y:S01]  /*ca480*/  LDL.LU R27, [R1+0x3c6c] ;  /* 0x003c6c00011b7983 */ /* 0x0000a20000300800 */
[----:B------:R-:W-:Y:S01]  /*ca490*/  ISETP.GE.U32.AND P0, PT, R24, 0x7f800000, PT ;  /* 0x7f8000001800780c */ /* 0x000fe20003f06070 */
[----:B------:R-:W-:Y:S01]  /*ca4a0*/  FADD R11, R11, R8 ;  /* 0x000000080b0b7221 */ /* 0x000fe20000000000 */
[----:B------:R-:W-:-:S05]  /*ca4b0*/  @P2 MOV R8, 0x7f800000 ;  /* 0x7f80000000082802 */ /* 0x000fca0000000f00 */
[----:B------:R-:W-:Y:S01]  /*ca4c0*/  @P2 FFMA.FTZ R4, R19, R8, +INF ;  /* 0x7f80000013042423 */ /* 0x000fe20000010008 */
[----:B------:R-:W-:Y:S02]  /*ca4d0*/  FSETP.NEU.AND P2, PT, R15, RZ, PT ;  /* 0x000000ff0f00720b */ /* 0x000fe40003f4d000 */
[----:B------:R-:W4:Y:S01]  /*ca4e0*/  LDL.LU R15, [R1+0x3c68] ;  /* 0x003c6800010f7983 */ /* 0x000f220000300800 */
[----:B------:R-:W-:Y:S02]  /*ca4f0*/  ISETP.GE.U32.AND P3, PT, R10, 0x7f800000, PT ;  /* 0x7f8000000a00780c */ /* 0x000fe40003f66070 */
[----:B------:R-:W-:Y:S01]  /*ca500*/  FSETP.NEU.AND P5, PT, R19, RZ, PT ;  /* 0x000000ff1300720b */ /* 0x000fe20003fad000 */
[----:B------:R-:W-:Y:S01]  /*ca510*/  @P0 IMAD.MOV.U32 R19, RZ, RZ, 0x7f800000 ;  /* 0x7f800000ff130424 */ /* 0x000fe200078e00ff */
[----:B------:R-:W-:-:S03]  /*ca520*/  ISETP.GE.U32.AND P4, PT, R22, 0x7f800000, PT ;  /* 0x7f8000001600780c */ /* 0x000fc60003f86070 */
[----:B------:R-:W-:Y:S01]  /*ca530*/  @P0 FFMA.FTZ R6, R24, R19, +INF ;  /* 0x7f80000018060423 */ /* 0x000fe20000010013 */
[----:B------:R-:W-:Y:S01]  /*ca540*/  ISETP.GE.U32.AND P1, PT, R2, 0x7f800000, PT ;  /* 0x7f8000000200780c */ /* 0x000fe20003f26070 */
[----:B------:R-:W4:Y:S01]  /*ca550*/  LDL.LU R19, [R1+0x3c64] ;  /* 0x003c640001137983 */ /* 0x000f220000300800 */
[----:B------:R-:W-:Y:S02]  /*ca560*/  FSETP.NEU.AND P6, PT, R24, RZ, PT ;  /* 0x000000ff1800720b */ /* 0x000fe40003fcd000 */
[----:B------:R-:W-:Y:S01]  /*ca570*/  FSEL R4, R4, -INF , P5 ;  /* 0xff80000004047808 */ /* 0x000fe20002800000 */
[----:B------:R-:W4:Y:S01]  /*ca580*/  LDL.LU R24, [R1+0x3c60] ;  /* 0x003c600001187983 */ /* 0x000f220000300800 */
[----:B------:R-:W-:Y:S02]  /*ca590*/  @P3 MOV R8, 0x7f800000 ;  /* 0x7f80000000083802 */ /* 0x000fe40000000f00 */
[C---:B------:R-:W-:Y:S01]  /*ca5a0*/  FSETP.NEU.AND P0, PT, R10.reuse, RZ, PT ;  /* 0x000000ff0a00720b */ /* 0x040fe20003f0d000 */
[----:B------:R1:W-:Y:S02]  /*ca5b0*/  STL [R1+0x16c4], R4 ;  /* 0x0016c40401007387 */ /* 0x0003e40000100800 */
[----:B------:R-:W-:Y:S01]  /*ca5c0*/  @P3 FFMA.FTZ R3, R10, R8, +INF ;  /* 0x7f8000000a033423 */ /* 0x000fe20000010008 */
[----:B------:R-:W-:-:S02]  /*ca5d0*/  FSEL R8, R23, -INF , P2 ;  /* 0xff80000017087808 */ /* 0x000fc40001000000 */
[----:B------:R-:W-:Y:S01]  /*ca5e0*/  ISETP.GE.U32.AND P3, PT, R13, 0x7f800000, PT ;  /* 0x7f8000000d00780c */ /* 0x000fe20003f66070 */
[----:B------:R-:W4:Y:S01]  /*ca5f0*/  LDL.LU R23, [R1+0x3c5c] ;  /* 0x003c5c0001177983 */ /* 0x000f220000300800 */
[----:B------:R-:W-:Y:S02]  /*ca600*/  @P4 MOV R10, 0x7f800000 ;  /* 0x7f800000000a4802 */ /* 0x000fe40000000f00 */
[----:B-1----:R-:W-:Y:S01]  /*ca610*/  @P1 MOV R4, 0x7f800000 ;  /* 0x7f80000000041802 */ /* 0x002fe20000000f00 */
[----:B------:R1:W-:Y:S02]  /*ca620*/  STL [R1+0x16d4], R8 ;  /* 0x0016d40801007387 */ /* 0x0003e40000100800 */
[----:B------:R-:W-:Y:S01]  /*ca630*/  @P4 FFMA.FTZ R29, R22, R10, +INF ;  /* 0x7f800000161d4423 */ /* 0x000fe2000001000a */
[----:B------:R-:W-:Y:S02]  /*ca640*/  FSEL R6, R6, -INF , P6 ;  /* 0xff80000006067808 */ /* 0x000fe40003000000 */
[----:B------:R-:W-:Y:S01]  /*ca650*/  FSETP.NEU.AND P2, PT, R22, RZ, PT ;  /* 0x000000ff1600720b */ /* 0x000fe20003f4d000 */
[C---:B------:R-:W-:Y:S01]  /*ca660*/  @P1 FFMA.FTZ R28, R2.reuse, R4, +INF ;  /* 0x7f800000021c1423 */ /* 0x040fe20000010004 */
[----:B------:R-:W-:Y:S01]  /*ca670*/  FSEL R3, R3, -INF , P0 ;  /* 0xff80000003037808 */ /* 0x000fe20000000000 */
[----:B-1----:R-:W4:Y:S01]  /*ca680*/  LDL.LU R8, [R1+0x3c58] ;  /* 0x003c580001087983 */ /* 0x002f220000300800 */
[----:B------:R-:W-:-:S03]  /*ca690*/  FSETP.NEU.AND P4, PT, R2, RZ, PT ;  /* 0x000000ff0200720b */ /* 0x000fc60003f8d000 */
[----:B------:R-:W4:Y:S04]  /*ca6a0*/  LDL.LU R10, [R1+0x3c54] ;  /* 0x003c5400010a7983 */ /* 0x000f280000300800 */
[----:B------:R-:W4:Y:S04]  /*ca6b0*/  LDL.LU R22, [R1+0x3c50] ;  /* 0x003c500001167983 */ /* 0x000f280000300800 */
[----:B------:R-:W4:Y:S04]  /*ca6c0*/  LDL.LU R4, [R1+0x3c4c] ;  /* 0x003c4c0001047983 */ /* 0x000f280000300800 */
[----:B------:R-:W4:Y:S04]  /*ca6d0*/  LDL.LU R2, [R1+0x3c48] ;  /* 0x003c480001027983 */ /* 0x000f280000300800 */
[----:B------:R1:W-:Y:S04]  /*ca6e0*/  STL [R1+0x16d8], R6 ;  /* 0x0016d80601007387 */ /* 0x0003e80000100800 */
[----:B-1----:R-:W4:Y:S04]  /*ca6f0*/  LDL.LU R6, [R1+0x3c44] ;  /* 0x003c440001067983 */ /* 0x002f280000300800 */
[----:B------:R1:W-:Y:S02]  /*ca700*/  STL [R1+0x16e0], R3 ;  /* 0x0016e00301007387 */ /* 0x0003e40000100800 */
[----:B-1----:R-:W-:-:S02]  /*ca710*/  @P3 MOV R3, 0x7f800000 ;  /* 0x7f80000000033802 */ /* 0x002fc40000000f00 */
[----:B---3--:R1:W-:Y:S03]  /*ca720*/  STL [R1+0x39b0], R21 ;  /* 0x0039b01501007387 */ /* 0x0083e60000100800 */
[----:B--2---:R-:W-:Y:S02]  /*ca730*/  @P3 FFMA.FTZ R27, R13, R3, +INF ;  /* 0x7f8000000d1b3423 */ /* 0x004fe40000010003 */
[----:B------:R-:W2:Y:S01]  /*ca740*/  LDL.LU R3, [R1+0x3c40] ;  /* 0x003c400001037983 */ /* 0x000ea20000300800 */
[----:B------:R-:W-:Y:S02]  /*ca750*/  ISETP.GE.U32.AND P5, PT, R16, 0x7f800000, PT ;  /* 0x7f8000001000780c */ /* 0x000fe40003fa6070 */
[----:B------:R-:W-:Y:S02]  /*ca760*/  IADD3 R9, R20, -R9, RZ ;  /* 0x8000000914097210 */ /* 0x000fe40007ffe0ff */
[----:B----4-:R-:W-:-:S02]  /*ca770*/  ISETP.GE.U32.AND P0, PT, R25, 0x7f800000, PT ;  /* 0x7f8000001900780c */ /* 0x010fc40003f06070 */
[----:B------:R-:W-:Y:S01]  /*ca780*/  IADD3 R7, R21, -R7, RZ ;  /* 0x8000000715077210 */ /* 0x000fe20007ffe0ff */
[----:B------:R-:W-:Y:S01]  /*ca790*/  FADD R9, R9, -1 ;  /* 0xbf80000009097421 */ /* 0x000fe20000000000 */
[----:B------:R-:W-:Y:S02]  /*ca7a0*/  ISETP.GE.U32.AND P6, PT, R26, 0x7f800000, PT ;  /* 0x7f8000001a00780c */ /* 0x000fe40003fc6070 */
[----:B------:R-:W-:Y:S01]  /*ca7b0*/  FSETP.NEU.AND P1, PT, R13, RZ, PT ;  /* 0x000000ff0d00720b */ /* 0x000fe20003f2d000 */
[----:B------:R-:W-:Y:S02]  /*ca7c0*/  FADD R7, R7, -1 ;  /* 0xbf80000007077421 */ /* 0x000fe40000000000 */
[----:B-1----:R-:W-:Y:S02]  /*ca7d0*/  @P5 MOV R21, 0x7f800000 ;  /* 0x7f80000000155802 */ /* 0x002fe40000000f00 */
[----:B------:R-:W-:-:S03]  /*ca7e0*/  FSETP.NEU.AND P3, PT, R16, RZ, PT ;  /* 0x000000ff1000720b */ /* 0x000fc60003f6d000 */
[----:B------:R-:W-:Y:S01]  /*ca7f0*/  @P5 FFMA.FTZ R0, R16, R21, +INF ;  /* 0x7f80000010005423 */ /* 0x000fe20000010015 */
[----:B------:R-:W-:Y:S01]  /*ca800*/  @P0 MOV R21, 0x7f800000 ;  /* 0x7f80000000150802 */ /* 0x000fe20000000f00 */
[-C--:B------:R-:W-:Y:S02]  /*ca810*/  FFMA.FTZ R13, R9, R15.reuse, -0.16845393180847167969 ;  /* 0xbe2c7f30090d7423 */ /* 0x080fe4000001000f */
[----:B------:R-:W-:Y:S02]  /*ca820*/  FFMA.FTZ R15, R7, R15, -0.16845393180847167969 ;  /* 0xbe2c7f30070f7423 */ /* 0x000fe4000001000f */
[----:B------:R-:W-:Y:S02]  /*ca830*/  FFMA.FTZ R13, R9, R13, 0.1716887056827545166 ;  /* 0x3e2fcf2a090d7423 */ /* 0x000fe4000001000d */
[----:B------:R-:W-:Y:S02]  /*ca840*/  FFMA.FTZ R16, R7, R15, 0.1716887056827545166 ;  /* 0x3e2fcf2a07107423 */ /* 0x000fe4000001000f */
[----:B------:R-:W-:Y:S01]  /*ca850*/  FFMA.FTZ R13, R9, R13, -0.17900948226451873779 ;  /* 0xbe374e43090d7423 */ /* 0x000fe2000001000d */
[----:B------:R-:W-:Y:S01]  /*ca860*/  @P6 MOV R15, 0x7f800000 ;  /* 0x7f800000000f6802 */ /* 0x000fe20000000f00 */
[----:B------:R-:W-:-:S02]  /*ca870*/  @P0 FFMA.FTZ R5, R25, R21, +INF ;  /* 0x7f80000019050423 */ /* 0x000fc40000010015 */
[----:B------:R-:W-:Y:S01]  /*ca880*/  FFMA.FTZ R13, R9, R13, 0.20512372255325317383 ;  /* 0x3e520bf4090d7423 */ /* 0x000fe2000001000d */
[----:B------:R-:W-:Y:S01]  /*ca890*/  FSETP.NEU.AND P5, PT, R25, RZ, PT ;  /* 0x000000ff1900720b */ /* 0x000fe20003fad000 */
[C---:B------:R-:W-:Y:S01]  /*ca8a0*/  @P6 FFMA.FTZ R14, R26.reuse, R15, +INF ;  /* 0x7f8000001a0e6423 */ /* 0x040fe2000001000f */
[----:B------:R-:W-:Y:S01]  /*ca8b0*/  FSETP.NEU.AND P0, PT, R26, RZ, PT ;  /* 0x000000ff1a00720b */ /* 0x000fe20003f0d000 */
[----:B------:R-:W-:Y:S02]  /*ca8c0*/  FFMA.FTZ R25, R7, R16, -0.17900948226451873779 ;  /* 0xbe374e4307197423 */ /* 0x000fe40000010010 */
[----:B------:R-:W-:Y:S01]  /*ca8d0*/  FFMA.FTZ R26, R9, R13, -0.24046532809734344482 ;  /* 0xbe763c8b091a7423 */ /* 0x000fe2000001000d */
[----:B------:R-:W-:Y:S01]  /*ca8e0*/  FSEL R13, R29, -INF , P2 ;  /* 0xff8000001d0d7808 */ /* 0x000fe20001000000 */
[----:B------:R1:W-:Y:S01]  /*ca8f0*/  STL [R1+0x6e4], R5 ;  /* 0x0006e40501007387 */ /* 0x0003e20000100800 */
[----:B------:R-:W-:Y:S01]  /*ca900*/  FFMA.FTZ R25, R7, R25, 0.20512372255325317383 ;  /* 0x3e520bf407197423 */ /* 0x000fe20000010019 */
[----:B------:R-:W-:-:S03]  /*ca910*/  ISETP.GE.U32.AND P2, PT, R19, 0x7f800000, PT ;  /* 0x7f8000001300780c */ /* 0x000fc60003f46070 */
[C---:B------:R-:W-:Y:S01]  /*ca920*/  FFMA.FTZ R25, R7.reuse, R25, -0.24046532809734344482 ;  /* 0xbe763c8b07197423 */ /* 0x040fe20000010019 */
[----:B-1----:R-:W3:Y:S04]  /*ca930*/  LDL.LU R5, [R1+0x3c3c] ;  /* 0x003c3c0001057983 */ /* 0x002ee80000300800 */
[----:B------:R-:W-:Y:S04]  /*ca940*/  STL [R1+0x145c], R14 ;  /* 0x00145c0e01007387 */ /* 0x000fe80000100800 */
[----:B------:R1:W-:Y:S01]  /*ca950*/  STL [R1+0x16c8], R13 ;  /* 0x0016c80d01007387 */ /* 0x0003e20000100800 */
[----:B------:R-:W-:Y:S01]  /*ca960*/  FFMA.FTZ R25, R7, R25, 0.28857114911079406738 ;  /* 0x3e93bf9907197423 */ /* 0x000fe20000010019 */
[----:B------:R-:W-:-:S02]  /*ca970*/  FSEL R0, R0, -INF , P3 ;  /* 0xff80000000007808 */ /* 0x000fc40001800000 */
[----:B-1----:R-:W-:Y:S01]  /*ca980*/  FSEL R13, R28, -INF , P4 ;  /* 0xff8000001c0d7808 */ /* 0x002fe20002000000 */
[----:B------:R-:W-:Y:S01]  /*ca990*/  FFMA.FTZ R26, R9, R26, 0.28857114911079406738 ;  /* 0x3e93bf99091a7423 */ /* 0x000fe2000001001a */
[----:B------:R-:W-:-:S03]  /*ca9a0*/  ISETP.GE.U32.AND P6, PT, R24, 0x7f800000, PT ;  /* 0x7f8000001800780c */ /* 0x000fc60003fc6070 */
[----:B------:R1:W-:Y:S01]  /*ca9b0*/  STL [R1+0x16d0], R13 ;  /* 0x0016d00d01007387 */ /* 0x0003e20000100800 */
[----:B------:R-:W-:Y:S02]  /*ca9c0*/  FFMA.FTZ R25, R7, R25, -0.36067417263984680176 ;  /* 0xbeb8aa4907197423 */ /* 0x000fe40000010019 */
[----:B------:R-:W-:Y:S01]  /*ca9d0*/  FFMA.FTZ R26, R9, R26, -0.36067417263984680176 ;  /* 0xbeb8aa49091a7423 */ /* 0x000fe2000001001a */
[----:B-1----:R-:W-:Y:S02]  /*ca9e0*/  FSEL R13, R27, -INF , P1 ;  /* 0xff8000001b0d7808 */ /* 0x002fe40000800000 */
[----:B------:R-:W-:-:S03]  /*ca9f0*/  ISETP.GE.U32.AND P3, PT, R23, 0x7f800000, PT ;  /* 0x7f8000001700780c */ /* 0x000fc60003f66070 */
[----:B------:R-:W-:Y:S01]  /*caa00*/  STL [R1+0x16dc], R13 ;  /* 0x0016dc0d01007387 */ /* 0x000fe20000100800 */
[----:B------:R-:W-:-:S03]  /*caa10*/  @P2 MOV R27, 0x7f800000 ;  /* 0x7f800000001b2802 */ /* 0x000fc60000000f00 */
[----:B------:R1:W-:Y:S01]  /*caa20*/  STL [R1+0x16e4], R0 ;  /* 0x0016e40001007387 */ /* 0x0003e20000100800 */
[----:B------:R-:W-:Y:S01]  /*caa30*/  FFMA.FTZ R26, R9, R26, 0.48089820146560668945 ;  /* 0x3ef6384a091a7423 */ /* 0x000fe2000001001a */
[C---:B------:R-:W-:Y:S01]  /*caa40*/  FSETP.NEU.AND P1, PT, R19.reuse, RZ, PT ;  /* 0x000000ff1300720b */ /* 0x040fe20003f2d000 */
[----:B------:R-:W-:Y:S02]  /*caa50*/  @P2 FFMA.FTZ R12, R19, R27, +INF ;  /* 0x7f800000130c2423 */ /* 0x000fe4000001001b */
[----:B-1----:R-:W-:-:S04]  /*caa60*/  FFMA.FTZ R0, R7, R25, 0.48089820146560668945 ;  /* 0x3ef6384a07007423 */ /* 0x002fc80000010019 */
[----:B------:R-:W-:Y:S02]  /*caa70*/  FFMA.FTZ R0, R7, R0, -0.72134751081466674805 ;  /* 0xbf38aa3b07007423 */ /* 0x000fe40000010000 */
[----:B------:R-:W-:Y:S01]  /*caa80*/  FFMA.FTZ R25, R9, R26, -0.72134751081466674805 ;  /* 0xbf38aa3b09197423 */ /* 0x000fe2000001001a */
[----:B------:R-:W-:Y:S01]  /*caa90*/  @P6 MOV R26, 0x7f800000 ;  /* 0x7f800000001a6802 */ /* 0x000fe20000000f00 */
[----:B------:R-:W-:Y:S01]  /*caaa0*/  FMUL R19, R7, R0 ;  /* 0x0000000007137220 */ /* 0x000fe20000400000 */
[----:B------:R-:W-:-:S03]  /*caab0*/  FSETP.NEU.AND P2, PT, R24, RZ, PT ;  /* 0x000000ff1800720b */ /* 0x000fc60003f4d000 */
[C---:B------:R-:W-:Y:S02]  /*caac0*/  FMUL R19, R7.reuse, R19 ;  /* 0x0000001307137220 */ /* 0x040fe40000400000 */
[----:B------:R-:W-:Y:S01]  /*caad0*/  @P6 FFMA.FTZ R11, R24, R26, +INF ;  /* 0x7f800000180b6423 */ /* 0x000fe2000001001a */
[----:B------:R-:W-:Y:S01]  /*caae0*/  @P3 MOV R24, 0x7f800000 ;  /* 0x7f80000000183802 */ /* 0x000fe20000000f00 */
[----:B------:R-:W-:Y:S02]  /*caaf0*/  FFMA.FTZ R19, R7, 1.4426950216293334961, R19 ;  /* 0x3fb8aa3b07137823 */ /* 0x000fe40000010013 */
[----:B------:R-:W-:Y:S02]  /*cab00*/  FADD R4, R4, R8 ;  /* 0x0000000804047221 */ /* 0x000fe40000000000 */
[----:B------:R-:W-:Y:S01]  /*cab10*/  @P3 FFMA.FTZ R4, R23, R24, +INF ;  /* 0x7f80000017043423 */ /* 0x000fe20000010018 */
[----:B------:R-:W-:Y:S04]  /*cab20*/  STL [R1+0x1454], R12 ;  /* 0x0014540c01007387 */ /* 0x000fe80000100800 */
[----:B------:R1:W-:Y:S04]  /*cab30*/  STL [R1+0x1450], R11 ;  /* 0x0014500b01007387 */ /* 0x0003e80000100800 */
[----:B------:R-:W-:Y:S01]  /*cab40*/  STL [R1+0x13fc], R4 ;  /* 0x0013fc0401007387 */ /* 0x000fe20000100800 */
[----:B--2---:R-:W-:-:S05]  /*cab50*/  FADD R19, R3, R19 ;  /* 0x0000001303137221 */ /* 0x004fca0000000000 */
[----:B------:R-:W-:Y:S04]  /*cab60*/  STL [R1+0x39b4], R19 ;  /* 0x0039b41301007387 */ /* 0x000fe80000100800 */
[----:B-1----:R-:W2:Y:S01]  /*cab70*/  LDL R11, [R1+0xa8] ;  /* 0x0000a800010b7983 */ /* 0x002ea20000100800 */
[----:B------:R-:W-:Y:S01]  /*cab80*/  ISETP.GE.U32.AND P4, PT, R20, 0x7f800000, PT ;  /* 0x7f8000001400780c */ /* 0x000fe20003f86070 */
[----:B------:R-:W-:-:S04]  /*cab90*/  FMUL R25, R9, R25 ;  /* 0x0000001909197220 */ /* 0x000fc80000400000 */
[----:B------:R-:W-:-:S04]  /*caba0*/  FMUL R25, R9, R25 ;  /* 0x0000001909197220 */ /* 0x000fc80000400000 */
[----:B------:R-:W-:Y:S01]  /*cabb0*/  FFMA.FTZ R25, R9, 1.4426950216293334961, R25 ;  /* 0x3fb8aa3b09197823 */ /* 0x000fe20000010019 */
[----:B--2---:R1:W-:Y:S04]  /*cabc0*/  STL [R1+0x3c2c], R11 ;  /* 0x003c2c0b01007387 */ /* 0x0043e80000100800 */
[----:B-1----:R-:W2:Y:S01]  /*cabd0*/  LDL R11, [R1+0xac] ;  /* 0x0000ac00010b7983 */ /* 0x002ea20000100800 */
[----:B------:R-:W-:Y:S01]  /*cabe0*/  @P4 MOV R0, 0x7f800000 ;  /* 0x7f80000000004802 */ /* 0x000fe20000000f00 */
[----:B------:R-:W-:-:S04]  /*cabf0*/  FADD R2, R2, R25 ;  /* 0x0000001902027221 */ /* 0x000fc80000000000 */
[----:B------:R-:W-:-:S05]  /*cac00*/  @P4 FFMA.FTZ R2, R20, R0, +INF ;  /* 0x7f80000014024423 */ /* 0x000fca0000010000 */
[----:B------:R-:W-:Y:S04]  /*cac10*/  STL [R1+0x13f4], R2 ;  /* 0x0013f40201007387 */ /* 0x000fe80000100800 */
[----:B--2---:R1:W-:Y:S04]  /*cac20*/  STL [R1+0x3c30], R11 ;  /* 0x003c300b01007387 */ /* 0x0043e80000100800 */
[----:B-1----:R-:W2:Y:S04]  /*cac30*/  LDL R11, [R1+0xb0] ;  /* 0x0000b000010b7983 */ /* 0x002ea80000100800 */
[----:B--2---:R1:W-:Y:S04]  /*cac40*/  STL [R1+0x3c34], R11 ;  /* 0x003c340b01007387 */ /* 0x0043e80000100800 */
[----:B-1----:R-:W2:Y:S01]  /*cac50*/  LDL R11, [R1+0xb4] ;  /* 0x0000b400010b7983 */ /* 0x002ea20000100800 */
[----:B------:R-:W-:-:S02]  /*cac60*/  FSETP.NEU.AND P3, PT, R23, RZ, PT ;  /* 0x000000ff1700720b */ /* 0x000fc40003f6d000 */
[----:B------:R-:W-:Y:S02]  /*cac70*/  FSETP.GT.AND P6, PT, |R22|, 8.50705917302346158658e+37, PT ;  /* 0x7e8000001600780b */ /* 0x000fe40003fc4200 */
[----:B------:R-:W-:Y:S02]  /*cac80*/  MOV R29, R17 ;  /* 0x00000011001d7202 */ /* 0x000fe40000000f00 */
[----:B------:R-:W-:Y:S01]  /*cac90*/  MOV R27, R18 ;  /* 0x00000012001b7202 */ /* 0x000fe20000000f00 */
[----:B--2---:R1:W-:Y:S04]  /*caca0*/  STL [R1+0x3c38], R11 ;  /* 0x003c380b01007387 */ /* 0x0043e80000100800 */
[----:B-1----:R-:W2:Y:S04]  /*cacb0*/  LDL R11, [R1+0xb8] ;  /* 0x0000b800010b7983 */ /* 0x002ea80000100800 */
        /* <DEDUP_REMOVED lines=11> */
[----:B---3--:R-:W-:-:S03]  /*cad70*/  MOV R24, R5 ;  /* 0x0000000500187202 */ /* 0x008fc60000000f00 */
[----:B------:R-:W3:Y:S01]  /*cad80*/  LDL.LU R18, [R1+0x74] ;  /* 0x0000740001127983 */ /* 0x000ee20000300800 */
[----:B------:R-:W-:-:S03]  /*cad90*/  MOV R25, R6 ;  /* 0x0000000600197202 */ /* 0x000fc60000000f00 */
[----:B------:R-:W3:Y:S04]  /*cada0*/  LDL.LU R8, [R1+0x70] ;  /* 0x0000700001087983 */ /* 0x000ee80000300800 */
[----:B------:R-:W3:Y:S04]  /*cadb0*/  LDL.LU R9, [R1+0x6c] ;  /* 0x00006c0001097983 */ /* 0x000ee80000300800 */
[----:B------:R-:W3:Y:S04]  /*cadc0*/  LDL.LU R4, [R1+0x68] ;  /* 0x0000680001047983 */ /* 0x000ee80000300800 */
[----:B------:R-:W3:Y:S01]  /*cadd0*/  LDL.LU R5, [R1+0x64] ;  /* 0x0000640001057983 */ /* 0x000ee20000300800 */
[----:B------:R-:W-:-:S03]  /*cade0*/  IMAD.MOV.U32 R26, RZ, RZ, R10 ;  /* 0x000000ffff1a7224 */ /* 0x000fc600078e000a */
[----:B------:R-:W3:Y:S04]  /*cadf0*/  LDL.LU R6, [R1+0x60] ;  /* 0x0000600001067983 */ /* 0x000ee80000300800 */
[----:B------:R-:W3:Y:S04]  /*cae00*/  LDL.LU R7, [R1+0x5c] ;  /* 0x00005c0001077983 */ /* 0x000ee80000300800 */
[----:B------:R-:W3:Y:S04]  /*cae10*/  LDL.LU R3, [R1+0x58] ;  /* 0x0000580001037983 */ /* 0x000ee80000300800 */
[----:B------:R-:W3:Y:S04]  /*cae20*/  LDL.LU R2, [R1+0x54] ;  /* 0x0000540001027983 */ /* 0x000ee80000300800 */
[----:B------:R-:W3:Y:S04]  /*cae30*/  LDL.LU R10, [R1+0x50] ;  /* 0x00005000010a7983 */ /* 0x000ee80000300800 */
[----:B------:R1:W-:Y:S04]  /*cae40*/  STL [R1+0x39b8], R20 ;  /* 0x0039b81401007387 */ /* 0x0003e80000100800 */
[----:B-1----:R-:W3:Y:S01]  /*cae50*/  LDL.LU R20, [R1+0xa4] ;  /* 0x0000a40001147983 */ /* 0x002ee20000300800 */
[----:B--2---:R-:W-:-:S05]  /*cae60*/  @P6 FMUL R11, R11, 0.25 ;  /* 0x3e8000000b0b6820 */ /* 0x004fca0000400000 */
[----:B------:R1:W-:Y:S04]  /*cae70*/  @P6 STL [R1+0xb8], R11 ;  /* 0x0000b80b01006387 */ /* 0x0003e80000100800 */
[----:B-1----:R-:W2:Y:S02]  /*cae80*/  LDL.LU R11, [R1+0x3c38] ;  /* 0x003c3800010b7983 */ /* 0x002ea40000300800 */
[----:B--2---:R-:W-:-:S05]  /*cae90*/  @P6 FMUL R11, R11, 0.25 ;  /* 0x3e8000000b0b6820 */ /* 0x004fca0000400000 */
[----:B------:R1:W-:Y:S04]  /*caea0*/  @P6 STL [R1+0xb4], R11 ;  /* 0x0000b40b01006387 */ /* 0x0003e80000100800 */
[----:B-1----:R-:W2:Y:S02]  /*caeb0*/  LDL.LU R11, [R1+0x3c34] ;  /* 0x003c3400010b7983 */ /* 0x002ea40000300800 */
[----:B--2---:R-:W-:-:S05]  /*caec0*/  @P6 FMUL R11, R11, 0.25 ;  /* 0x3e8000000b0b6820 */ /* 0x004fca0000400000 */
[----:B------:R1:W-:Y:S04]  /*caed0*/  @P6 STL [R1+0xb0], R11 ;  /* 0x0000b00b01006387 */ /* 0x0003e80000100800 */
[----:B-1----:R-:W2:Y:S01]  /*caee0*/  LDL.LU R11, [R1+0x3c30] ;  /* 0x003c3000010b7983 */ /* 0x002ea20000300800 */
[----:B------:R-:W-:Y:S01]  /*caef0*/  FSETP.GEU.AND P4, PT, |R22|, 1.175494350822287508e-38, PT ;  /* 0x008000001600780b */ /* 0x000fe20003f8e200 */
[----:B--2---:R-:W-:-:S05]  /*caf00*/  @P6 FMUL R11, R11, 0.25 ;  /* 0x3e8000000b0b6820 */ /* 0x004fca0000400000 */
[----:B------:R1:W-:Y:S04]  /*caf10*/  @P6 STL [R1+0xac], R11 ;  /* 0x0000ac0b01006387 */ /* 0x0003e80000100800 */
[----:B-1----:R-:W2:Y:S01]  /*caf20*/  LDL.LU R11, [R1+0x3c2c] ;  /* 0x003c2c00010b7983 */ /* 0x002ea20000300800 */
[----:B------:R-:W-:Y:S02]  /*caf30*/  @P6 FMUL R25, R25, 0.25 ;  /* 0x3e80000019196820 */ /* 0x000fe40000400000 */
[----:B------:R-:W-:Y:S02]  /*caf40*/  @P6 FMUL R26, R26, 0.25 ;  /* 0x3e8000001a1a6820 */ /* 0x000fe40000400000 */
[----:B------:R-:W-:Y:S02]  /*caf50*/  @P6 FMUL R29, R29, 0.25 ;  /* 0x3e8000001d1d6820 */ /* 0x000fe40000400000 */
[----:B------:R-:W-:-:S02]  /*caf60*/  @!P4 FMUL R25, R25, 16777216 ;  /* 0x4b8000001919c820 */ /* 0x000fc40000400000 */
[----:B------:R-:W-:Y:S02]  /*caf70*/  @P6 FMUL R24, R24, 0.25 ;  /* 0x3e80000018186820 */ /* 0x000fe40000400000 */
[----:B------:R-:W-:Y:S02]  /*caf80*/  @!P4 FMUL R26, R26, 16777216 ;  /* 0x4b8000001a1ac820 */ /* 0x000fe40000400000 */
[----:B------:R-:W-:Y:S02]  /*caf90*/  @P6 FMUL R27, R27, 0.25 ;  /* 0x3e8000001b1b6820 */ /* 0x000fe40000400000 */
[----:B------:R-:W-:Y:S02]  /*cafa0*/  @!P4 FMUL R29, R29, 16777216 ;  /* 0x4b8000001d1dc820 */ /* 0x000fe40000400000 */
[----:B------:R-:W-:Y:S02]  /*cafb0*/  @!P4 FMUL R24, R24, 16777216 ;  /* 0x4b8000001818c820 */ /* 0x000fe40000400000 */
[----:B------:R-:W-:-:S02]  /*cafc0*/  @!P4 FMUL R27, R27, 16777216 ;  /* 0x4b8000001b1bc820 */ /* 0x000fc40000400000 */
[----:B--2---:R-:W-:-:S05]  /*cafd0*/  @P6 FMUL R11, R11, 0.25 ;  /* 0x3e8000000b0b6820 */ /* 0x004fca0000400000 */
[----:B------:R1:W-:Y:S04]  /*cafe0*/  @P6 STL [R1+0xa8], R11 ;  /* 0x0000a80b01006387 */ /* 0x0003e80000100800 */
[----:B-1----:R-:W2:Y:S04]  /*caff0*/  LDL.LU R11, [R1+0x3c28] ;  /* 0x003c2800010b7983 */ /* 0x002ea80000300800 */
[----:B------:R1:W-:Y:S04]  /*cb000*/  STL [R1+0x39bc], R25 ;  /* 0x0039bc1901007387 */ /* 0x0003e80000100800 */
[----:B-1----:R-:W2:Y:S04]  /*cb010*/  LDL R25, [R1+0xa8] ;  /* 0x0000a80001197983 */ /* 0x002ea80000100800 */
[----:B------:R1:W-:Y:S04]  /*cb020*/  STL [R1+0x39c0], R26 ;  /* 0x0039c01a01007387 */ /* 0x0003e80000100800 */
[----:B-1----:R-:W2:Y:S04]  /*cb030*/  LDL R26, [R1+0xac] ;  /* 0x0000ac00011a7983 */ /* 0x002ea80000100800 */
[----:B------:R1:W-:Y:S04]  /*cb040*/  STL [R1+0x39c4], R29 ;  /* 0x0039c41d01007387 */ /* 0x0003e80000100800 */
[----:B-1----:R-:W2:Y:S04]  /*cb050*/  LDL R29, [R1+0xb0] ;  /* 0x0000b000011d7983 */ /* 0x002ea80000100800 */
[----:B------:R1:W-:Y:S04]  /*cb060*/  STL [R1+0x39c8], R24 ;  /* 0x0039c81801007387 */ /* 0x0003e80000100800 */
[----:B-1----:R-:W2:Y:S04]  /*cb070*/  LDL R24, [R1+0xb4] ;  /* 0x0000b40001187983 */ /* 0x002ea80000100800 */
[----:B------:R1:W-:Y:S04]  /*cb080*/  STL [R1+0x39cc], R27 ;  /* 0x0039cc1b01007387 */ /* 0x0003e80000100800 */
[----:B-1----:R-:W2:Y:S01]  /*cb090*/  LDL R27, [R1+0xb8] ;  /* 0x0000b800011b7983 */ /* 0x002ea20000100800 */
[----:B---3--:R-:W-:-:S02]  /*cb0a0*/  @P6 FMUL R20, R20, 0.25 ;  /* 0x3e80000014146820 */ /* 0x008fc40000400000 */
[----:B----4-:R-:W-:Y:S02]  /*cb0b0*/  @P6 FMUL R0, R0, 0.25 ;  /* 0x3e80000000006820 */ /* 0x010fe40000400000 */
[----:B------:R-:W-:Y:S02]  /*cb0c0*/  @P6 FMUL R19, R19, 0.25 ;  /* 0x3e80000013136820 */ /* 0x000fe40000400000 */
[----:B------:R-:W-:Y:S02]  /*cb0d0*/  @P6 FMUL R23, R23, 0.25 ;  /* 0x3e80000017176820 */ /* 0x000fe40000400000 */
[----:B------:R-:W-:Y:S02]  /*cb0e0*/  @P6 FMUL R28, R28, 0.25 ;  /* 0x3e8000001c1c6820 */ /* 0x000fe40000400000 */
[----:B------:R-:W-:Y:S02]  /*cb0f0*/  @!P4 FMUL R20, R20, 16777216 ;  /* 0x4b8000001414c820 */ /* 0x000fe40000400000 */
[----:B------:R-:W-:-:S02]  /*cb100*/  @P6 FMUL R21, R21, 0.25 ;  /* 0x3e80000015156820 */ /* 0x000fc40000400000 */
[----:B------:R-:W-:Y:S02]  /*cb110*/  @!P4 FMUL R0, R0, 16777216 ;  /* 0x4b8000000000c820 */ /* 0x000fe40000400000 */
[----:B------:R-:W-:Y:S02]  /*cb120*/  @P6 FMUL R12, R12, 0.25 ;  /* 0x3e8000000c0c6820 */ /* 0x000fe40000400000 */
[----:B------:R-:W-:Y:S02]  /*cb130*/  @!P4 FMUL R19, R19, 16777216 ;  /* 0x4b8000001313c820 */ /* 0x000fe40000400000 */
        /* <DEDUP_REMOVED lines=30> */
[----:B------:R-:W-:Y:S02]  /*cb320*/  @!P4 FMUL R7, R7, 16777216 ;  /* 0x4b8000000707c820 */ /* 0x000fe40000400000 */
[----:B------:R-:W-:Y:S02]  /*cb330*/  @!P4 FMUL R22, R22, 16777216 ;  /* 0x4b8000001616c820 */ /* 0x000fe40000400000 */
[----:B------:R-:W-:-:S02]  /*cb340*/  @!P4 FMUL R3, R3, 16777216 ;  /* 0x4b8000000303c820 */ /* 0x000fc40000400000 */
[----:B------:R-:W-:Y:S02]  /*cb350*/  @!P4 FMUL R2, R2, 16777216 ;  /* 0x4b8000000202c820 */ /* 0x000fe40000400000 */
[----:B--2---:R-:W-:Y:S02]  /*cb360*/  @!P4 FMUL R25, R25, 16777216 ;  /* 0x4b8000001919c820 */ /* 0x004fe40000400000 */
[----:B------:R-:W-:Y:S02]  /*cb370*/  @!P4 FMUL R26, R26, 16777216 ;  /* 0x4b8000001a1ac820 */ /* 0x000fe40000400000 */
[----:B------:R-:W-:Y:S02]  /*cb380*/  @!P4 FMUL R29, R29, 16777216 ;  /* 0x4b8000001d1dc820 */ /* 0x000fe40000400000 */
[----:B------:R-:W-:Y:S02]  /*cb390*/  @!P4 FMUL R24, R24, 16777216 ;  /* 0x4b8000001818c820 */ /* 0x000fe40000400000 */
[----:B------:R-:W-:-:S05]  /*cb3a0*/  @!P4 FMUL R27, R27, 16777216 ;  /* 0x4b8000001b1bc820 */ /* 0x000fca0000400000 */
[----:B------:R-:W-:Y:S04]  /*cb3b0*/  @!P4 STL [R1+0xb8], R27 ;  /* 0x0000b81b0100c387 */ /* 0x000fe80000100800 */
[----:B------:R-:W-:Y:S04]  /*cb3c0*/  @!P4 STL [R1+0xb4], R24 ;  /* 0x0000b4180100c387 */ /* 0x000fe80000100800 */
[----:B------:R-:W-:Y:S04]  /*cb3d0*/  @!P4 STL [R1+0xb0], R29 ;  /* 0x0000b01d0100c387 */ /* 0x000fe80000100800 */
[----:B------:R-:W-:Y:S04]  /*cb3e0*/  @!P4 STL [R1+0xac], R26 ;  /* 0x0000ac1a0100c387 */ /* 0x000fe80000100800 */
[----:B------:R-:W-:Y:S04]  /*cb3f0*/  @!P4 STL [R1+0xa8], R25 ;  /* 0x0000a8190100c387 */ /* 0x000fe80000100800 */
[----:B------:R-:W-:Y:S04]  /*cb400*/  STL [R1+0xa4], R20 ;  /* 0x0000a41401007387 */ /* 0x000fe80000100800 */
[----:B------:R-:W-:Y:S04]  /*cb410*/  STL [R1+0xa0], R0 ;  /* 0x0000a00001007387 */ /* 0x000fe80000100800 */
[----:B------:R-:W-:Y:S04]  /*cb420*/  STL [R1+0x9c], R19 ;  /* 0x00009c1301007387 */ /* 0x000fe80000100800 */
[----:B------:R-:W-:Y:S04]  /*cb430*/  STL [R1+0x98], R23 ;  /* 0x0000981701007387 */ /* 0x000fe80000100800 */
[----:B------:R-:W-:Y:S04]  /*cb440*/  STL [R1+0x94], R28 ;  /* 0x0000941c01007387 */ /* 0x000fe80000100800 */
[----:B------:R-:W-:Y:S04]  /*cb450*/  STL [R1+0x90], R21 ;  /* 0x0000901501007387 */ /* 0x000fe80000100800 */
[----:B------:R1:W-:Y:S04]  /*cb460*/  STL [R1+0x8c], R12 ;  /* 0x00008c0c01007387 */ /* 0x0003e80000100800 */
        /* <DEDUP_REMOVED lines=15> */
[----:B-1----:R-:W2:Y:S01]  /*cb560*/  LDL R12, [R1+0x138] ;  /* 0x00013800010c7983 */ /* 0x002ea20000100800 */
[----:B------:R-:W-:-:S04]  /*cb570*/  @P6 FMUL R10, R10, 0.25 ;  /* 0x3e8000000a0a6820 */ /* 0x000fc80000400000 */
[----:B------:R-:W-:Y:S01]  /*cb580*/  @!P4 FMUL R10, R10, 16777216 ;  /* 0x4b8000000a0ac820 */ /* 0x000fe20000400000 */
[----:B--2---:R1:W-:Y:S04]  /*cb590*/  STL [R1+0x3c18], R12 ;  /* 0x003c180c01007387 */ /* 0x0043e80000100800 */
[----:B-1----:R-:W2:Y:S04]  /*cb5a0*/  LDL R12, [R1+0x13c] ;  /* 0x00013c00010c7983 */ /* 0x002ea80000100800 */
[----:B------:R-:W-:Y:S04]  /*cb5b0*/  STL [R1+0x50], R10 ;  /* 0x0000500a01007387 */ /* 0x000fe80000100800 */
[----:B--2---:R1:W-:Y:S04]  /*cb5c0*/  STL [R1+0x3c1c], R12 ;  /* 0x003c1c0c01007387 */ /* 0x0043e80000100800 */
[----:B-1----:R-:W2:Y:S04]  /*cb5d0*/  LDL R12, [R1+0x140] ;  /* 0x00014000010c7983 */ /* 0x002ea80000100800 */
[----:B--2---:R1:W-:Y:S04]  /*cb5e0*/  STL [R1+0x3c20], R12 ;  /* 0x003c200c01007387 */ /* 0x0043e80000100800 */
[----:B-1----:R-:W2:Y:S01]  /*cb5f0*/  LDL R12, [R1+0x144] ;  /* 0x00014400010c7983 */ /* 0x002ea20000100800 */
[----:B------:R-:W-:-:S03]  /*cb600*/  FSETP.GT.AND P6, PT, |R11|, 8.50705917302346158658e+37, PT ;  /* 0x7e8000000b00780b */ /* 0x000fc60003fc4200 */
[----:B--2---:R1:W-:Y:S04]  /*cb610*/  STL [R1+0x3c24], R12 ;  /* 0x003c240c01007387 */ /* 0x0043e80000100800 */
[----:B-1----:R-:W2:Y:S04]  /*cb620*/  LDL R12, [R1+0x148] ;  /* 0x00014800010c7983 */ /* 0x002ea80000100800 */
        /* <DEDUP_REMOVED lines=26> */
[----:B------:R-:W3:Y:S01]  /*cb7d0*/  LDL.LU R10, [R1+0x4c] ;  /* 0x00004c00010a7983 */ /* 0x000ee20000300800 */
        /* <DEDUP_REMOVED lines=12> */
[----:B---3--:R-:W-:Y:S02]  /*cb8a0*/  @P6 FMUL R22, R22, 0.25 ;  /* 0x3e80000016166820 */ /* 0x008fe40000400000 */
[----:B--2---:R-:W-:-:S05]  /*cb8b0*/  @P6 FMUL R12, R12, 0.25 ;  /* 0x3e8000000c0c6820 */ /* 0x004fca0000400000 */
[----:B------:R1:W-:Y:S04]  /*cb8c0*/  @P6 STL [R1+0x138], R12 ;  /* 0x0001380c01006387 */ /* 0x0003e80000100800 */
[----:B-1----:R-:W2:Y:S04]  /*cb8d0*/  LDL.LU R12, [R1+0x3c14] ;  /* 0x003c1400010c7983 */ /* 0x002ea80000300800 */
[----:B------:R1:W-:Y:S04]  /*cb8e0*/  STL [R1+0x3c00], R22 ;  /* 0x003c001601007387 */ /* 0x0003e80000100800 */
[----:B-1----:R-:W3:Y:S04]  /*cb8f0*/  LDL R22, [R1+0x138] ;  /* 0x0001380001167983 */ /* 0x002ee80000100800 */
[----:B---3--:R1:W-:Y:S04]  /*cb900*/  STL [R1+0x3c04], R22 ;  /* 0x003c041601007387 */ /* 0x0083e80000100800 */
[----:B-1----:R-:W3:Y:S04]  /*cb910*/  LDL R22, [R1+0x13c] ;  /* 0x00013c0001167983 */ /* 0x002ee80000100800 */
[----:B---3--:R1:W-:Y:S04]  /*cb920*/  STL [R1+0x3c08], R22 ;  /* 0x003c081601007387 */ /* 0x0083e80000100800 */
[----:B-1----:R-:W3:Y:S04]  /*cb930*/  LDL R22, [R1+0x140] ;  /* 0x0001400001167983 */ /* 0x002ee80000100800 */
[----:B---3--:R1:W-:Y:S04]  /*cb940*/  STL [R1+0x3c0c], R22 ;  /* 0x003c0c1601007387 */ /* 0x0083e80000100800 */
[----:B-1----:R-:W3:Y:S01]  /*cb950*/  LDL R22, [R1+0x144] ;  /* 0x0001440001167983 */ /* 0x002ee20000100800 */
[----:B------:R-:W-:-:S03]  /*cb960*/  FSETP.GEU.AND P4, PT, |R11|, 1.175494350822287508e-38, PT ;  /* 0x008000000b00780b */ /* 0x000fc60003f8e200 */
[----:B---3--:R1:W-:Y:S04]  /*cb970*/  STL [R1+0x3c10], R22 ;  /* 0x003c101601007387 */ /* 0x0083e80000100800 */
[----:B-1----:R-:W3:Y:S06]  /*cb980*/  LDL R22, [R1+0x148] ;  /* 0x0001480001167983 */ /* 0x002eec0000100800 */
[----:B---3--:R-:W-:-:S05]  /*cb990*/  @!P4 FMUL R22, R22, 16777216 ;  /* 0x4b8000001616c820 */ /* 0x008fca0000400000 */
[----:B------:R1:W-:Y:S04]  /*cb9a0*/  @!P4 STL [R1+0x148], R22 ;  /* 0x000148160100c387 */ /* 0x0003e80000100800 */
[----:B-1----:R-:W3:Y:S02]  /*cb9b0*/  LDL.LU R22, [R1+0x3c10] ;  /* 0x003c100001167983 */ /* 0x002ee40000300800 */
        /* <DEDUP_REMOVED lines=11> */
[----:B-1----:R-:W3:Y:S01]  /*cba70*/  LDL.LU R22, [R1+0x3c00] ;  /* 0x003c000001167983 */ /* 0x002ee20000300800 */
[----:B----4-:R-:W-:Y:S02]  /*cba80*/  @P6 FMUL R27, R27, 0.25 ;  /* 0x3e8000001b1b6820 */ /* 0x010fe40000400000 */
[----:B------:R-:W-:Y:S02]  /*cba90*/  @P6 FMUL R24, R24, 0.25 ;  /* 0x3e80000018186820 */ /* 0x000fe40000400000 */
[----:B------:R-:W-:Y:S02]  /*cbaa0*/  @P6 FMUL R29, R29, 0.25 ;  /* 0x3e8000001d1d6820 */ /* 0x000fe40000400000 */
[----:B------:R-:W-:-:S02]  /*cbab0*/  @P6 FMUL R26, R26, 0.25 ;  /* 0x3e8000001a1a6820 */ /* 0x000fc40000400000 */
[----:B------:R-:W-:Y:S02]  /*cbac0*/  @P6 FMUL R25, R25, 0.25 ;  /* 0x3e80000019196820 */ /* 0x000fe40000400000 */
[----:B------:R-:W-:Y:S02]  /*cbad0*/  @!P4 FMUL R27, R27, 16777216 ;  /* 0x4b8000001b1bc820 */ /* 0x000fe40000400000 */
[----:B------:R-:W-:Y:S02]  /*cbae0*/  @P6 FMUL R20, R20, 0.25 ;  /* 0x3e80000014146820 */ /* 0x000fe40000400000 */
[----:B------:R-:W-:Y:S02]  /*cbaf0*/  @!P4 FMUL R24, R24, 16777216 ;  /* 0x4b8000001818c820 */ /* 0x000fe40000400000 */
[----:B------:R-:W-:Y:S02]  /*cbb00*/  @P6 FMUL R0, R0, 0.25 ;  /* 0x3e80000000006820 */ /* 0x000fe40000400000 */
[----:B------:R-:W-:-:S02]  /*cbb10*/  @!P4 FMUL R29, R29, 16777216 ;  /* 0x4b8000001d1dc820 */ /* 0x000fc40000400000 */
        /* <DEDUP_REMOVED lines=38> */
[----:B------:R-:W-:Y:S02]  /*cbd80*/  @!P4 FMUL R7, R7, 16777216 ;  /* 0x4b8000000707c820 */ /* 0x000fe40000400000 */
[----:B------:R-:W-:Y:S02]  /*cbd90*/  @!P4 FMUL R11, R11, 16777216 ;  /* 0x4b8000000b0bc820 */ /* 0x000fe40000400000 */
[----:B------:R-:W-:Y:S02]  /*cbda0*/  @!P4 FMUL R3, R3, 16777216 ;  /* 0x4b8000000303c820 */ /* 0x000fe40000400000 */
[----:B------:R-:W-:-:S02]  /*cbdb0*/  @!P4 FMUL R2, R2, 16777216 ;  /* 0x4b8000000202c820 */ /* 0x000fc40000400000 */
[----:B---3--:R-:W-:-:S05]  /*cbdc0*/  @!P4 FMUL R22, R22, 16777216 ;  /* 0x4b8000001616c820 */ /* 0x008fca0000400000 */
        /* <DEDUP_REMOVED lines=12> */
[----:B------:R1:W-:Y:S01]  /*cbe90*/  STL [R1+0x104], R13 ;  /* 0x0001040d01007387 */ /* 0x0003e20000100800 */
        /* <DEDUP_REMOVED lines=14> */
[----:B-1----:R-:W3:Y:S02]  /*cbf80*/  LDL R13, [R1+0x1bc] ;  /* 0x0001bc00010d7983 */ /* 0x002ee40000100800 */
[----:B------:R-:W-:-:S04]  /*cbf90*/  @P6 FMUL R10, R10, 0.25 ;  /* 0x3e8000000a0a6820 */ /* 0x000fc80000400000 */
[----:B------:R-:W-:Y:S01]  /*cbfa0*/  @!P4 FMUL R10, R10, 16777216 ;  /* 0x4b8000000a0ac820 */ /* 0x000fe20000400000 */
[----:B---3--:R1:W-:Y:S04]  /*cbfb0*/  STL [R1+0x3bf0], R13 ;  /* 0x003bf00d01007387 */ /* 0x0083e80000100800 */
[----:B-1----:R-:W3:Y:S01]  /*cbfc0*/  LDL R13, [R1+0x1c0] ;  /* 0x0001c000010d7983 */ /* 0x002ee20000100800 */
[----:B------:R-:W-:Y:S03]  /*cbfd0*/  STL [R1+0x4c], R10 ;  /* 0x00004c0a01007387 */ /* 0x000fe60000100800 */
[----:B---3--:R1:W-:Y:S04]  /*cbfe0*/  STL [R1+0x3bf4], R13 ;  /* 0x003bf40d01007387 */ /* 0x0083e80000100800 */
[----:B-1----:R-:W3:Y:S04]  /*cbff0*/  LDL R13, [R1+0x1c4] ;  /* 0x0001c400010d7983 */ /* 0x002ee80000100800 */
[----:B---3--:R1:W-:Y:S04]  /*cc000*/  STL [R1+0x3bf8], R13 ;  /* 0x003bf80d01007387 */ /* 0x0083e80000100800 */
[----:B-1----:R-:W3:Y:S01]  /*cc010*/  LDL R13, [R1+0x1c8] ;  /* 0x0001c800010d7983 */ /* 0x002ee20000100800 */
[----:B--2---:R-:W-:-:S03]  /*cc020*/  FSETP.GT.AND P6, PT, |R12|, 8.50705917302346158658e+37, PT ;  /* 0x7e8000000c00780b */ /* 0x004fc60003fc4200 */
[----:B---3--:R1:W-:Y:S04]  /*cc030*/  STL [R1+0x3bfc], R13 ;  /* 0x003bfc0d01007387 */ /* 0x0083e80000100800 */
[----:B-1----:R-:W2:Y:S01]  /*cc040*/  LDL R13, [R1+0x1cc] ;  /* 0x0001cc00010d7983 */ /* 0x002ea20000100800 */
        /* <DEDUP_REMOVED lines=26> */
[----:B------:R-:W3:Y:S02]  /*cc1f0*/  LDL.LU R10, [R1+0x150] ;  /* 0x00015000010a7983 */ /* 0x000ee40000300800 */
        /* <DEDUP_REMOVED lines=15> */
[----:B-1----:R-:W2:Y:S01]  /*cc2f0*/  LDL.LU R13, [R1+0x3bec] ;  /* 0x003bec00010d7983 */ /* 0x002ea20000300800 */
[----:B------:R1:W-:Y:S03]  /*cc300*/  STL [R1+0x3bd8], R11 ;  /* 0x003bd80b01007387 */ /* 0x0003e60000100800 */
        /* <DEDUP_REMOVED lines=91> */
[----:B------:R1:W-:Y:S02]  /*cc8c0*/  STL [R1+0x184], R14 ;  /* 0x0001840e01007387 */ /* 0x0003e40000100800 */
        /* <DEDUP_REMOVED lines=325> */
[----:B------:R1:W-:Y:S01]  /*cdd20*/  STL [R1+0x44], R16 ;  /* 0x0000441001007387 */ /* 0x0003e20000100800 */
        /* <DEDUP_REMOVED lines=496> */
[----:B------:R-:W-:Y:S01]  /*cfc30*/  STL [R1+0x420], R2 ;  /* 0x0004200201007387 */ /* 0x000fe20000100800 */
[----:B-1----:R-:W3:Y:S01]  /*cfc40*/  LDL R8, [R1+0x440] ;  /* 0x0004400001087983 */ /* 0x002ee20000100800 */
        /* <DEDUP_REMOVED lines=943> */
[----:B------:R-:W-:Y:S02]  /*d3740*/  @!P4 FMUL R2, R2, 16777216 ;  /* 0x4b8000000202c820 */ /* 0x000fe40000400000 */
[----:B------:R-:W-:Y:S02]  /*d3750*/  @!P4 FMUL R10, R10, 16777216 ;  /* 0x4b8000000a0ac820 */ /* 0x000fe40000400000 */
        /* <DEDUP_REMOVED lines=28> */
[----:B------:R1:W-:Y:S02]  /*d3920*/  STL [R1+0x73c], R10 ;  /* 0x00073c0a01007387 */ /* 0x0003e40000100800 */
[----:B-1----:R-:W3:Y:S04]  /*d3930*/  LDL R10, [R1+0x75c] ;  /* 0x00075c00010a7983 */ /* 0x002ee80000100800 */
[----:B---3--:R1:W-:Y:S04]  /*d3940*/  STL [R1+0x3a10], R10 ;  /* 0x003a100a01007387 */ /* 0x0083e80000100800 */
[----:B-1----:R-:W3:Y:S04]  /*d3950*/  LDL R10, [R1+0x758] ;  /* 0x00075800010a7983 */ /* 0x002ee80000100800 */
        /* <DEDUP_REMOVED lines=156> */
[----:B-1----:R-:W3:Y:S02]  /*d4320*/  LDL.LU R11, [R1+0x79c] ;  /* 0x00079c00010b7983 */ /* 0x002ee40000300800 */
        /* <DEDUP_REMOVED lines=52> */
[----:B------:R1:W-:Y:S04]  /*d4670*/  STL [R1+0x39d8], R11 ;  /* 0x0039d80b01007387 */ /* 0x0003e80000100800 */
[----:B-1----:R-:W2:Y:S04]  /*d4680*/  LDL R11, [R1+0x794] ;  /* 0x00079400010b7983 */ /* 0x002ea80000100800 */
[----:B--2---:R1:W-:Y:S04]  /*d4690*/  STL [R1+0x39dc], R11 ;  /* 0x0039dc0b01007387 */ /* 0x0043e80000100800 */
[----:B-1----:R-:W2:Y:S04]  /*d46a0*/  LDL R11, [R1+0x78c] ;  /* 0x00078c00010b7983 */ /* 0x002ea80000100800 */
[----:B--2---:R1:W-:Y:S04]  /*d46b0*/  STL [R1+0x39e0], R11 ;  /* 0x0039e00b01007387 */ /* 0x0043e80000100800 */
[----:B-1----:R-:W2:Y:S01]  /*d46c0*/  LDL R11, [R1+0x77c] ;  /* 0x00077c00010b7983 */ /* 0x002ea20000100800 */
[----:B------:R-:W-:-:S03]  /*d46d0*/  FSETP.GEU.AND P4, PT, |R10|, 1.175494350822287508e-38, PT ;  /* 0x008000000a00780b */ /* 0x000fc60003f8e200 */
[----:B--2---:R1:W-:Y:S04]  /*d46e0*/  STL [R1+0x39e4], R11 ;  /* 0x0039e40b01007387 */ /* 0x0043e80000100800 */
[----:B-1----:R-:W2:Y:S06]  /*d46f0*/  LDL R11, [R1+0x778] ;  /* 0x00077800010b7983 */ /* 0x002eac0000100800 */
[----:B--2---:R-:W-:-:S05]  /*d4700*/  @!P4 FMUL R11, R11, 16777216 ;  /* 0x4b8000000b0bc820 */ /* 0x004fca0000400000 */
[----:B------:R1:W-:Y:S04]  /*d4710*/  @!P4 STL [R1+0x778], R11 ;  /* 0x0007780b0100c387 */ /* 0x0003e80000100800 */
[----:B-1----:R-:W2:Y:S02]  /*d4720*/  LDL.LU R11, [R1+0x39e4] ;  /* 0x0039e400010b7983 */ /* 0x002ea40000300800 */
        /* <DEDUP_REMOVED lines=8> */
[----:B-1----:R-:W2:Y:S01]  /*d47b0*/  LDL.LU R11, [R1+0x39d8] ;  /* 0x0039d800010b7983 */ /* 0x002ea20000300800 */
[----:B---3--:R-:W-:Y:S02]  /*d47c0*/  @P6 FMUL R22, R22, 0.25 ;  /* 0x3e80000016166820 */ /* 0x008fe40000400000 */
[----:B----4-:R-:W-:Y:S02]  /*d47d0*/  @P6 FMUL R27, R27, 0.25 ;  /* 0x3e8000001b1b6820 */ /* 0x010fe40000400000 */
        /* <DEDUP_REMOVED lines=14> */
[----:B------:R-:W-:Y:S02]  /*d48c0*/  @!P4 FMUL R19, R19, 16777216 ;  /* 0x4b8000001313c820 */ /* 0x000fe40000400000 */
[----:B------:R-:W-:Y:S02]  /*d48d0*/  @!P4 FMUL R21, R21, 16777216 ;  /* 0x4b8000001515c820 */ /* 0x000fe40000400000 */
[----:B--2---:R-:W-:-:S05]  /*d48e0*/  @!P4 FMUL R11, R11, 16777216 ;  /* 0x4b8000000b0bc820 */ /* 0x004fca0000400000 */
[----:B------:R1:W-:Y:S04]  /*d48f0*/  STL [R1+0x79c], R11 ;  /* 0x00079c0b01007387 */ /* 0x0003e80000100800 */
[----:B-1----:R-:W2:Y:S01]  /*d4900*/  LDL.LU R11, [R1+0x39d4] ;  /* 0x0039d400010b7983 */ /* 0x002ea20000300800 */
[----:B------:R1:W-:Y:S03]  /*d4910*/  STL [R1+0x7f4], R22 ;  /* 0x0007f41601007387 */ /* 0x0003e60000100800 */
[----:B-1----:R-:W3:Y:S01]  /*d4920*/  LDL.LU R22, [R1+0x39d0] ;  /* 0x0039d00001167983 */ /* 0x002ee20000300800 */
[----:B------:R1:W-:Y:S03]  /*d4930*/  STL [R1+0x7fc], R27 ;  /* 0x0007fc1b01007387 */ /* 0x0003e60000100800 */
[----:B-1----:R-:W4:Y:S01]  /*d4940*/  LDL.LU R27, [R1+0x39cc] ;  /* 0x0039cc00011b7983 */ /* 0x002f220000300800 */
[----:B------:R1:W-:Y:S03]  /*d4950*/  STL [R1+0x800], R24 ;  /* 0x0008001801007387 */ /* 0x0003e60000100800 */
[----:B-1----:R-:W2:Y:S01]  /*d4960*/  LDL.LU R24, [R1+0x39c8] ;  /* 0x0039c80001187983 */ /* 0x002ea20000300800 */
[----:B------:R1:W-:Y:S03]  /*d4970*/  STL [R1+0x808], R29 ;  /* 0x0008081d01007387 */ /* 0x0003e60000100800 */
[----:B-1----:R-:W3:Y:S01]  /*d4980*/  LDL.LU R29, [R1+0x39c4] ;  /* 0x0039c400011d7983 */ /* 0x002ee20000300800 */
[----:B------:R1:W-:Y:S03]  /*d4990*/  STL [R1+0x80c], R26 ;  /* 0x00080c1a01007387 */ /* 0x0003e60000100800 */
[----:B-1----:R-:W3:Y:S01]  /*d49a0*/  LDL.LU R26, [R1+0x39c0] ;  /* 0x0039c000011a7983 */ /* 0x002ee20000300800 */
[----:B------:R1:W-:Y:S03]  /*d49b0*/  STL [R1+0x818], R25 ;  /* 0x0008181901007387 */ /* 0x0003e60000100800 */
[----:B-1----:R-:W3:Y:S01]  /*d49c0*/  LDL.LU R25, [R1+0x39bc] ;  /* 0x0039bc0001197983 */ /* 0x002ee20000300800 */
[----:B------:R1:W-:Y:S03]  /*d49d0*/  STL [R1+0x81c], R20 ;  /* 0x00081c1401007387 */ /* 0x0003e60000100800 */
[----:B-1----:R-:W3:Y:S01]  /*d49e0*/  LDL.LU R20, [R1+0x39b8] ;  /* 0x0039b80001147983 */ /* 0x002ee20000300800 */
[----:B------:R1:W-:Y:S03]  /*d49f0*/  STL [R1+0x824], R19 ;  /* 0x0008241301007387 */ /* 0x0003e60000100800 */
[----:B-1----:R0:W3:Y:S01]  /*d4a00*/  LDL.LU R19, [R1+0x39b4] ;  /* 0x0039b40001137983 */ /* 0x0020e20000300800 */
[----:B------:R1:W-:Y:S03]  /*d4a10*/  STL [R1+0x828], R21 ;  /* 0x0008281501007387 */ /* 0x0003e60000100800 */
[----:B-1----:R-:W3:Y:S01]  /*d4a20*/  LDL.LU R21, [R1+0x39b0] ;  /* 0x0039b00001157983 */ /* 0x002ee20000300800 */
[----:B------:R-:W-:-:S02]  /*d4a30*/  @P6 FMUL R2, R2, 0.25 ;  /* 0x3e80000002026820 */ /* 0x000fc40000400000 */
[----:B------:R-:W-:Y:S02]  /*d4a40*/  @P6 FMUL R3, R3, 0.25 ;  /* 0x3e80000003036820 */ /* 0x000fe40000400000 */
[----:B------:R-:W-:Y:S02]  /*d4a50*/  @P6 FMUL R28, R28, 0.25 ;  /* 0x3e8000001c1c6820 */ /* 0x000fe40000400000 */
[----:B------:R-:W-:Y:S02]  /*d4a60*/  @P6 FMUL R7, R7, 0.25 ;  /* 0x3e80000007076820 */ /* 0x000fe40000400000 */
[----:B------:R-:W-:Y:S02]  /*d4a70*/  @!P4 FMUL R2, R2, 16777216 ;  /* 0x4b8000000202c820 */ /* 0x000fe40000400000 */
[----:B------:R-:W-:Y:S02]  /*d4a80*/  @P6 FMUL R6, R6, 0.25 ;  /* 0x3e80000006066820 */ /* 0x000fe40000400000 */
[----:B------:R-:W-:-:S02]  /*d4a90*/  @!P4 FMUL R3, R3, 16777216 ;  /* 0x4b8000000303c820 */ /* 0x000fc40000400000 */
[----:B------:R-:W-:Y:S02]  /*d4aa0*/  @P6 FMUL R5, R5, 0.25 ;  /* 0x3e80000005056820 */ /* 0x000fe40000400000 */
[----:B------:R-:W-:Y:S02]  /*d4ab0*/  @P6 FMUL R4, R4, 0.25 ;  /* 0x3e80000004046820 */ /* 0x000fe40000400000 */
[----:B------:R-:W-:Y:S02]  /*d4ac0*/  @!P4 FMUL R28, R28, 16777216 ;  /* 0x4b8000001c1cc820 */ /* 0x000fe40000400000 */
[----:B------:R-:W-:Y:S01]  /*d4ad0*/  @P6 FMUL R9, R9, 0.25 ;  /* 0x3e80000009096820 */ /* 0x000fe20000400000 */
[----:B------:R1:W-:Y:S01]  /*d4ae0*/  STL [R1+0x830], R2 ;  /* 0x0008300201007387 */ /* 0x0003e20000100800 */
[----:B------:R-:W-:Y:S02]  /*d4af0*/  @!P4 FMUL R7, R7, 16777216 ;  /* 0x4b8000000707c820 */ /* 0x000fe40000400000 */
[----:B------:R-:W-:-:S02]  /*d4b00*/  @P6 FMUL R8, R8, 0.25 ;  /* 0x3e80000008086820 */ /* 0x000fc40000400000 */
[----:B------:R-:W-:Y:S02]  /*d4b10*/  @!P4 FMUL R6, R6, 16777216 ;  /* 0x4b8000000606c820 */ /* 0x000fe40000400000 */
[----:B------:R-:W-:Y:S02]  /*d4b20*/  @P6 FMUL R18, R18, 0.25 ;  /* 0x3e80000012126820 */ /* 0x000fe40000400000 */
[----:B------:R-:W-:Y:S02]  /*d4b30*/  @P6 FMUL R17, R17, 0.25 ;  /* 0x3e80000011116820 */ /* 0x000fe40000400000 */
[----:B------:R-:W-:Y:S02]  /*d4b40*/  @P6 FMUL R16, R16, 0.25 ;  /* 0x3e80000010106820 */ /* 0x000fe40000400000 */
[----:B------:R-:W-:Y:S02]  /*d4b50*/  @P6 FMUL R15, R15, 0.25 ;  /* 0x3e8000000f0f6820 */ /* 0x000fe40000400000 */
[----:B------:R-:W-:-:S02]  /*d4b60*/  @P6 FMUL R14, R14, 0.25 ;  /* 0x3e8000000e0e6820 */ /* 0x000fc40000400000 */
[----:B------:R-:W-:Y:S01]  /*d4b70*/  @P6 FMUL R13, R13, 0.25 ;  /* 0x3e8000000d0d6820 */ /* 0x000fe20000400000 */
[----:B-1----:R-:W3:Y:S01]  /*d4b80*/  LDL.LU R2, [R1+0x39ac] ;  /* 0x0039ac0001027983 */ /* 0x002ee20000300800 */
[----:B------:R-:W-:Y:S02]  /*d4b90*/  @P6 FMUL R0, R0, 0.25 ;  /* 0x3e80000000006820 */ /* 0x000fe40000400000 */
[----:B------:R-:W-:Y:S02]  /*d4ba0*/  @P6 FMUL R12, R12, 0.25 ;  /* 0x3e8000000c0c6820 */ /* 0x000fe40000400000 */
[----:B------:R-:W-:Y:S02]  /*d4bb0*/  @P6 FMUL R10, R10, 0.25 ;  /* 0x3e8000000a0a6820 */ /* 0x000fe40000400000 */
[----:B------:R-:W-:Y:S01]  /*d4bc0*/  @P6 FMUL R23, R23, 0.25 ;  /* 0x3e80000017176820 */ /* 0x000fe20000400000 */
[----:B------:R1:W-:Y:S01]  /*d4bd0*/  STL [R1+0x834], R3 ;  /* 0x0008340301007387 */ /* 0x0003e20000100800 */
[----:B------:R-:W-:-:S02]  /*d4be0*/  @!P4 FMUL R5, R5, 16777216 ;  /* 0x4b8000000505c820 */ /* 0x000fc40000400000 */
[----:B------:R-:W-:Y:S02]  /*d4bf0*/  @!P4 FMUL R4, R4, 16777216 ;  /* 0x4b8000000404c820 */ /* 0x000fe40000400000 */
[----:B------:R-:W-:Y:S02]  /*d4c00*/  @!P4 FMUL R9, R9, 16777216 ;  /* 0x4b8000000909c820 */ /* 0x000fe40000400000 */
[----:B------:R-:W-:Y:S02]  /*d4c10*/  @!P4 FMUL R8, R8, 16777216 ;  /* 0x4b8000000808c820 */ /* 0x000fe40000400000 */
[----:B------:R-:W-:Y:S02]  /*d4c20*/  @!P4 FMUL R18, R18, 16777216 ;  /* 0x4b8000001212c820 */ /* 0x000fe40000400000 */
[----:B------:R-:W-:Y:S01]  /*d4c30*/  @!P4 FMUL R17, R17, 16777216 ;  /* 0x4b8000001111c820 */ /* 0x000fe20000400000 */
[----:B-1----:R-:W3:Y:S01]  /*d4c40*/  LDL.LU R3, [R1+0x39a8] ;  /* 0x0039a80001037983 */ /* 0x002ee20000300800 */
[----:B------:R1:W-:Y:S02]  /*d4c50*/  STL [R1+0x840], R28 ;  /* 0x0008401c01007387 */ /* 0x0003e40000100800 */
[----:B------:R-:W-:Y:S02]  /*d4c60*/  STL [R1+0x844], R7 ;  /* 0x0008440701007387 */ /* 0x000fe40000100800 */
[----:B------:R-:W-:Y:S01]  /*d4c70*/  STL [R1+0x850], R6 ;  /* 0x0008500601007387 */ /* 0x000fe20000100800 */
[----:B------:R-:W-:Y:S01]  /*d4c80*/  STL [R1+0x854], R5 ;  /* 0x0008540501007387 */ /* 0x000fe20000100800 */
[----:B------:R0:W-:Y:S02]  /*d4c90*/  STL [R1+0x860], R4 ;  /* 0x0008600401007387 */ /* 0x0001e40000100800 */
[----:B------:R-:W-:-:S02]  /*d4ca0*/  @!P4 FMUL R16, R16, 16777216 ;  /* 0x4b8000001010c820 */ /* 0x000fc40000400000 */
[----:B------:R-:W-:Y:S02]  /*d4cb0*/  STL [R1+0x864], R9 ;  /* 0x0008640901007387 */ /* 0x000fe40000100800 */
[----:B------:R-:W-:Y:S01]  /*d4cc0*/  @!P4 FMUL R15, R15, 16777216 ;  /* 0x4b8000000f0fc820 */ /* 0x000fe20000400000 */
[----:B------:R-:W-:Y:S01]  /*d4cd0*/  STL [R1+0x870], R8 ;  /* 0x0008700801007387 */ /* 0x000fe20000100800 */
[----:B------:R-:W-:Y:S02]  /*d4ce0*/  @!P4 FMUL R0, R0, 16777216 ;  /* 0x4b8000000000c820 */ /* 0x000fe40000400000 */
[----:B------:R-:W-:Y:S02]  /*d4cf0*/  STL [R1+0x874], R18 ;  /* 0x0008741201007387 */ /* 0x000fe40000100800 */
[----:B------:R-:W-:Y:S02]  /*d4d00*/  STL [R1+0x880], R17 ;  /* 0x0008801101007387 */ /* 0x000fe40000100800 */
[----:B------:R-:W-:Y:S01]  /*d4d10*/  @!P4 FMUL R14, R14, 16777216 ;  /* 0x4b8000000e0ec820 */ /* 0x000fe20000400000 */
[----:B------:R-:W-:Y:S01]  /*d4d20*/  STL [R1+0x884], R16 ;  /* 0x0008841001007387 */ /* 0x000fe20000100800 */
[----:B------:R-:W-:-:S02]  /*d4d30*/  @!P4 FMUL R13, R13, 16777216 ;  /* 0x4b8000000d0dc820 */ /* 0x000fc40000400000 */
[----:B------:R-:W-:Y:S02]  /*d4d40*/  STL [R1+0x888], R15 ;  /* 0x0008880f01007387 */ /* 0x000fe40000100800 */
[----:B------:R-:W-:Y:S02]  /*d4d50*/  STL [R1+0x89c], R0 ;  /* 0x00089c0001007387 */ /* 0x000fe40000100800 */
[----:B------:R-:W-:Y:S02]  /*d4d60*/  @!P4 FMUL R10, R10, 16777216 ;  /* 0x4b8000000a0ac820 */ /* 0x000fe40000400000 */
[----:B------:R-:W-:Y:S01]  /*d4d70*/  @!P4 FMUL R12, R12, 16777216 ;  /* 0x4b8000000c0cc820 */ /* 0x000fe20000400000 */
[----:B-1----:R-:W-:Y:S01]  /*d4d80*/  MOV R28, c[0x0][0x1c8] ;  /* 0x00007200001c7a02 */ /* 0x002fe20000000f00 */
[----:B------:R-:W-:Y:S01]  /*d4d90*/  STL [R1+0x88c], R14 ;  /* 0x00088c0e01007387 */ /* 0x000fe20000100800 */
[----:B------:R-:W-:Y:S02]  /*d4da0*/  STL [R1+0x894], R13 ;  /* 0x0008940d01007387 */ /* 0x000fe40000100800 */
[----:B------:R-:W-:Y:S02]  /*d4db0*/  STL [R1+0x37e8], R10 ;  /* 0x0037e80a01007387 */ /* 0x000fe40000100800 */
[----:B------:R-:W-:Y:S01]  /*d4dc0*/  @!P4 FMUL R23, R23, 16777216 ;  /* 0x4b8000001717c820 */ /* 0x000fe20000400000 */
[----:B------:R4:W-:Y:S01]  /*d4dd0*/  STL [R1+0x890], R12 ;  /* 0x0008900c01007387 */ /* 0x0009e20000100800 */
[----:B0-----:R-:W-:-:S02]  /*d4de0*/  IMAD R4, R28, 0x232, RZ ;  /* 0x000002321c047824 */ /* 0x001fc400078e02ff */
[C---:B------:R-:W-:Y:S01]  /*d4df0*/  IMAD R5, R28.reuse, 0x2a8, RZ ;  /* 0x000002a81c057824 */ /* 0x040fe200078e02ff */
[----:B------:R-:W-:Y:S01]  /*d4e00*/  STL [R1+0x898], R23 ;  /* 0x0008981701007387 */ /* 0x000fe20000100800 */
[----:B----4-:R-:W-:Y:S01]  /*d4e10*/  MOV R12, R27 ;  /* 0x0000001b000c7202 */ /* 0x010fe20000000f00 */
[C---:B------:R-:W-:Y:S01]  /*d4e20*/  IMAD R27, R28.reuse, 0x10a, RZ ;  /* 0x0000010a1c1b7824 */ /* 0x040fe200078e02ff */
[----:B--2---:R-:W-:Y:S01]  /*d4e30*/  MOV R14, R24 ;  /* 0x00000018000e7202 */ /* 0x004fe20000000f00 */
[C---:B------:R-:W-:Y:S01]  /*d4e40*/  IMAD R24, R28.reuse, 0x42, RZ ;  /* 0x000000421c187824 */ /* 0x040fe200078e02ff */
[----:B---3--:R-:W-:Y:S01]  /*d4e50*/  MOV R16, R26 ;  /* 0x0000001a00107202 */ /* 0x008fe20000000f00 */
[C---:B------:R-:W-:Y:S01]  /*d4e60*/  IMAD R26, R28.reuse, 0x108, RZ ;  /* 0x000001081c1a7824 */ /* 0x040fe200078e02ff */
[----:B------:R-:W-:Y:S01]  /*d4e70*/  MOV R13, R25 ;  /* 0x00000019000d7202 */ /* 0x000fe20000000f00 */
[----:B------:R-:W-:Y:S01]  /*d4e80*/  IMAD R25, R28, 0x84, RZ ;  /* 0x000000841c197824 */ /* 0x000fe200078e02ff */
[----:B------:R-:W-:-:S13]  /*d4e90*/  ISETP.GE.U32.AND P6, PT, R21, 0x7f800000, PT ;  /* 0x7f8000001500780c */ /* 0x000fda0003fc6070 */
[----:B------:R-:W-:-:S05]  /*d4ea0*/  @P6 MOV R0, 0x7f800000 ;  /* 0x7f80000000006802 */ /* 0x000fca0000000f00 */
[----:B------:R-:W-:-:S05]  /*d4eb0*/  @P6 FFMA.FTZ R19, R21, R0, +INF ;  /* 0x7f80000015136423 */ /* 0x000fca0000010000 */
[----:B------:R-:W-:Y:S01]  /*d4ec0*/  STL [R1+0x13e4], R19 ;  /* 0x0013e41301007387 */ /* 0x000fe20000100800 */
[----:B------:R0:W-:Y:S02]  /*d4ed0*/  STL.64 [R1+0x3998], R24 ;  /* 0x0039981801007387 */ /* 0x0001e40000100a00 */
[----:B------:R1:W-:Y:S02]  /*d4ee0*/  STL.64 [R1+0x39a0], R26 ;  /* 0x0039a01a01007387 */ /* 0x0003e40000100a00 */
[----:B------:R2:W-:Y:S01]  /*d4ef0*/  STL.64 [R1+0x3990], R4 ;  /* 0x0039900401007387 */ /* 0x0005e20000100a00 */
[----:B0-----:R-:W2:Y:S01]  /*d4f00*/  LDL.LU R24, [R1+0x6e4] ;  /* 0x0006e40001187983 */ /* 0x001ea20000300800 */
[C---:B------:R-:W-:Y:S02]  /*d4f10*/  IMAD R25, R28.reuse, 0x202, RZ ;  /* 0x000002021c197824 */ /* 0x040fe400078e02ff */
[C---:B-1----:R-:W-:Y:S02]  /*d4f20*/  IMAD R27, R28.reuse, 0x101, RZ ;  /* 0x000001011c1b7824 */ /* 0x042fe400078e02ff */
[----:B------:R-:W-:-:S02]  /*d4f30*/  IMAD R10, R28, 0x2ba, RZ ;  /* 0x000002ba1c0a7824 */ /* 0x000fc400078e02ff */
[C---:B------:R-:W-:Y:S02]  /*d4f40*/  IMAD R0, R28.reuse, 0x102, RZ ;  /* 0x000001021c007824 */ /* 0x040fe400078e02ff */
[C---:B------:R-:W-:Y:S02]  /*d4f50*/  IMAD R8, R28.reuse, 0x204, RZ ;  /* 0x000002041c087824 */ /* 0x040fe400078e02ff */
[C---:B------:R-:W-:Y:S01]  /*d4f60*/  IMAD R26, R28.reuse, 0x81, RZ ;  /* 0x000000811c1a7824 */ /* 0x040fe200078e02ff */
[----:B------:R0:W-:Y:S01]  /*d4f70*/  STL.64 [R1+0x3968], R10 ;  /* 0x0039680a01007387 */ /* 0x0001e20000100a00 */
[C---:B------:R-:W-:Y:S02]  /*d4f80*/  IMAD R9, R28.reuse, 0x157, RZ ;  /* 0x000001571c097824 */ /* 0x040fe400078e02ff */
[----:B------:R-:W-:Y:S01]  /*d4f90*/  IMAD R19, R28, 0x82, RZ ;  /* 0x000000821c137824 */ /* 0x000fe200078e02ff */
[----:B------:R-:W-:Y:S01]  /*d4fa0*/  FSETP.NEU.AND P4, PT, R20, RZ, PT ;  /* 0x000000ff1400720b */ /* 0x000fe20003f8d000 */
[----:B------:R-:W-:-:S02]  /*d4fb0*/  IMAD R20, R28, 0x104, RZ ;  /* 0x000001041c147824 */ /* 0x000fc400078e02ff */
[----:B------:R-:W-:Y:S01]  /*d4fc0*/  IMAD R23, R28, 0x106, RZ ;  /* 0x000001061c177824 */ /* 0x000fe200078e02ff */
[----:B--2---:R-:W-:Y:S01]  /*d4fd0*/  FSEL R4, R24, -INF , P5 ;  /* 0xff80000018047808 */ /* 0x004fe20002800000 */
[----:B------:R-:W-:-:S04]  /*d4fe0*/  IADD3 R24, P6, R25, R2, RZ ;  /* 0x0000000219187210 */ /* 0x000fc80007fde0ff */
[----:B------:R-:W-:Y:S01]  /*d4ff0*/  LEA.HI.X.SX32 R25, R27, R3, 0x1, P6 ;  /* 0x000000031b197211 */ /* 0x000fe200030f0eff */
[----:B------:R-:W-:Y:S01]  /*d5000*/  STL [R1+0x16f4], R4 ;  /* 0x0016f40401007387 */ /* 0x000fe20000100800 */
[----:B0-----:R-:W-:-:S03]  /*d5010*/  IADD3 R10, P5, R0, R2, RZ ;  /* 0x00000002000a7210 */ /* 0x001fc60007fbe0ff */
[----:B------:R0:W-:Y:S01]  /*d5020*/  STL.64 [R1+0xeb8], R24 ;  /* 0x000eb81801007387 */ /* 0x0001e20000100a00 */
[----:B------:R-:W-:Y:S01]  /*d5030*/  LEA.HI.X.SX32 R11, R26, R3, 0x1, P5 ;  /* 0x000000031a0b7211 */ /* 0x000fe200028f0eff */
[----:B------:R-:W-:Y:S01]  /*d5040*/  IMAD R27, R28, 0x206, RZ ;  /* 0x000002061c1b7824 */ /* 0x000fe200078e02ff */
[----:B0-----:R-:W-:Y:S01]  /*d5050*/  IADD3 R24, P6, R8, R2, RZ ;  /* 0x0000000208187210 */ /* 0x001fe20007fde0ff */
[----:B------:R-:W-:-:S03]  /*d5060*/  IMAD R8, R28, 0x2bc, RZ ;  /* 0x000002bc1c087824 */ /* 0x000fc600078e02ff */
[-C--:B------:R-:W-:Y:S02]  /*d5070*/  LEA.HI.X.SX32 R25, R0, R3.reuse, 0x1, P6 ;  /* 0x0000000300197211 */ /* 0x080fe400030f0eff */
[----:B------:R-:W-:Y:S01]  /*d5080*/  STL.64 [R1+0x3978], R8 ;  /* 0x0039780801007387 */ /* 0x000fe20000100a00 */
[----:B------:R-:W-:Y:S02]  /*d5090*/  STL [R1+0x3980], R9 ;  /* 0x0039800901007387 */ /* 0x000fe40000100800 */
[----:B------:R0:W-:Y:S02]  /*d50a0*/  STL.64 [R1+0xc18], R10 ;  /* 0x000c180a01007387 */ /* 0x0001e40000100a00 */
[----:B------:R1:W-:Y:S01]  /*d50b0*/  STL.64 [R1+0xec0], R24 ;  /* 0x000ec01801007387 */ /* 0x0003e20000100a00 */
[-C--:B0-----:R-:W-:Y:S01]  /*d50c0*/  IADD3 R10, P5, R27, R2.reuse, RZ ;  /* 0x000000021b0a7210 */ /* 0x081fe20007fbe0ff */
[C---:B------:R-:W-:Y:S02]  /*d50d0*/  IMAD R27, R28.reuse, 0x103, RZ ;  /* 0x000001031c1b7824 */ /* 0x040fe400078e02ff */
[C---:B-1----:R-:W-:Y:S01]  /*d50e0*/  IMAD R24, R28.reuse, 0x41, RZ ;  /* 0x000000411c187824 */ /* 0x042fe200078e02ff */
[----:B------:R-:W-:Y:S01]  /*d50f0*/  IADD3 R8, P6, R19, R2, RZ ;  /* 0x0000000213087210 */ /* 0x000fe20007fde0ff */
[----:B------:R-:W-:Y:S01]  /*d5100*/  IMAD R25, R28, 0x208, RZ ;  /* 0x000002081c197824 */ /* 0x000fe200078e02ff */
[----:B------:R-:W-:-:S02]  /*d5110*/  LEA.HI.X.SX32 R11, R27, R3, 0x1, P5 ;  /* 0x000000031b0b7211 */ /* 0x000fc400028f0eff */
[----:B------:R-:W-:-:S03]  /*d5120*/  LEA.HI.X.SX32 R9, R24, R3, 0x1, P6 ;  /* 0x0000000318097211 */ /* 0x000fc600030f0eff */
[----:B------:R0:W-:Y:S02]  /*d5130*/  STL.64 [R1+0xed8], R10 ;  /* 0x000ed80a01007387 */ /* 0x0001e40000100a00 */
[----:B------:R1:W-:Y:S02]  /*d5140*/  STL.64 [R1+0xd28], R8 ;  /* 0x000d280801007387 */ /* 0x0003e40000100a00 */
[----:B------:R-:W-:Y:S01]  /*d5150*/  IMAD R24, R28, 0x105, RZ ;  /* 0x000001051c187824 */ /* 0x000fe200078e02ff */
[-C--:B0-----:R-:W-:Y:S02]  /*d5160*/  IADD3 R10, P5, R20, R2.reuse, RZ ;  /* 0x00000002140a7210 */ /* 0x081fe40007fbe0ff */
[----:B-1----:R-:W-:Y:S01]  /*d5170*/  IADD3 R8, P6, R25, R2, RZ ;  /* 0x0000000219087210 */ /* 0x002fe20007fde0ff */
[----:B------:R-:W-:Y:S01]  /*d5180*/  IMAD R25, R28, 0x20a, RZ ;  /* 0x0000020a1c197824 */ /* 0x000fe200078e02ff */
[-C--:B------:R-:W-:Y:S02]  /*d5190*/  LEA.HI.X.SX32 R11, R19, R3.reuse, 0x1, P5 ;  /* 0x00000003130b7211 */ /* 0x080fe400028f0eff */
[----:B------:R-:W-:-:S02]  /*d51a0*/  LEA.HI.X.SX32 R9, R20, R3, 0x1, P6 ;  /* 0x0000000314097211 */ /* 0x000fc400030f0eff */
[-C--:B------:R-:W-:Y:S01]  /*d51b0*/  IADD3 R26, P5, R25, R2.reuse, RZ ;  /* 0x00000002191a7210 */ /* 0x080fe20007fbe0ff */
[----:B------:R-:W-:Y:S02]  /*d51c0*/  IMAD R25, R28, 0x20c, RZ ;  /* 0x0000020c1c197824 */ /* 0x000fe400078e02ff */
[----:B------:R0:W-:Y:S01]  /*d51d0*/  STL.64 [R1+0xed0], R8 ;  /* 0x000ed00801007387 */ /* 0x0001e20000100a00 */
[----:B------:R1:W-:Y:S01]  /*d51e0*/  STL.64 [R1+0xc10], R10 ;  /* 0x000c100a01007387 */ /* 0x0003e20000100a00 */
[----:B------:R-:W-:Y:S01]  /*d51f0*/  LEA.HI.X.SX32 R27, R24, R3, 0x1, P5 ;  /* 0x00000003181b7211 */ /* 0x000fe200028f0eff */
[----:B------:R-:W-:-:S04]  /*d5200*/  IADD3 R24, P5, R25, R2, RZ ;  /* 0x0000000219187210 */ /* 0x000fc80007fbe0ff */
[CC--:B------:R-:W-:Y:S02]  /*d5210*/  LEA.HI.X.SX32 R25, R23.reuse, R3.reuse, 0x1, P5 ;  /* 0x0000000317197211 */ /* 0x0c0fe400028f0eff */
[----:B0-----:R-:W-:Y:S01]  /*d5220*/  IADD3 R8, P6, R23, R2, RZ ;  /* 0x0000000217087210 */ /* 0x001fe20007fde0ff */
[C---:B-1----:R-:W-:Y:S01]  /*d5230*/  IMAD R11, R28.reuse, 0x83, RZ ;  /* 0x000000831c0b7824 */ /* 0x042fe200078e02ff */
[----:B------:R0:W-:Y:S04]  /*d5240*/  STL.64 [R1+0xec8], R26 ;  /* 0x000ec81a01007387 */ /* 0x0001e80000100a00 */
[----:B------:R-:W-:Y:S01]  /*d5250*/  LEA.HI.X.SX32 R9, R11, R3, 0x1, P6 ;  /* 0x000000030b097211 */ /* 0x000fe200030f0eff */
[----:B0-----:R-:W2:Y:S04]  /*d5260*/  LDL.LU.64 R26, [R1+0x39a0] ;  /* 0x0039a000011a7983 */ /* 0x001ea80000300a00 */
[----:B------:R-:W-:Y:S02]  /*d5270*/  STL.64 [R1+0xc08], R8 ;  /* 0x000c080801007387 */ /* 0x000fe40000100a00 */
[----:B------:R0:W-:Y:S02]  /*d5280*/  STL.64 [R1+0xee0], R24 ;  /* 0x000ee01801007387 */ /* 0x0001e40000100a00 */
[----:B0-----:R-:W3:Y:S01]  /*d5290*/  LDL.LU.64 R24, [R1+0x3998] ;  /* 0x0039980001187983 */ /* 0x001ee20000300a00 */
[----:B------:R-:W-:-:S02]  /*d52a0*/  IMAD R4, R28, 0x20e, RZ ;  /* 0x0000020e1c047824 */ /* 0x000fc400078e02ff */
[----:B------:R-:W-:-:S03]  /*d52b0*/  IMAD R11, R28, 0x107, RZ ;  /* 0x000001071c0b7824 */ /* 0x000fc600078e02ff */
[----:B------:R-:W-:Y:S01]  /*d52c0*/  IADD3 R8, P6, R4, R2, RZ ;  /* 0x0000000204087210 */ /* 0x000fe20007fde0ff */
[C---:B------:R-:W-:Y:S02]  /*d52d0*/  IMAD R18, R28.reuse, 0x152, RZ ;  /* 0x000001521c127824 */ /* 0x040fe400078e02ff */
[C---:B------:R-:W-:Y:S01]  /*d52e0*/  IMAD R19, R28.reuse, 0x2c, RZ ;  /* 0x0000002c1c137824 */ /* 0x040fe200078e02ff */
[----:B------:R-:W-:Y:S01]  /*d52f0*/  LEA.HI.X.SX32 R9, R11, R3, 0x1, P6 ;  /* 0x000000030b097211 */ /* 0x000fe200030f0eff */
[C---:B------:R-:W-:Y:S02]  /*d5300*/  IMAD R10, R28.reuse, 0x21, RZ ;  /* 0x000000211c0a7824 */ /* 0x040fe400078e02ff */
[C---:B------:R-:W-:Y:S02]  /*d5310*/  IMAD R11, R28.reuse, 0x210, RZ ;  /* 0x000002101c0b7824 */ /* 0x040fe400078e02ff */
[C---:B------:R-:W-:Y:S01]  /*d5320*/  IMAD R23, R28.reuse, 0x58, RZ ;  /* 0x000000581c177824 */ /* 0x040fe200078e02ff */
[----:B------:R-:W-:Y:S01]  /*d5330*/  MOV R15, R29 ;  /* 0x0000001d000f7202 */ /* 0x000fe20000000f00 */
[----:B------:R-:W-:-:S02]  /*d5340*/  IMAD R29, R28, 0x86, RZ ;  /* 0x000000861c1d7824 */ /* 0x000fc400078e02ff */
[----:B------:R-:W-:Y:S01]  /*d5350*/  IMAD R6, R28, 0x116, RZ ;  /* 0x000001161c067824 */ /* 0x000fe200078e02ff */
[----:B---3--:R-:W-:-:S05]  /*d5360*/  IADD3 R4, P5, R24, R2, RZ ;  /* 0x0000000218047210 */ /* 0x008fca0007fbe0ff */
[----:B------:R-:W-:Y:S01]  /*d5370*/  STL [R1+0xdb0], R4 ;  /* 0x000db00401007387 */ /* 0x000fe20000100800 */
[----:B------:R-:W-:Y:S02]  /*d5380*/  STL.64 [R1+0xef8], R8 ;  /* 0x000ef80801007387 */ /* 0x000fe40000100a00 */
[----:B------:R0:W-:Y:S02]  /*d5390*/  STL.64 [R1+0x3988], R18 ;  /* 0x0039881201007387 */ /* 0x0001e40000100a00 */
[----:B0-----:R-:W-:Y:S02]  /*d53a0*/  MOV R18, R4 ;  /* 0x0000000400127202 */ /* 0x001fe40000000f00 */
[----:B------:R-:W-:Y:S02]  /*d53b0*/  MOV R19, R5 ;  /* 0x0000000500137202 */ /* 0x000fe40000000f00 */
[----:B------:R-:W3:Y:S01]  /*d53c0*/  LDL.LU.64 R4, [R1+0x3990] ;  /* 0x0039900001047983 */ /* 0x000ee20000300a00 */
[----:B------:R-:W-:-:S02]  /*d53d0*/  IADD3 R8, P6, R25, R2, RZ ;  /* 0x0000000219087210 */ /* 0x000fc40007fde0ff */
[-C--:B------:R-:W-:Y:S02]  /*d53e0*/  LEA.HI.X.SX32 R19, R10, R3.reuse, 0x1, P5 ;  /* 0x000000030a137211 */ /* 0x080fe400028f0eff */
[-C--:B------:R-:W-:Y:S01]  /*d53f0*/  LEA.HI.X.SX32 R9, R24, R3.reuse, 0x1, P6 ;  /* 0x0000000318097211 */ /* 0x080fe200030f0eff */
[----:B--2---:R-:W-:Y:S02]  /*d5400*/  IADD3 R18, P5, R26, R2, RZ ;  /* 0x000000021a127210 */ /* 0x004fe40007fbe0ff */
[----:B------:R0:W-:Y:S02]  /*d5410*/  STL [R1+0xdb4], R19 ;  /* 0x000db41301007387 */ /* 0x0001e40000100800 */
[----:B------:R1:W-:Y:S02]  /*d5420*/  STL.64 [R1+0xd20], R8 ;  /* 0x000d200801007387 */ /* 0x0003e40000100a00 */
[----:B------:R2:W-:Y:S01]  /*d5430*/  STL.64 [R1+0x3970], R22 ;  /* 0x0039701601007387 */ /* 0x0005e20000100a00 */
[----:B0-----:R-:W-:-:S02]  /*d5440*/  LEA.HI.X.SX32 R19, R25, R3, 0x1, P5 ;  /* 0x0000000319137211 */ /* 0x001fc400028f0eff */
[----:B-1----:R-:W-:Y:S01]  /*d5450*/  IADD3 R8, P6, R11, R2, RZ ;  /* 0x000000020b087210 */ /* 0x002fe20007fde0ff */
[----:B------:R-:W-:-:S03]  /*d5460*/  IMAD R11, R28, 0x212, RZ ;  /* 0x000002121c0b7824 */ /* 0x000fc600078e02ff */
[----:B------:R-:W-:Y:S01]  /*d5470*/  LEA.HI.X.SX32 R9, R26, R3, 0x1, P6 ;  /* 0x000000031a097211 */ /* 0x000fe200030f0eff */
[----:B------:R0:W-:Y:S01]  /*d5480*/  STL.64 [R1+0xc00], R18 ;  /* 0x000c001201007387 */ /* 0x0001e20000100a00 */
[-C--:B--2---:R-:W-:Y:S01]  /*d5490*/  IADD3 R22, P5, R11, R2.reuse, RZ ;  /* 0x000000020b167210 */ /* 0x084fe20007fbe0ff */
[C---:B------:R-:W-:Y:S02]  /*d54a0*/  IMAD R10, R28.reuse, 0x85, RZ ;  /* 0x000000851c0a7824 */ /* 0x040fe400078e02ff */
[----:B------:R1:W-:Y:S01]  /*d54b0*/  STL.64 [R1+0xef0], R8 ;  /* 0x000ef00801007387 */ /* 0x0003e20000100a00 */
[C---:B------:R-:W-:Y:S01]  /*d54c0*/  IMAD R11, R28.reuse, 0x216, RZ ;  /* 0x000002161c0b7824 */ /* 0x040fe200078e02ff */
[----:B0-----:R-:W-:Y:S01]  /*d54d0*/  IADD3 R18, P6, R27, R2, RZ ;  /* 0x000000021b127210 */ /* 0x001fe20007fde0ff */
[----:B-1----:R-:W-:-:S03]  /*d54e0*/  IMAD R9, R28, 0x109, RZ ;  /* 0x000001091c097824 */ /* 0x002fc600078e02ff */
[-C--:B------:R-:W-:Y:S01]  /*d54f0*/  LEA.HI.X.SX32 R19, R10, R3.reuse, 0x1, P6 ;  /* 0x000000030a137211 */ /* 0x080fe200030f0eff */
[----:B------:R-:W-:Y:S01]  /*d5500*/  IMAD R8, R28, 0x214, RZ ;  /* 0x000002141c087824 */ /* 0x000fe200078e02ff */
[-C--:B------:R-:W-:Y:S02]  /*d5510*/  LEA.HI.X.SX32 R23, R9, R3.reuse, 0x1, P5 ;  /* 0x0000000309177211 */ /* 0x080fe400028f0eff */
[-C--:B------:R-:W-:Y:S02]  /*d5520*/  IADD3 R10, P6, R11, R2.reuse, RZ ;  /* 0x000000020b0a7210 */ /* 0x080fe40007fde0ff */
[----:B------:R-:W-:Y:S01]  /*d5530*/  IADD3 R8, P5, R8, R2, RZ ;  /* 0x0000000208087210 */ /* 0x000fe20007fbe0ff */
[----:B------:R-:W-:Y:S01]  /*d5540*/  STL.64 [R1+0xee8], R22 ;  /* 0x000ee81601007387 */ /* 0x000fe20000100a00 */
[----:B------:R0:W-:Y:S02]  /*d5550*/  STL.64 [R1+0xbf8], R18 ;  /* 0x000bf81201007387 */ /* 0x0001e40000100a00 */
[----:B------:R-:W-:Y:S01]  /*d5560*/  LEA.HI.X.SX32 R9, R27, R3, 0x1, P5 ;  /* 0x000000031b097211 */ /* 0x000fe200028f0eff */
[----:B0-----:R-:W-:-:S02]  /*d5570*/  IMAD R19, R28, 0x10b, RZ ;  /* 0x0000010b1c137824 */ /* 0x001fc400078e02ff */
[----:B------:R-:W-:-:S03]  /*d5580*/  IMAD R23, R28, 0x10c, RZ ;  /* 0x0000010c1c177824 */ /* 0x000fc600078e02ff */
[----:B------:R-:W-:Y:S01]  /*d5590*/  LEA.HI.X.SX32 R11, R19, R3, 0x1, P6 ;  /* 0x00000003130b7211 */ /* 0x000fe200030f0eff */
[----:B------:R0:W-:Y:S01]  /*d55a0*/  STL.64 [R1+0xf00], R8 ;  /* 0x000f000801007387 */ /* 0x0001e20000100a00 */
[----:B------:R-:W-:-:S03]  /*d55b0*/  IADD3 R18, P6, R23, R2, RZ ;  /* 0x0000000217127210 */ /* 0x000fc60007fde0ff */
[----:B------:R1:W-:Y:S01]  /*d55c0*/  STL.64 [R1+0xf18], R10 ;  /* 0x000f180a01007387 */ /* 0x0003e20000100a00 */
[C---:B------:R-:W-:Y:S02]  /*d55d0*/  LEA.HI.X.SX32 R19, R29.reuse, R3, 0x1, P6 ;  /* 0x000000031d137211 */ /* 0x040fe400030f0eff */
[----:B0-----:R-:W-:Y:S01]  /*d55e0*/  IADD3 R8, P5, R29, R2, RZ ;  /* 0x000000021d087210 */ /* 0x001fe20007fbe0ff */
[C---:B-1----:R-:W-:Y:S02]  /*d55f0*/  IMAD R10, R28.reuse, 0x43, RZ ;  /* 0x000000431c0a7824 */ /* 0x042fe400078e02ff */
[----:B------:R-:W-:-:S03]  /*d5600*/  IMAD R11, R28, 0x218, RZ ;  /* 0x000002181c0b7824 */ /* 0x000fc600078e02ff */
[----:B------:R-:W-:Y:S01]  /*d5610*/  LEA.HI.X.SX32 R9, R10, R3, 0x1, P5 ;  /* 0x000000030a097211 */ /* 0x000fe200028f0eff */
[----:B------:R-:W-:-:S04]  /*d5620*/  IMAD R10, R28, 0x21a, RZ ;  /* 0x0000021a1c0a7824 */ /* 0x000fc800078e02ff */
[----:B------:R0:W-:Y:S01]  /*d5630*/  STL.64 [R1+0xd18], R8 ;  /* 0x000d180801007387 */ /* 0x0001e20000100a00 */
[----:B------:R1:W-:Y:S01]  /*d5640*/  STL.64 [R1+0xbf0], R18 ;  /* 0x000bf01201007387 */ /* 0x0003e20000100a00 */
[-C--:B0-----:R-:W-:Y:S02]  /*d5650*/  IADD3 R8, P5, R11, R2.reuse, RZ ;  /* 0x000000020b087210 */ /* 0x081fe40007fbe0ff */
[----:B-1----:R-:W-:Y:S01]  /*d5660*/  IADD3 R18, P6, R10, R2, RZ ;  /* 0x000000020a127210 */ /* 0x002fe20007fde0ff */
[C---:B------:R-:W-:Y:S02]  /*d5670*/  IMAD R10, R28.reuse, 0x10d, RZ ;  /* 0x0000010d1c0a7824 */ /* 0x040fe400078e02ff */
[----:B------:R-:W-:Y:S01]  /*d5680*/  IMAD R11, R28, 0x10e, RZ ;  /* 0x0000010e1c0b7824 */ /* 0x000fe200078e02ff */
[-C--:B------:R-:W-:Y:S02]  /*d5690*/  LEA.HI.X.SX32 R9, R23, R3.reuse, 0x1, P5 ;  /* 0x0000000317097211 */ /* 0x080fe400028f0eff */
[----:B------:R-:W-:Y:S01]  /*d56a0*/  LEA.HI.X.SX32 R19, R10, R3, 0x1, P6 ;  /* 0x000000030a137211 */ /* 0x000fe200030f0eff */
[----:B------:R-:W-:-:S02]  /*d56b0*/  IMAD R10, R28, 0x87, RZ ;  /* 0x000000871c0a7824 */ /* 0x000fc400078e02ff */
[----:B------:R0:W-:Y:S01]  /*d56c0*/  STL.64 [R1+0xf10], R8 ;  /* 0x000f100801007387 */ /* 0x0001e20000100a00 */
[----:B------:R-:W-:Y:S01]  /*d56d0*/  IADD3 R22, P5, R11, R2, RZ ;  /* 0x000000020b167210 */ /* 0x000fe20007fbe0ff */
[----:B------:R1:W-:Y:S03]  /*d56e0*/  STL.64 [R1+0xf08], R18 ;  /* 0x000f081201007387 */ /* 0x0003e60000100a00 */
[----:B------:R-:W-:Y:S01]  /*d56f0*/  LEA.HI.X.SX32 R23, R10, R3, 0x1, P5 ;  /* 0x000000030a177211 */ /* 0x000fe200028f0eff */
[C---:B0-----:R-:W-:Y:S02]  /*d5700*/  IMAD R8, R28.reuse, 0x21c, RZ ;  /* 0x0000021c1c087824 */ /* 0x041fe400078e02ff */
[----:B-1----:R-:W-:-:S03]  /*d5710*/  IMAD R19, R28, 0x21e, RZ ;  /* 0x0000021e1c137824 */ /* 0x002fc600078e02ff */
[-C--:B------:R-:W-:Y:S01]  /*d5720*/  IADD3 R8, P6, R8, R2.reuse, RZ ;  /* 0x0000000208087210 */ /* 0x080fe20007fde0ff */
[----:B------:R0:W-:Y:S01]  /*d5730*/  STL.64 [R1+0xbe8], R22 ;  /* 0x000be81601007387 */ /* 0x0001e20000100a00 */
[C---:B------:R-:W-:Y:S01]  /*d5740*/  IMAD R10, R28.reuse, 0x22, RZ ;  /* 0x000000221c0a7824 */ /* 0x040fe200078e02ff */
[----:B------:R-:W-:Y:S02]  /*d5750*/  IADD3 R18, P5, R19, R2, RZ ;  /* 0x0000000213127210 */ /* 0x000fe40007fbe0ff */
[----:B------:R-:W-:Y:S01]  /*d5760*/  LEA.HI.X.SX32 R9, R11, R3, 0x1, P6 ;  /* 0x000000030b097211 */ /* 0x000fe200030f0eff */
[C---:B------:R-:W-:Y:S02]  /*d5770*/  IMAD R11, R28.reuse, 0x11, RZ ;  /* 0x000000111c0b7824 */ /* 0x040fe400078e02ff */
[C---:B0-----:R-:W-:Y:S02]  /*d5780*/  IMAD R23, R28.reuse, 0x10f, RZ ;  /* 0x0000010f1c177824 */ /* 0x041fe400078e02ff */
[----:B------:R0:W-:Y:S01]  /*d5790*/  STL.64 [R1+0xf20], R8 ;  /* 0x000f200801007387 */ /* 0x0001e20000100a00 */
[----:B------:R-:W-:-:S02]  /*d57a0*/  IMAD R22, R28, 0x44, RZ ;  /* 0x000000441c167824 */ /* 0x000fc400078e02ff */
[----:B------:R-:W-:Y:S01]  /*d57b0*/  LEA.HI.X.SX32 R19, R23, R3, 0x1, P5 ;  /* 0x0000000317137211 */ /* 0x000fe200028f0eff */
[----:B------:R-:W-:Y:S01]  /*d57c0*/  IMAD R23, R28, 0x88, RZ ;  /* 0x000000881c177824 */ /* 0x000fe200078e02ff */
[----:B0-----:R-:W-:-:S03]  /*d57d0*/  IADD3 R8, P6, R10, R2, RZ ;  /* 0x000000020a087210 */ /* 0x001fc60007fde0ff */
[----:B------:R0:W-:Y:S01]  /*d57e0*/  STL.64 [R1+0xf38], R18 ;  /* 0x000f381201007387 */ /* 0x0001e20000100a00 */
[----:B------:R-:W-:Y:S01]  /*d57f0*/  LEA.HI.X.SX32 R9, R11, R3, 0x1, P6 ;  /* 0x000000030b097211 */ /* 0x000fe200030f0eff */
[----:B------:R-:W-:-:S04]  /*d5800*/  IMAD R11, R28, 0x110, RZ ;  /* 0x000001101c0b7824 */ /* 0x000fc800078e02ff */
[----:B------:R1:W-:Y:S01]  /*d5810*/  STL.64 [R1+0xdf0], R8 ;  /* 0x000df00801007387 */ /* 0x0003e20000100a00 */
[----:B0-----:R-:W-:-:S04]  /*d5820*/  IADD3 R18, P5, R22, R2, RZ ;  /* 0x0000000216127210 */ /* 0x001fc80007fbe0ff */
[----:B------:R-:W-:Y:S02]  /*d5830*/  LEA.HI.X.SX32 R19, R10, R3, 0x1, P5 ;  /* 0x000000030a137211 */ /* 0x000fe400028f0eff */
[----:B-1----:R-:W-:-:S03]  /*d5840*/  IADD3 R8, P6, R23, R2, RZ ;  /* 0x0000000217087210 */ /* 0x002fc60007fde0ff */
[----:B------:R0:W-:Y:S01]  /*d5850*/  STL.64 [R1+0xda8], R18 ;  /* 0x000da81201007387 */ /* 0x0001e20000100a00 */
[----:B------:R-:W-:Y:S01]  /*d5860*/  IMAD R10, R28, 0x220, RZ ;  /* 0x000002201c0a7824 */ /* 0x000fe200078e02ff */
[----:B------:R-:W-:-:S05]  /*d5870*/  LEA.HI.X.SX32 R9, R22, R3, 0x1, P6 ;  /* 0x0000000316097211 */ /* 0x000fca00030f0eff */
[----:B------:R1:W-:Y:S01]  /*d5880*/  STL.64 [R1+0xd10], R8 ;  /* 0x000d100801007387 */ /* 0x0003e20000100a00 */
[----:B0-----:R-:W-:-:S04]  /*d5890*/  IADD3 R18, P5, R11, R2, RZ ;  /* 0x000000020b127210 */ /* 0x001fc80007fbe0ff */
[-C--:B------:R-:W-:Y:S02]  /*d58a0*/  LEA.HI.X.SX32 R19, R23, R3.reuse, 0x1, P5 ;  /* 0x0000000317137211 */ /* 0x080fe400028f0eff */
[-C--:B-1----:R-:W-:Y:S01]  /*d58b0*/  IADD3 R8, P6, R10, R2.reuse, RZ ;  /* 0x000000020a087210 */ /* 0x082fe20007fde0ff */
[C---:B------:R-:W-:Y:S02]  /*d58c0*/  IMAD R10, R28.reuse, 0x222, RZ ;  /* 0x000002221c0a7824 */ /* 0x040fe400078e02ff */
[----:B------:R0:W-:Y:S01]  /*d58d0*/  STL.64 [R1+0xbe0], R18 ;  /* 0x000be01201007387 */ /* 0x0001e20000100a00 */
[-C--:B------:R-:W-:Y:S01]  /*d58e0*/  LEA.HI.X.SX32 R9, R11, R3.reuse, 0x1, P6 ;  /* 0x000000030b097211 */ /* 0x080fe200030f0eff */
[----:B------:R-:W-:Y:S01]  /*d58f0*/  IMAD R26, R28, 0x111, RZ ;  /* 0x000001111c1a7824 */ /* 0x000fe200078e02ff */
[----:B------:R-:W-:Y:S01]  /*d5900*/  IADD3 R22, P5, R10, R2, RZ ;  /* 0x000000020a167210 */ /* 0x000fe20007fbe0ff */
[C---:B------:R-:W-:Y:S02]  /*d5910*/  IMAD R10, R28.reuse, 0x89, RZ ;  /* 0x000000891c0a7824 */ /* 0x040fe400078e02ff */
[----:B------:R1:W-:Y:S01]  /*d5920*/  STL.64 [R1+0xf30], R8 ;  /* 0x000f300801007387 */ /* 0x0003e20000100a00 */
[----:B0-----:R-:W-:Y:S01]  /*d5930*/  IMAD R18, R28, 0x112, RZ ;  /* 0x000001121c127824 */ /* 0x001fe200078e02ff */
[----:B------:R-:W-:Y:S01]  /*d5940*/  LEA.HI.X.SX32 R23, R26, R3, 0x1, P5 ;  /* 0x000000031a177211 */ /* 0x000fe200028f0eff */
[----:B------:R-:W-:-:S03]  /*d5950*/  IMAD R19, R28, 0x224, RZ ;  /* 0x000002241c137824 */ /* 0x000fc600078e02ff */
[----:B-1----:R-:W-:Y:S01]  /*d5960*/  IADD3 R8, P6, R18, R2, RZ ;  /* 0x0000000212087210 */ /* 0x002fe20007fde0ff */
[----:B------:R-:W-:-:S03]  /*d5970*/  IMAD R11, R28, 0x226, RZ ;  /* 0x000002261c0b7824 */ /* 0x000fc600078e02ff */
[----:B------:R-:W-:Y:S01]  /*d5980*/  LEA.HI.X.SX32 R9, R10, R3, 0x1, P6 ;  /* 0x000000030a097211 */ /* 0x000fe200030f0eff */
[----:B------:R0:W-:Y:S01]  /*d5990*/  STL.64 [R1+0xf28], R22 ;  /* 0x000f281601007387 */ /* 0x0001e20000100a00 */
[----:B------:R-:W-:-:S03]  /*d59a0*/  IADD3 R10, P6, R11, R2, RZ ;  /* 0x000000020b0a7210 */ /* 0x000fc60007fde0ff */
[----:B------:R1:W-:Y:S01]  /*d59b0*/  STL.64 [R1+0xbd8], R8 ;  /* 0x000bd80801007387 */ /* 0x0003e20000100a00 */
[----:B0-----:R-:W-:Y:S01]  /*d59c0*/  IADD3 R22, P5, R19, R2, RZ ;  /* 0x0000000213167210 */ /* 0x001fe20007fbe0ff */
[----:B-1----:R-:W-:-:S03]  /*d59d0*/  IMAD R8, R28, 0x113, RZ ;  /* 0x000001131c087824 */ /* 0x002fc600078e02ff */
[-C--:B------:R-:W-:Y:S01]  /*d59e0*/  LEA.HI.X.SX32 R23, R18, R3.reuse, 0x1, P5 ;  /* 0x0000000312177211 */ /* 0x080fe200028f0eff */
[----:B------:R-:W-:Y:S01]  /*d59f0*/  IMAD R9, R28, 0x8a, RZ ;  /* 0x0000008a1c097824 */ /* 0x000fe200078e02ff */
[----:B------:R-:W-:-:S03]  /*d5a00*/  LEA.HI.X.SX32 R11, R8, R3, 0x1, P6 ;  /* 0x00000003080b7211 */ /* 0x000fc600030f0eff */
[----:B------:R-:W-:Y:S01]  /*d5a10*/  STL.64 [R1+0xf40], R22 ;  /* 0x000f401601007387 */ /* 0x000fe20000100a00 */
[C---:B------:R-:W-:Y:S01]  /*d5a20*/  IMAD R19, R28.reuse, 0x114, RZ ;  /* 0x000001141c137824 */ /* 0x040fe200078e02ff */
[-C--:B------:R-:W-:Y:S02]  /*d5a30*/  IADD3 R26, P5, R9, R2.reuse, RZ ;  /* 0x00000002091a7210 */ /* 0x080fe40007fbe0ff */
[----:B------:R0:W-:Y:S02]  /*d5a40*/  STL.64 [R1+0xf58], R10 ;  /* 0x000f580a01007387 */ /* 0x0001e40000100a00 */
[C---:B0-----:R-:W-:Y:S02]  /*d5a50*/  IMAD R10, R28.reuse, 0x45, RZ ;  /* 0x000000451c0a7824 */ /* 0x041fe400078e02ff */
[----:B------:R-:W-:Y:S01]  /*d5a60*/  IMAD R11, R28, 0x228, RZ ;  /* 0x000002281c0b7824 */ /* 0x000fe200078e02ff */
[----:B------:R-:W-:Y:S02]  /*d5a70*/  IADD3 R22, P6, R19, R2, RZ ;  /* 0x0000000213167210 */ /* 0x000fe40007fde0ff */
[----:B------:R-:W-:-:S02]  /*d5a80*/  LEA.HI.X.SX32 R27, R10, R3, 0x1, P5 ;  /* 0x000000030a1b7211 */ /* 0x000fc400028f0eff */
[-C--:B------:R-:W-:Y:S01]  /*d5a90*/  IADD3 R10, P5, R11, R2.reuse, RZ ;  /* 0x000000020b0a7210 */ /* 0x080fe20007fbe0ff */
[-C--:B------:R-:W-:Y:S01]  /*d5aa0*/  LEA.HI.X.SX32 R23, R9, R3.reuse, 0x1, P6 ;  /* 0x0000000309177211 */ /* 0x080fe200030f0eff */
[----:B------:R-:W-:Y:S02]  /*d5ab0*/  IMAD R8, R28, 0x22a, RZ ;  /* 0x0000022a1c087824 */ /* 0x000fe400078e02ff */
[----:B------:R-:W-:Y:S01]  /*d5ac0*/  LEA.HI.X.SX32 R11, R19, R3, 0x1, P5 ;  /* 0x00000003130b7211 */ /* 0x000fe200028f0eff */
[----:B------:R-:W-:Y:S01]  /*d5ad0*/  STL.64 [R1+0xd08], R26 ;  /* 0x000d081a01007387 */ /* 0x000fe20000100a00 */
[----:B------:R-:W-:Y:S01]  /*d5ae0*/  STL.64 [R1+0xbd0], R22 ;  /* 0x000bd01601007387 */ /* 0x000fe20000100a00 */
[-C--:B------:R-:W-:Y:S02]  /*d5af0*/  IADD3 R8, P6, R8, R2.reuse, RZ ;  /* 0x0000000208087210 */ /* 0x080fe40007fde0ff */
[----:B------:R0:W-:Y:S01]  /*d5b00*/  STL.64 [R1+0xf50], R10 ;  /* 0x000f500a01007387 */ /* 0x0001e20000100a00 */
[----:B------:R-:W-:Y:S01]  /*d5b10*/  IADD3 R18, P5, R6, R2, RZ ;  /* 0x0000000206127210 */ /* 0x000fe20007fbe0ff */
[----:B0-----:R-:W-:-:S02]  /*d5b20*/  IMAD R10, R28, 0x115, RZ ;  /* 0x000001151c0a7824 */ /* 0x001fc400078e02ff */
[----:B------:R-:W-:-:S03]  /*d5b30*/  IMAD R11, R28, 0x22c, RZ ;  /* 0x0000022c1c0b7824 */ /* 0x000fc600078e02ff */
[-C--:B------:R-:W-:Y:S01]  /*d5b40*/  LEA.HI.X.SX32 R9, R10, R3.reuse, 0x1, P6 ;  /* 0x000000030a097211 */ /* 0x080fe200030f0eff */
[C---:B------:R-:W-:Y:S02]  /*d5b50*/  IMAD R10, R28.reuse, 0x8b, RZ ;  /* 0x0000008b1c0a7824 */ /* 0x040fe400078e02ff */
[C---:B------:R-:W-:Y:S02]  /*d5b60*/  IMAD R26, R28.reuse, 0xb2, RZ ;  /* 0x000000b21c1a7824 */ /* 0x040fe400078e02ff */
[----:B------:R-:W-:Y:S01]  /*d5b70*/  IMAD R27, R28, 0x164, RZ ;  /* 0x000001641c1b7824 */ /* 0x000fe200078e02ff */
[----:B------:R0:W-:Y:S01]  /*d5b80*/  STL.64 [R1+0xf48], R8 ;  /* 0x000f480801007387 */ /* 0x0001e20000100a00 */
[----:B------:R-:W-:-:S03]  /*d5b90*/  LEA.HI.X.SX32 R19, R10, R3, 0x1, P5 ;  /* 0x000000030a137211 */ /* 0x000fc600028f0eff */
[----:B------:R-:W-:Y:S02]  /*d5ba0*/  STL.64 [R1+0x3950], R26 ;  /* 0x0039501a01007387 */ /* 0x000fe40000100a00 */
[C---:B------:R-:W-:Y:S02]  /*d5bb0*/  IMAD R10, R28.reuse, 0x117, RZ ;  /* 0x000001171c0a7824 */ /* 0x040fe400078e02ff */
[C---:B------:R-:W-:Y:S01]  /*d5bc0*/  IMAD R23, R28.reuse, 0x46, RZ ;  /* 0x000000461c177824 */ /* 0x040fe200078e02ff */
[----:B------:R1:W-:Y:S01]  /*d5bd0*/  STL.64 [R1+0xbc8], R18 ;  /* 0x000bc81201007387 */ /* 0x0003e20000100a00 */
[----:B0-----:R-:W-:Y:S01]  /*d5be0*/  IADD3 R8, P6, R11, R2, RZ ;  /* 0x000000020b087210 */ /* 0x001fe20007fde0ff */
[----:B------:R-:W-:-:S03]  /*d5bf0*/  IMAD R11, R28, 0x22e, RZ ;  /* 0x0000022e1c0b7824 */ /* 0x000fc600078e02ff */
[-C--:B------:R-:W-:Y:S02]  /*d5c00*/  LEA.HI.X.SX32 R9, R6, R3.reuse, 0x1, P6 ;  /* 0x0000000306097211 */ /* 0x080fe400030f0eff */
[-C--:B-1----:R-:W-:Y:S01]  /*d5c10*/  IADD3 R18, P5, R11, R2.reuse, RZ ;  /* 0x000000020b127210 */ /* 0x082fe20007fbe0ff */
[----:B------:R-:W-:Y:S02]  /*d5c20*/  IMAD R11, R28, 0x8c, RZ ;  /* 0x0000008c1c0b7824 */ /* 0x000fe400078e02ff */
[----:B------:R0:W-:Y:S01]  /*d5c30*/  STL.64 [R1+0xf60], R8 ;  /* 0x000f600801007387 */ /* 0x0001e20000100a00 */
[----:B------:R-:W-:Y:S01]  /*d5c40*/  LEA.HI.X.SX32 R19, R10, R3, 0x1, P5 ;  /* 0x000000030a137211 */ /* 0x000fe200028f0eff */
[C---:B------:R-:W-:Y:S02]  /*d5c50*/  IMAD R10, R28.reuse, 0x23, RZ ;  /* 0x000000231c0a7824 */ /* 0x040fe400078e02ff */
[----:B------:R-:W-:Y:S02]  /*d5c60*/  IMAD R22, R28, 0x118, RZ ;  /* 0x000001181c167824 */ /* 0x000fe400078e02ff */
[----:B------:R1:W-:Y:S01]  /*d5c70*/  STL.64 [R1+0xf78], R18 ;  /* 0x000f781201007387 */ /* 0x0003e20000100a00 */
[----:B0-----:R-:W-:-:S04]  /*d5c80*/  IADD3 R8, P6, R23, R2, RZ ;  /* 0x0000000217087210 */ /* 0x001fc80007fde0ff */
[-C--:B------:R-:W-:Y:S02]  /*d5c90*/  LEA.HI.X.SX32 R9, R10, R3.reuse, 0x1, P6 ;  /* 0x000000030a097211 */ /* 0x080fe400030f0eff */
[----:B-1----:R-:W-:Y:S01]  /*d5ca0*/  IADD3 R18, P5, R11, R2, RZ ;  /* 0x000000020b127210 */ /* 0x002fe20007fbe0ff */
[C---:B------:R-:W-:Y:S02]  /*d5cb0*/  IMAD R10, R28.reuse, 0x230, RZ ;  /* 0x000002301c0a7824 */ /* 0x040fe400078e02ff */
[----:B------:R0:W-:Y:S01]  /*d5cc0*/  STL.64 [R1+0xda0], R8 ;  /* 0x000da00801007387 */ /* 0x0001e20000100a00 */
[----:B------:R-:W-:Y:S01]  /*d5cd0*/  LEA.HI.X.SX32 R19, R23, R3, 0x1, P5 ;  /* 0x0000000317137211 */ /* 0x000fe200028f0eff */
[----:B------:R-:W-:-:S04]  /*d5ce0*/  IMAD R23, R28, 0x119, RZ ;  /* 0x000001191c177824 */ /* 0x000fc800078e02ff */
[----:B------:R1:W-:Y:S01]  /*d5cf0*/  STL.64 [R1+0xd00], R18 ;  /* 0x000d001201007387 */ /* 0x0003e20000100a00 */
[----:B0-----:R-:W-:-:S04]  /*d5d00*/  IADD3 R8, P6, R22, R2, RZ ;  /* 0x0000000216087210 */ /* 0x001fc80007fde0ff */
[-C--:B------:R-:W-:Y:S02]  /*d5d10*/  LEA.HI.X.SX32 R9, R11, R3.reuse, 0x1, P6 ;  /* 0x000000030b097211 */ /* 0x080fe400030f0eff */
[----:B-1----:R-:W-:Y:S01]  /*d5d20*/  IADD3 R18, P5, R10, R2, RZ ;  /* 0x000000020a127210 */ /* 0x002fe20007fbe0ff */
[----:B------:R-:W-:Y:S02]  /*d5d30*/  IMAD R11, R28, 0x11a, RZ ;  /* 0x0000011a1c0b7824 */ /* 0x000fe400078e02ff */
[----:B------:R3:W-:Y:S01]  /*d5d40*/  STL.64 [R1+0xbc0], R8 ;  /* 0x000bc00801007387 */ /* 0x0007e20000100a00 */
[----:B------:R-:W-:Y:S01]  /*d5d50*/  LEA.HI.X.SX32 R19, R22, R3, 0x1, P5 ;  /* 0x0000000316137211 */ /* 0x000fe200028f0eff */
[----:B------:R-:W-:-:S04]  /*d5d60*/  IMAD R10, R28, 0x234, RZ ;  /* 0x000002341c0a7824 */ /* 0x000fc800078e02ff */
[----:B------:R0:W-:Y:S01]  /*d5d70*/  STL.64 [R1+0xf70], R18 ;  /* 0x000f701201007387 */ /* 0x0001e20000100a00 */
[----:B---3--:R-:W-:-:S04]  /*d5d80*/  IADD3 R8, P6, R4, R2, RZ ;  /* 0x0000000204087210 */ /* 0x008fc80007fde0ff */
[----:B------:R-:W-:Y:S01]  /*d5d90*/  LEA.HI.X.SX32 R9, R23, R3, 0x1, P6 ;  /* 0x0000000317097211 */ /* 0x000fe200030f0eff */
[----:B------:R-:W-:Y:S01]  /*d5da0*/  IMAD R23, R28, 0x8d, RZ ;  /* 0x0000008d1c177824 */ /* 0x000fe200078e02ff */
[----:B0-----:R-:W-:-:S03]  /*d5db0*/  IADD3 R18, P5, R11, R2, RZ ;  /* 0x000000020b127210 */ /* 0x001fc60007fbe0ff */
[----:B------:R0:W-:Y:S01]  /*d5dc0*/  STL.64 [R1+0xf68], R8 ;  /* 0x000f680801007387 */ /* 0x0001e20000100a00 */
[----:B------:R-:W-:Y:S01]  /*d5dd0*/  LEA.HI.X.SX32 R19, R23, R3, 0x1, P5 ;  /* 0x0000000317137211 */ /* 0x000fe200028f0eff */
[----:B------:R-:W-:-:S04]  /*d5de0*/  IMAD R27, R28, 0x11b, RZ ;  /* 0x0000011b1c1b7824 */ /* 0x000fc800078e02ff */
[----:B------:R1:W-:Y:S01]  /*d5df0*/  STL.64 [R1+0xbb8], R18 ;  /* 0x000bb81201007387 */ /* 0x0003e20000100a00 */
[----:B0-----:R-:W-:Y:S01]  /*d5e00*/  IADD3 R8, P6, R10, R2, RZ ;  /* 0x000000020a087210 */ /* 0x001fe20007fde0ff */
[----:B------:R-:W-:-:S03]  /*d5e10*/  IMAD R10, R28, 0x236, RZ ;  /* 0x000002361c0a7824 */ /* 0x000fc600078e02ff */
[-C--:B------:R-:W-:Y:S01]  /*d5e20*/  LEA.HI.X.SX32 R9, R11, R3.reuse, 0x1, P6 ;  /* 0x000000030b097211 */ /* 0x080fe200030f0eff */
[----:B-1----:R-:W-:Y:S01]  /*d5e30*/  IMAD R18, R28, 0x8e, RZ ;  /* 0x0000008e1c127824 */ /* 0x002fe200078e02ff */
[-C--:B------:R-:W-:Y:S01]  /*d5e40*/  IADD3 R22, P5, R10, R2.reuse, RZ ;  /* 0x000000020a167210 */ /* 0x080fe20007fbe0ff */
[C---:B------:R-:W-:Y:S02]  /*d5e50*/  IMAD R19, R28.reuse, 0x47, RZ ;  /* 0x000000471c137824 */ /* 0x040fe400078e02ff */
[----:B------:R0:W-:Y:S01]  /*d5e60*/  STL.64 [R1+0xf80], R8 ;  /* 0x000f800801007387 */ /* 0x0001e20000100a00 */
[C---:B------:R-:W-:Y:S01]  /*d5e70*/  IMAD R10, R28.reuse, 0x11c, RZ ;  /* 0x0000011c1c0a7824 */ /* 0x040fe200078e02ff */
[----:B------:R-:W-:Y:S01]  /*d5e80*/  LEA.HI.X.SX32 R23, R27, R3, 0x1, P5 ;  /* 0x000000031b177211 */ /* 0x000fe200028f0eff */
[----:B------:R-:W-:Y:S01]  /*d5e90*/  IMAD R11, R28, 0x238, RZ ;  /* 0x000002381c0b7824 */ /* 0x000fe200078e02ff */
[----:B0-----:R-:W-:-:S04]  /*d5ea0*/  IADD3 R8, P6, R18, R2, RZ ;  /* 0x0000000212087210 */ /* 0x001fc80007fde0ff */
[-C--:B------:R-:W-:Y:S01]  /*d5eb0*/  LEA.HI.X.SX32 R9, R19, R3.reuse, 0x1, P6 ;  /* 0x0000000313097211 */ /* 0x080fe200030f0eff */
[----:B------:R0:W-:Y:S04]  /*d5ec0*/  STL.64 [R1+0xf98], R22 ;  /* 0x000f981601007387 */ /* 0x0001e80000100a00 */
[----:B------:R1:W-:Y:S01]  /*d5ed0*/  STL.64 [R1+0xcf8], R8 ;  /* 0x000cf80801007387 */ /* 0x0003e20000100a00 */
[----:B------:R-:W-:Y:S01]  /*d5ee0*/  IMAD R19, R28, 0x23a, RZ ;  /* 0x0000023a1c137824 */ /* 0x000fe200078e02ff */
[-C--:B0-----:R-:W-:Y:S02]  /*d5ef0*/  IADD3 R22, P5, R10, R2.reuse, RZ ;  /* 0x000000020a167210 */ /* 0x081fe40007fbe0ff */
[----:B-1----:R-:W-:Y:S02]  /*d5f00*/  IADD3 R8, P6, R11, R2, RZ ;  /* 0x000000020b087210 */ /* 0x002fe40007fde0ff */
[----:B------:R-:W-:-:S02]  /*d5f10*/  LEA.HI.X.SX32 R23, R18, R3, 0x1, P5 ;  /* 0x0000000312177211 */ /* 0x000fc400028f0eff */
[-C--:B------:R-:W-:Y:S01]  /*d5f20*/  LEA.HI.X.SX32 R9, R10, R3.reuse, 0x1, P6 ;  /* 0x000000030a097211 */ /* 0x080fe200030f0eff */
[C---:B------:R-:W-:Y:S02]  /*d5f30*/  IMAD R11, R28.reuse, 0x11e, RZ ;  /* 0x0000011e1c0b7824 */ /* 0x040fe400078e02ff */
[----:B------:R0:W-:Y:S02]  /*d5f40*/  STL.64 [R1+0xbb0], R22 ;  /* 0x000bb01601007387 */ /* 0x0001e40000100a00 */
[----:B------:R1:W-:Y:S02]  /*d5f50*/  STL.64 [R1+0xf90], R8 ;  /* 0x000f900801007387 */ /* 0x0003e40000100a00 */
[C---:B------:R-:W-:Y:S01]  /*d5f60*/  IMAD R10, R28.reuse, 0x8f, RZ ;  /* 0x0000008f1c0a7824 */ /* 0x040fe200078e02ff */
[-C--:B------:R-:W-:Y:S02]  /*d5f70*/  IADD3 R18, P6, R11, R2.reuse, RZ ;  /* 0x000000020b127210 */ /* 0x080fe40007fde0ff */
[----:B0-----:R-:W-:Y:S01]  /*d5f80*/  IADD3 R22, P5, R19, R2, RZ ;  /* 0x0000000213167210 */ /* 0x001fe20007fbe0ff */
[----:B-1----:R-:W-:Y:S01]  /*d5f90*/  IMAD R8, R28, 0x11d, RZ ;  /* 0x0000011d1c087824 */ /* 0x002fe200078e02ff */
[----:B------:R-:W-:Y:S01]  /*d5fa0*/  LEA.HI.X.SX32 R19, R10, R3, 0x1, P6 ;  /* 0x000000030a137211 */ /* 0x000fe200030f0eff */
[----:B------:R-:W-:-:S03]  /*d5fb0*/  IMAD R9, R28, 0x23c, RZ ;  /* 0x0000023c1c097824 */ /* 0x000fc600078e02ff */
[----:B------:R-:W-:Y:S01]  /*d5fc0*/  LEA.HI.X.SX32 R23, R8, R3, 0x1, P5 ;  /* 0x0000000308177211 */ /* 0x000fe200028f0eff */
[----:B------:R-:W-:-:S04]  /*d5fd0*/  IMAD R8, R28, 0x23e, RZ ;  /* 0x0000023e1c087824 */ /* 0x000fc800078e02ff */
[----:B------:R0:W-:Y:S01]  /*d5fe0*/  STL.64 [R1+0xf88], R22 ;  /* 0x000f881601007387 */ /* 0x0001e20000100a00 */
[----:B------:R1:W-:Y:S01]  /*d5ff0*/  STL.64 [R1+0xba8], R18 ;  /* 0x000ba81201007387 */ /* 0x0003e20000100a00 */
[-C--:B------:R-:W-:Y:S01]  /*d6000*/  IADD3 R8, P6, R8, R2.reuse, RZ ;  /* 0x0000000208087210 */ /* 0x080fe20007fde0ff */
[C---:B------:R-:W-:Y:S01]  /*d6010*/  IMAD R10, R28.reuse, 0x12, RZ ;  /* 0x000000121c0a7824 */ /* 0x040fe200078e02ff */
[----:B0-----:R-:W-:Y:S01]  /*d6020*/  IADD3 R22, P5, R9, R2, RZ ;  /* 0x0000000209167210 */ /* 0x001fe20007fbe0ff */
[----:B-1----:R-:W-:-:S03]  /*d6030*/  IMAD R19, R28, 0x11f, RZ ;  /* 0x0000011f1c137824 */ /* 0x002fc600078e02ff */
[-C--:B------:R-:W-:Y:S01]  /*d6040*/  LEA.HI.X.SX32 R23, R11, R3.reuse, 0x1, P5 ;  /* 0x000000030b177211 */ /* 0x080fe200028f0eff */
[C---:B------:R-:W-:Y:S01]  /*d6050*/  IMAD R11, R28.reuse, 0x24, RZ ;  /* 0x000000241c0b7824 */ /* 0x040fe200078e02ff */
[----:B------:R-:W-:Y:S01]  /*d6060*/  LEA.HI.X.SX32 R9, R19, R3, 0x1, P6 ;  /* 0x0000000313097211 */ /* 0x000fe200030f0eff */
[C---:B------:R-:W-:Y:S02]  /*d6070*/  IMAD R18, R28.reuse, 0x9, RZ ;  /* 0x000000091c127824 */ /* 0x040fe400078e02ff */
[----:B------:R0:W-:Y:S02]  /*d6080*/  STL.64 [R1+0xfa0], R22 ;  /* 0x000fa01601007387 */ /* 0x0001e40000100a00 */
[----:B------:R1:W-:Y:S02]  /*d6090*/  STL.64 [R1+0xfb8], R8 ;  /* 0x000fb80801007387 */ /* 0x0003e40000100a00 */
[----:B------:R-:W-:Y:S01]  /*d60a0*/  IMAD R19, R28, 0x48, RZ ;  /* 0x000000481c137824 */ /* 0x000fe200078e02ff */
[----:B0-----:R-:W-:-:S02]  /*d60b0*/  IADD3 R22, P5, R10, R2, RZ ;  /* 0x000000020a167210 */ /* 0x001fc40007fbe0ff */
[-C--:B-1----:R-:W-:Y:S02]  /*d60c0*/  IADD3 R8, P6, R11, R2.reuse, RZ ;  /* 0x000000020b087210 */ /* 0x082fe40007fde0ff */
[-C--:B------:R-:W-:Y:S02]  /*d60d0*/  LEA.HI.X.SX32 R23, R18, R3.reuse, 0x1, P5 ;  /* 0x0000000312177211 */ /* 0x080fe400028f0eff */
        /* <DEDUP_REMOVED lines=14> */
[-C--:B-1----:R-:W-:Y:S01]  /*d61c0*/  IADD3 R8, P6, R11, R2.reuse, RZ ;  /* 0x000000020b087210 */ /* 0x082fe20007fde0ff */
[----:B------:R-:W-:Y:S01]  /*d61d0*/  IMAD R11, R28, 0x122, RZ ;  /* 0x000001221c0b7824 */ /* 0x000fe200078e02ff */
[-C--:B------:R-:W-:Y:S02]  /*d61e0*/  LEA.HI.X.SX32 R23, R18, R3.reuse, 0x1, P5 ;  /* 0x0000000312177211 */ /* 0x080fe400028f0eff */
[----:B------:R-:W-:Y:S01]  /*d61f0*/  LEA.HI.X.SX32 R9, R10, R3, 0x1, P6 ;  /* 0x000000030a097211 */ /* 0x000fe200030f0eff */
[----:B------:R-:W-:Y:S01]  /*d6200*/  IMAD R10, R28, 0x121, RZ ;  /* 0x000001211c0a7824 */ /* 0x000fe200078e02ff */
[----:B------:R-:W-:-:S03]  /*d6210*/  IADD3 R26, P5, R19, R2, RZ ;  /* 0x00000002131a7210 */ /* 0x000fc60007fbe0ff */
[----:B------:R0:W-:Y:S01]  /*d6220*/  STL.64 [R1+0xfb0], R8 ;  /* 0x000fb00801007387 */ /* 0x0001e20000100a00 */
[----:B------:R1:W-:Y:S02]  /*d6230*/  STL.64 [R1+0xba0], R22 ;  /* 0x000ba01601007387 */ /* 0x0003e40000100a00 */
[----:B------:R-:W-:Y:S01]  /*d6240*/  IMAD R19, R28, 0x244, RZ ;  /* 0x000002441c137824 */ /* 0x000fe200078e02ff */
[----:B------:R-:W-:Y:S01]  /*d6250*/  LEA.HI.X.SX32 R27, R10, R3, 0x1, P5 ;  /* 0x000000030a1b7211 */ /* 0x000fe200028f0eff */
[C---:B------:R-:W-:Y:S01]  /*d6260*/  IMAD R10, R28.reuse, 0x246, RZ ;  /* 0x000002461c0a7824 */ /* 0x040fe200078e02ff */
[-C--:B0-----:R-:W-:Y:S01]  /*d6270*/  IADD3 R8, P6, R11, R2.reuse, RZ ;  /* 0x000000020b087210 */ /* 0x081fe20007fde0ff */
[----:B-1----:R-:W-:Y:S01]  /*d6280*/  IMAD R23, R28, 0x91, RZ ;  /* 0x000000911c177824 */ /* 0x002fe200078e02ff */
[----:B------:R-:W-:-:S04]  /*d6290*/  IADD3 R18, P5, R19, R2, RZ ;  /* 0x0000000213127210 */ /* 0x000fc80007fbe0ff */
[-C--:B------:R-:W-:Y:S01]  /*d62a0*/  LEA.HI.X.SX32 R9, R23, R3.reuse, 0x1, P6 ;  /* 0x0000000317097211 */ /* 0x080fe200030f0eff */
[----:B------:R-:W-:Y:S01]  /*d62b0*/  STL.64 [R1+0xfa8], R26 ;  /* 0x000fa81a01007387 */ /* 0x000fe20000100a00 */
[----:B------:R-:W-:-:S03]  /*d62c0*/  LEA.HI.X.SX32 R19, R11, R3, 0x1, P5 ;  /* 0x000000030b137211 */ /* 0x000fc600028f0eff */
[----:B------:R0:W-:Y:S01]  /*d62d0*/  STL.64 [R1+0xb98], R8 ;  /* 0x000b980801007387 */ /* 0x0001e20000100a00 */
[C---:B------:R-:W-:Y:S02]  /*d62e0*/  IMAD R23, R28.reuse, 0x92, RZ ;  /* 0x000000921c177824 */ /* 0x040fe400078e02ff */
[----:B------:R-:W-:Y:S02]  /*d62f0*/  IMAD R11, R28, 0x124, RZ ;  /* 0x000001241c0b7824 */ /* 0x000fe400078e02ff */
[----:B------:R1:W-:Y:S01]  /*d6300*/  STL.64 [R1+0xfc0], R18 ;  /* 0x000fc01201007387 */ /* 0x0003e20000100a00 */
[-C--:B0-----:R-:W-:Y:S01]  /*d6310*/  IADD3 R8, P6, R10, R2.reuse, RZ ;  /* 0x000000020a087210 */ /* 0x081fe20007fde0ff */
[C---:B------:R-:W-:Y:S01]  /*d6320*/  IMAD R10, R28.reuse, 0x123, RZ ;  /* 0x000001231c0a7824 */ /* 0x040fe200078e02ff */
[----:B------:R-:W-:Y:S01]  /*d6330*/  IADD3 R26, P5, R23, R2, RZ ;  /* 0x00000002171a7210 */ /* 0x000fe20007fbe0ff */
[----:B-1----:R-:W-:-:S03]  /*d6340*/  IMAD R18, R28, 0x49, RZ ;  /* 0x000000491c127824 */ /* 0x002fc600078e02ff */
[-C--:B------:R-:W-:Y:S01]  /*d6350*/  LEA.HI.X.SX32 R9, R10, R3.reuse, 0x1, P6 ;  /* 0x000000030a097211 */ /* 0x080fe200030f0eff */
[----:B------:R-:W-:Y:S01]  /*d6360*/  IMAD R19, R28, 0x248, RZ ;  /* 0x000002481c137824 */ /* 0x000fe200078e02ff */
[----:B------:R-:W-:-:S03]  /*d6370*/  LEA.HI.X.SX32 R27, R18, R3, 0x1, P5 ;  /* 0x00000003121b7211 */ /* 0x000fc600028f0eff */
[----:B------:R0:W-:Y:S01]  /*d6380*/  STL.64 [R1+0xfd8], R8 ;  /* 0x000fd80801007387 */ /* 0x0001e20000100a00 */
[----:B------:R-:W-:Y:S01]  /*d6390*/  IADD3 R18, P5, R19, R2, RZ ;  /* 0x0000000213127210 */ /* 0x000fe20007fbe0ff */
[----:B------:R-:W-:-:S03]  /*d63a0*/  IMAD R10, R28, 0x24a, RZ ;  /* 0x0000024a1c0a7824 */ /* 0x000fc600078e02ff */
[C---:B------:R-:W-:Y:S02]  /*d63b0*/  LEA.HI.X.SX32 R19, R11.reuse, R3, 0x1, P5 ;  /* 0x000000030b137211 */ /* 0x040fe400028f0eff */
[----:B0-----:R-:W-:-:S04]  /*d63c0*/  IADD3 R8, P6, R11, R2, RZ ;  /* 0x000000020b087210 */ /* 0x001fc80007fde0ff */
[----:B------:R-:W-:-:S05]  /*d63d0*/  LEA.HI.X.SX32 R9, R23, R3, 0x1, P6 ;  /* 0x0000000317097211 */ /* 0x000fca00030f0eff */
[----:B------:R0:W-:Y:S01]  /*d63e0*/  STL.64 [R1+0xb90], R8 ;  /* 0x000b900801007387 */ /* 0x0001e20000100a00 */
[----:B------:R-:W-:Y:S02]  /*d63f0*/  STL.64 [R1+0xce8], R26 ;  /* 0x000ce81a01007387 */ /* 0x000fe40000100a00 */
[----:B------:R1:W-:Y:S02]  /*d6400*/  STL.64 [R1+0xfd0], R18 ;  /* 0x000fd01201007387 */ /* 0x0003e40000100a00 */
[----:B------:R-:W-:Y:S01]  /*d6410*/  IMAD R11, R28, 0x24c, RZ ;  /* 0x0000024c1c0b7824 */ /* 0x000fe200078e02ff */
[----:B0-----:R-:W-:Y:S01]  /*d6420*/  IADD3 R8, P6, R10, R2, RZ ;  /* 0x000000020a087210 */ /* 0x001fe20007fde0ff */
[C---:B-1----:R-:W-:Y:S02]  /*d6430*/  IMAD R19, R28.reuse, 0x125, RZ ;  /* 0x000001251c137824 */ /* 0x042fe400078e02ff */
[----:B------:R-:W-:-:S03]  /*d6440*/  IMAD R10, R28, 0x126, RZ ;  /* 0x000001261c0a7824 */ /* 0x000fc600078e02ff */
[----:B------:R-:W-:Y:S01]  /*d6450*/  LEA.HI.X.SX32 R9, R19, R3, 0x1, P6 ;  /* 0x0000000313097211 */ /* 0x000fe200030f0eff */
[----:B------:R-:W-:-:S04]  /*d6460*/  IMAD R18, R28, 0x93, RZ ;  /* 0x000000931c127824 */ /* 0x000fc800078e02ff */
[----:B------:R0:W-:Y:S01]  /*d6470*/  STL.64 [R1+0xfc8], R8 ;  /* 0x000fc80801007387 */ /* 0x0001e20000100a00 */
[----:B------:R-:W-:Y:S01]  /*d6480*/  IADD3 R22, P5, R10, R2, RZ ;  /* 0x000000020a167210 */ /* 0x000fe20007fbe0ff */
[----:B------:R-:W-:-:S03]  /*d6490*/  IMAD R19, R28, 0x24e, RZ ;  /* 0x0000024e1c137824 */ /* 0x000fc600078e02ff */
[----:B------:R-:W-:Y:S02]  /*d64a0*/  LEA.HI.X.SX32 R23, R18, R3, 0x1, P5 ;  /* 0x0000000312177211 */ /* 0x000fe400028f0eff */
[----:B0-----:R-:W-:Y:S01]  /*d64b0*/  IADD3 R8, P6, R11, R2, RZ ;  /* 0x000000020b087210 */ /* 0x001fe20007fde0ff */
[----:B------:R-:W-:-:S03]  /*d64c0*/  IMAD R11, R28, 0x4a, RZ ;  /* 0x0000004a1c0b7824 */ /* 0x000fc600078e02ff */
[-C--:B------:R-:W-:Y:S02]  /*d64d0*/  LEA.HI.X.SX32 R9, R10, R3.reuse, 0x1, P6 ;  /* 0x000000030a097211 */ /* 0x080fe400030f0eff */
[-C--:B------:R-:W-:Y:S01]  /*d64e0*/  IADD3 R26, P5, R19, R2.reuse, RZ ;  /* 0x00000002131a7210 */ /* 0x080fe20007fbe0ff */
[C---:B------:R-:W-:Y:S02]  /*d64f0*/  IMAD R18, R28.reuse, 0x127, RZ ;  /* 0x000001271c127824 */ /* 0x040fe400078e02ff */
[----:B------:R-:W-:Y:S01]  /*d6500*/  IMAD R19, R28, 0x25, RZ ;  /* 0x000000251c137824 */ /* 0x000fe200078e02ff */
[----:B------:R0:W-:Y:S01]  /*d6510*/  STL.64 [R1+0xfe0], R8 ;  /* 0x000fe00801007387 */ /* 0x0001e20000100a00 */
[----:B------:R1:W-:Y:S01]  /*d6520*/  STL.64 [R1+0xb88], R22 ;  /* 0x000b881601007387 */ /* 0x0003e20000100a00 */
[----:B------:R-:W-:Y:S01]  /*d6530*/  LEA.HI.X.SX32 R27, R18, R3, 0x1, P5 ;  /* 0x00000003121b7211 */ /* 0x000fe200028f0eff */
[C---:B------:R-:W-:Y:S01]  /*d6540*/  IMAD R10, R28.reuse, 0x128, RZ ;  /* 0x000001281c0a7824 */ /* 0x040fe200078e02ff */
[----:B0-----:R-:W-:Y:S01]  /*d6550*/  IADD3 R8, P6, R11, R2, RZ ;  /* 0x000000020b087210 */ /* 0x001fe20007fde0ff */
[----:B-1----:R-:W-:-:S03]  /*d6560*/  IMAD R23, R28, 0x94, RZ ;  /* 0x000000941c177824 */ /* 0x002fc600078e02ff */
[----:B------:R-:W-:Y:S01]  /*d6570*/  LEA.HI.X.SX32 R9, R19, R3, 0x1, P6 ;  /* 0x0000000313097211 */ /* 0x000fe200030f0eff */
[----:B------:R0:W-:Y:S01]  /*d6580*/  STL.64 [R1+0xff8], R26 ;  /* 0x000ff81a01007387 */ /* 0x0001e20000100a00 */
[----:B------:R-:W-:-:S03]  /*d6590*/  IMAD R19, R28, 0x250, RZ ;  /* 0x000002501c137824 */ /* 0x000fc600078e02ff */
[----:B------:R1:W-:Y:S01]  /*d65a0*/  STL.64 [R1+0xd90], R8 ;  /* 0x000d900801007387 */ /* 0x0003e20000100a00 */
[-C--:B0-----:R-:W-:Y:S02]  /*d65b0*/  IADD3 R26, P5, R23, R2.reuse, RZ ;  /* 0x00000002171a7210 */ /* 0x081fe40007fbe0ff */
[-C--:B-1----:R-:W-:Y:S02]  /*d65c0*/  IADD3 R8, P6, R10, R2.reuse, RZ ;  /* 0x000000020a087210 */ /* 0x082fe40007fde0ff */
[-C--:B------:R-:W-:Y:S01]  /*d65d0*/  LEA.HI.X.SX32 R27, R11, R3.reuse, 0x1, P5 ;  /* 0x000000030b1b7211 */ /* 0x080fe200028f0eff */
[C---:B------:R-:W-:Y:S01]  /*d65e0*/  IMAD R11, R28.reuse, 0x252, RZ ;  /* 0x000002521c0b7824 */ /* 0x040fe200078e02ff */
[-C--:B------:R-:W-:Y:S02]  /*d65f0*/  LEA.HI.X.SX32 R9, R23, R3.reuse, 0x1, P6 ;  /* 0x0000000317097211 */ /* 0x080fe400030f0eff */
[----:B------:R-:W-:Y:S01]  /*d6600*/  IADD3 R18, P5, R19, R2, RZ ;  /* 0x0000000213127210 */ /* 0x000fe20007fbe0ff */
[----:B------:R-:W-:Y:S02]  /*d6610*/  STL.64 [R1+0xce0], R26 ;  /* 0x000ce01a01007387 */ /* 0x000fe40000100a00 */
[----:B------:R0:W-:Y:S02]  /*d6620*/  STL.64 [R1+0xb80], R8 ;  /* 0x000b800801007387 */ /* 0x0001e40000100a00 */
[----:B------:R-:W-:Y:S01]  /*d6630*/  IMAD R23, R28, 0x129, RZ ;  /* 0x000001291c177824 */ /* 0x000fe200078e02ff */
[----:B------:R-:W-:Y:S01]  /*d6640*/  LEA.HI.X.SX32 R19, R10, R3, 0x1, P5 ;  /* 0x000000030a137211 */ /* 0x000fe200028f0eff */
[----:B------:R-:W-:-:S04]  /*d6650*/  IMAD R10, R28, 0x254, RZ ;  /* 0x000002541c0a7824 */ /* 0x000fc800078e02ff */
[----:B------:R1:W-:Y:S01]  /*d6660*/  STL.64 [R1+0xff0], R18 ;  /* 0x000ff01201007387 */ /* 0x0003e20000100a00 */
[----:B0-----:R-:W-:Y:S01]  /*d6670*/  IADD3 R8, P6, R11, R2, RZ ;  /* 0x000000020b087210 */ /* 0x001fe20007fde0ff */
[----:B------:R-:W-:-:S03]  /*d6680*/  IMAD R11, R28, 0x12a, RZ ;  /* 0x0000012a1c0b7824 */ /* 0x000fc600078e02ff */
[----:B------:R-:W-:Y:S01]  /*d6690*/  LEA.HI.X.SX32 R9, R23, R3, 0x1, P6 ;  /* 0x0000000317097211 */ /* 0x000fe200030f0eff */
[----:B------:R-:W-:Y:S01]  /*d66a0*/  IMAD R23, R28, 0x95, RZ ;  /* 0x000000951c177824 */ /* 0x000fe200078e02ff */
[----:B-1----:R-:W-:-:S03]  /*d66b0*/  IADD3 R18, P5, R11, R2, RZ ;  /* 0x000000020b127210 */ /* 0x002fc60007fbe0ff */
[----:B------:R0:W-:Y:S01]  /*d66c0*/  STL.64 [R1+0xfe8], R8 ;  /* 0x000fe80801007387 */ /* 0x0001e20000100a00 */
[----:B------:R-:W-:Y:S01]  /*d66d0*/  LEA.HI.X.SX32 R19, R23, R3, 0x1, P5 ;  /* 0x0000000317137211 */ /* 0x000fe200028f0eff */
[----:B------:R-:W-:-:S04]  /*d66e0*/  IMAD R27, R28, 0x12b, RZ ;  /* 0x0000012b1c1b7824 */ /* 0x000fc800078e02ff */
[----:B------:R1:W-:Y:S01]  /*d66f0*/  STL.64 [R1+0xb78], R18 ;  /* 0x000b781201007387 */ /* 0x0003e20000100a00 */
[----:B0-----:R-:W-:Y:S01]  /*d6700*/  IADD3 R8, P6, R10, R2, RZ ;  /* 0x000000020a087210 */ /* 0x001fe20007fde0ff */
[----:B------:R-:W-:-:S03]  /*d6710*/  IMAD R10, R28, 0x256, RZ ;  /* 0x000002561c0a7824 */ /* 0x000fc600078e02ff */
[-C--:B------:R-:W-:Y:S02]  /*d6720*/  LEA.HI.X.SX32 R9, R11, R3.reuse, 0x1, P6 ;  /* 0x000000030b097211 */ /* 0x080fe400030f0eff */
[----:B------:R-:W-:Y:S01]  /*d6730*/  IADD3 R22, P5, R10, R2, RZ ;  /* 0x000000020a167210 */ /* 0x000fe20007fbe0ff */
[C---:B-1----:R-:W-:Y:S02]  /*d6740*/  IMAD R19, R28.reuse, 0x96, RZ ;  /* 0x000000961c137824 */ /* 0x042fe400078e02ff */
[C---:B------:R-:W-:Y:S01]  /*d6750*/  IMAD R18, R28.reuse, 0x4b, RZ ;  /* 0x0000004b1c127824 */ /* 0x040fe200078e02ff */
[----:B------:R0:W-:Y:S01]  /*d6760*/  STL.64 [R1+0x1000], R8 ;  /* 0x0010000801007387 */ /* 0x0001e20000100a00 */
[----:B------:R-:W-:Y:S01]  /*d6770*/  LEA.HI.X.SX32 R23, R27, R3, 0x1, P5 ;  /* 0x000000031b177211 */ /* 0x000fe200028f0eff */
[C---:B------:R-:W-:Y:S02]  /*d6780*/  IMAD R11, R28.reuse, 0x12c, RZ ;  /* 0x0000012c1c0b7824 */ /* 0x040fe400078e02ff */
[----:B------:R-:W-:-:S02]  /*d6790*/  IMAD R10, R28, 0x258, RZ ;  /* 0x000002581c0a7824 */ /* 0x000fc400078e02ff */
[----:B------:R1:W-:Y:S01]  /*d67a0*/  STL.64 [R1+0x1018], R22 ;  /* 0x0010181601007387 */ /* 0x0003e20000100a00 */
[----:B0-----:R-:W-:-:S04]  /*d67b0*/  IADD3 R8, P6, R19, R2, RZ ;  /* 0x0000000213087210 */ /* 0x001fc80007fde0ff */
[----:B------:R-:W-:Y:S02]  /*d67c0*/  LEA.HI.X.SX32 R9, R18, R3, 0x1, P6 ;  /* 0x0000000312097211 */ /* 0x000fe400030f0eff */
        /* <DEDUP_REMOVED lines=8> */
[----:B-1----:R-:W-:Y:S01]  /*d6850*/  IADD3 R22, P5, R10, R2, RZ ;  /* 0x000000020a167210 */ /* 0x002fe20007fbe0ff */
[C---:B------:R-:W-:Y:S02]  /*d6860*/  IMAD R10, R28.reuse, 0x12d, RZ ;  /* 0x0000012d1c0a7824 */ /* 0x040fe400078e02ff */
[----:B------:R-:W-:Y:S01]  /*d6870*/  IMAD R11, R28, 0x25c, RZ ;  /* 0x0000025c1c0b7824 */ /* 0x000fe200078e02ff */
[----:B------:R0:W-:Y:S02]  /*d6880*/  STL.64 [R1+0x1010], R8 ;  /* 0x0010100801007387 */ /* 0x0001e40000100a00 */
[----:B------:R-:W-:Y:S01]  /*d6890*/  LEA.HI.X.SX32 R23, R10, R3, 0x1, P5 ;  /* 0x000000030a177211 */ /* 0x000fe200028f0eff */
[----:B------:R-:W-:-:S04]  /*d68a0*/  IMAD R10, R28, 0x97, RZ ;  /* 0x000000971c0a7824 */ /* 0x000fc800078e02ff */
[----:B------:R1:W-:Y:S01]  /*d68b0*/  STL.64 [R1+0x1008], R22 ;  /* 0x0010081601007387 */ /* 0x0003e20000100a00 */
[----:B0-----:R-:W-:-:S04]  /*d68c0*/  IADD3 R8, P6, R18, R2, RZ ;  /* 0x0000000212087210 */ /* 0x001fc80007fde0ff */
[-C--:B------:R-:W-:Y:S02]  /*d68d0*/  LEA.HI.X.SX32 R9, R10, R3.reuse, 0x1, P6 ;  /* 0x000000030a097211 */ /* 0x080fe400030f0eff */
[-C--:B-1----:R-:W-:Y:S01]  /*d68e0*/  IADD3 R22, P5, R11, R2.reuse, RZ ;  /* 0x000000020b167210 */ /* 0x082fe20007fbe0ff */
[C---:B------:R-:W-:Y:S02]  /*d68f0*/  IMAD R11, R28.reuse, 0x25e, RZ ;  /* 0x0000025e1c0b7824 */ /* 0x040fe400078e02ff */
[----:B------:R0:W-:Y:S01]  /*d6900*/  STL.64 [R1+0xb68], R8 ;  /* 0x000b680801007387 */ /* 0x0001e20000100a00 */
[C---:B------:R-:W-:Y:S02]  /*d6910*/  IMAD R19, R28.reuse, 0x26, RZ ;  /* 0x000000261c137824 */ /* 0x040fe400078e02ff */
[----:B------:R-:W-:Y:S01]  /*d6920*/  IMAD R10, R28, 0x4c, RZ ;  /* 0x0000004c1c0a7824 */ /* 0x000fe200078e02ff */
[----:B------:R-:W-:Y:S02]  /*d6930*/  LEA.HI.X.SX32 R23, R18, R3, 0x1, P5 ;  /* 0x0000000312177211 */ /* 0x000fe400028f0eff */
[----:B0-----:R-:W-:Y:S01]  /*d6940*/  IADD3 R8, P6, R11, R2, RZ ;  /* 0x000000020b087210 */ /* 0x001fe20007fde0ff */
[----:B------:R-:W-:-:S02]  /*d6950*/  IMAD R11, R28, 0x12f, RZ ;  /* 0x0000012f1c0b7824 */ /* 0x000fc400078e02ff */
[----:B------:R-:W-:-:S03]  /*d6960*/  IMAD R18, R28, 0x13, RZ ;  /* 0x000000131c127824 */ /* 0x000fc600078e02ff */
[----:B------:R-:W-:Y:S02]  /*d6970*/  LEA.HI.X.SX32 R9, R11, R3, 0x1, P6 ;  /* 0x000000030b097211 */ /* 0x000fe400030f0eff */
[----:B------:R-:W-:-:S03]  /*d6980*/  IADD3 R26, P5, R19, R2, RZ ;  /* 0x00000002131a7210 */ /* 0x000fc60007fbe0ff */
[----:B------:R0:W-:Y:S01]  /*d6990*/  STL.64 [R1+0x1038], R8 ;  /* 0x0010380801007387 */ /* 0x0001e20000100a00 */
[----:B------:R-:W-:Y:S01]  /*d69a0*/  LEA.HI.X.SX32 R27, R18, R3, 0x1, P5 ;  /* 0x00000003121b7211 */ /* 0x000fe200028f0eff */
[----:B------:R1:W-:Y:S02]  /*d69b0*/  STL.64 [R1+0x1020], R22 ;  /* 0x0010201601007387 */ /* 0x0003e40000100a00 */
[----:B------:R-:W-:Y:S01]  /*d69c0*/  IMAD R11, R28, 0x98, RZ ;  /* 0x000000981c0b7824 */ /* 0x000fe200078e02ff */
[----:B0-----:R-:W-:Y:S01]  /*d69d0*/  IADD3 R8, P6, R10, R2, RZ ;  /* 0x000000020a087210 */ /* 0x001fe20007fde0ff */
[----:B-1----:R-:W-:-:S03]  /*d69e0*/  IMAD R22, R28, 0x130, RZ ;  /* 0x000001301c167824 */ /* 0x002fc600078e02ff */
[----:B------:R-:W-:Y:S01]  /*d69f0*/  LEA.HI.X.SX32 R9, R19, R3, 0x1, P6 ;  /* 0x0000000313097211 */ /* 0x000fe200030f0eff */
[----:B------:R0:W-:Y:S01]  /*d6a00*/  STL.64 [R1+0xde0], R26 ;  /* 0x000de01a01007387 */ /* 0x0001e20000100a00 */
[----:B------:R-:W-:-:S03]  /*d6a10*/  IMAD R19, R28, 0x260, RZ ;  /* 0x000002601c137824 */ /* 0x000fc600078e02ff */
[----:B------:R1:W-:Y:S01]  /*d6a20*/  STL.64 [R1+0xd88], R8 ;  /* 0x000d880801007387 */ /* 0x0003e20000100a00 */
[CC--:B0-----:R-:W-:Y:S02]  /*d6a30*/  IADD3 R26, P5, R11.reuse, R2.reuse, RZ ;  /* 0x000000020b1a7210 */ /* 0x0c1fe40007fbe0ff */
        /* <DEDUP_REMOVED lines=23> */
[-C--:B-1----:R-:W-:Y:S01]  /*d6bb0*/  IADD3 R18, P5, R10, R2.reuse, RZ ;  /* 0x000000020a127210 */ /* 0x082fe20007fbe0ff */
[C---:B------:R-:W-:Y:S02]  /*d6bc0*/  IMAD R10, R28.reuse, 0x133, RZ ;  /* 0x000001331c0a7824 */ /* 0x040fe400078e02ff */
[----:B------:R0:W-:Y:S01]  /*d6bd0*/  STL.64 [R1+0x1040], R8 ;  /* 0x0010400801007387 */ /* 0x0001e20000100a00 */
[C---:B------:R-:W-:Y:S02]  /*d6be0*/  IMAD R23, R28.reuse, 0x4d, RZ ;  /* 0x0000004d1c177824 */ /* 0x040fe400078e02ff */
[----:B------:R-:W-:Y:S01]  /*d6bf0*/  IMAD R11, R28, 0x134, RZ ;  /* 0x000001341c0b7824 */ /* 0x000fe200078e02ff */
        /* <DEDUP_REMOVED lines=8> */
[-C--:B------:R-:W-:Y:S02]  /*d6c80*/  LEA.HI.X.SX32 R19, R22, R3.reuse, 0x1, P5 ;  /* 0x0000000316137211 */ /* 0x080fe400028f0eff */
[-C--:B-1----:R-:W-:Y:S01]  /*d6c90*/  IADD3 R8, P6, R10, R2.reuse, RZ ;  /* 0x000000020a087210 */ /* 0x082fe20007fde0ff */
[----:B------:R-:W-:Y:S02]  /*d6ca0*/  IMAD R10, R28, 0x26a, RZ ;  /* 0x0000026a1c0a7824 */ /* 0x000fe400078e02ff */
[----:B------:R0:W-:Y:S01]  /*d6cb0*/  STL.64 [R1+0xb50], R18 ;  /* 0x000b501201007387 */ /* 0x0001e20000100a00 */
[----:B------:R-:W-:Y:S02]  /*d6cc0*/  LEA.HI.X.SX32 R9, R11, R3, 0x1, P6 ;  /* 0x000000030b097211 */ /* 0x000fe400030f0eff */
[-C--:B------:R-:W-:Y:S01]  /*d6cd0*/  IADD3 R26, P5, R10, R2.reuse, RZ ;  /* 0x000000020a1a7210 */ /* 0x080fe20007fbe0ff */
[C---:B------:R-:W-:Y:S02]  /*d6ce0*/  IMAD R10, R28.reuse, 0x9b, RZ ;  /* 0x0000009b1c0a7824 */ /* 0x040fe400078e02ff */
[----:B------:R-:W-:Y:S01]  /*d6cf0*/  IMAD R11, R28, 0x26e, RZ ;  /* 0x0000026e1c0b7824 */ /* 0x000fe200078e02ff */
[----:B------:R1:W-:Y:S01]  /*d6d00*/  STL.64 [R1+0x1050], R8 ;  /* 0x0010500801007387 */ /* 0x0003e20000100a00 */
[----:B0-----:R-:W-:-:S04]  /*d6d10*/  IADD3 R18, P6, R23, R2, RZ ;  /* 0x0000000217127210 */ /* 0x001fc80007fde0ff */
[-C--:B------:R-:W-:Y:S01]  /*d6d20*/  LEA.HI.X.SX32 R19, R10, R3.reuse, 0x1, P6 ;  /* 0x000000030a137211 */ /* 0x080fe200030f0eff */
[C---:B-1----:R-:W-:Y:S02]  /*d6d30*/  IMAD R9, R28.reuse, 0x135, RZ ;  /* 0x000001351c097824 */ /* 0x042fe400078e02ff */
[----:B------:R-:W-:Y:S02]  /*d6d40*/  IMAD R8, R28, 0x26c, RZ ;  /* 0x0000026c1c087824 */ /* 0x000fe400078e02ff */
[----:B------:R0:W-:Y:S01]  /*d6d50*/  STL.64 [R1+0xb48], R18 ;  /* 0x000b481201007387 */ /* 0x0001e20000100a00 */
[----:B------:R-:W-:Y:S02]  /*d6d60*/  LEA.HI.X.SX32 R27, R9, R3, 0x1, P5 ;  /* 0x00000003091b7211 */ /* 0x000fe400028f0eff */
[-C--:B------:R-:W-:Y:S01]  /*d6d70*/  IADD3 R8, P5, R8, R2.reuse, RZ ;  /* 0x0000000208087210 */ /* 0x080fe20007fbe0ff */
[----:B0-----:R-:W-:Y:S01]  /*d6d80*/  IADD3 R18, P6, R11, R2, RZ ;  /* 0x000000020b127210 */ /* 0x001fe20007fde0ff */
[----:B------:R-:W-:-:S02]  /*d6d90*/  IMAD R11, R28, 0x137, RZ ;  /* 0x000001371c0b7824 */ /* 0x000fc400078e02ff */
[-C--:B------:R-:W-:Y:S01]  /*d6da0*/  LEA.HI.X.SX32 R9, R23, R3.reuse, 0x1, P5 ;  /* 0x0000000317097211 */ /* 0x080fe200028f0eff */
[C---:B------:R-:W-:Y:S02]  /*d6db0*/  IMAD R10, R28.reuse, 0x4e, RZ ;  /* 0x0000004e1c0a7824 */ /* 0x040fe400078e02ff */
[----:B------:R-:W-:Y:S01]  /*d6dc0*/  LEA.HI.X.SX32 R19, R11, R3, 0x1, P6 ;  /* 0x000000030b137211 */ /* 0x000fe200030f0eff */
[----:B------:R-:W-:Y:S01]  /*d6dd0*/  STL.64 [R1+0x1048], R26 ;  /* 0x0010481a01007387 */ /* 0x000fe20000100a00 */
[----:B------:R0:W-:Y:S03]  /*d6de0*/  STL.64 [R1+0x1060], R8 ;  /* 0x0010600801007387 */ /* 0x0001e60000100a00 */
[----:B------:R1:W-:Y:S01]  /*d6df0*/  STL.64 [R1+0x1078], R18 ;  /* 0x0010781201007387 */ /* 0x0003e20000100a00 */
[----:B------:R-:W-:Y:S01]  /*d6e00*/  IMAD R23, R28, 0x9c, RZ ;  /* 0x0000009c1c177824 */ /* 0x000fe200078e02ff */
[----:B0-----:R-:W-:Y:S01]  /*d6e10*/  IADD3 R8, P5, R10, R2, RZ ;  /* 0x000000020a087210 */ /* 0x001fe20007fbe0ff */
[----:B-1----:R-:W-:-:S05]  /*d6e20*/  IMAD R19, R28, 0x27, RZ ;  /* 0x000000271c137824 */ /* 0x002fca00078e02ff */
[----:B------:R-:W-:Y:S01]  /*d6e30*/  LEA.HI.X.SX32 R9, R19, R3, 0x1, P5 ;  /* 0x0000000313097211 */ /* 0x000fe200028f0eff */
[----:B------:R-:W-:Y:S01]  /*d6e40*/  IMAD R11, R28, 0x138, RZ ;  /* 0x000001381c0b7824 */ /* 0x000fe200078e02ff */
[----:B------:R-:W-:-:S03]  /*d6e50*/  IADD3 R26, P6, R23, R2, RZ ;  /* 0x00000002171a7210 */ /* 0x000fc60007fde0ff */
[----:B------:R0:W-:Y:S01]  /*d6e60*/  STL.64 [R1+0xd80], R8 ;  /* 0x000d800801007387 */ /* 0x0001e20000100a00 */
[----:B------:R-:W-:Y:S02]  /*d6e70*/  IADD3 R18, P5, R11, R2, RZ ;  /* 0x000000020b127210 */ /* 0x000fe40007fbe0ff */
[-C--:B------:R-:W-:Y:S01]  /*d6e80*/  LEA.HI.X.SX32 R27, R10, R3.reuse, 0x1, P6 ;  /* 0x000000030a1b7211 */ /* 0x080fe200030f0eff */
[C---:B------:R-:W-:Y:S02]  /*d6e90*/  IMAD R10, R28.reuse, 0x272, RZ ;  /* 0x000002721c0a7824 */ /* 0x040fe400078e02ff */
[----:B0-----:R-:W-:Y:S01]  /*d6ea0*/  IMAD R8, R28, 0x270, RZ ;  /* 0x000002701c087824 */ /* 0x001fe200078e02ff */
[----:B------:R-:W-:-:S04]  /*d6eb0*/  LEA.HI.X.SX32 R19, R23, R3, 0x1, P5 ;  /* 0x0000000317137211 */ /* 0x000fc800028f0eff */
[----:B------:R-:W-:Y:S01]  /*d6ec0*/  IADD3 R8, P6, R8, R2, RZ ;  /* 0x0000000208087210 */ /* 0x000fe20007fde0ff */
[----:B------:R-:W-:-:S03]  /*d6ed0*/  IMAD R22, R28, 0x13a, RZ ;  /* 0x0000013a1c167824 */ /* 0x000fc600078e02ff */
[----:B------:R-:W-:Y:S01]  /*d6ee0*/  LEA.HI.X.SX32 R9, R11, R3, 0x1, P6 ;  /* 0x000000030b097211 */ /* 0x000fe200030f0eff */
[----:B------:R0:W-:Y:S01]  /*d6ef0*/  STL.64 [R1+0xcc0], R26 ;  /* 0x000cc01a01007387 */ /* 0x0001e20000100a00 */
[----:B------:R-:W-:Y:S03]  /*d6f00*/  STL.64 [R1+0xb40], R18 ;  /* 0x000b401201007387 */ /* 0x000fe60000100a00 */
[----:B------:R1:W-:Y:S01]  /*d6f10*/  STL.64 [R1+0x1070], R8 ;  /* 0x0010700801007387 */ /* 0x0003e20000100a00 */
[----:B------:R-:W-:Y:S01]  /*d6f20*/  IMAD R11, R28, 0x276, RZ ;  /* 0x000002761c0b7824 */ /* 0x000fe200078e02ff */
[-C--:B0-----:R-:W-:Y:S01]  /*d6f30*/  IADD3 R26, P5, R10, R2.reuse, RZ ;  /* 0x000000020a1a7210 */ /* 0x081fe20007fbe0ff */
[----:B------:R-:W-:Y:S01]  /*d6f40*/  IMAD R10, R28, 0x9d, RZ ;  /* 0x0000009d1c0a7824 */ /* 0x000fe200078e02ff */
[----:B-1----:R-:W-:-:S04]  /*d6f50*/  IADD3 R8, P6, R22, R2, RZ ;  /* 0x0000000216087210 */ /* 0x002fc80007fde0ff */
[-C--:B------:R-:W-:Y:S01]  /*d6f60*/  LEA.HI.X.SX32 R9, R10, R3.reuse, 0x1, P6 ;  /* 0x000000030a097211 */ /* 0x080fe200030f0eff */
[C---:B------:R-:W-:Y:S02]  /*d6f70*/  IMAD R18, R28.reuse, 0x139, RZ ;  /* 0x000001391c127824 */ /* 0x040fe400078e02ff */
[----:B------:R-:W-:Y:S02]  /*d6f80*/  IMAD R19, R28, 0x274, RZ ;  /* 0x000002741c137824 */ /* 0x000fe400078e02ff */
[----:B------:R0:W-:Y:S01]  /*d6f90*/  STL.64 [R1+0xb38], R8 ;  /* 0x000b380801007387 */ /* 0x0001e20000100a00 */
[-C--:B------:R-:W-:Y:S02]  /*d6fa0*/  LEA.HI.X.SX32 R27, R18, R3.reuse, 0x1, P5 ;  /* 0x00000003121b7211 */ /* 0x080fe400028f0eff */
[-C--:B------:R-:W-:Y:S02]  /*d6fb0*/  IADD3 R18, P5, R19, R2.reuse, RZ ;  /* 0x0000000213127210 */ /* 0x080fe40007fbe0ff */
[C---:B------:R-:W-:Y:S01]  /*d6fc0*/  IMAD R10, R28.reuse, 0x13c, RZ ;  /* 0x0000013c1c0a7824 */ /* 0x040fe200078e02ff */
[----:B0-----:R-:W-:Y:S01]  /*d6fd0*/  IADD3 R8, P6, R11, R2, RZ ;  /* 0x000000020b087210 */ /* 0x001fe20007fde0ff */
[----:B------:R-:W-:Y:S01]  /*d6fe0*/  IMAD R11, R28, 0x13b, RZ ;  /* 0x0000013b1c0b7824 */ /* 0x000fe200078e02ff */
[----:B------:R-:W-:-:S04]  /*d6ff0*/  LEA.HI.X.SX32 R19, R22, R3, 0x1, P5 ;  /* 0x0000000316137211 */ /* 0x000fc800028f0eff */
[----:B------:R-:W-:Y:S01]  /*d7000*/  LEA.HI.X.SX32 R9, R11, R3, 0x1, P6 ;  /* 0x000000030b097211 */ /* 0x000fe200030f0eff */
[----:B------:R0:W-:Y:S01]  /*d7010*/  STL.64 [R1+0x1068], R26 ;  /* 0x0010681a01007387 */ /* 0x0001e20000100a00 */
[----:B------:R-:W-:-:S03]  /*d7020*/  IMAD R23, R28, 0x9e, RZ ;  /* 0x0000009e1c177824 */ /* 0x000fc600078e02ff */
[----:B------:R1:W-:Y:S01]  /*d7030*/  STL.64 [R1+0x1098], R8 ;  /* 0x0010980801007387 */ /* 0x0003e20000100a00 */
[----:B------:R2:W-:Y:S02]  /*d7040*/  STL.64 [R1+0x1080], R18 ;  /* 0x0010801201007387 */ /* 0x0005e40000100a00 */
[----:B------:R-:W-:Y:S01]  /*d7050*/  IMAD R11, R28, 0x27a, RZ ;  /* 0x0000027a1c0b7824 */ /* 0x000fe200078e02ff */
[CC--:B0-----:R-:W-:Y:S02]  /*d7060*/  IADD3 R26, P5, R23.reuse, R2.reuse, RZ ;  /* 0x00000002171a7210 */ /* 0x0c1fe40007fbe0ff */
[----:B-1----:R-:W-:Y:S01]  /*d7070*/  IADD3 R8, P6, R10, R2, RZ ;  /* 0x000000020a087210 */ /* 0x002fe20007fde0ff */
[C---:B--2---:R-:W-:Y:S02]  /*d7080*/  IMAD R18, R28.reuse, 0x4f, RZ ;  /* 0x0000004f1c127824 */ /* 0x044fe400078e02ff */
[----:B------:R-:W-:Y:S01]  /*d7090*/  IMAD R19, R28, 0x278, RZ ;  /* 0x000002781c137824 */ /* 0x000fe200078e02ff */
[----:B------:R-:W-:-:S02]  /*d70a0*/  LEA.HI.X.SX32 R9, R23, R3, 0x1, P6 ;  /* 0x0000000317097211 */ /* 0x000fc400030f0eff */
[-C--:B------:R-:W-:Y:S02]  /*d70b0*/  LEA.HI.X.SX32 R27, R18, R3.reuse, 0x1, P5 ;  /* 0x00000003121b7211 */ /* 0x080fe400028f0eff */
[-C--:B------:R-:W-:Y:S02]  /*d70c0*/  IADD3 R18, P5, R19, R2.reuse, RZ ;  /* 0x0000000213127210 */ /* 0x080fe40007fbe0ff */
[----:B------:R-:W-:Y:S01]  /*d70d0*/  IMAD R23, R28, 0x13d, RZ ;  /* 0x0000013d1c177824 */ /* 0x000fe200078e02ff */
[----:B------:R0:W-:Y:S01]  /*d70e0*/  STL.64 [R1+0xb30], R8 ;  /* 0x000b300801007387 */ /* 0x0001e20000100a00 */
[----:B------:R-:W-:Y:S01]  /*d70f0*/  LEA.HI.X.SX32 R19, R10, R3, 0x1, P5 ;  /* 0x000000030a137211 */ /* 0x000fe200028f0eff */
[C---:B------:R-:W-:Y:S02]  /*d7100*/  IMAD R10, R28.reuse, 0x27c, RZ ;  /* 0x0000027c1c0a7824 */ /* 0x040fe400078e02ff */
[----:B------:R-:W-:Y:S02]  /*d7110*/  STL.64 [R1+0xcb8], R26 ;  /* 0x000cb81a01007387 */ /* 0x000fe40000100a00 */
        /* <DEDUP_REMOVED lines=8> */
[----:B------:R-:W-:Y:S01]  /*d71a0*/  IMAD R27, R28, 0xa, RZ ;  /* 0x0000000a1c1b7824 */ /* 0x000fe200078e02ff */
[----:B0-----:R-:W-:Y:S01]  /*d71b0*/  IADD3 R8, P6, R10, R2, RZ ;  /* 0x000000020a087210 */ /* 0x001fe20007fde0ff */
[----:B------:R-:W-:-:S03]  /*d71c0*/  IMAD R10, R28, 0x27e, RZ ;  /* 0x0000027e1c0a7824 */ /* 0x000fc600078e02ff */
[----:B------:R-:W-:Y:S01]  /*d71d0*/  LEA.HI.X.SX32 R9, R11, R3, 0x1, P6 ;  /* 0x000000030b097211 */ /* 0x000fe200030f0eff */
[----:B------:R0:W-:Y:S01]  /*d71e0*/  STL.64 [R1+0xb28], R18 ;  /* 0x000b281201007387 */ /* 0x0001e20000100a00 */
[-C--:B------:R-:W-:Y:S01]  /*d71f0*/  IADD3 R22, P5, R10, R2.reuse, RZ ;  /* 0x000000020a167210 */ /* 0x080fe20007fbe0ff */
[C---:B------:R-:W-:Y:S02]  /*d7200*/  IMAD R10, R28.reuse, 0x5, RZ ;  /* 0x000000051c0a7824 */ /* 0x040fe400078e02ff */
[----:B------:R1:W-:Y:S01]  /*d7210*/  STL.64 [R1+0x10a0], R8 ;  /* 0x0010a00801007387 */ /* 0x0003e20000100a00 */
[C---:B------:R-:W-:Y:S02]  /*d7220*/  IMAD R11, R28.reuse, 0x28, RZ ;  /* 0x000000281c0b7824 */ /* 0x040fe400078e02ff */
[----:B0-----:R-:W-:Y:S01]  /*d7230*/  IMAD R18, R28, 0x13f, RZ ;  /* 0x0000013f1c127824 */ /* 0x001fe200078e02ff */
[----:B-1----:R-:W-:-:S04]  /*d7240*/  IADD3 R8, P6, R27, R2, RZ ;  /* 0x000000021b087210 */ /* 0x002fc80007fde0ff */
[-C--:B------:R-:W-:Y:S01]  /*d7250*/  LEA.HI.X.SX32 R23, R18, R3.reuse, 0x1, P5 ;  /* 0x0000000312177211 */ /* 0x080fe200028f0eff */
[----:B------:R-:W-:Y:S01]  /*d7260*/  IMAD R19, R28, 0x14, RZ ;  /* 0x000000141c137824 */ /* 0x000fe200078e02ff */
[----:B------:R-:W-:-:S03]  /*d7270*/  LEA.HI.X.SX32 R9, R10, R3, 0x1, P6 ;  /* 0x000000030a097211 */ /* 0x000fc600030f0eff */
[----:B------:R0:W-:Y:S02]  /*d7280*/  STL.64 [R1+0x10b8], R22 ;  /* 0x0010b81601007387 */ /* 0x0001e40000100a00 */
[----:B------:R1:W-:Y:S02]  /*d7290*/  STL.64 [R1+0xe60], R8 ;  /* 0x000e600801007387 */ /* 0x0003e40000100a00 */
[C---:B------:R-:W-:Y:S02]  /*d72a0*/  IMAD R18, R28.reuse, 0x50, RZ ;  /* 0x000000501c127824 */ /* 0x040fe400078e02ff */
[----:B------:R-:W-:Y:S01]  /*d72b0*/  IMAD R10, R28, 0xa0, RZ ;  /* 0x000000a01c0a7824 */ /* 0x000fe200078e02ff */
[-C--:B0-----:R-:W-:Y:S02]  /*d72c0*/  IADD3 R22, P5, R19, R2.reuse, RZ ;  /* 0x0000000213167210 */ /* 0x081fe40007fbe0ff */
[----:B-1----:R-:W-:Y:S02]  /*d72d0*/  IADD3 R8, P6, R11, R2, RZ ;  /* 0x000000020b087210 */ /* 0x002fe40007fde0ff */
[----:B------:R-:W-:-:S02]  /*d72e0*/  LEA.HI.X.SX32 R23, R27, R3, 0x1, P5 ;  /* 0x000000031b177211 */ /* 0x000fc400028f0eff */
[----:B------:R-:W-:-:S03]  /*d72f0*/  LEA.HI.X.SX32 R9, R19, R3, 0x1, P6 ;  /* 0x0000000313097211 */ /* 0x000fc600030f0eff */
[----:B------:R0:W-:Y:S02]  /*d7300*/  STL.64 [R1+0xe08], R22 ;  /* 0x000e081601007387 */ /* 0x0001e40000100a00 */
[----:B------:R1:W-:Y:S02]  /*d7310*/  STL.64 [R1+0xdd8], R8 ;  /* 0x000dd80801007387 */ /* 0x0003e40000100a00 */
[----:B------:R-:W-:Y:S01]  /*d7320*/  IMAD R19, R28, 0x140, RZ ;  /* 0x000001401c137824 */ /* 0x000fe200078e02ff */
[-C--:B0-----:R-:W-:Y:S02]  /*d7330*/  IADD3 R22, P5, R18, R2.reuse, RZ ;  /* 0x0000000212167210 */ /* 0x081fe40007fbe0ff */
[----:B-1----:R-:W-:Y:S02]  /*d7340*/  IADD3 R8, P6, R10, R2, RZ ;  /* 0x000000020a087210 */ /* 0x002fe40007fde0ff */
[-C--:B------:R-:W-:Y:S02]  /*d7350*/  LEA.HI.X.SX32 R23, R11, R3.reuse, 0x1, P5 ;  /* 0x000000030b177211 */ /* 0x080fe400028f0eff */
[----:B------:R-:W-:Y:S01]  /*d7360*/  LEA.HI.X.SX32 R9, R18, R3, 0x1, P6 ;  /* 0x0000000312097211 */ /* 0x000fe200030f0eff */
[----:B------:R-:W-:-:S02]  /*d7370*/  IMAD R11, R28, 0x280, RZ ;  /* 0x000002801c0b7824 */ /* 0x000fc400078e02ff */
[----:B------:R-:W-:Y:S02]  /*d7380*/  STL.64 [R1+0xd78], R22 ;  /* 0x000d781601007387 */ /* 0x000fe40000100a00 */
[----:B------:R0:W-:Y:S01]  /*d7390*/  STL.64 [R1+0xcb0], R8 ;  /* 0x000cb00801007387 */ /* 0x0001e20000100a00 */
[----:B------:R-:W-:Y:S01]  /*d73a0*/  IADD3 R26, P5, R19, R2, RZ ;  /* 0x00000002131a7210 */ /* 0x000fe20007fbe0ff */
[----:B------:R-:W-:-:S03]  /*d73b0*/  IMAD R18, R28, 0x141, RZ ;  /* 0x000001411c127824 */ /* 0x000fc600078e02ff */
[----:B------:R-:W-:Y:S02]  /*d73c0*/  LEA.HI.X.SX32 R27, R10, R3, 0x1, P5 ;  /* 0x000000030a1b7211 */ /* 0x000fe400028f0eff */
[----:B0-----:R-:W-:Y:S01]  /*d73d0*/  IADD3 R8, P6, R11, R2, RZ ;  /* 0x000000020b087210 */ /* 0x001fe20007fde0ff */
[----:B------:R-:W-:-:S03]  /*d73e0*/  IMAD R11, R28, 0x282, RZ ;  /* 0x000002821c0b7824 */ /* 0x000fc600078e02ff */
[----:B------:R-:W-:Y:S02]  /*d73f0*/  LEA.HI.X.SX32 R9, R19, R3, 0x1, P6 ;  /* 0x0000000313097211 */ /* 0x000fe400030f0eff */
[----:B------:R-:W-:Y:S01]  /*d7400*/  IADD3 R10, P5, R11, R2, RZ ;  /* 0x000000020b0a7210 */ /* 0x000fe20007fbe0ff */
[----:B------:R-:W-:-:S03]  /*d7410*/  IMAD R22, R28, 0x142, RZ ;  /* 0x000001421c167824 */ /* 0x000fc600078e02ff */
[----:B------:R-:W-:Y:S01]  /*d7420*/  LEA.HI.X.SX32 R11, R18, R3, 0x1, P5 ;  /* 0x00000003120b7211 */ /* 0x000fe200028f0eff */
[----:B------:R0:W-:Y:S01]  /*d7430*/  STL.64 [R1+0x10b0], R8 ;  /* 0x0010b00801007387 */ /* 0x0001e20000100a00 */
[----:B------:R-:W-:Y:S03]  /*d7440*/  STL.64 [R1+0xb20], R26 ;  /* 0x000b201a01007387 */ /* 0x000fe60000100a00 */
[----:B------:R1:W-:Y:S01]  /*d7450*/  STL.64 [R1+0x10a8], R10 ;  /* 0x0010a80a01007387 */ /* 0x0003e20000100a00 */
        /* <DEDUP_REMOVED lines=10> */
[----:B------:R-:W-:-:S05]  /*d7500*/  IMAD R11, R28, 0x143, RZ ;  /* 0x000001431c0b7824 */ /* 0x000fca00078e02ff */
[----:B------:R-:W-:Y:S01]  /*d7510*/  LEA.HI.X.SX32 R9, R11, R3, 0x1, P6 ;  /* 0x000000030b097211 */ /* 0x000fe200030f0eff */
[----:B------:R-:W-:Y:S01]  /*d7520*/  IMAD R10, R28, 0x144, RZ ;  /* 0x000001441c0a7824 */ /* 0x000fe200078e02ff */
[----:B------:R-:W-:-:S03]  /*d7530*/  IADD3 R26, P5, R23, R2, RZ ;  /* 0x00000002171a7210 */ /* 0x000fc60007fbe0ff */
[----:B------:R-:W-:Y:S01]  /*d7540*/  STL.64 [R1+0x10d8], R8 ;  /* 0x0010d80801007387 */ /* 0x000fe20000100a00 */
[----:B------:R0:W-:Y:S02]  /*d7550*/  STL.64 [R1+0x10c0], R18 ;  /* 0x0010c01201007387 */ /* 0x0001e40000100a00 */
[C---:B0-----:R-:W-:Y:S02]  /*d7560*/  IMAD R18, R28.reuse, 0x51, RZ ;  /* 0x000000511c127824 */ /* 0x041fe400078e02ff */
[----:B------:R-:W-:Y:S01]  /*d7570*/  IMAD R19, R28, 0x288, RZ ;  /* 0x000002881c137824 */ /* 0x000fe200078e02ff */
[-C--:B------:R-:W-:Y:S02]  /*d7580*/  IADD3 R8, P6, R10, R2.reuse, RZ ;  /* 0x000000020a087210 */ /* 0x080fe40007fde0ff */
[-C--:B------:R-:W-:Y:S02]  /*d7590*/  LEA.HI.X.SX32 R27, R18, R3.reuse, 0x1, P5 ;  /* 0x00000003121b7211 */ /* 0x080fe400028f0eff */
[----:B------:R-:W-:Y:S01]  /*d75a0*/  IADD3 R18, P5, R19, R2, RZ ;  /* 0x0000000213127210 */ /* 0x000fe20007fbe0ff */
[----:B------:R-:W-:Y:S01]  /*d75b0*/  LEA.HI.X.SX32 R9, R23, R3, 0x1, P6 ;  /* 0x0000000317097211 */ /* 0x000fe200030f0eff */
[----:B------:R-:W-:-:S02]  /*d75c0*/  IMAD R11, R28, 0x28a, RZ ;  /* 0x0000028a1c0b7824 */ /* 0x000fc400078e02ff */
[----:B------:R-:W-:Y:S02]  /*d75d0*/  LEA.HI.X.SX32 R19, R10, R3, 0x1, P5 ;  /* 0x000000030a137211 */ /* 0x000fe400028f0eff */
[----:B------:R0:W-:Y:S01]  /*d75e0*/  STL.64 [R1+0xb10], R8 ;  /* 0x000b100801007387 */ /* 0x0001e20000100a00 */
[----:B------:R-:W-:Y:S02]  /*d75f0*/  STL.64 [R1+0xca8], R26 ;  /* 0x000ca81a01007387 */ /* 0x000fe40000100a00 */
[----:B------:R1:W-:Y:S02]  /*d7600*/  STL.64 [R1+0x10d0], R18 ;  /* 0x0010d01201007387 */ /* 0x0003e40000100a00 */
[C---:B------:R-:W-:Y:S01]  /*d7610*/  IMAD R10, R28.reuse, 0x28c, RZ ;  /* 0x0000028c1c0a7824 */ /* 0x040fe200078e02ff */
[----:B0-----:R-:W-:Y:S01]  /*d7620*/  IADD3 R8, P6, R11, R2, RZ ;  /* 0x000000020b087210 */ /* 0x001fe20007fde0ff */
[C---:B-1----:R-:W-:Y:S02]  /*d7630*/  IMAD R19, R28.reuse, 0x145, RZ ;  /* 0x000001451c137824 */ /* 0x042fe400078e02ff */
[----:B------:R-:W-:-:S02]  /*d7640*/  IMAD R11, R28, 0x146, RZ ;  /* 0x000001461c0b7824 */ /* 0x000fc400078e02ff */
[C---:B------:R-:W-:Y:S01]  /*d7650*/  IMAD R18, R28.reuse, 0xa3, RZ ;  /* 0x000000a31c127824 */ /* 0x040fe200078e02ff */
[-C--:B------:R-:W-:Y:S02]  /*d7660*/  LEA.HI.X.SX32 R9, R19, R3.reuse, 0x1, P6 ;  /* 0x0000000313097211 */ /* 0x080fe400030f0eff */
[----:B------:R-:W-:Y:S01]  /*d7670*/  IADD3 R22, P5, R11, R2, RZ ;  /* 0x000000020b167210 */ /* 0x000fe20007fbe0ff */
[----:B------:R-:W-:Y:S02]  /*d7680*/  IMAD R19, R28, 0x28e, RZ ;  /* 0x0000028e1c137824 */ /* 0x000fe400078e02ff */
        /* <DEDUP_REMOVED lines=9> */
[C---:B------:R-:W-:Y:S01]  /*d7720*/  IMAD R11, R28.reuse, 0xa4, RZ ;  /* 0x000000a41c0b7824 */ /* 0x040fe200078e02ff */
[----:B------:R0:W-:Y:S01]  /*d7730*/  STL.64 [R1+0x10e0], R8 ;  /* 0x0010e00801007387 */ /* 0x0001e20000100a00 */
[----:B------:R-:W-:Y:S01]  /*d7740*/  LEA.HI.X.SX32 R23, R27, R3, 0x1, P5 ;  /* 0x000000031b177211 */ /* 0x000fe200028f0eff */
[----:B------:R-:W-:Y:S02]  /*d7750*/  IMAD R19, R28, 0x148, RZ ;  /* 0x000001481c137824 */ /* 0x000fe400078e02ff */
[----:B------:R-:W-:-:S02]  /*d7760*/  IADD3 R26, P5, R11, R2, RZ ;  /* 0x000000020b1a7210 */ /* 0x000fc40007fbe0ff */
[----:B------:R1:W-:Y:S01]  /*d7770*/  STL.64 [R1+0x10f8], R22 ;  /* 0x0010f81601007387 */ /* 0x0003e20000100a00 */
[----:B0-----:R-:W-:-:S04]  /*d7780*/  IADD3 R8, P6, R10, R2, RZ ;  /* 0x000000020a087210 */ /* 0x001fc80007fde0ff */
[-C--:B------:R-:W-:Y:S02]  /*d7790*/  LEA.HI.X.SX32 R9, R18, R3.reuse, 0x1, P6 ;  /* 0x0000000312097211 */ /* 0x080fe400030f0eff */
[----:B-1----:R-:W-:Y:S02]  /*d77a0*/  IADD3 R22, P6, R19, R2, RZ ;  /* 0x0000000213167210 */ /* 0x002fe40007fde0ff */
[-C--:B------:R-:W-:Y:S01]  /*d77b0*/  LEA.HI.X.SX32 R27, R10, R3.reuse, 0x1, P5 ;  /* 0x000000030a1b7211 */ /* 0x080fe200028f0eff */
[----:B------:R0:W-:Y:S01]  /*d77c0*/  STL.64 [R1+0xd70], R8 ;  /* 0x000d700801007387 */ /* 0x0001e20000100a00 */
[----:B------:R-:W-:Y:S01]  /*d77d0*/  LEA.HI.X.SX32 R23, R11, R3, 0x1, P6 ;  /* 0x000000030b177211 */ /* 0x000fe200030f0eff */
[C---:B------:R-:W-:Y:S02]  /*d77e0*/  IMAD R10, R28.reuse, 0x292, RZ ;  /* 0x000002921c0a7824 */ /* 0x040fe400078e02ff */
[----:B------:R-:W-:Y:S02]  /*d77f0*/  STL.64 [R1+0xca0], R26 ;  /* 0x000ca01a01007387 */ /* 0x000fe40000100a00 */
[----:B------:R1:W-:Y:S01]  /*d7800*/  STL.64 [R1+0xb00], R22 ;  /* 0x000b001601007387 */ /* 0x0003e20000100a00 */
[----:B0-----:R-:W-:-:S05]  /*d7810*/  IMAD R8, R28, 0x290, RZ ;  /* 0x000002901c087824 */ /* 0x001fca00078e02ff */
[-C--:B------:R-:W-:Y:S02]  /*d7820*/  IADD3 R8, P5, R8, R2.reuse, RZ ;  /* 0x0000000208087210 */ /* 0x080fe40007fbe0ff */
[----:B-1----:R-:W-:Y:S01]  /*d7830*/  IADD3 R22, P6, R10, R2, RZ ;  /* 0x000000020a167210 */ /* 0x002fe20007fde0ff */
[C---:B------:R-:W-:Y:S01]  /*d7840*/  IMAD R10, R28.reuse, 0x149, RZ ;  /* 0x000001491c0a7824 */ /* 0x040fe200078e02ff */
[----:B------:R-:W-:Y:S01]  /*d7850*/  LEA.HI.X.SX32 R9, R19, R3, 0x1, P5 ;  /* 0x0000000313097211 */ /* 0x000fe200028f0eff */
[----:B------:R-:W-:-:S03]  /*d7860*/  IMAD R11, R28, 0x14a, RZ ;  /* 0x0000014a1c0b7824 */ /* 0x000fc600078e02ff */
[----:B------:R-:W-:Y:S01]  /*d7870*/  LEA.HI.X.SX32 R23, R10, R3, 0x1, P6 ;  /* 0x000000030a177211 */ /* 0x000fe200030f0eff */
[----:B------:R0:W-:Y:S04]  /*d7880*/  STL.64 [R1+0x10f0], R8 ;  /* 0x0010f00801007387 */ /* 0x0001e80000100a00 */
[----:B------:R1:W-:Y:S01]  /*d7890*/  STL.64 [R1+0x10e8], R22 ;  /* 0x0010e81601007387 */ /* 0x0003e20000100a00 */
[----:B------:R-:W-:Y:S01]  /*d78a0*/  IADD3 R18, P5, R11, R2, RZ ;  /* 0x000000020b127210 */ /* 0x000fe20007fbe0ff */
[C---:B------:R-:W-:Y:S02]  /*d78b0*/  IMAD R10, R28.reuse, 0x296, RZ ;  /* 0x000002961c0a7824 */ /* 0x040fe400078e02ff */
[C---:B0-----:R-:W-:Y:S02]  /*d78c0*/  IMAD R8, R28.reuse, 0x294, RZ ;  /* 0x000002941c087824 */ /* 0x041fe400078e02ff */
[----:B-1----:R-:W-:-:S03]  /*d78d0*/  IMAD R23, R28, 0xa5, RZ ;  /* 0x000000a51c177824 */ /* 0x002fc600078e02ff */
[----:B------:R-:W-:Y:S02]  /*d78e0*/  IADD3 R8, P6, R8, R2, RZ ;  /* 0x0000000208087210 */ /* 0x000fe40007fde0ff */
[-C--:B------:R-:W-:Y:S01]  /*d78f0*/  LEA.HI.X.SX32 R19, R23, R3.reuse, 0x1, P5 ;  /* 0x0000000317137211 */ /* 0x080fe200028f0eff */
[C---:B------:R-:W-:Y:S01]  /*d7900*/  IMAD R23, R28.reuse, 0xa6, RZ ;  /* 0x000000a61c177824 */ /* 0x040fe200078e02ff */
[----:B------:R-:W-:Y:S01]  /*d7910*/  LEA.HI.X.SX32 R9, R11, R3, 0x1, P6 ;  /* 0x000000030b097211 */ /* 0x000fe200030f0eff */
[C---:B------:R-:W-:Y:S02]  /*d7920*/  IMAD R27, R28.reuse, 0x14b, RZ ;  /* 0x0000014b1c1b7824 */ /* 0x040fe400078e02ff */
[----:B------:R0:W-:Y:S02]  /*d7930*/  STL.64 [R1+0xaf8], R18 ;  /* 0x000af81201007387 */ /* 0x0001e40000100a00 */
[----:B------:R1:W-:Y:S02]  /*d7940*/  STL.64 [R1+0x1100], R8 ;  /* 0x0011000801007387 */ /* 0x0003e40000100a00 */
[----:B------:R-:W-:-:S02]  /*d7950*/  IMAD R22, R28, 0x53, RZ ;  /* 0x000000531c167824 */ /* 0x000fc400078e02ff */
[----:B------:R-:W-:Y:S01]  /*d7960*/  IMAD R11, R28, 0x14c, RZ ;  /* 0x0000014c1c0b7824 */ /* 0x000fe200078e02ff */
[-C--:B0-----:R-:W-:Y:S02]  /*d7970*/  IADD3 R18, P5, R10, R2.reuse, RZ ;  /* 0x000000020a127210 */ /* 0x081fe40007fbe0ff */
[----:B-1----:R-:W-:Y:S01]  /*d7980*/  IADD3 R8, P6, R23, R2, RZ ;  /* 0x0000000217087210 */ /* 0x002fe20007fde0ff */
[----:B------:R-:W-:Y:S01]  /*d7990*/  IMAD R10, R28, 0x298, RZ ;  /* 0x000002981c0a7824 */ /* 0x000fe200078e02ff */
[-C--:B------:R-:W-:Y:S02]  /*d79a0*/  LEA.HI.X.SX32 R19, R27, R3.reuse, 0x1, P5 ;  /* 0x000000031b137211 */ /* 0x080fe400028f0eff */
[----:B------:R-:W-:-:S03]  /*d79b0*/  LEA.HI.X.SX32 R9, R22, R3, 0x1, P6 ;  /* 0x0000000316097211 */ /* 0x000fc600030f0eff */
[----:B------:R-:W-:Y:S02]  /*d79c0*/  STL.64 [R1+0x1118], R18 ;  /* 0x0011181201007387 */ /* 0x000fe40000100a00 */
[----:B------:R0:W-:Y:S02]  /*d79d0*/  STL.64 [R1+0xc98], R8 ;  /* 0x000c980801007387 */ /* 0x0001e40000100a00 */
[----:B------:R-:W-:Y:S01]  /*d79e0*/  IMAD R22, R28, 0x14e, RZ ;  /* 0x0000014e1c167824 */ /* 0x000fe200078e02ff */
[-C--:B0-----:R-:W-:Y:S02]  /*d79f0*/  IADD3 R8, P6, R10, R2.reuse, RZ ;  /* 0x000000020a087210 */ /* 0x081fe40007fde0ff */
[C---:B------:R-:W-:Y:S01]  /*d7a00*/  IADD3 R18, P5, R11.reuse, R2, RZ ;  /* 0x000000020b127210 */ /* 0x040fe20007fbe0ff */
[----:B------:R-:W-:Y:S01]  /*d7a10*/  IMAD R10, R28, 0x29a, RZ ;  /* 0x0000029a1c0a7824 */ /* 0x000fe200078e02ff */
[-C--:B------:R-:W-:Y:S02]  /*d7a20*/  LEA.HI.X.SX32 R9, R11, R3.reuse, 0x1, P6 ;  /* 0x000000030b097211 */ /* 0x080fe400030f0eff */
[----:B------:R-:W-:-:S02]  /*d7a30*/  LEA.HI.X.SX32 R19, R23, R3, 0x1, P5 ;  /* 0x0000000317137211 */ /* 0x000fc400028f0eff */
[-C--:B------:R-:W-:Y:S01]  /*d7a40*/  IADD3 R26, P5, R10, R2.reuse, RZ ;  /* 0x000000020a1a7210 */ /* 0x080fe20007fbe0ff */
[C---:B------:R-:W-:Y:S01]  /*d7a50*/  IMAD R10, R28.reuse, 0xa7, RZ ;  /* 0x000000a71c0a7824 */ /* 0x040fe200078e02ff */
[----:B------:R0:W-:Y:S01]  /*d7a60*/  STL.64 [R1+0x1110], R8 ;  /* 0x0011100801007387 */ /* 0x0001e20000100a00 */
[----:B------:R1:W-:Y:S02]  /*d7a70*/  STL.64 [R1+0xaf0], R18 ;  /* 0x000af01201007387 */ /* 0x0003e40000100a00 */
[----:B------:R-:W-:Y:S01]  /*d7a80*/  IMAD R11, R28, 0x29e, RZ ;  /* 0x0000029e1c0b7824 */ /* 0x000fe200078e02ff */
[----:B0-----:R-:W-:Y:S01]  /*d7a90*/  IADD3 R8, P6, R22, R2, RZ ;  /* 0x0000000216087210 */ /* 0x001fe20007fde0ff */
[C---:B-1----:R-:W-:Y:S02]  /*d7aa0*/  IMAD R18, R28.reuse, 0x14d, RZ ;  /* 0x0000014d1c127824 */ /* 0x042fe400078e02ff */
[----:B------:R-:W-:Y:S01]  /*d7ab0*/  IMAD R19, R28, 0x29c, RZ ;  /* 0x0000029c1c137824 */ /* 0x000fe200078e02ff */
[----:B------:R-:W-:-:S02]  /*d7ac0*/  LEA.HI.X.SX32 R9, R10, R3, 0x1, P6 ;  /* 0x000000030a097211 */ /* 0x000fc400030f0eff */
[-C--:B------:R-:W-:Y:S02]  /*d7ad0*/  LEA.HI.X.SX32 R27, R18, R3.reuse, 0x1, P5 ;  /* 0x00000003121b7211 */ /* 0x080fe400028f0eff */
[-C--:B------:R-:W-:Y:S01]  /*d7ae0*/  IADD3 R18, P5, R19, R2.reuse, RZ ;  /* 0x0000000213127210 */ /* 0x080fe20007fbe0ff */
[----:B------:R0:W-:Y:S01]  /*d7af0*/  STL.64 [R1+0xae8], R8 ;  /* 0x000ae80801007387 */ /* 0x0001e20000100a00 */
[----:B------:R-:W-:Y:S02]  /*d7b00*/  IMAD R23, R28, 0x2a, RZ ;  /* 0x0000002a1c177824 */ /* 0x000fe400078e02ff */
[-C--:B------:R-:W-:Y:S01]  /*d7b10*/  LEA.HI.X.SX32 R19, R22, R3.reuse, 0x1, P5 ;  /* 0x0000000316137211 */ /* 0x080fe200028f0eff */
[----:B------:R1:W-:Y:S01]  /*d7b20*/  STL.64 [R1+0x1108], R26 ;  /* 0x0011081a01007387 */ /* 0x0003e20000100a00 */
[----:B0-----:R-:W-:Y:S01]  /*d7b30*/  IADD3 R8, P6, R11, R2, RZ ;  /* 0x000000020b087210 */ /* 0x001fe20007fde0ff */
[C---:B------:R-:W-:Y:S02]  /*d7b40*/  IMAD R11, R28.reuse, 0x14f, RZ ;  /* 0x0000014f1c0b7824 */ /* 0x040fe400078e02ff */
[----:B------:R0:W-:Y:S03]  /*d7b50*/  STL.64 [R1+0x1120], R18 ;  /* 0x0011201201007387 */ /* 0x0001e60000100a00 */
[----:B------:R-:W-:Y:S01]  /*d7b60*/  LEA.HI.X.SX32 R9, R11, R3, 0x1, P6 ;  /* 0x000000030b097211 */ /* 0x000fe200030f0eff */
[----:B------:R-:W-:-:S02]  /*d7b70*/  IMAD R11, R28, 0x15, RZ ;  /* 0x000000151c0b7824 */ /* 0x000fc400078e02ff */
[C---:B------:R-:W-:Y:S02]  /*d7b80*/  IMAD R10, R28.reuse, 0x54, RZ ;  /* 0x000000541c0a7824 */ /* 0x040fe400078e02ff */
[----:B-1----:R-:W-:Y:S01]  /*d7b90*/  IMAD R27, R28, 0xa8, RZ ;  /* 0x000000a81c1b7824 */ /* 0x002fe200078e02ff */
[----:B0-----:R-:W-:-:S04]  /*d7ba0*/  IADD3 R18, P5, R23, R2, RZ ;  /* 0x0000000217127210 */ /* 0x001fc80007fbe0ff */
[-C--:B------:R-:W-:Y:S01]  /*d7bb0*/  LEA.HI.X.SX32 R19, R11, R3.reuse, 0x1, P5 ;  /* 0x000000030b137211 */ /* 0x080fe200028f0eff */
[----:B------:R0:W-:Y:S04]  /*d7bc0*/  STL.64 [R1+0x1138], R8 ;  /* 0x0011380801007387 */ /* 0x0001e80000100a00 */
[----:B------:R1:W-:Y:S01]  /*d7bd0*/  STL.64 [R1+0xdd0], R18 ;  /* 0x000dd01201007387 */ /* 0x0003e20000100a00 */
[-C--:B0-----:R-:W-:Y:S02]  /*d7be0*/  IADD3 R8, P6, R10, R2.reuse, RZ ;  /* 0x000000020a087210 */ /* 0x081fe40007fde0ff */
[----:B-1----:R-:W-:Y:S02]  /*d7bf0*/  IADD3 R18, P5, R27, R2, RZ ;  /* 0x000000021b127210 */ /* 0x002fe40007fbe0ff */
[----:B------:R-:W-:-:S02]  /*d7c00*/  LEA.HI.X.SX32 R9, R23, R3, 0x1, P6 ;  /* 0x0000000317097211 */ /* 0x000fc400030f0eff */
[----:B------:R-:W-:-:S03]  /*d7c10*/  LEA.HI.X.SX32 R19, R10, R3, 0x1, P5 ;  /* 0x000000030a137211 */ /* 0x000fc600028f0eff */
[----:B------:R-:W-:Y:S02]  /*d7c20*/  STL.64 [R1+0xd68], R8 ;  /* 0x000d680801007387 */ /* 0x000fe40000100a00 */
[----:B------:R0:W-:Y:S02]  /*d7c30*/  STL.64 [R1+0xc90], R18 ;  /* 0x000c901201007387 */ /* 0x0001e40000100a00 */
[----:B0-----:R-:W2:Y:S01]  /*d7c40*/  LDL.LU.64 R18, [R1+0x3988] ;  /* 0x0039880001127983 */ /* 0x001ea20000300a00 */
[----:B------:R-:W-:-:S05]  /*d7c50*/  IMAD R11, R28, 0x150, RZ ;  /* 0x000001501c0b7824 */ /* 0x000fca00078e02ff */
[----:B------:R-:W-:Y:S01]  /*d7c60*/  IADD3 R8, P6, R11, R2, RZ ;  /* 0x000000020b087210 */ /* 0x000fe20007fde0ff */
[C---:B------:R-:W-:Y:S02]  /*d7c70*/  IMAD R10, R28.reuse, 0x2a2, RZ ;  /* 0x000002a21c0a7824 */ /* 0x040fe400078e02ff */
[----:B------:R-:W-:Y:S01]  /*d7c80*/  IMAD R23, R28, 0x2a0, RZ ;  /* 0x000002a01c177824 */ /* 0x000fe200078e02ff */
[----:B------:R-:W-:-:S04]  /*d7c90*/  LEA.HI.X.SX32 R9, R27, R3, 0x1, P6 ;  /* 0x000000031b097211 */ /* 0x000fc800030f0eff */
[-C--:B------:R-:W-:Y:S01]  /*d7ca0*/  IADD3 R22, P5, R23, R2.reuse, RZ ;  /* 0x0000000217167210 */ /* 0x080fe20007fbe0ff */
[----:B------:R0:W-:Y:S03]  /*d7cb0*/  STL.64 [R1+0xae0], R8 ;  /* 0x000ae00801007387 */ /* 0x0001e60000100a00 */
[-C--:B------:R-:W-:Y:S02]  /*d7cc0*/  LEA.HI.X.SX32 R23, R11, R3.reuse, 0x1, P5 ;  /* 0x000000030b177211 */ /* 0x080fe400028f0eff */
[----:B0-----:R-:W-:Y:S01]  /*d7cd0*/  IADD3 R8, P6, R10, R2, RZ ;  /* 0x000000020a087210 */ /* 0x001fe20007fde0ff */
[----:B------:R-:W-:Y:S02]  /*d7ce0*/  IMAD R10, R28, 0x151, RZ ;  /* 0x000001511c0a7824 */ /* 0x000fe400078e02ff */
[----:B------:R-:W-:Y:S03]  /*d7cf0*/  STL.64 [R1+0x1130], R22 ;  /* 0x0011301601007387 */ /* 0x000fe60000100a00 */
[----:B------:R-:W-:Y:S01]  /*d7d00*/  LEA.HI.X.SX32 R9, R10, R3, 0x1, P6 ;  /* 0x000000030a097211 */ /* 0x000fe200030f0eff */
[----:B------:R-:W-:-:S04]  /*d7d10*/  IMAD R11, R28, 0x2a4, RZ ;  /* 0x000002a41c0b7824 */ /* 0x000fc800078e02ff */
[----:B------:R0:W-:Y:S01]  /*d7d20*/  STL.64 [R1+0x1128], R8 ;  /* 0x0011280801007387 */ /* 0x0001e20000100a00 */
[-C--:B------:R-:W-:Y:S01]  /*d7d30*/  IADD3 R10, P6, R11, R2.reuse, RZ ;  /* 0x000000020b0a7210 */ /* 0x080fe20007fde0ff */
[C---:B------:R-:W-:Y:S02]  /*d7d40*/  IMAD R27, R28.reuse, 0x153, RZ ;  /* 0x000001531c1b7824 */ /* 0x040fe400078e02ff */
[C---:B0-----:R-:W-:Y:S02]  /*d7d50*/  IMAD R9, R28.reuse, 0xa9, RZ ;  /* 0x000000a91c097824 */ /* 0x041fe400078e02ff */
[----:B------:R-:W-:Y:S01]  /*d7d60*/  IMAD R8, R28, 0x2a6, RZ ;  /* 0x000002a61c087824 */ /* 0x000fe200078e02ff */
[----:B--2---:R-:W-:-:S04]  /*d7d70*/  IADD3 R22, P5, R18, R2, RZ ;  /* 0x0000000212167210 */ /* 0x004fc80007fbe0ff */
[-C--:B------:R-:W-:Y:S01]  /*d7d80*/  LEA.HI.X.SX32 R23, R9, R3.reuse, 0x1, P5 ;  /* 0x0000000309177211 */ /* 0x080fe200028f0eff */
[----:B------:R-:W-:Y:S01]  /*d7d90*/  IADD3 R8, P5, R8, R2, RZ ;  /* 0x0000000208087210 */ /* 0x000fe20007fbe0ff */
[----:B------:R-:W-:-:S03]  /*d7da0*/  LEA.HI.X.SX32 R11, R18, R3, 0x1, P6 ;  /* 0x00000003120b7211 */ /* 0x000fc600030f0eff */
[----:B------:R-:W-:Y:S01]  /*d7db0*/  LEA.HI.X.SX32 R9, R27, R3, 0x1, P5 ;  /* 0x000000031b097211 */ /* 0x000fe200028f0eff */
[----:B------:R-:W-:Y:S01]  /*d7dc0*/  STL.64 [R1+0xad8], R22 ;  /* 0x000ad81601007387 */ /* 0x000fe20000100a00 */
[----:B------:R-:W-:Y:S03]  /*d7dd0*/  STL.64 [R1+0x1140], R10 ;  /* 0x0011400a01007387 */ /* 0x000fe60000100a00 */
[----:B------:R0:W-:Y:S04]  /*d7de0*/  STL.64 [R1+0x1158], R8 ;  /* 0x0011580801007387 */ /* 0x0001e80000100a00 */
[----:B0-----:R-:W2:Y:S01]  /*d7df0*/  LDL.LU R9, [R1+0x3980] ;  /* 0x0039800001097983 */ /* 0x001ea20000300800 */
[----:B------:R-:W-:-:S02]  /*d7e00*/  IMAD R26, R28, 0xaa, RZ ;  /* 0x000000aa1c1a7824 */ /* 0x000fc400078e02ff */
[----:B------:R-:W-:-:S03]  /*d7e10*/  IMAD R11, R28, 0x55, RZ ;  /* 0x000000551c0b7824 */ /* 0x000fc600078e02ff */
[----:B------:R-:W-:Y:S01]  /*d7e20*/  IADD3 R22, P6, R26, R2, RZ ;  /* 0x000000021a167210 */ /* 0x000fe20007fde0ff */
[----:B------:R-:W-:-:S03]  /*d7e30*/  IMAD R10, R28, 0x154, RZ ;  /* 0x000001541c0a7824 */ /* 0x000fc600078e02ff */
[----:B------:R-:W-:Y:S01]  /*d7e40*/  LEA.HI.X.SX32 R23, R11, R3, 0x1, P6 ;  /* 0x000000030b177211 */ /* 0x000fe200030f0eff */
[----:B------:R-:W-:Y:S01]  /*d7e50*/  IMAD R4, R28, 0x2ca, RZ ;  /* 0x000002ca1c047824 */ /* 0x000fe200078e02ff */
[----:B------:R-:W-:-:S03]  /*d7e60*/  IADD3 R8, P5, R10, R2, RZ ;  /* 0x000000020a087210 */ /* 0x000fc60007fbe0ff */
[----:B------:R0:W-:Y:S02]  /*d7e70*/  STL.64 [R1+0xc88], R22 ;  /* 0x000c881601007387 */ /* 0x0001e40000100a00 */
[----:B------:R-:W-:Y:S01]  /*d7e80*/  STL [R1+0xad0], R8 ;  /* 0x000ad00801007387 */ /* 0x000fe20000100800 */
[----:B0-----:R-:W-:Y:S01]  /*d7e90*/  IADD3 R22, P6, R5, R2, RZ ;  /* 0x0000000205167210 */ /* 0x001fe20007fde0ff */
[----:B------:R-:W-:-:S05]  /*d7ea0*/  IMAD R5, R28, 0x2f2, RZ ;  /* 0x000002f21c057824 */ /* 0x000fca00078e02ff */
[----:B------:R0:W-:Y:S02]  /*d7eb0*/  STL.64 [R1+0x3958], R4 ;  /* 0x0039580401007387 */ /* 0x0001e40000100a00 */
[----:B0-----:R-:W-:Y:S01]  /*d7ec0*/  IMAD.MOV.U32 R4, RZ, RZ, R8 ;  /* 0x000000ffff047224 */ /* 0x001fe200078e0008 */
[----:B--2---:R-:W-:Y:S02]  /*d7ed0*/  MOV R5, R9 ;  /* 0x0000000900057202 */ /* 0x004fe40000000f00 */
[----:B------:R-:W2:Y:S01]  /*d7ee0*/  LDL.LU.64 R8, [R1+0x3978] ;  /* 0x0039780001087983 */ /* 0x000ea20000300a00 */
[----:B------:R-:W-:Y:S01]  /*d7ef0*/  IMAD R27, R28, 0x2aa, RZ ;  /* 0x000002aa1c1b7824 */ /* 0x000fe200078e02ff */
[-C--:B------:R-:W-:Y:S02]  /*d7f00*/  LEA.HI.X.SX32 R5, R26, R3.reuse, 0x1, P5 ;  /* 0x000000031a057211 */ /* 0x080fe400028f0eff */
[----:B------:R-:W-:Y:S01]  /*d7f10*/  LEA.HI.X.SX32 R23, R10, R3, 0x1, P6 ;  /* 0x000000030a177211 */ /* 0x000fe200030f0eff */
[----:B------:R-:W-:-:S02]  /*d7f20*/  IMAD R11, R28, 0x156, RZ ;  /* 0x000001561c0b7824 */ /* 0x000fc400078e02ff */
[C---:B------:R-:W-:Y:S01]  /*d7f30*/  IMAD R26, R28.reuse, 0x155, RZ ;  /* 0x000001551c1a7824 */ /* 0x040fe200078e02ff */
[----:B------:R-:W-:Y:S01]  /*d7f40*/  IADD3 R4, P5, R27, R2, RZ ;  /* 0x000000021b047210 */ /* 0x000fe20007fbe0ff */
[----:B------:R0:W-:Y:S01]  /*d7f50*/  STL [R1+0xad4], R5 ;  /* 0x000ad40501007387 */ /* 0x0001e20000100800 */
[----:B------:R1:W-:Y:S02]  /*d7f60*/  STL.64 [R1+0x1150], R22 ;  /* 0x0011501601007387 */ /* 0x0003e40000100a00 */
[C---:B------:R-:W-:Y:S02]  /*d7f70*/  IMAD R10, R28.reuse, 0xab, RZ ;  /* 0x000000ab1c0a7824 */ /* 0x040fe400078e02ff */
[C---:B------:R-:W-:Y:S02]  /*d7f80*/  IMAD R27, R28.reuse, 0x2ac, RZ ;  /* 0x000002ac1c1b7824 */ /* 0x040fe400078e02ff */
[----:B------:R-:W-:Y:S01]  /*d7f90*/  IMAD R7, R28, 0x2ae, RZ ;  /* 0x000002ae1c077824 */ /* 0x000fe200078e02ff */
[----:B0-----:R-:W-:-:S02]  /*d7fa0*/  LEA.HI.X.SX32 R5, R26, R3, 0x1, P5 ;  /* 0x000000031a057211 */ /* 0x001fc400028f0eff */
[----:B-1----:R-:W-:-:S04]  /*d7fb0*/  IADD3 R22, P6, R11, R2, RZ ;  /* 0x000000020b167210 */ /* 0x002fc80007fde0ff */
[----:B------:R-:W-:Y:S01]  /*d7fc0*/  LEA.HI.X.SX32 R23, R10, R3, 0x1, P6 ;  /* 0x000000030a177211 */ /* 0x000fe200030f0eff */
[----:B------:R0:W-:Y:S01]  /*d7fd0*/  STL.64 [R1+0x1148], R4 ;  /* 0x0011480401007387 */ /* 0x0001e20000100a00 */
[----:B------:R-:W-:-:S03]  /*d7fe0*/  IMAD R6, R28, 0x2c8, RZ ;  /* 0x000002c81c067824 */ /* 0x000fc600078e02ff */
[----:B------:R1:W-:Y:S01]  /*d7ff0*/  STL.64 [R1+0xac8], R22 ;  /* 0x000ac81601007387 */ /* 0x0003e20000100a00 */
[C---:B------:R-:W-:Y:S01]  /*d8000*/  IMAD R10, R28.reuse, 0x56, RZ ;  /* 0x000000561c0a7824 */ /* 0x040fe200078e02ff */
[-C--:B0-----:R-:W-:Y:S02]  /*d8010*/  IADD3 R4, P5, R27, R2.reuse, RZ ;  /* 0x000000021b047210 */ /* 0x081fe40007fbe0ff */
[----:B-1----:R-:W-:Y:S01]  /*d8020*/  IADD3 R22, P6, R7, R2, RZ ;  /* 0x0000000207167210 */ /* 0x002fe20007fde0ff */
[C---:B------:R-:W-:Y:S01]  /*d8030*/  IMAD R7, R28.reuse, 0x17a, RZ ;  /* 0x0000017a1c077824 */ /* 0x040fe200078e02ff */
[----:B------:R-:W-:Y:S01]  /*d8040*/  LEA.HI.X.SX32 R5, R11, R3, 0x1, P5 ;  /* 0x000000030b057211 */ /* 0x000fe200028f0eff */
[----:B------:R-:W-:-:S03]  /*d8050*/  IMAD R26, R28, 0x2b, RZ ;  /* 0x0000002b1c1a7824 */ /* 0x000fc600078e02ff */
[----:B------:R-:W-:Y:S01]  /*d8060*/  STL.64 [R1+0x3960], R6 ;  /* 0x0039600601007387 */ /* 0x000fe20000100a00 */
[----:B------:R0:W-:Y:S02]  /*d8070*/  STL.64 [R1+0x1160], R4 ;  /* 0x0011600401007387 */ /* 0x0001e40000100a00 */
[C---:B------:R-:W-:Y:S02]  /*d8080*/  IMAD R27, R28.reuse, 0x158, RZ ;  /* 0x000001581c1b7824 */ /* 0x040fe400078e02ff */
[----:B------:R-:W-:Y:S01]  /*d8090*/  IMAD R11, R28, 0x2b0, RZ ;  /* 0x000002b01c0b7824 */ /* 0x000fe200078e02ff */
[----:B0-----:R-:W-:Y:S01]  /*d80a0*/  IADD3 R4, P5, R10, R2, RZ ;  /* 0x000000020a047210 */ /* 0x001fe20007fbe0ff */
[----:B------:R-:W-:-:S03]  /*d80b0*/  IMAD R7, R28, 0xac, RZ ;  /* 0x000000ac1c077824 */ /* 0x000fc600078e02ff */
[-C--:B------:R-:W-:Y:S01]  /*d80c0*/  LEA.HI.X.SX32 R5, R26, R3.reuse, 0x1, P5 ;  /* 0x000000031a057211 */ /* 0x080fe200028f0eff */
[C---:B------:R-:W-:Y:S02]  /*d80d0*/  IMAD R26, R28.reuse, 0x2b2, RZ ;  /* 0x000002b21c1a7824 */ /* 0x040fe400078e02ff */
[C---:B------:R-:W-:Y:S02]  /*d80e0*/  IMAD R6, R28.reuse, 0x159, RZ ;  /* 0x000001591c067824 */ /* 0x040fe400078e02ff */
[----:B------:R-:W-:Y:S01]  /*d80f0*/  IMAD R17, R28, 0x2b6, RZ ;  /* 0x000002b61c117824 */ /* 0x000fe200078e02ff */
[----:B--2---:R-:W-:-:S05]  /*d8100*/  LEA.HI.X.SX32 R23, R9, R3, 0x1, P6 ;  /* 0x0000000309177211 */ /* 0x004fca00030f0eff */
[----:B------:R0:W-:Y:S01]  /*d8110*/  STL.64 [R1+0x1178], R22 ;  /* 0x0011781601007387 */ /* 0x0001e20000100a00 */
[----:B------:R1:W-:Y:S01]  /*d8120*/  STL.64 [R1+0xd60], R4 ;  /* 0x000d600401007387 */ /* 0x0003e20000100a00 */
[-C--:B0-----:R-:W-:Y:S02]  /*d8130*/  IADD3 R22, P6, R7, R2.reuse, RZ ;  /* 0x0000000207167210 */ /* 0x081fe40007fde0ff */
[-C--:B-1----:R-:W-:Y:S02]  /*d8140*/  IADD3 R4, P5, R27, R2.reuse, RZ ;  /* 0x000000021b047210 */ /* 0x082fe40007fbe0ff */
[-C--:B------:R-:W-:Y:S01]  /*d8150*/  LEA.HI.X.SX32 R23, R10, R3.reuse, 0x1, P6 ;  /* 0x000000030a177211 */ /* 0x080fe200030f0eff */
[----:B------:R-:W-:Y:S01]  /*d8160*/  IADD3 R10, P6, R11, R2, RZ ;  /* 0x000000020b0a7210 */ /* 0x000fe20007fde0ff */
[-C--:B------:R-:W-:Y:S01]  /*d8170*/  LEA.HI.X.SX32 R5, R7, R3.reuse, 0x1, P5 ;  /* 0x0000000307057211 */ /* 0x080fe200028f0eff */
[C---:B------:R-:W-:Y:S02]  /*d8180*/  IMAD R7, R28.reuse, 0x15a, RZ ;  /* 0x0000015a1c077824 */ /* 0x040fe400078e02ff */
[----:B------:R-:W-:Y:S01]  /*d8190*/  LEA.HI.X.SX32 R11, R27, R3, 0x1, P6 ;  /* 0x000000031b0b7211 */ /* 0x000fe200030f0eff */
[----:B------:R0:W-:Y:S01]  /*d81a0*/  STL.64 [R1+0xc80], R22 ;  /* 0x000c801601007387 */ /* 0x0001e20000100a00 */
[----:B------:R-:W-:-:S03]  /*d81b0*/  IMAD R27, R28, 0xad, RZ ;  /* 0x000000ad1c1b7824 */ /* 0x000fc600078e02ff */
[----:B0-----:R-:W2:Y:S01]  /*d81c0*/  LDL.LU.64 R22, [R1+0x3970] ;  /* 0x0039700001167983 */ /* 0x001ea20000300a00 */
[----:B------:R0:W-:Y:S02]  /*d81d0*/  STL.64 [R1+0xac0], R4 ;  /* 0x000ac00401007387 */ /* 0x0001e40000100a00 */
[----:B------:R1:W-:Y:S01]  /*d81e0*/  STL.64 [R1+0x1170], R10 ;  /* 0x0011700a01007387 */ /* 0x0003e20000100a00 */
[-C--:B0-----:R-:W-:Y:S02]  /*d81f0*/  IADD3 R4, P5, R26, R2.reuse, RZ ;  /* 0x000000021a047210 */ /* 0x081fe40007fbe0ff */
[----:B-1----:R-:W-:Y:S01]  /*d8200*/  IADD3 R10, P6, R7, R2, RZ ;  /* 0x00000002070a7210 */ /* 0x002fe20007fde0ff */
[----:B------:R-:W-:Y:S01]  /*d8210*/  IMAD R26, R28, 0x2b4, RZ ;  /* 0x000002b41c1a7824 */ /* 0x000fe200078e02ff */
[-C--:B------:R-:W-:Y:S02]  /*d8220*/  LEA.HI.X.SX32 R5, R6, R3.reuse, 0x1, P5 ;  /* 0x0000000306057211 */ /* 0x080fe400028f0eff */
[----:B------:R-:W-:-:S03]  /*d8230*/  LEA.HI.X.SX32 R11, R27, R3, 0x1, P6 ;  /* 0x000000031b0b7211 */ /* 0x000fc600030f0eff */
[----:B------:R0:W-:Y:S02]  /*d8240*/  STL.64 [R1+0x1168], R4 ;  /* 0x0011680401007387 */ /* 0x0001e40000100a00 */
[----:B------:R1:W-:Y:S01]  /*d8250*/  STL.64 [R1+0xab8], R10 ;  /* 0x000ab80a01007387 */ /* 0x0003e20000100a00 */
[-C--:B0-----:R-:W-:Y:S01]  /*d8260*/  IADD3 R4, P5, R26, R2.reuse, RZ ;  /* 0x000000021a047210 */ /* 0x081fe20007fbe0ff */
[----:B------:R-:W-:Y:S01]  /*d8270*/  IMAD R26, R28, 0x15b, RZ ;  /* 0x0000015b1c1a7824 */ /* 0x000fe200078e02ff */
[----:B-1----:R-:W-:Y:S02]  /*d8280*/  IADD3 R10, P6, R17, R2, RZ ;  /* 0x00000002110a7210 */ /* 0x002fe40007fde0ff */
[-C--:B------:R-:W-:Y:S02]  /*d8290*/  LEA.HI.X.SX32 R5, R7, R3.reuse, 0x1, P5 ;  /* 0x0000000307057211 */ /* 0x080fe400028f0eff */
[----:B------:R-:W-:-:S03]  /*d82a0*/  LEA.HI.X.SX32 R11, R26, R3, 0x1, P6 ;  /* 0x000000031a0b7211 */ /* 0x000fc600030f0eff */
[----:B------:R-:W-:Y:S02]  /*d82b0*/  STL.64 [R1+0x1180], R4 ;  /* 0x0011800401007387 */ /* 0x000fe40000100a00 */
[----:B------:R0:W-:Y:S02]  /*d82c0*/  STL.64 [R1+0x1198], R10 ;  /* 0x0011980a01007387 */ /* 0x0001e40000100a00 */
[----:B0-----:R-:W3:Y:S01]  /*d82d0*/  LDL.LU.64 R10, [R1+0x3968] ;  /* 0x00396800010a7983 */ /* 0x001ee20000300a00 */
[C---:B------:R-:W-:Y:S02]  /*d82e0*/  IMAD R27, R28.reuse, 0xae, RZ ;  /* 0x000000ae1c1b7824 */ /* 0x040fe400078e02ff */
[C---:B------:R-:W-:Y:S02]  /*d82f0*/  IMAD R7, R28.reuse, 0x15c, RZ ;  /* 0x0000015c1c077824 */ /* 0x040fe400078e02ff */
[----:B------:R-:W-:Y:S01]  /*d8300*/  IMAD R5, R28, 0x57, RZ ;  /* 0x000000571c057824 */ /* 0x000fe200078e02ff */
[----:B------:R-:W-:-:S02]  /*d8310*/  IADD3 R4, P5, R27, R2, RZ ;  /* 0x000000021b047210 */ /* 0x000fc40007fbe0ff */
[----:B------:R-:W-:Y:S01]  /*d8320*/  IADD3 R6, P6, R7, R2, RZ ;  /* 0x0000000207067210 */ /* 0x000fe20007fde0ff */
[----:B------:R-:W-:Y:S01]  /*d8330*/  IMAD R26, R28, 0x2b8, RZ ;  /* 0x000002b81c1a7824 */ /* 0x000fe200078e02ff */
[-C--:B------:R-:W-:Y:S02]  /*d8340*/  LEA.HI.X.SX32 R5, R5, R3.reuse, 0x1, P5 ;  /* 0x0000000305057211 */ /* 0x080fe400028f0eff */
[----:B------:R-:W-:-:S03]  /*d8350*/  LEA.HI.X.SX32 R7, R27, R3, 0x1, P6 ;  /* 0x000000031b077211 */ /* 0x000fc600030f0eff */
[----:B------:R0:W-:Y:S02]  /*d8360*/  STL.64 [R1+0xc78], R4 ;  /* 0x000c780401007387 */ /* 0x0001e40000100a00 */
[----:B------:R3:W-:Y:S02]  /*d8370*/  STL.64 [R1+0xab0], R6 ;  /* 0x000ab00601007387 */ /* 0x0007e40000100a00 */
[C---:B------:R-:W-:Y:S02]  /*d8380*/  IMAD R27, R28.reuse, 0x15e, RZ ;  /* 0x0000015e1c1b7824 */ /* 0x040fe400078e02ff */
[----:B0-----:R-:W-:Y:S01]  /*d8390*/  IMAD R5, R28, 0x15c, RZ ;  /* 0x0000015c1c057824 */ /* 0x001fe200078e02ff */
[----:B------:R-:W-:Y:S01]  /*d83a0*/  IADD3 R4, P5, R26, R2, RZ ;  /* 0x000000021a047210 */ /* 0x000fe20007fbe0ff */
[----:B------:R-:W-:-:S03]  /*d83b0*/  IMAD R26, R28, 0x15d, RZ ;  /* 0x0000015d1c1a7824 */ /* 0x000fc600078e02ff */
[----:B------:R-:W-:Y:S01]  /*d83c0*/  LEA.HI.X.SX32 R5, R5, R3, 0x1, P5 ;  /* 0x0000000305057211 */ /* 0x000fe200028f0eff */
[C---:B------:R-:W-:Y:S02]  /*d83d0*/  IMAD R0, R28.reuse, 0x16, RZ ;  /* 0x000000161c007824 */ /* 0x040fe400078e02ff */
[C---:B------:R-:W-:Y:S02]  /*d83e0*/  IMAD R20, R28.reuse, 0xb0, RZ ;  /* 0x000000b01c147824 */ /* 0x040fe400078e02ff */
[C---:B------:R-:W-:Y:S02]  /*d83f0*/  IMAD R24, R28.reuse, 0x160, RZ ;  /* 0x000001601c187824 */ /* 0x040fe400078e02ff */
[----:B------:R-:W-:Y:S01]  /*d8400*/  IMAD R25, R28, 0x162, RZ ;  /* 0x000001621c197824 */ /* 0x000fe200078e02ff */
[----:B---3--:R-:W-:Y:S01]  /*d8410*/  IADD3 R6, P6, R10, R2, RZ ;  /* 0x000000020a067210 */ /* 0x008fe20007fde0ff */
[----:B------:R-:W-:-:S03]  /*d8420*/  IMAD R10, R28, 0x17c, RZ ;  /* 0x0000017c1c0a7824 */ /* 0x000fc600078e02ff */
[----:B------:R-:W-:Y:S02]  /*d8430*/  LEA.HI.X.SX32 R7, R26, R3, 0x1, P6 ;  /* 0x000000031a077211 */ /* 0x000fe400030f0eff */
[----:B------:R0:W-:Y:S01]  /*d8440*/  STL.64 [R1+0x3940], R10 ;  /* 0x0039400a01007387 */ /* 0x0001e20000100a00 */
[----:B------:R1:W-:Y:S02]  /*d8450*/  STL.64 [R1+0x1190], R4 ;  /* 0x0011900401007387 */ /* 0x0003e40000100a00 */
[----:B------:R3:W-:Y:S02]  /*d8460*/  STL.64 [R1+0x1188], R6 ;  /* 0x0011880601007387 */ /* 0x0007e40000100a00 */
[C---:B------:R-:W-:Y:S02]  /*d8470*/  IMAD R26, R28.reuse, 0x2be, RZ ;  /* 0x000002be1c1a7824 */ /* 0x040fe400078e02ff */
[----:B0-----:R-:W-:Y:S01]  /*d8480*/  IMAD R10, R28, 0xaf, RZ ;  /* 0x000000af1c0a7824 */ /* 0x001fe200078e02ff */
[----:B-1----:R-:W-:-:S02]  /*d8490*/  IADD3 R4, P5, R27, R2, RZ ;  /* 0x000000021b047210 */ /* 0x002fc40007fbe0ff */
[----:B---3--:R-:W-:Y:S01]  /*d84a0*/  IADD3 R6, P6, R8, R2, RZ ;  /* 0x0000000208067210 */ /* 0x008fe20007fde0ff */
[----:B------:R-:W-:Y:S01]  /*d84b0*/  IMAD R8, R28, 0x2f8, RZ ;  /* 0x000002f81c087824 */ /* 0x000fe200078e02ff */
[----:B------:R-:W-:-:S04]  /*d84c0*/  LEA.HI.X.SX32 R5, R10, R3, 0x1, P5 ;  /* 0x000000030a057211 */ /* 0x000fc800028f0eff */
[----:B------:R-:W-:Y:S01]  /*d84d0*/  STL [R1+0x3938], R8 ;  /* 0x0039380801007387 */ /* 0x000fe20000100800 */
[----:B------:R0:W-:Y:S01]  /*d84e0*/  STL.64 [R1+0xaa8], R4 ;  /* 0x000aa80401007387 */ /* 0x0001e20000100a00 */
[-C--:B------:R-:W-:Y:S01]  /*d84f0*/  LEA.HI.X.SX32 R7, R27, R3.reuse, 0x1, P6 ;  /* 0x000000031b077211 */ /* 0x080fe200030f0eff */
[----:B------:R-:W-:Y:S01]  /*d8500*/  IMAD R27, R28, 0xb, RZ ;  /* 0x0000000b1c1b7824 */ /* 0x000fe200078e02ff */
[----:B0-----:R-:W-:Y:S01]  /*d8510*/  IADD3 R4, P5, R26, R2, RZ ;  /* 0x000000021a047210 */ /* 0x001fe20007fbe0ff */
[----:B------:R-:W-:Y:S02]  /*d8520*/  IMAD R26, R28, 0x15f, RZ ;  /* 0x0000015f1c1a7824 */ /* 0x000fe400078e02ff */
[----:B------:R0:W-:Y:S03]  /*d8530*/  STL.64 [R1+0x11a0], R6 ;  /* 0x0011a00601007387 */ /* 0x0001e60000100a00 */
[----:B------:R-:W-:-:S05]  /*d8540*/  LEA.HI.X.SX32 R5, R26, R3, 0x1, P5 ;  /* 0x000000031a057211 */ /* 0x000fca00028f0eff */
[----:B------:R1:W-:Y:S01]  /*d8550*/  STL.64 [R1+0x11b8], R4 ;  /* 0x0011b80401007387 */ /* 0x0003e20000100a00 */
[----:B0-----:R-:W-:-:S04]  /*d8560*/  IADD3 R6, P6, R0, R2, RZ ;  /* 0x0000000200067210 */ /* 0x001fc80007fde0ff */
[----:B------:R-:W-:Y:S02]  /*d8570*/  LEA.HI.X.SX32 R7, R27, R3, 0x1, P6 ;  /* 0x000000031b077211 */ /* 0x000fe400030f0eff */
[----:B-1----:R-:W-:-:S03]  /*d8580*/  IADD3 R4, P5, R19, R2, RZ ;  /* 0x0000000213047210 */ /* 0x002fc60007fbe0ff */
[----:B------:R2:W-:Y:S01]  /*d8590*/  STL.64 [R1+0xe00], R6 ;  /* 0x000e000601007387 */ /* 0x0005e20000100a00 */
[----:B------:R-:W-:-:S05]  /*d85a0*/  LEA.HI.X.SX32 R5, R0, R3, 0x1, P5 ;  /* 0x0000000300057211 */ /* 0x000fca00028f0eff */
[----:B------:R0:W-:Y:S01]  /*d85b0*/  STL.64 [R1+0xdc8], R4 ;  /* 0x000dc80401007387 */ /* 0x0001e20000100a00 */
[----:B--2---:R-:W-:-:S04]  /*d85c0*/  IADD3 R6, P6, R23, R2, RZ ;  /* 0x0000000217067210 */ /* 0x004fc80007fde0ff */
[----:B------:R-:W-:Y:S02]  /*d85d0*/  LEA.HI.X.SX32 R7, R19, R3, 0x1, P6 ;  /* 0x0000000313077211 */ /* 0x000fe400030f0eff */
[----:B0-----:R-:W-:-:S03]  /*d85e0*/  IADD3 R4, P5, R20, R2, RZ ;  /* 0x0000000214047210 */ /* 0x001fc60007fbe0ff */
[----:B------:R0:W-:Y:S01]  /*d85f0*/  STL.64 [R1+0xd58], R6 ;  /* 0x000d580601007387 */ /* 0x0001e20000100a00 */
[C---:B------:R-:W-:Y:S01]  /*d8600*/  IMAD R26, R28.reuse, 0x2c0, RZ ;  /* 0x000002c01c1a7824 */ /* 0x040fe200078e02ff */
        /* <DEDUP_REMOVED lines=8> */
[----:B------:R-:W-:Y:S01]  /*d8690*/  LEA.HI.X.SX32 R5, R24, R3, 0x1, P5 ;  /* 0x0000000318057211 */ /* 0x000fe200028f0eff */
[----:B------:R-:W-:-:S04]  /*d86a0*/  IMAD R8, R28, 0xb1, RZ ;  /* 0x000000b11c087824 */ /* 0x000fc800078e02ff */
[----:B------:R1:W-:Y:S01]  /*d86b0*/  STL.64 [R1+0x11b0], R4 ;  /* 0x0011b00401007387 */ /* 0x0003e20000100a00 */
[----:B0-----:R-:W-:Y:S01]  /*d86c0*/  IADD3 R6, P6, R27, R2, RZ ;  /* 0x000000021b067210 */ /* 0x001fe20007fde0ff */
[----:B------:R-:W-:-:S03]  /*d86d0*/  IMAD R27, R28, 0x2c4, RZ ;  /* 0x000002c41c1b7824 */ /* 0x000fc600078e02ff */
[-C--:B------:R-:W-:Y:S02]  /*d86e0*/  LEA.HI.X.SX32 R7, R26, R3.reuse, 0x1, P6 ;  /* 0x000000031a077211 */ /* 0x080fe400030f0eff */
[-C--:B------:R-:W-:Y:S02]  /*d86f0*/  IADD3 R26, P6, R27, R2.reuse, RZ ;  /* 0x000000021b1a7210 */ /* 0x080fe40007fde0ff */
[C---:B-1----:R-:W-:Y:S01]  /*d8700*/  IADD3 R4, P5, R25.reuse, R2, RZ ;  /* 0x0000000219047210 */ /* 0x042fe20007fbe0ff */
[----:B------:R0:W-:Y:S01]  /*d8710*/  STL.64 [R1+0x11a8], R6 ;  /* 0x0011a80601007387 */ /* 0x0001e20000100a00 */
[-C--:B------:R-:W-:Y:S02]  /*d8720*/  LEA.HI.X.SX32 R27, R25, R3.reuse, 0x1, P6 ;  /* 0x00000003191b7211 */ /* 0x080fe400030f0eff */
[----:B------:R-:W-:Y:S01]  /*d8730*/  LEA.HI.X.SX32 R5, R8, R3, 0x1, P5 ;  /* 0x0000000308057211 */ /* 0x000fe200028f0eff */
[----:B0-----:R-:W2:Y:S04]  /*d8740*/  LDL.LU.64 R6, [R1+0x3960] ;  /* 0x0039600001067983 */ /* 0x001ea80000300a00 */
[----:B------:R0:W-:Y:S02]  /*d8750*/  STL.64 [R1+0xa98], R4 ;  /* 0x000a980401007387 */ /* 0x0001e40000100a00 */
[----:B0-----:R-:W3:Y:S01]  /*d8760*/  LDL.LU.64 R4, [R1+0x3958] ;  /* 0x0039580001047983 */ /* 0x001ee20000300a00 */
[----:B------:R0:W-:Y:S03]  /*d8770*/  STL.64 [R1+0x11c0], R26 ;  /* 0x0011c01a01007387 */ /* 0x0001e60000100a00 */
[----:B0-----:R-:W4:Y:S01]  /*d8780*/  LDL.LU.64 R26, [R1+0x3950] ;  /* 0x00395000011a7983 */ /* 0x001f220000300a00 */
[----:B------:R-:W-:-:S02]  /*d8790*/  IMAD R10, R28, 0x2c6, RZ ;  /* 0x000002c61c0a7824 */ /* 0x000fc400078e02ff */
[----:B------:R-:W-:-:S03]  /*d87a0*/  IMAD R19, R28, 0x163, RZ ;  /* 0x000001631c137824 */ /* 0x000fc600078e02ff */
[----:B------:R-:W-:Y:S01]  /*d87b0*/  IADD3 R10, P5, R10, R2, RZ ;  /* 0x000000020a0a7210 */ /* 0x000fe20007fbe0ff */
[----:B------:R-:W-:-:S03]  /*d87c0*/  IMAD R8, R28, 0x59, RZ ;  /* 0x000000591c087824 */ /* 0x000fc600078e02ff */
[----:B------:R-:W-:Y:S01]  /*d87d0*/  MOV R24, R10 ;  /* 0x0000000a00187202 */ /* 0x000fe20000000f00 */
[----:B------:R4:W-:Y:S01]  /*d87e0*/  STL [R1+0x11d8], R10 ;  /* 0x0011d80a01007387 */ /* 0x0009e20000100800 */
[----:B------:R-:W-:Y:S01]  /*d87f0*/  MOV R25, R11 ;  /* 0x0000000b00197202 */ /* 0x000fe20000000f00 */
[----:B------:R-:W-:-:S05]  /*d8800*/  LEA.HI.X.SX32 R25, R19, R3, 0x1, P5 ;  /* 0x0000000313197211 */ /* 0x000fca00028f0eff */
[----:B------:R0:W-:Y:S01]  /*d8810*/  STL [R1+0x11dc], R25 ;  /* 0x0011dc1901007387 */ /* 0x0001e20000100800 */
[C---:B------:R-:W-:Y:S02]  /*d8820*/  IMAD R29, R28.reuse, 0x166, RZ ;  /* 0x000001661c1d7824 */ /* 0x040fe400078e02ff */
[C---:B------:R-:W-:Y:S02]  /*d8830*/  IMAD R23, R28.reuse, 0x5a, RZ ;  /* 0x0000005a1c177824 */ /* 0x040fe400078e02ff */
[----:B------:R-:W-:Y:S01]  /*d8840*/  IMAD R20, R28, 0xc, RZ ;  /* 0x0000000c1c147824 */ /* 0x000fe200078e02ff */
[----:B----4-:R-:W-:-:S04]  /*d8850*/  IADD3 R10, P6, R26, R2, RZ ;  /* 0x000000021a0a7210 */ /* 0x010fc80007fde0ff */
[----:B------:R-:W-:Y:S02]  /*d8860*/  LEA.HI.X.SX32 R11, R8, R3, 0x1, P6 ;  /* 0x00000003080b7211 */ /* 0x000fe400030f0eff */
[----:B------:R-:W-:-:S03]  /*d8870*/  IADD3 R24, P5, R27, R2, RZ ;  /* 0x000000021b187210 */ /* 0x000fc60007fbe0ff */
[----:B------:R2:W-:Y:S01]  /*d8880*/  STL.64 [R1+0xc68], R10 ;  /* 0x000c680a01007387 */ /* 0x0005e20000100a00 */
[----:B0-----:R-:W-:Y:S02]  /*d8890*/  LEA.HI.X.SX32 R25, R26, R3, 0x1, P5 ;  /* 0x000000031a197211 */ /* 0x001fe400028f0eff */
[----:B--2---:R-:W-:Y:S01]  /*d88a0*/  IADD3 R10, P6, R6, R2, RZ ;  /* 0x00000002060a7210 */ /* 0x004fe20007fde0ff */
[----:B------:R-:W-:-:S03]  /*d88b0*/  IMAD R6, R28, 0x2fe, RZ ;  /* 0x000002fe1c067824 */ /* 0x000fc600078e02ff */
[----:B------:R-:W-:Y:S02]  /*d88c0*/  LEA.HI.X.SX32 R11, R27, R3, 0x1, P6 ;  /* 0x000000031b0b7211 */ /* 0x000fe400030f0eff */
[----:B------:R0:W-:Y:S01]  /*d88d0*/  STL.64 [R1+0x3948], R6 ;  /* 0x0039480601007387 */ /* 0x0001e20000100a00 */
[----:B------:R3:W-:Y:S02]  /*d88e0*/  STL.64 [R1+0xa90], R24 ;  /* 0x000a901801007387 */ /* 0x0007e40000100a00 */
[----:B------:R1:W-:Y:S02]  /*d88f0*/  STL.64 [R1+0x11d0], R10 ;  /* 0x0011d00a01007387 */ /* 0x0003e40000100a00 */
[----:B------:R-:W-:Y:S01]  /*d8900*/  IMAD R8, R28, 0x2cc, RZ ;  /* 0x000002cc1c087824 */ /* 0x000fe200078e02ff */
[-C--:B0-----:R-:W-:Y:S02]  /*d8910*/  IADD3 R6, P6, R29, R2.reuse, RZ ;  /* 0x000000021d067210 */ /* 0x081fe40007fde0ff */
[----:B---3--:R-:W-:Y:S01]  /*d8920*/  IADD3 R24, P5, R4, R2, RZ ;  /* 0x0000000204187210 */ /* 0x008fe20007fbe0ff */
[----:B-1----:R-:W-:-:S02]  /*d8930*/  IMAD R11, R28, 0x165, RZ ;  /* 0x000001651c0b7824 */ /* 0x002fc400078e02ff */
[----:B------:R-:W-:-:S03]  /*d8940*/  IMAD R10, R28, 0xb3, RZ ;  /* 0x000000b31c0a7824 */ /* 0x000fc600078e02ff */
[-C--:B------:R-:W-:Y:S02]  /*d8950*/  LEA.HI.X.SX32 R25, R11, R3.reuse, 0x1, P5 ;  /* 0x000000030b197211 */ /* 0x080fe400028f0eff */
[-C--:B------:R-:W-:Y:S01]  /*d8960*/  LEA.HI.X.SX32 R7, R10, R3.reuse, 0x1, P6 ;  /* 0x000000030a077211 */ /* 0x080fe200030f0eff */
[----:B------:R-:W-:Y:S02]  /*d8970*/  IMAD R11, R28, 0x2ce, RZ ;  /* 0x000002ce1c0b7824 */ /* 0x000fe400078e02ff */
[----:B------:R0:W-:Y:S02]  /*d8980*/  STL.64 [R1+0x11c8], R24 ;  /* 0x0011c81801007387 */ /* 0x0001e40000100a00 */
[----:B------:R1:W-:Y:S01]  /*d8990*/  STL.64 [R1+0xa88], R6 ;  /* 0x000a880601007387 */ /* 0x0003e20000100a00 */
[-C--:B0-----:R-:W-:Y:S02]  /*d89a0*/  IADD3 R24, P5, R8, R2.reuse, RZ ;  /* 0x0000000208187210 */ /* 0x081fe40007fbe0ff */
[----:B-1----:R-:W-:Y:S01]  /*d89b0*/  IADD3 R6, P6, R11, R2, RZ ;  /* 0x000000020b067210 */ /* 0x002fe20007fde0ff */
[C---:B------:R-:W-:Y:S01]  /*d89c0*/  IMAD R11, R28.reuse, 0x167, RZ ;  /* 0x000001671c0b7824 */ /* 0x040fe200078e02ff */
[----:B------:R-:W-:Y:S01]  /*d89d0*/  LEA.HI.X.SX32 R25, R29, R3, 0x1, P5 ;  /* 0x000000031d197211 */ /* 0x000fe200028f0eff */
[----:B------:R-:W-:-:S03]  /*d89e0*/  IMAD R8, R28, 0xb4, RZ ;  /* 0x000000b41c087824 */ /* 0x000fc600078e02ff */
[----:B------:R-:W-:Y:S01]  /*d89f0*/  LEA.HI.X.SX32 R7, R11, R3, 0x1, P6 ;  /* 0x000000030b077211 */ /* 0x000fe200030f0eff */
[----:B------:R0:W-:Y:S04]  /*d8a00*/  STL.64 [R1+0x11e0], R24 ;  /* 0x0011e01801007387 */ /* 0x0001e80000100a00 */
[----:B------:R1:W-:Y:S02]  /*d8a10*/  STL.64 [R1+0x11f8], R6 ;  /* 0x0011f80601007387 */ /* 0x0003e40000100a00 */
[C---:B------:R-:W-:Y:S02]  /*d8a20*/  IMAD R26, R28.reuse, 0x2d, RZ ;  /* 0x0000002d1c1a7824 */ /* 0x040fe400078e02ff */
[C---:B------:R-:W-:Y:S01]  /*d8a30*/  IMAD R11, R28.reuse, 0x168, RZ ;  /* 0x000001681c0b7824 */ /* 0x040fe200078e02ff */
[----:B------:R2:W-:Y:S01]  /*d8a40*/  STL.64 [R1+0x3930], R20 ;  /* 0x0039301401007387 */ /* 0x0005e20000100a00 */
[----:B------:R-:W-:Y:S01]  /*d8a50*/  IMAD R10, R28, 0x2d0, RZ ;  /* 0x000002d01c0a7824 */ /* 0x000fe200078e02ff */
[----:B0-----:R-:W-:-:S02]  /*d8a60*/  IADD3 R24, P5, R23, R2, RZ ;  /* 0x0000000217187210 */ /* 0x001fc40007fbe0ff */
[-C--:B-1----:R-:W-:Y:S02]  /*d8a70*/  IADD3 R6, P6, R8, R2.reuse, RZ ;  /* 0x0000000208067210 */ /* 0x082fe40007fde0ff */
[-C--:B------:R-:W-:Y:S02]  /*d8a80*/  LEA.HI.X.SX32 R25, R26, R3.reuse, 0x1, P5 ;  /* 0x000000031a197211 */ /* 0x080fe400028f0eff */
[----:B------:R-:W-:Y:S01]  /*d8a90*/  LEA.HI.X.SX32 R7, R23, R3, 0x1, P6 ;  /* 0x0000000317077211 */ /* 0x000fe200030f0eff */
[----:B--2---:R-:W-:-:S04]  /*d8aa0*/  IADD3 R20, P5, R11, R2, RZ ;  /* 0x000000020b147210 */ /* 0x004fc80007fbe0ff */
[----:B------:R0:W-:Y:S01]  /*d8ab0*/  STL.64 [R1+0xc60], R6 ;  /* 0x000c600601007387 */ /* 0x0001e20000100a00 */
[----:B------:R-:W-:Y:S01]  /*d8ac0*/  LEA.HI.X.SX32 R21, R8, R3, 0x1, P5 ;  /* 0x0000000308157211 */ /* 0x000fe200028f0eff */
[----:B------:R-:W-:Y:S02]  /*d8ad0*/  STL.64 [R1+0xd50], R24 ;  /* 0x000d501801007387 */ /* 0x000fe40000100a00 */
[C---:B------:R-:W-:Y:S02]  /*d8ae0*/  IMAD R8, R28.reuse, 0x16a, RZ ;  /* 0x0000016a1c087824 */ /* 0x040fe400078e02ff */
[----:B------:R-:W-:Y:S01]  /*d8af0*/  IMAD R26, R28, 0x169, RZ ;  /* 0x000001691c1a7824 */ /* 0x000fe200078e02ff */
[----:B------:R1:W-:Y:S01]  /*d8b00*/  STL.64 [R1+0xa80], R20 ;  /* 0x000a801401007387 */ /* 0x0003e20000100a00 */
[----:B0-----:R-:W-:Y:S01]  /*d8b10*/  IADD3 R6, P6, R10, R2, RZ ;  /* 0x000000020a067210 */ /* 0x001fe20007fde0ff */
[----:B------:R-:W-:-:S03]  /*d8b20*/  IMAD R10, R28, 0x2d2, RZ ;  /* 0x000002d21c0a7824 */ /* 0x000fc600078e02ff */
[-C--:B------:R-:W-:Y:S02]  /*d8b30*/  LEA.HI.X.SX32 R7, R11, R3.reuse, 0x1, P6 ;  /* 0x000000030b077211 */ /* 0x080fe400030f0eff */
[-C--:B-1----:R-:W-:Y:S01]  /*d8b40*/  IADD3 R20, P5, R10, R2.reuse, RZ ;  /* 0x000000020a147210 */ /* 0x082fe20007fbe0ff */
[C---:B------:R-:W-:Y:S02]  /*d8b50*/  IMAD R23, R28.reuse, 0x30, RZ ;  /* 0x000000301c177824 */ /* 0x040fe400078e02ff */
[----:B------:R-:W-:Y:S01]  /*d8b60*/  IMAD R10, R28, 0xb5, RZ ;  /* 0x000000b51c0a7824 */ /* 0x000fe200078e02ff */
[----:B------:R0:W-:Y:S01]  /*d8b70*/  STL.64 [R1+0x11f0], R6 ;  /* 0x0011f00601007387 */ /* 0x0001e20000100a00 */
[----:B------:R-:W-:Y:S01]  /*d8b80*/  LEA.HI.X.SX32 R21, R26, R3, 0x1, P5 ;  /* 0x000000031a157211 */ /* 0x000fe200028f0eff */
[C---:B------:R-:W-:Y:S02]  /*d8b90*/  IMAD R25, R28.reuse, 0x2d4, RZ ;  /* 0x000002d41c197824 */ /* 0x040fe400078e02ff */
[----:B------:R-:W-:Y:S02]  /*d8ba0*/  STL.64 [R1+0x3928], R22 ;  /* 0x0039281601007387 */ /* 0x000fe40000100a00 */
[----:B------:R-:W-:Y:S01]  /*d8bb0*/  IMAD R11, R28, 0x2d6, RZ ;  /* 0x000002d61c0b7824 */ /* 0x000fe200078e02ff */
[----:B------:R1:W-:Y:S01]  /*d8bc0*/  STL.64 [R1+0x11e8], R20 ;  /* 0x0011e81401007387 */ /* 0x0003e20000100a00 */
[----:B0-----:R-:W-:-:S04]  /*d8bd0*/  IADD3 R6, P6, R8, R2, RZ ;  /* 0x0000000208067210 */ /* 0x001fc80007fde0ff */
[-C--:B------:R-:W-:Y:S02]  /*d8be0*/  LEA.HI.X.SX32 R7, R10, R3.reuse, 0x1, P6 ;  /* 0x000000030a077211 */ /* 0x080fe400030f0eff */
[-C--:B-1----:R-:W-:Y:S01]  /*d8bf0*/  IADD3 R20, P5, R25, R2.reuse, RZ ;  /* 0x0000000219147210 */ /* 0x082fe20007fbe0ff */
[----:B------:R-:W-:Y:S02]  /*d8c00*/  IMAD R10, R28, 0x16b, RZ ;  /* 0x0000016b1c0a7824 */ /* 0x000fe400078e02ff */
[----:B------:R0:W-:Y:S01]  /*d8c10*/  STL.64 [R1+0xa78], R6 ;  /* 0x000a780601007387 */ /* 0x0001e20000100a00 */
[----:B------:R-:W-:Y:S01]  /*d8c20*/  LEA.HI.X.SX32 R21, R8, R3, 0x1, P5 ;  /* 0x0000000308157211 */ /* 0x000fe200028f0eff */
[C---:B------:R-:W-:Y:S02]  /*d8c30*/  IMAD R8, R28.reuse, 0x5b, RZ ;  /* 0x0000005b1c087824 */ /* 0x040fe400078e02ff */
[C---:B------:R-:W-:Y:S02]  /*d8c40*/  IMAD R27, R28.reuse, 0x16c, RZ ;  /* 0x0000016c1c1b7824 */ /* 0x040fe400078e02ff */
[----:B------:R1:W-:Y:S01]  /*d8c50*/  STL.64 [R1+0x1200], R20 ;  /* 0x0012001401007387 */ /* 0x0003e20000100a00 */
[----:B0-----:R-:W-:Y:S01]  /*d8c60*/  IADD3 R6, P6, R11, R2, RZ ;  /* 0x000000020b067210 */ /* 0x001fe20007fde0ff */
[----:B------:R-:W-:-:S03]  /*d8c70*/  IMAD R11, R28, 0xb6, RZ ;  /* 0x000000b61c0b7824 */ /* 0x000fc600078e02ff */
[-C--:B------:R-:W-:Y:S02]  /*d8c80*/  LEA.HI.X.SX32 R7, R10, R3.reuse, 0x1, P6 ;  /* 0x000000030a077211 */ /* 0x080fe400030f0eff */
[----:B-1----:R-:W-:Y:S01]  /*d8c90*/  IADD3 R20, P5, R11, R2, RZ ;  /* 0x000000020b147210 */ /* 0x002fe20007fbe0ff */
[----:B------:R-:W-:Y:S02]  /*d8ca0*/  IMAD R10, R28, 0x2d8, RZ ;  /* 0x000002d81c0a7824 */ /* 0x000fe400078e02ff */
[----:B------:R0:W-:Y:S01]  /*d8cb0*/  STL.64 [R1+0x1218], R6 ;  /* 0x0012180601007387 */ /* 0x0001e20000100a00 */
[----:B------:R-:W-:-:S05]  /*d8cc0*/  LEA.HI.X.SX32 R21, R8, R3, 0x1, P5 ;  /* 0x0000000308157211 */ /* 0x000fca00028f0eff */
[----:B------:R1:W-:Y:S01]  /*d8cd0*/  STL.64 [R1+0xc58], R20 ;  /* 0x000c581401007387 */ /* 0x0003e20000100a00 */
[----:B0-----:R-:W-:-:S04]  /*d8ce0*/  IADD3 R6, P6, R27, R2, RZ ;  /* 0x000000021b067210 */ /* 0x001fc80007fde0ff */
[-C--:B------:R-:W-:Y:S02]  /*d8cf0*/  LEA.HI.X.SX32 R7, R11, R3.reuse, 0x1, P6 ;  /* 0x000000030b077211 */ /* 0x080fe400030f0eff */
[----:B-1----:R-:W-:Y:S01]  /*d8d00*/  IADD3 R20, P5, R10, R2, RZ ;  /* 0x000000020a147210 */ /* 0x002fe20007fbe0ff */
[C---:B------:R-:W-:Y:S02]  /*d8d10*/  IMAD R10, R28.reuse, 0x2da, RZ ;  /* 0x000002da1c0a7824 */ /* 0x040fe400078e02ff */
[C---:B------:R-:W-:Y:S01]  /*d8d20*/  IMAD R8, R28.reuse, 0x16d, RZ ;  /* 0x0000016d1c087824 */ /* 0x040fe200078e02ff */
[----:B------:R0:W-:Y:S01]  /*d8d30*/  STL.64 [R1+0xa70], R6 ;  /* 0x000a700601007387 */ /* 0x0001e20000100a00 */
        /* <DEDUP_REMOVED lines=29> */
[----:B------:R-:W-:Y:S02]  /*d8f10*/  LEA.HI.X.SX32 R21, R23, R3, 0x1, P5 ;  /* 0x0000000317157211 */ /* 0x000fe400028f0eff */
[----:B-1----:R-:W-:-:S03]  /*d8f20*/  IADD3 R6, P6, R8, R2, RZ ;  /* 0x0000000208067210 */ /* 0x002fc60007fde0ff */
[----:B------:R0:W-:Y:S01]  /*d8f30*/  STL.64 [R1+0xd48], R20 ;  /* 0x000d481401007387 */ /* 0x0001e20000100a00 */
[----:B------:R-:W-:-:S05]  /*d8f40*/  LEA.HI.X.SX32 R7, R27, R3, 0x1, P6 ;  /* 0x000000031b077211 */ /* 0x000fca00030f0eff */
[----:B------:R1:W-:Y:S01]  /*d8f50*/  STL.64 [R1+0xc50], R6 ;  /* 0x000c500601007387 */ /* 0x0003e20000100a00 */
[----:B0-----:R-:W-:-:S04]  /*d8f60*/  IADD3 R20, P5, R11, R2, RZ ;  /* 0x000000020b147210 */ /* 0x001fc80007fbe0ff */
[-C--:B------:R-:W-:Y:S02]  /*d8f70*/  LEA.HI.X.SX32 R21, R8, R3.reuse, 0x1, P5 ;  /* 0x0000000308157211 */ /* 0x080fe400028f0eff */
[-C--:B-1----:R-:W-:Y:S01]  /*d8f80*/  IADD3 R6, P6, R10, R2.reuse, RZ ;  /* 0x000000020a067210 */ /* 0x082fe20007fde0ff */
[C---:B------:R-:W-:Y:S02]  /*d8f90*/  IMAD R10, R28.reuse, 0x2e2, RZ ;  /* 0x000002e21c0a7824 */ /* 0x040fe400078e02ff */
[----:B------:R-:W-:Y:S01]  /*d8fa0*/  IMAD R8, R28, 0x172, RZ ;  /* 0x000001721c087824 */ /* 0x000fe200078e02ff */
[----:B------:R-:W-:Y:S01]  /*d8fb0*/  LEA.HI.X.SX32 R7, R11, R3, 0x1, P6 ;  /* 0x000000030b077211 */ /* 0x000fe200030f0eff */
[----:B------:R0:W-:Y:S01]  /*d8fc0*/  STL.64 [R1+0xa60], R20 ;  /* 0x000a601401007387 */ /* 0x0001e20000100a00 */
[-C--:B------:R-:W-:Y:S01]  /*d8fd0*/  IADD3 R22, P5, R10, R2.reuse, RZ ;  /* 0x000000020a167210 */ /* 0x080fe20007fbe0ff */
[C---:B------:R-:W-:Y:S02]  /*d8fe0*/  IMAD R10, R28.reuse, 0xb9, RZ ;  /* 0x000000b91c0a7824 */ /* 0x040fe400078e02ff */
[----:B------:R1:W-:Y:S01]  /*d8ff0*/  STL.64 [R1+0x1230], R6 ;  /* 0x0012300601007387 */ /* 0x0003e20000100a00 */
[----:B0-----:R-:W-:Y:S01]  /*d9000*/  IMAD R20, R28, 0x171, RZ ;  /* 0x000001711c147824 */ /* 0x001fe200078e02ff */
[----:B-1----:R-:W-:-:S04]  /*d9010*/  IADD3 R6, P6, R8, R2, RZ ;  /* 0x0000000208067210 */ /* 0x002fc80007fde0ff */
[-C--:B------:R-:W-:Y:S01]  /*d9020*/  LEA.HI.X.SX32 R23, R20, R3.reuse, 0x1, P5 ;  /* 0x0000000314177211 */ /* 0x080fe200028f0eff */
[----:B------:R-:W-:Y:S01]  /*d9030*/  IMAD R21, R28, 0x2e4, RZ ;  /* 0x000002e41c157824 */ /* 0x000fe200078e02ff */
[----:B------:R-:W-:Y:S01]  /*d9040*/  LEA.HI.X.SX32 R7, R10, R3, 0x1, P6 ;  /* 0x000000030a077211 */ /* 0x000fe200030f0eff */
[----:B------:R-:W-:Y:S02]  /*d9050*/  IMAD R11, R28, 0x2e6, RZ ;  /* 0x000002e61c0b7824 */ /* 0x000fe400078e02ff */
[----:B------:R-:W-:Y:S02]  /*d9060*/  STL.64 [R1+0x1228], R22 ;  /* 0x0012281601007387 */ /* 0x000fe40000100a00 */
[----:B------:R0:W-:Y:S01]  /*d9070*/  STL.64 [R1+0xa58], R6 ;  /* 0x000a580601007387 */ /* 0x0001e20000100a00 */
[-C--:B------:R-:W-:Y:S02]  /*d9080*/  IADD3 R20, P5, R21, R2.reuse, RZ ;  /* 0x0000000215147210 */ /* 0x080fe40007fbe0ff */
[----:B------:R-:W-:-:S02]  /*d9090*/  IADD3 R10, P6, R11, R2, RZ ;  /* 0x000000020b0a7210 */ /* 0x000fc40007fde0ff */
[-C--:B------:R-:W-:Y:S01]  /*d90a0*/  LEA.HI.X.SX32 R21, R8, R3.reuse, 0x1, P5 ;  /* 0x0000000308157211 */ /* 0x080fe200028f0eff */
[C---:B0-----:R-:W-:Y:S02]  /*d90b0*/  IMAD R7, R28.reuse, 0x173, RZ ;  /* 0x000001731c077824 */ /* 0x041fe400078e02ff */
[C---:B------:R-:W-:Y:S02]  /*d90c0*/  IMAD R6, R28.reuse, 0xba, RZ ;  /* 0x000000ba1c067824 */ /* 0x040fe400078e02ff */
[----:B------:R-:W-:Y:S01]  /*d90d0*/  IMAD R8, R28, 0x174, RZ ;  /* 0x000001741c087824 */ /* 0x000fe200078e02ff */
[----:B------:R-:W-:Y:S01]  /*d90e0*/  LEA.HI.X.SX32 R11, R7, R3, 0x1, P6 ;  /* 0x00000003070b7211 */ /* 0x000fe200030f0eff */
[----:B------:R0:W-:Y:S01]  /*d90f0*/  STL.64 [R1+0x1248], R20 ;  /* 0x0012481401007387 */ /* 0x0001e20000100a00 */
[----:B------:R-:W-:-:S03]  /*d9100*/  IADD3 R22, P5, R6, R2, RZ ;  /* 0x0000000206167210 */ /* 0x000fc60007fbe0ff */
[----:B------:R1:W-:Y:S01]  /*d9110*/  STL.64 [R1+0x1240], R10 ;  /* 0x0012400a01007387 */ /* 0x0003e20000100a00 */
[----:B------:R-:W-:Y:S01]  /*d9120*/  IMAD R7, R28, 0x2ea, RZ ;  /* 0x000002ea1c077824 */ /* 0x000fe200078e02ff */
        /* <DEDUP_REMOVED lines=10> */
[----:B0-----:R-:W-:-:S04]  /*d91d0*/  IMAD R20, R28, 0x175, RZ ;  /* 0x000001751c147824 */ /* 0x001fc800078e02ff */
[----:B------:R-:W-:Y:S01]  /*d91e0*/  STL.64 [R1+0x1258], R10 ;  /* 0x0012580a01007387 */ /* 0x000fe20000100a00 */
[----:B------:R-:W-:-:S05]  /*d91f0*/  LEA.HI.X.SX32 R7, R20, R3, 0x1, P6 ;  /* 0x0000000314077211 */ /* 0x000fca00030f0eff */
[----:B------:R0:W-:Y:S04]  /*d9200*/  STL.64 [R1+0x1250], R6 ;  /* 0x0012500601007387 */ /* 0x0001e80000100a00 */
[----:B0-----:R-:W2:Y:S01]  /*d9210*/  LDL.LU.64 R6, [R1+0x3948] ;  /* 0x0039480001067983 */ /* 0x001ea20000300a00 */
[C---:B------:R-:W-:Y:S02]  /*d9220*/  IMAD R23, R28.reuse, 0x176, RZ ;  /* 0x000001761c177824 */ /* 0x040fe400078e02ff */
[----:B------:R-:W-:-:S03]  /*d9230*/  IMAD R8, R28, 0xbb, RZ ;  /* 0x000000bb1c087824 */ /* 0x000fc600078e02ff */
[----:B------:R-:W-:Y:S01]  /*d9240*/  IADD3 R10, P5, R23, R2, RZ ;  /* 0x00000002170a7210 */ /* 0x000fe20007fbe0ff */
[----:B------:R-:W-:-:S03]  /*d9250*/  IMAD R21, R28, 0x2ec, RZ ;  /* 0x000002ec1c157824 */ /* 0x000fc600078e02ff */
[----:B------:R-:W-:Y:S02]  /*d9260*/  LEA.HI.X.SX32 R11, R8, R3, 0x1, P5 ;  /* 0x00000003080b7211 */ /* 0x000fe400028f0eff */
[----:B------:R-:W-:-:S03]  /*d9270*/  IADD3 R20, P6, R21, R2, RZ ;  /* 0x0000000215147210 */ /* 0x000fc60007fde0ff */
[----:B------:R0:W-:Y:S01]  /*d9280*/  STL.64 [R1+0xa48], R10 ;  /* 0x000a480a01007387 */ /* 0x0001e20000100a00 */
[C---:B------:R-:W-:Y:S01]  /*d9290*/  IMAD R8, R28.reuse, 0x177, RZ ;  /* 0x000001771c087824 */ /* 0x040fe200078e02ff */
[----:B------:R-:W-:Y:S01]  /*d92a0*/  LEA.HI.X.SX32 R21, R23, R3, 0x1, P6 ;  /* 0x0000000317157211 */ /* 0x000fe200030f0eff */
[C---:B------:R-:W-:Y:S02]  /*d92b0*/  IMAD R22, R28.reuse, 0x5e, RZ ;  /* 0x0000005e1c167824 */ /* 0x040fe400078e02ff */
[----:B0-----:R-:W-:-:S05]  /*d92c0*/  IMAD R11, R28, 0x2ee, RZ ;  /* 0x000002ee1c0b7824 */ /* 0x001fca00078e02ff */
[----:B------:R-:W-:Y:S01]  /*d92d0*/  IADD3 R10, P5, R11, R2, RZ ;  /* 0x000000020b0a7210 */ /* 0x000fe20007fbe0ff */
[----:B------:R0:W-:Y:S01]  /*d92e0*/  STL.64 [R1+0x1260], R20 ;  /* 0x0012601401007387 */ /* 0x0001e20000100a00 */
[----:B------:R-:W-:Y:S02]  /*d92f0*/  IMAD R23, R28, 0x2f, RZ ;  /* 0x0000002f1c177824 */ /* 0x000fe400078e02ff */
[----:B------:R-:W-:Y:S01]  /*d9300*/  LEA.HI.X.SX32 R11, R8, R3, 0x1, P5 ;  /* 0x00000003080b7211 */ /* 0x000fe200028f0eff */
[----:B------:R-:W-:-:S04]  /*d9310*/  IMAD R8, R28, 0x178, RZ ;  /* 0x000001781c087824 */ /* 0x000fc800078e02ff */
[----:B------:R1:W-:Y:S01]  /*d9320*/  STL.64 [R1+0x1268], R10 ;  /* 0x0012680a01007387 */ /* 0x0003e20000100a00 */
[----:B0-----:R-:W-:-:S04]  /*d9330*/  IADD3 R20, P6, R22, R2, RZ ;  /* 0x0000000216147210 */ /* 0x001fc80007fde0ff */
[----:B------:R-:W-:Y:S01]  /*d9340*/  LEA.HI.X.SX32 R21, R23, R3, 0x1, P6 ;  /* 0x0000000317157211 */ /* 0x000fe200030f0eff */
[----:B-1----:R-:W-:-:S04]  /*d9350*/  IMAD R11, R28, 0xbc, RZ ;  /* 0x000000bc1c0b7824 */ /* 0x002fc800078e02ff */
[----:B------:R0:W-:Y:S01]  /*d9360*/  STL.64 [R1+0xd40], R20 ;  /* 0x000d401401007387 */ /* 0x0001e20000100a00 */
[----:B------:R-:W-:Y:S01]  /*d9370*/  IMAD R23, R28, 0x2f0, RZ ;  /* 0x000002f01c177824 */ /* 0x000fe200078e02ff */
[----:B------:R-:W-:-:S04]  /*d9380*/  IADD3 R10, P5, R11, R2, RZ ;  /* 0x000000020b0a7210 */ /* 0x000fc80007fbe0ff */
[-C--:B------:R-:W-:Y:S01]  /*d9390*/  LEA.HI.X.SX32 R11, R22, R3.reuse, 0x1, P5 ;  /* 0x00000003160b7211 */ /* 0x080fe200028f0eff */
[----:B0-----:R-:W-:Y:S01]  /*d93a0*/  IMAD R21, R28, 0xbc, RZ ;  /* 0x000000bc1c157824 */ /* 0x001fe200078e02ff */
[CC--:B------:R-:W-:Y:S02]  /*d93b0*/  IADD3 R20, P6, R8.reuse, R2.reuse, RZ ;  /* 0x0000000208147210 */ /* 0x0c0fe40007fde0ff */
[-C--:B------:R-:W-:Y:S02]  /*d93c0*/  IADD3 R22, P5, R23, R2.reuse, RZ ;  /* 0x0000000217167210 */ /* 0x080fe40007fbe0ff */
[-C--:B------:R-:W-:Y:S01]  /*d93d0*/  LEA.HI.X.SX32 R21, R21, R3.reuse, 0x1, P6 ;  /* 0x0000000315157211 */ /* 0x080fe200030f0eff */
[----:B------:R0:W-:Y:S01]  /*d93e0*/  STL.64 [R1+0xc40], R10 ;  /* 0x000c400a01007387 */ /* 0x0001e20000100a00 */
[----:B------:R-:W-:Y:S01]  /*d93f0*/  LEA.HI.X.SX32 R23, R8, R3, 0x1, P5 ;  /* 0x0000000308177211 */ /* 0x000fe200028f0eff */
[C---:B------:R-:W-:Y:S02]  /*d9400*/  IMAD R18, R28.reuse, 0x179, RZ ;  /* 0x000001791c127824 */ /* 0x040fe400078e02ff */
[C---:B------:R-:W-:Y:S01]  /*d9410*/  IMAD R9, R28.reuse, 0x2f4, RZ ;  /* 0x000002f41c097824 */ /* 0x040fe200078e02ff */
[----:B0-----:R-:W3:Y:S01]  /*d9420*/  LDL.LU.64 R10, [R1+0x3940] ;  /* 0x00394000010a7983 */ /* 0x001ee20000300a00 */
[----:B------:R0:W-:Y:S02]  /*d9430*/  STL.64 [R1+0xa40], R20 ;  /* 0x000a401401007387 */ /* 0x0001e40000100a00 */
[----:B------:R1:W-:Y:S01]  /*d9440*/  STL.64 [R1+0x1280], R22 ;  /* 0x0012801601007387 */ /* 0x0003e20000100a00 */
[----:B0-----:R-:W-:Y:S01]  /*d9450*/  IADD3 R20, P6, R5, R2, RZ ;  /* 0x0000000205147210 */ /* 0x001fe20007fde0ff */
[----:B-1----:R-:W-:-:S03]  /*d9460*/  IMAD R23, R28, 0xbd, RZ ;  /* 0x000000bd1c177824 */ /* 0x002fc600078e02ff */
[----:B------:R-:W-:Y:S01]  /*d9470*/  LEA.HI.X.SX32 R21, R18, R3, 0x1, P6 ;  /* 0x0000000312157211 */ /* 0x000fe200030f0eff */
[----:B------:R-:W-:-:S04]  /*d9480*/  IADD3 R8, P6, R9, R2, RZ ;  /* 0x0000000209087210 */ /* 0x000fc80007fde0ff */
[----:B------:R0:W-:Y:S01]  /*d9490*/  STL.64 [R1+0x1278], R20 ;  /* 0x0012781401007387 */ /* 0x0001e20000100a00 */
[C---:B------:R-:W-:Y:S02]  /*d94a0*/  IMAD R17, R28.reuse, 0x5f, RZ ;  /* 0x0000005f1c117824 */ /* 0x040fe400078e02ff */
[C---:B0-----:R-:W-:Y:S02]  /*d94b0*/  IMAD R21, R28.reuse, 0x2f6, RZ ;  /* 0x000002f61c157824 */ /* 0x041fe400078e02ff */
[----:B------:R-:W-:Y:S01]  /*d94c0*/  IMAD R20, R28, 0xbe, RZ ;  /* 0x000000be1c147824 */ /* 0x000fe200078e02ff */
[C---:B--2---:R-:W-:Y:S02]  /*d94d0*/  IADD3 R22, P5, R7.reuse, R2, RZ ;  /* 0x0000000207167210 */ /* 0x044fe40007fbe0ff */
[-C--:B------:R-:W-:Y:S02]  /*d94e0*/  LEA.HI.X.SX32 R9, R7, R3.reuse, 0x1, P6 ;  /* 0x0000000307097211 */ /* 0x080fe400030f0eff */
[----:B------:R-:W-:-:S05]  /*d94f0*/  LEA.HI.X.SX32 R23, R23, R3, 0x1, P5 ;  /* 0x0000000317177211 */ /* 0x000fca00028f0eff */
[----:B------:R0:W-:Y:S01]  /*d9500*/  STL.64 [R1+0xa38], R22 ;  /* 0x000a381601007387 */ /* 0x0001e20000100a00 */
[----:B------:R1:W-:Y:S01]  /*d9510*/  STL.64 [R1+0x1288], R8 ;  /* 0x0012880801007387 */ /* 0x0003e20000100a00 */
[-C--:B0-----:R-:W-:Y:S01]  /*d9520*/  IADD3 R22, P5, R21, R2.reuse, RZ ;  /* 0x0000000215167210 */ /* 0x081fe20007fbe0ff */
[----:B------:R-:W-:Y:S01]  /*d9530*/  IMAD R21, R28, 0x17b, RZ ;  /* 0x0000017b1c157824 */ /* 0x000fe200078e02ff */
[----:B-1----:R-:W-:-:S04]  /*d9540*/  IADD3 R8, P6, R20, R2, RZ ;  /* 0x0000000214087210 */ /* 0x002fc80007fde0ff */
[-C--:B------:R-:W-:Y:S02]  /*d9550*/  LEA.HI.X.SX32 R23, R21, R3.reuse, 0x1, P5 ;  /* 0x0000000315177211 */ /* 0x080fe400028f0eff */
[----:B------:R-:W-:-:S03]  /*d9560*/  LEA.HI.X.SX32 R9, R17, R3, 0x1, P6 ;  /* 0x0000000311097211 */ /* 0x000fc600030f0eff */
[----:B------:R-:W-:Y:S02]  /*d9570*/  STL.64 [R1+0x1290], R22 ;  /* 0x0012901601007387 */ /* 0x000fe40000100a00 */
[----:B------:R0:W-:Y:S02]  /*d9580*/  STL.64 [R1+0xc38], R8 ;  /* 0x000c380801007387 */ /* 0x0001e40000100a00 */
[----:B0-----:R-:W2:Y:S01]  /*d9590*/  LDL.LU R8, [R1+0x3938] ;  /* 0x0039380001087983 */ /* 0x001ea20000300800 */
[C---:B------:R-:W-:Y:S02]  /*d95a0*/  IMAD R21, R28.reuse, 0x2fa, RZ ;  /* 0x000002fa1c157824 */ /* 0x040fe400078e02ff */
[C---:B------:R-:W-:Y:S02]  /*d95b0*/  IMAD R0, R28.reuse, 0x17e, RZ ;  /* 0x0000017e1c007824 */ /* 0x040fe400078e02ff */
[----:B------:R-:W-:Y:S01]  /*d95c0*/  IMAD R7, R28, 0x30a, RZ ;  /* 0x0000030a1c077824 */ /* 0x000fe200078e02ff */
[----:B---3--:R-:W-:-:S04]  /*d95d0*/  IADD3 R22, P5, R10, R2, RZ ;  /* 0x000000020a167210 */ /* 0x008fc80007fbe0ff */
[----:B------:R-:W-:Y:S01]  /*d95e0*/  LEA.HI.X.SX32 R23, R20, R3, 0x1, P5 ;  /* 0x0000000314177211 */ /* 0x000fe200028f0eff */
[----:B------:R-:W-:-:S04]  /*d95f0*/  IADD3 R20, P5, R21, R2, RZ ;  /* 0x0000000215147210 */ /* 0x000fc80007fbe0ff */
[----:B------:R0:W-:Y:S02]  /*d9600*/  STL.64 [R1+0xa30], R22 ;  /* 0x000a301601007387 */ /* 0x0001e40000100a00 */
[C---:B0-----:R-:W-:Y:S02]  /*d9610*/  IMAD R22, R28.reuse, 0x17d, RZ ;  /* 0x0000017d1c167824 */ /* 0x041fe400078e02ff */
[----:B------:R-:W-:-:S03]  /*d9620*/  IMAD R23, R28, 0x2fc, RZ ;  /* 0x000002fc1c177824 */ /* 0x000fc600078e02ff */
[----:B------:R-:W-:Y:S02]  /*d9630*/  LEA.HI.X.SX32 R21, R22, R3, 0x1, P5 ;  /* 0x0000000316157211 */ /* 0x000fe400028f0eff */
[----:B------:R-:W-:-:S04]  /*d9640*/  IADD3 R22, P5, R23, R2, RZ ;  /* 0x0000000217167210 */ /* 0x000fc80007fbe0ff */
[----:B------:R-:W-:Y:S02]  /*d9650*/  LEA.HI.X.SX32 R23, R0, R3, 0x1, P5 ;  /* 0x0000000300177211 */ /* 0x000fe400028f0eff */
[----:B--2---:R-:W-:-:S04]  /*d9660*/  IADD3 R8, P6, R8, R2, RZ ;  /* 0x0000000208087210 */ /* 0x004fc80007fde0ff */
[----:B------:R-:W-:Y:S01]  /*d9670*/  LEA.HI.X.SX32 R9, R10, R3, 0x1, P6 ;  /* 0x000000030a097211 */ /* 0x000fe200030f0eff */
[----:B------:R-:W-:-:S04]  /*d9680*/  IMAD R10, R28, 0x186, RZ ;  /* 0x000001861c0a7824 */ /* 0x000fc800078e02ff */
[----:B------:R0:W-:Y:S01]  /*d9690*/  STL.64 [R1+0x1298], R8 ;  /* 0x0012980801007387 */ /* 0x0001e20000100a00 */
[----:B------:R-:W-:Y:S02]  /*d96a0*/  STL.64 [R1+0x3908], R10 ;  /* 0x0039080a01007387 */ /* 0x000fe40000100a00 */
[----:B------:R-:W-:Y:S02]  /*d96b0*/  STL [R1+0x3920], R11 ;  /* 0x0039200b01007387 */ /* 0x000fe40000100800 */
[----:B------:R1:W-:Y:S02]  /*d96c0*/  STL.64 [R1+0x12a0], R20 ;  /* 0x0012a01401007387 */ /* 0x0003e40000100a00 */
[----:B0-----:R-:W-:Y:S01]  /*d96d0*/  IMAD R9, R28, 0xbf, RZ ;  /* 0x000000bf1c097824 */ /* 0x001fe200078e02ff */
[----:B------:R-:W-:Y:S01]  /*d96e0*/  IADD3 R8, P6, R0, R2, RZ ;  /* 0x0000000200087210 */ /* 0x000fe20007fde0ff */
[----:B-1----:R-:W2:Y:S03]  /*d96f0*/  LDL.LU.64 R20, [R1+0x3930] ;  /* 0x0039300001147983 */ /* 0x002ea60000300a00 */
[----:B------:R-:W-:-:S05]  /*d9700*/  LEA.HI.X.SX32 R9, R9, R3, 0x1, P6 ;  /* 0x0000000309097211 */ /* 0x000fca00030f0eff */
[----:B------:R0:W-:Y:S02]  /*d9710*/  STL.64 [R1+0xe80], R8 ;  /* 0x000e800801007387 */ /* 0x0001e40000100a00 */
[----:B0-----:R-:W-:Y:S01]  /*d9720*/  IADD3 R8, P6, R6, R2, RZ ;  /* 0x0000000206087210 */ /* 0x001fe20007fde0ff */
[----:B------:R-:W-:-:S05]  /*d9730*/  IMAD R6, R28, 0x30c, RZ ;  /* 0x0000030c1c067824 */ /* 0x000fca00078e02ff */
[----:B------:R-:W-:Y:S01]  /*d9740*/  STL [R1+0x3904], R6 ;  /* 0x0039040601007387 */ /* 0x000fe20000100800 */
[----:B------:R-:W-:Y:S02]  /*d9750*/  STL [R1+0x3910], R7 ;  /* 0x0039100701007387 */ /* 0x000fe40000100800 */
[----:B------:R0:W-:Y:S02]  /*d9760*/  STL.64 [R1+0x12a8], R22 ;  /* 0x0012a81601007387 */ /* 0x0001e40000100a00 */
[----:B0-----:R-:W3:Y:S01]  /*d9770*/  LDL.LU.64 R22, [R1+0x3928] ;  /* 0x0039280001167983 */ /* 0x001ee20000300a00 */
[C---:B------:R-:W-:Y:S02]  /*d9780*/  IMAD R19, R28.reuse, 0x6, RZ ;  /* 0x000000061c137824 */ /* 0x040fe400078e02ff */
[C---:B------:R-:W-:Y:S02]  /*d9790*/  IMAD R10, R28.reuse, 0x17f, RZ ;  /* 0x0000017f1c0a7824 */ /* 0x040fe400078e02ff */
[----:B------:R-:W-:Y:S01]  /*d97a0*/  IMAD R4, R28, 0x3, RZ ;  /* 0x000000031c047824 */ /* 0x000fe200078e02ff */
[----:B------:R-:W-:-:S02]  /*d97b0*/  IADD3 R6, P5, R19, R2, RZ ;  /* 0x0000000213067210 */ /* 0x000fc40007fbe0ff */
[-C--:B------:R-:W-:Y:S01]  /*d97c0*/  LEA.HI.X.SX32 R9, R10, R3.reuse, 0x1, P6 ;  /* 0x000000030a097211 */ /* 0x080fe200030f0eff */
[----:B------:R-:W-:Y:S01]  /*d97d0*/  IMAD R17, R28, 0xc3, RZ ;  /* 0x000000c31c117824 */ /* 0x000fe200078e02ff */
[----:B------:R-:W-:Y:S01]  /*d97e0*/  LEA.HI.X.SX32 R7, R4, R3, 0x1, P5 ;  /* 0x0000000304077211 */ /* 0x000fe200028f0eff */
[C---:B------:R-:W-:Y:S02]  /*d97f0*/  IMAD R24, R28.reuse, 0x18, RZ ;  /* 0x000000181c187824 */ /* 0x040fe400078e02ff */
[----:B------:R-:W-:Y:S02]  /*d9800*/  STL.64 [R1+0x12b0], R8 ;  /* 0x0012b00801007387 */ /* 0x000fe40000100a00 */
[----:B------:R0:W-:Y:S02]  /*d9810*/  STL.64 [R1+0xe68], R6 ;  /* 0x000e680601007387 */ /* 0x0001e40000100a00 */
[----:B------:R-:W-:Y:S02]  /*d9820*/  STL.64 [R1+0x3918], R16 ;  /* 0x0039181001007387 */ /* 0x000fe40000100a00 */
[----:B------:R-:W-:-:S02]  /*d9830*/  IMAD R4, R28, 0x30e, RZ ;  /* 0x0000030e1c047824 */ /* 0x000fc400078e02ff */
[C---:B------:R-:W-:Y:S02]  /*d9840*/  IMAD R25, R28.reuse, 0x60, RZ ;  /* 0x000000601c197824 */ /* 0x040fe400078e02ff */
[----:B------:R-:W-:Y:S01]  /*d9850*/  IMAD R26, R28, 0xc0, RZ ;  /* 0x000000c01c1a7824 */ /* 0x000fe200078e02ff */
[-C--:B0-----:R-:W-:Y:S02]  /*d9860*/  IADD3 R6, P5, R24, R2.reuse, RZ ;  /* 0x0000000218067210 */ /* 0x081fe40007fbe0ff */
[----:B--2---:R-:W-:-:S04]  /*d9870*/  IADD3 R10, P6, R20, R2, RZ ;  /* 0x00000002140a7210 */ /* 0x004fc80007fde0ff */
[-C--:B------:R-:W-:Y:S02]  /*d9880*/  LEA.HI.X.SX32 R11, R19, R3.reuse, 0x1, P6 ;  /* 0x00000003130b7211 */ /* 0x080fe400030f0eff */
[----:B------:R-:W-:-:S03]  /*d9890*/  LEA.HI.X.SX32 R7, R20, R3, 0x1, P5 ;  /* 0x0000000314077211 */ /* 0x000fc600028f0eff */
[----:B------:R-:W-:Y:S01]  /*d98a0*/  STL.64 [R1+0xe58], R10 ;  /* 0x000e580a01007387 */ /* 0x000fe20000100a00 */
[----:B------:R-:W-:Y:S02]  /*d98b0*/  STL [R1+0x3900], R4 ;  /* 0x0039000401007387 */ /* 0x000fe40000100800 */
[----:B------:R0:W-:Y:S02]  /*d98c0*/  STL.64 [R1+0xdf8], R6 ;  /* 0x000df80601007387 */ /* 0x0001e40000100a00 */
[-C--:B0-----:R-:W-:Y:S02]  /*d98d0*/  IADD3 R6, P5, R25, R2.reuse, RZ ;  /* 0x0000000219067210 */ /* 0x081fe40007fbe0ff */
[----:B---3--:R-:W-:-:S04]  /*d98e0*/  IADD3 R10, P6, R23, R2, RZ ;  /* 0x00000002170a7210 */ /* 0x008fc80007fde0ff */
[-C--:B------:R-:W-:Y:S02]  /*d98f0*/  LEA.HI.X.SX32 R11, R24, R3.reuse, 0x1, P6 ;  /* 0x00000003180b7211 */ /* 0x080fe400030f0eff */
[----:B------:R-:W-:-:S03]  /*d9900*/  LEA.HI.X.SX32 R7, R23, R3, 0x1, P5 ;  /* 0x0000000317077211 */ /* 0x000fc600028f0eff */
[----:B------:R0:W-:Y:S02]  /*d9910*/  STL.64 [R1+0xdb8], R10 ;  /* 0x000db80a01007387 */ /* 0x0001e40000100a00 */
[----:B------:R-:W-:Y:S01]  /*d9920*/  STL.64 [R1+0xd38], R6 ;  /* 0x000d380601007387 */ /* 0x000fe20000100a00 */
[----:B0-----:R-:W-:-:S04]  /*d9930*/  IADD3 R10, P6, R26, R2, RZ ;  /* 0x000000021a0a7210 */ /* 0x001fc80007fde0ff */
[----:B------:R-:W-:-:S05]  /*d9940*/  LEA.HI.X.SX32 R11, R25, R3, 0x1, P6 ;  /* 0x00000003190b7211 */ /* 0x000fca00030f0eff */
[----:B------:R0:W-:Y:S04]  /*d9950*/  STL.64 [R1+0xc30], R10 ;  /* 0x000c300a01007387 */ /* 0x0001e80000100a00 */
[----:B0-----:R-:W2:Y:S01]  /*d9960*/  LDL.LU R11, [R1+0x3920] ;  /* 0x00392000010b7983 */ /* 0x001ea20000300800 */
[C---:B------:R-:W-:Y:S02]  /*d9970*/  IMAD R29, R28.reuse, 0x180, RZ ;  /* 0x000001801c1d7824 */ /* 0x040fe400078e02ff */
[----:B------:R-:W-:Y:S01]  /*d9980*/  IMAD R6, R28, 0x300, RZ ;  /* 0x000003001c067824 */ /* 0x000fe200078e02ff */
[----:B------:R-:W-:Y:S02]  /*d9990*/  MOV R25, R17 ;  /* 0x0000001100197202 */ /* 0x000fe40000000f00 */
[----:B------:R-:W-:-:S02]  /*d99a0*/  IADD3 R16, P5, R29, R2, RZ ;  /* 0x000000021d107210 */ /* 0x000fc40007fbe0ff */
[----:B------:R-:W-:Y:S01]  /*d99b0*/  IADD3 R6, P6, R6, R2, RZ ;  /* 0x0000000206067210 */ /* 0x000fe20007fde0ff */
[----:B------:R-:W-:Y:S01]  /*d99c0*/  IMAD R10, R28, 0x302, RZ ;  /* 0x000003021c0a7824 */ /* 0x000fe200078e02ff */
[-C--:B------:R-:W-:Y:S02]  /*d99d0*/  LEA.HI.X.SX32 R25, R26, R3.reuse, 0x1, P5 ;  /* 0x000000031a197211 */ /* 0x080fe400028f0eff */
[----:B------:R-:W-:Y:S01]  /*d99e0*/  LEA.HI.X.SX32 R7, R29, R3, 0x1, P6 ;  /* 0x000000031d077211 */ /* 0x000fe200030f0eff */
[C---:B------:R-:W-:Y:S01]  /*d99f0*/  IMAD R27, R28.reuse, 0x182, RZ ;  /* 0x000001821c1b7824 */ /* 0x040fe200078e02ff */
[----:B------:R0:W-:Y:S01]  /*d9a00*/  STL [R1+0xe78], R16 ;  /* 0x000e781001007387 */ /* 0x0001e20000100800 */
[----:B------:R-:W-:Y:S01]  /*d9a10*/  MOV R24, R16 ;  /* 0x0000001000187202 */ /* 0x000fe20000000f00 */
[----:B------:R-:W-:Y:S01]  /*d9a20*/  IMAD R23, R28, 0x181, RZ ;  /* 0x000001811c177824 */ /* 0x000fe200078e02ff */
[----:B------:R-:W-:Y:S01]  /*d9a30*/  IADD3 R24, P5, R10, R2, RZ ;  /* 0x000000020a187210 */ /* 0x000fe20007fbe0ff */
[----:B------:R-:W-:-:S02]  /*d9a40*/  IMAD R4, R28, 0xc1, RZ ;  /* 0x000000c11c047824 */ /* 0x000fc400078e02ff */
[C---:B------:R-:W-:Y:S01]  /*d9a50*/  IMAD R20, R28.reuse, 0x304, RZ ;  /* 0x000003041c147824 */ /* 0x040fe200078e02ff */
[----:B0-----:R-:W3:Y:S01]  /*d9a60*/  LDL.LU.64 R16, [R1+0x3918] ;  /* 0x0039180001107983 */ /* 0x001ee20000300a00 */
[----:B------:R0:W-:Y:S02]  /*d9a70*/  STL [R1+0xe7c], R25 ;  /* 0x000e7c1901007387 */ /* 0x0001e40000100800 */
[----:B------:R1:W-:Y:S02]  /*d9a80*/  STL.64 [R1+0x12b8], R6 ;  /* 0x0012b80601007387 */ /* 0x0003e40000100a00 */
[----:B------:R-:W-:Y:S01]  /*d9a90*/  IMAD R10, R28, 0x306, RZ ;  /* 0x000003061c0a7824 */ /* 0x000fe200078e02ff */
[----:B0-----:R-:W-:Y:S02]  /*d9aa0*/  LEA.HI.X.SX32 R25, R23, R3, 0x1, P5 ;  /* 0x0000000317197211 */ /* 0x001fe400028f0eff */
[----:B-1----:R-:W-:-:S03]  /*d9ab0*/  IADD3 R6, P6, R27, R2, RZ ;  /* 0x000000021b067210 */ /* 0x002fc60007fde0ff */
[----:B------:R0:W-:Y:S01]  /*d9ac0*/  STL.64 [R1+0x12c0], R24 ;  /* 0x0012c01801007387 */ /* 0x0001e20000100a00 */
[----:B------:R-:W-:Y:S01]  /*d9ad0*/  LEA.HI.X.SX32 R7, R4, R3, 0x1, P6 ;  /* 0x0000000304077211 */ /* 0x000fe200030f0eff */
[----:B------:R-:W-:Y:S01]  /*d9ae0*/  IMAD R4, R28, 0x183, RZ ;  /* 0x000001831c047824 */ /* 0x000fe200078e02ff */
[----:B------:R-:W-:-:S03]  /*d9af0*/  IADD3 R10, P6, R10, R2, RZ ;  /* 0x000000020a0a7210 */ /* 0x000fc60007fde0ff */
[----:B------:R1:W-:Y:S01]  /*d9b00*/  STL.64 [R1+0xe70], R6 ;  /* 0x000e700601007387 */ /* 0x0003e20000100a00 */
[----:B0-----:R-:W-:Y:S02]  /*d9b10*/  IADD3 R24, P5, R20, R2, RZ ;  /* 0x0000000214187210 */ /* 0x001fe40007fbe0ff */
[----:B------:R-:W-:Y:S02]  /*d9b20*/  MOV R26, R10 ;  /* 0x0000000a001a7202 */ /* 0x000fe40000000f00 */
[----:B------:R-:W-:Y:S01]  /*d9b30*/  LEA.HI.X.SX32 R25, R27, R3, 0x1, P5 ;  /* 0x000000031b197211 */ /* 0x000fe200028f0eff */
[----:B-1----:R-:W-:Y:S01]  /*d9b40*/  IMAD R6, R28, 0xc2, RZ ;  /* 0x000000c21c067824 */ /* 0x002fe200078e02ff */
[----:B------:R-:W4:Y:S01]  /*d9b50*/  LDL.LU R7, [R1+0x3910] ;  /* 0x0039100001077983 */ /* 0x000f220000300800 */
[----:B------:R0:W-:Y:S02]  /*d9b60*/  STL [R1+0x12c8], R10 ;  /* 0x0012c80a01007387 */ /* 0x0001e40000100800 */
[----:B------:R-:W-:Y:S01]  /*d9b70*/  STL.64 [R1+0x12d0], R24 ;  /* 0x0012d01801007387 */ /* 0x000fe20000100a00 */
[----:B0-----:R-:W-:-:S02]  /*d9b80*/  IADD3 R10, P5, R6, R2, RZ ;  /* 0x00000002060a7210 */ /* 0x001fc40007fbe0ff */
[----:B--2---:R-:W-:Y:S01]  /*d9b90*/  MOV R27, R11 ;  /* 0x0000000b001b7202 */ /* 0x004fe20000000f00 */
[----:B------:R-:W-:Y:S02]  /*d9ba0*/  LEA.HI.X.SX32 R27, R4, R3, 0x1, P6 ;  /* 0x00000003041b7211 */ /* 0x000fe400030f0eff */
[----:B------:R-:W-:-:S05]  /*d9bb0*/  IMAD R4, R28, 0x61, RZ ;  /* 0x000000611c047824 */ /* 0x000fca00078e02ff */
[----:B------:R-:W-:Y:S01]  /*d9bc0*/  LEA.HI.X.SX32 R11, R4, R3, 0x1, P5 ;  /* 0x00000003040b7211 */ /* 0x000fe200028f0eff */
[----:B------:R-:W-:Y:S04]  /*d9bd0*/  STL [R1+0x12cc], R27 ;  /* 0x0012cc1b01007387 */ /* 0x000fe80000100800 */
[----:B------:R0:W-:Y:S04]  /*d9be0*/  STL.64 [R1+0xc28], R10 ;  /* 0x000c280a01007387 */ /* 0x0001e80000100a00 */
[----:B0-----:R-:W2:Y:S01]  /*d9bf0*/  LDL.LU.64 R10, [R1+0x3908] ;  /* 0x00390800010a7983 */ /* 0x001ea20000300a00 */
[----:B------:R-:W-:-:S02]  /*d9c00*/  IMAD R24, R28, 0x184, RZ ;  /* 0x000001841c187824 */ /* 0x000fc400078e02ff */
[----:B------:R-:W-:-:S03]  /*d9c10*/  IMAD R5, R28, 0x308, RZ ;  /* 0x000003081c057824 */ /* 0x000fc600078e02ff */
[-C--:B------:R-:W-:Y:S02]  /*d9c20*/  IADD3 R26, P6, R24, R2.reuse, RZ ;  /* 0x00000002181a7210 */ /* 0x080fe40007fde0ff */
[-C--:B------:R-:W-:Y:S02]  /*d9c30*/  IADD3 R4, P5, R5, R2.reuse, RZ ;  /* 0x0000000205047210 */ /* 0x080fe40007fbe0ff */
[-C--:B------:R-:W-:Y:S02]  /*d9c40*/  LEA.HI.X.SX32 R27, R6, R3.reuse, 0x1, P6 ;  /* 0x00000003061b7211 */ /* 0x080fe400030f0eff */
[----:B------:R-:W-:Y:S01]  /*d9c50*/  LEA.HI.X.SX32 R5, R24, R3, 0x1, P5 ;  /* 0x0000000318057211 */ /* 0x000fe200028f0eff */
[----:B------:R-:W-:Y:S02]  /*d9c60*/  IMAD R18, R28, 0x185, RZ ;  /* 0x000001851c127824 */ /* 0x000fe400078e02ff */
[----:B------:R-:W-:Y:S02]  /*d9c70*/  STL.64 [R1+0xe88], R26 ;  /* 0x000e881a01007387 */ /* 0x000fe40000100a00 */
[----:B------:R-:W-:Y:S01]  /*d9c80*/  STL.64 [R1+0x12d8], R4 ;  /* 0x0012d80401007387 */ /* 0x000fe20000100a00 */
[----:B----4-:R-:W-:-:S04]  /*d9c90*/  IADD3 R6, P6, R7, R2, RZ ;  /* 0x0000000207067210 */ /* 0x010fc80007fde0ff */
[----:B------:R-:W-:-:S05]  /*d9ca0*/  LEA.HI.X.SX32 R7, R18, R3, 0x1, P6 ;  /* 0x0000000312077211 */ /* 0x000fca00030f0eff */
[----:B------:R0:W-:Y:S04]  /*d9cb0*/  STL.64 [R1+0x12f0], R6 ;  /* 0x0012f00601007387 */ /* 0x0001e80000100a00 */
[----:B0-----:R-:W4:Y:S01]  /*d9cc0*/  LDL.LU R6, [R1+0x3904] ;  /* 0x0039040001067983 */ /* 0x001f220000300800 */
[----:B--2---:R-:W-:-:S04]  /*d9cd0*/  IADD3 R4, P5, R10, R2, RZ ;  /* 0x000000020a047210 */ /* 0x004fc80007fbe0ff */
[----:B---3--:R-:W-:-:S05]  /*d9ce0*/  LEA.HI.X.SX32 R5, R17, R3, 0x1, P5 ;  /* 0x0000000311057211 */ /* 0x008fca00028f0eff */
[----:B------:R0:W-:Y:S04]  /*d9cf0*/  STL.64 [R1+0xeb0], R4 ;  /* 0x000eb00401007387 */ /* 0x0001e80000100a00 */
[----:B0-----:R-:W2:Y:S01]  /*d9d00*/  LDL.LU R4, [R1+0x3900] ;  /* 0x0039000001047983 */ /* 0x001ea20000300800 */
[C---:B------:R-:W-:Y:S02]  /*d9d10*/  IMAD R9, R28.reuse, 0x187, RZ ;  /* 0x000001871c097824 */ /* 0x040fe400078e02ff */
[C---:B------:R-:W-:Y:S02]  /*d9d20*/  IMAD R19, R28.reuse, 0x62, RZ ;  /* 0x000000621c137824 */ /* 0x040fe400078e02ff */
[C---:B------:R-:W-:Y:S02]  /*d9d30*/  IMAD R0, R28.reuse, 0xc4, RZ ;  /* 0x000000c41c007824 */ /* 0x040fe400078e02ff */
[----:B------:R-:W-:-:S02]  /*d9d40*/  IMAD R8, R28, 0x31, RZ ;  /* 0x000000311c087824 */ /* 0x000fc400078e02ff */
[C---:B------:R-:W-:Y:S02]  /*d9d50*/  IMAD R20, R28.reuse, 0x188, RZ ;  /* 0x000001881c147824 */ /* 0x040fe400078e02ff */
[C---:B------:R-:W-:Y:S02]  /*d9d60*/  IMAD R25, R28.reuse, 0x310, RZ ;  /* 0x000003101c197824 */ /* 0x040fe400078e02ff */
[C---:B------:R-:W-:Y:S02]  /*d9d70*/  IMAD R24, R28.reuse, 0x312, RZ ;  /* 0x000003121c187824 */ /* 0x040fe400078e02ff */
[----:B------:R-:W-:Y:S01]  /*d9d80*/  IMAD R23, R28, 0x18a, RZ ;  /* 0x0000018a1c177824 */ /* 0x000fe200078e02ff */
[----:B----4-:R-:W-:-:S04]  /*d9d90*/  IADD3 R6, P6, R6, R2, RZ ;  /* 0x0000000206067210 */ /* 0x010fc80007fde0ff */
[----:B------:R-:W-:-:S05]  /*d9da0*/  LEA.HI.X.SX32 R7, R10, R3, 0x1, P6 ;  /* 0x000000030a077211 */ /* 0x000fca00030f0eff */
[----:B------:R0:W-:Y:S02]  /*d9db0*/  STL.64 [R1+0x12e8], R6 ;  /* 0x0012e80601007387 */ /* 0x0001e40000100a00 */
[----:B0-----:R-:W-:-:S04]  /*d9dc0*/  IADD3 R6, P6, R19, R2, RZ ;  /* 0x0000000213067210 */ /* 0x001fc80007fde0ff */
[----:B------:R-:W-:Y:S01]  /*d9dd0*/  LEA.HI.X.SX32 R7, R8, R3, 0x1, P6 ;  /* 0x0000000308077211 */ /* 0x000fe200030f0eff */
[C---:B------:R-:W-:Y:S02]  /*d9de0*/  IMAD R27, R28.reuse, 0x189, RZ ;  /* 0x000001891c1b7824 */ /* 0x040fe400078e02ff */
[----:B------:R-:W-:Y:S01]  /*d9df0*/  IMAD R26, R28, 0xc5, RZ ;  /* 0x000000c51c1a7824 */ /* 0x000fe200078e02ff */
[----:B------:R-:W0:Y:S04]  /*d9e00*/  S2R R17, SR_TID.X ;  /* 0x0000000000117919 */ /* 0x000e280000002100 */
[----:B------:R-:W1:Y:S01]  /*d9e10*/  S2R R18, SR_TID.X ;  /* 0x0000000000127919 */ /* 0x000e620000002100 */
[----:B------:R-:W3:Y:S08]  /*d9e20*/  MUFU.RCP R22, R22 ;  /* 0x0000001600167308 */ /* 0x000ef00000001000 */
[----:B------:R-:W4:Y:S01]  /*d9e30*/  MUFU.RCP R11, R11 ;  /* 0x0000000b000b7308 */ /* 0x000f220000001000 */
[----:B--2---:R-:W-:-:S04]  /*d9e40*/  IADD3 R4, P5, R4, R2, RZ ;  /* 0x0000000204047210 */ /* 0x004fc80007fbe0ff */
[----:B------:R-:W-:-:S05]  /*d9e50*/  LEA.HI.X.SX32 R5, R9, R3, 0x1, P5 ;  /* 0x0000000309057211 */ /* 0x000fca00028f0eff */
[----:B------:R2:W-:Y:S01]  /*d9e60*/  STL.64 [R1+0x12e0], R4 ;  /* 0x0012e00401007387 */ /* 0x0005e20000100a00 */
[----:B------:R0:W-:Y:S01]  /*d9e70*/  STL.64 [R1+0xd30], R6 ;  /* 0x000d300601007387 */ /* 0x0001e20000100a00 */
[----:B--2---:R-:W-:-:S04]  /*d9e80*/  IADD3 R4, P5, R0, R2, RZ ;  /* 0x0000000200047210 */ /* 0x004fc80007fbe0ff */
[----:B------:R-:W-:Y:S02]  /*d9e90*/  LEA.HI.X.SX32 R5, R19, R3, 0x1, P5 ;  /* 0x0000000313057211 */ /* 0x000fe400028f0eff */
[----:B0-----:R-:W-:-:S03]  /*d9ea0*/  IADD3 R6, P6, R20, R2, RZ ;  /* 0x0000000214067210 */ /* 0x001fc60007fde0ff */
[----:B------:R0:W-:Y:S01]  /*d9eb0*/  STL.64 [R1+0xc20], R4 ;  /* 0x000c200401007387 */ /* 0x0001e20000100a00 */
[----:B------:R-:W-:Y:S02]  /*d9ec0*/  LEA.HI.X.SX32 R7, R0, R3, 0x1, P6 ;  /* 0x0000000300077211 */ /* 0x000fe400030f0eff */
[----:B0-----:R-:W-:-:S04]  /*d9ed0*/  IADD3 R4, P5, R25, R2, RZ ;  /* 0x0000000219047210 */ /* 0x001fc80007fbe0ff */
[-C--:B------:R-:W-:Y:S01]  /*d9ee0*/  LEA.HI.X.SX32 R5, R20, R3.reuse, 0x1, P5 ;  /* 0x0000000314057211 */ /* 0x080fe200028f0eff */
[----:B------:R0:W-:Y:S04]  /*d9ef0*/  STL.64 [R1+0xea8], R6 ;  /* 0x000ea80601007387 */ /* 0x0001e80000100a00 */
[----:B------:R2:W-:Y:S01]  /*d9f00*/  STL.64 [R1+0x12f8], R4 ;  /* 0x0012f80401007387 */ /* 0x0005e20000100a00 */
[----:B------:R-:W-:Y:S01]  /*d9f10*/  IMAD R0, R28, 0x314, RZ ;  /* 0x000003141c007824 */ /* 0x000fe200078e02ff */
[-C--:B0-----:R-:W-:Y:S02]  /*d9f20*/  IADD3 R6, P6, R24, R2.reuse, RZ ;  /* 0x0000000218067210 */ /* 0x081fe40007fde0ff */
[----:B--2---:R-:W-:Y:S02]  /*d9f30*/  IADD3 R4, P5, R23, R2, RZ ;  /* 0x0000000217047210 */ /* 0x004fe40007fbe0ff */
[----:B------:R-:W-:-:S02]  /*d9f40*/  LEA.HI.X.SX32 R7, R27, R3, 0x1, P6 ;  /* 0x000000031b077211 */ /* 0x000fc400030f0eff */
[----:B------:R-:W-:-:S03]  /*d9f50*/  LEA.HI.X.SX32 R5, R26, R3, 0x1, P5 ;  /* 0x000000031a057211 */ /* 0x000fc600028f0eff */
[----:B------:R-:W-:Y:S02]  /*d9f60*/  STL.64 [R1+0x1308], R6 ;  /* 0x0013080601007387 */ /* 0x000fe40000100a00 */
[----:B------:R0:W-:Y:S02]  /*d9f70*/  STL.64 [R1+0xea0], R4 ;  /* 0x000ea00401007387 */ /* 0x0001e40000100a00 */
[C---:B------:R-:W-:Y:S02]  /*d9f80*/  IMAD R19, R28.reuse, 0x316, RZ ;  /* 0x000003161c137824 */ /* 0x040fe400078e02ff */
[----:B------:R-:W-:Y:S01]  /*d9f90*/  IMAD R20, R28, 0x18b, RZ ;  /* 0x0000018b1c147824 */ /* 0x000fe200078e02ff */
[----:B0-----:R-:W-:-:S04]  /*d9fa0*/  IADD3 R4, P5, R0, R2, RZ ;  /* 0x0000000200047210 */ /* 0x001fc80007fbe0ff */
[----:B------:R-:W-:-:S05]  /*d9fb0*/  LEA.HI.X.SX32 R5, R23, R3, 0x1, P5 ;  /* 0x0000000317057211 */ /* 0x000fca00028f0eff */
[----:B------:R0:W-:Y:S01]  /*d9fc0*/  STL.64 [R1+0x1300], R4 ;  /* 0x0013000401007387 */ /* 0x0001e20000100a00 */
[C---:B------:R-:W-:Y:S02]  /*d9fd0*/  IMAD R0, R28.reuse, 0xc6, RZ ;  /* 0x000000c61c007824 */ /* 0x040fe400078e02ff */
[----:B------:R-:W-:Y:S01]  /*d9fe0*/  IMAD R24, R28, 0x63, RZ ;  /* 0x000000631c187824 */ /* 0x000fe200078e02ff */
[----:B0-----:R-:W-:-:S04]  /*d9ff0*/  IADD3 R4, P5, R19, R2, RZ ;  /* 0x0000000213047210 */ /* 0x001fc80007fbe0ff */
[----:B------:R-:W-:-:S05]  /*da000*/  LEA.HI.X.SX32 R5, R20, R3, 0x1, P5 ;  /* 0x0000000314057211 */ /* 0x000fca00028f0eff */
[----:B------:R0:W-:Y:S01]  /*da010*/  STL.64 [R1+0x1310], R4 ;  /* 0x0013100401007387 */ /* 0x0001e20000100a00 */
[----:B------:R-:W-:Y:S01]  /*da020*/  IMAD R23, R28, 0x18c, RZ ;  /* 0x0000018c1c177824 */ /* 0x000fe200078e02ff */
[----:B0-----:R-:W-:-:S04]  /*da030*/  IADD3 R4, P5, R0, R2, RZ ;  /* 0x0000000200047210 */ /* 0x001fc80007fbe0ff */
[----:B------:R-:W-:-:S05]  /*da040*/  LEA.HI.X.SX32 R5, R24, R3, 0x1, P5 ;  /* 0x0000000318057211 */ /* 0x000fca00028f0eff */
[----:B------:R0:W-:Y:S01]  /*da050*/  STL.64 [R1+0xa28], R4 ;  /* 0x000a280401007387 */ /* 0x0001e20000100a00 */
[----:B------:R-:W-:Y:S01]  /*da060*/  IMAD R26, R28, 0x318, RZ ;  /* 0x000003181c1a7824 */ /* 0x000fe200078e02ff */
[----:B------:R-:W-:Y:S02]  /*da070*/  SHF.L.U32 R19, R17, 0x4, RZ ;  /* 0x0000000411137819 */ /* 0x000fe400000006ff */
[----:B0-----:R-:W-:-:S04]  /*da080*/  IADD3 R4, P5, R23, R2, RZ ;  /* 0x0000000217047210 */ /* 0x001fc80007fbe0ff */
[----:B------:R-:W-:Y:S02]  /*da090*/  LEA.HI.X.SX32 R5, R0, R3, 0x1, P5 ;  /* 0x0000000300057211 */ /* 0x000fe400028f0eff */
[----:B------:R-:W-:-:S03]  /*da0a0*/  FSETP.NEU.AND P6, PT, R21, RZ, PT ;  /* 0x000000ff1500720b */ /* 0x000fc60003fcd000 */
[----:B------:R0:W-:Y:S01]  /*da0b0*/  STL.64 [R1+0xe98], R4 ;  /* 0x000e980401007387 */ /* 0x0001e20000100a00 */
[----:B------:R-:W-:Y:S02]  /*da0c0*/  LOP3.LUT R21, R17, 0x18, RZ, 0xc0, !PT ;  /* 0x0000001811157812 */ /* 0x000fe400078ec0ff */
[----:B------:R-:W-:Y:S02]  /*da0d0*/  LOP3.LUT R19, R19, 0x70, RZ, 0xc0, !PT ;  /* 0x0000007013137812 */ /* 0x000fe400078ec0ff */
[----:B-1----:R-:W-:Y:S02]  /*da0e0*/  LOP3.LUT R6, R18, 0x60, RZ, 0xc0, !PT ;  /* 0x0000006012067812 */ /* 0x002fe400078ec0ff */
[----:B------:R-:W-:Y:S01]  /*da0f0*/  SHF.L.U32 R25, R17, 0x5, RZ ;  /* 0x0000000511197819 */ /* 0x000fe200000006ff */
[----:B------:R-:W-:Y:S01]  /*da100*/  IMAD R27, R28, 0x31a, RZ ;  /* 0x0000031a1c1b7824 */ /* 0x000fe200078e02ff */
[----:B0-----:R-:W-:-:S04]  /*da110*/  IADD3 R4, P5, R26, R2, RZ ;  /* 0x000000021a047210 */ /* 0x001fc80007fbe0ff */
[----:B------:R-:W-:Y:S02]  /*da120*/  LEA.HI.X.SX32 R5, R23, R3, 0x1, P5 ;  /* 0x0000000317057211 */ /* 0x000fe400028f0eff */
[----:B------:R-:W-:Y:S02]  /*da130*/  LEA R19, R6, R19, 0x2 ;  /* 0x0000001306137211 */ /* 0x000fe400078e10ff */
[----:B------:R-:W-:Y:S02]  /*da140*/  LEA R20, R21, R6, 0x4 ;  /* 0x0000000615147211 */ /* 0x000fe400078e20ff */
[----:B------:R-:W-:Y:S01]  /*da150*/  LOP3.LUT R25, R25, 0x60, RZ, 0xc0, !PT ;  /* 0x0000006019197812 */ /* 0x000fe200078ec0ff */
[C---:B------:R-:W-:Y:S01]  /*da160*/  IMAD R26, R28.reuse, 0x18d, RZ ;  /* 0x0000018d1c1a7824 */ /* 0x040fe200078e02ff */
[----:B------:R-:W-:Y:S01]  /*da170*/  SHF.L.U32 R6, R17, 0x2, RZ ;  /* 0x0000000211067819 */ /* 0x000fe200000006ff */
[----:B------:R0:W-:Y:S01]  /*da180*/  STL.64 [R1+0x1320], R4 ;  /* 0x0013200401007387 */ /* 0x0001e20000100a00 */
[----:B------:R-:W-:-:S02]  /*da190*/  IMAD R24, R28, 0x18e, RZ ;  /* 0x0000018e1c187824 */ /* 0x000fc400078e02ff */
[----:B------:R-:W-:Y:S02]  /*da1a0*/  LOP3.LUT R0, R25, 0x70, R6, 0x78, !PT ;  /* 0x0000007019007812 */ /* 0x000fe400078e7806 */
[----:B0-----:R-:W-:Y:S02]  /*da1b0*/  IADD3 R4, P5, R27, R2, RZ ;  /* 0x000000021b047210 */ /* 0x001fe40007fbe0ff */
[----:B------:R-:W-:Y:S02]  /*da1c0*/  LEA R0, R20, R0, 0x6 ;  /* 0x0000000014007211 */ /* 0x000fe400078e30ff */
[----:B------:R-:W-:Y:S01]  /*da1d0*/  LEA.HI.X.SX32 R5, R26, R3, 0x1, P5 ;  /* 0x000000031a057211 */ /* 0x000fe200028f0eff */
[----:B------:R-:W-:-:S04]  /*da1e0*/  IMAD R27, R28, 0xc7, RZ ;  /* 0x000000c71c1b7824 */ /* 0x000fc800078e02ff */
[----:B------:R0:W-:Y:S01]  /*da1f0*/  STL.64 [R1+0x1318], R4 ;  /* 0x0013180401007387 */ /* 0x0001e20000100a00 */
[----:B------:R1:W-:Y:S02]  /*da200*/  STL [R1+0x3790], R0 ;  /* 0x0037900001007387 */ /* 0x0003e40000100800 */
[----:B------:R-:W-:Y:S01]  /*da210*/  IMAD R23, R28, 0x31c, RZ ;  /* 0x0000031c1c177824 */ /* 0x000fe200078e02ff */
[----:B0-----:R-:W-:Y:S02]  /*da220*/  IADD3 R4, P5, R24, R2, RZ ;  /* 0x0000000218047210 */ /* 0x001fe40007fbe0ff */
[----:B-1----:R-:W-:Y:S02]  /*da230*/  LEA.HI R0, R21, R19, RZ, 0x1f ;  /* 0x0000001315007211 */ /* 0x002fe400078ff8ff */
[----:B------:R-:W-:-:S03]  /*da240*/  LEA.HI.X.SX32 R5, R27, R3, 0x1, P5 ;  /* 0x000000031b057211 */ /* 0x000fc600028f0eff */
[----:B------:R-:W-:Y:S02]  /*da250*/  STL [R1+0x16f8], R0 ;  /* 0x0016f80001007387 */ /* 0x000fe40000100800 */
[----:B------:R0:W-:Y:S02]  /*da260*/  STL.64 [R1+0xe90], R4 ;  /* 0x000e900401007387 */ /* 0x0001e40000100a00 */
[----:B0-----:R-:W-:Y:S01]  /*da270*/  IADD3 R4, P5, R23, R2, RZ ;  /* 0x0000000217047210 */ /* 0x001fe20007fbe0ff */
[----:B---3--:R-:W-:-:S04]  /*da280*/  FMUL R0, R22, R13 ;  /* 0x0000000d16007220 */ /* 0x008fc80000400000 */
[----:B------:R0:W-:Y:S01]  /*da290*/  STL [R1+0x38f8], R4 ;  /* 0x0038f80401007387 */ /* 0x0001e20000100800 */
[----:B------:R1:W-:Y:S02]  /*da2a0*/  STL [R1+0x38f4], R2 ;  /* 0x0038f40201007387 */ /* 0x0003e40000100800 */
[----:B------:R2:W-:Y:S02]  /*da2b0*/  STL [R1+0x38f0], R3 ;  /* 0x0038f00301007387 */ /* 0x0005e40000100800 */
[----:B----4-:R3:W-:Y:S01]  /*da2c0*/  STL [R1+0x38fc], R11 ;  /* 0x0038fc0b01007387 */ /* 0x0107e20000100800 */
[----:B0-----:R-:W4:Y:S01]  /*da2d0*/  LDL.LU R4, [R1+0xb8] ;  /* 0x0000b80001047983 */ /* 0x001f220000300800 */
[----:B------:R0:W-:Y:S02]  /*da2e0*/  STL [R1+0x16c0], R0 ;  /* 0x0016c00001007387 */ /* 0x0001e40000100800 */
[----:B-1----:R-:W4:Y:S02]  /*da2f0*/  LDL.LU R2, [R1+0xb4] ;  /* 0x0000b40001027983 */ /* 0x002f240000300800 */
[----:B--2---:R-:W2:Y:S02]  /*da300*/  LDL.LU R3, [R1+0xb0] ;  /* 0x0000b00001037983 */ /* 0x004ea40000300800 */
[----:B---3--:R-:W-:-:S02]  /*da310*/  IMAD.MOV.U32 R11, RZ, RZ, R12 ;  /* 0x000000ffff0b7224 */ /* 0x008fc400078e000c */
[----:B------:R-:W3:Y:S01]  /*da320*/  LDL.LU R12, [R1+0xac] ;  /* 0x0000ac00010c7983 */ /* 0x000ee20000300800 */
[----:B------:R-:W3:Y:S02]  /*da330*/  LDL.LU R20, [R1+0xa8] ;  /* 0x0000a80001147983 */ /* 0x000ee40000300800 */
[----:B------:R-:W3:Y:S02]  /*da340*/  LDL.LU R24, [R1+0xa4] ;  /* 0x0000a40001187983 */ /* 0x000ee40000300800 */
[----:B------:R-:W3:Y:S01]  /*da350*/  LDL.LU R13, [R1+0xa0] ;  /* 0x0000a000010d7983 */ /* 0x000ee20000300800 */
[----:B------:R-:W3:Y:S01]  /*da360*/  LDL.LU R5, [R1+0x9c] ;  /* 0x00009c0001057983 */ /* 0x000ee20000300800 */
[C---:B0-----:R-:W-:Y:S02]  /*da370*/  FMUL R0, R22.reuse, R16 ;  /* 0x0000001016007220 */ /* 0x041fe40000400000 */
[----:B------:R-:W3:Y:S03]  /*da380*/  LDL.LU R23, [R1+0x98] ;  /* 0x0000980001177983 */ /* 0x000ee60000300800 */
[----:B------:R0:W-:Y:S01]  /*da390*/  STL [R1+0x16bc], R0 ;  /* 0x0016bc0001007387 */ /* 0x0001e20000100800 */
[----:B------:R-:W3:Y:S02]  /*da3a0*/  LDL.LU R27, [R1+0x94] ;  /* 0x00009400011b7983 */ /* 0x000ee40000300800 */
[----:B------:R-:W3:Y:S02]  /*da3b0*/  LDL.LU R28, [R1+0x90] ;  /* 0x00009000011c7983 */ /* 0x000ee40000300800 */
[----:B------:R-:W3:Y:S01]  /*da3c0*/  LDL.LU R21, [R1+0x8c] ;  /* 0x00008c0001157983 */ /* 0x000ee20000300800 */
[----:B------:R-:W3:Y:S01]  /*da3d0*/  LDL.LU R19, [R1+0x88] ;  /* 0x0000880001137983 */ /* 0x000ee20000300800 */
[----:B------:R-:W-:-:S03]  /*da3e0*/  FMUL R6, R22, R15 ;  /* 0x0000000f16067220 */ /* 0x000fc60000400000 */
[----:B0-----:R-:W3:Y:S01]  /*da3f0*/  LDL.LU R0, [R1+0x84] ;  /* 0x0000840001007983 */ /* 0x001ee20000300800 */
[----:B------:R-:W3:Y:S02]  /*da400*/  LDL.LU R17, [R1+0x80] ;  /* 0x0000800001117983 */ /* 0x000ee40000300800 */
[----:B------:R-:W3:Y:S02]  /*da410*/  LDL.LU R26, [R1+0x7c] ;  /* 0x00007c00011a7983 */ /* 0x000ee40000300800 */
[----:B------:R-:W3:Y:S01]  /*da420*/  LDL.LU R25, [R1+0x78] ;  /* 0x0000780001197983 */ /* 0x000ee20000300800 */
[----:B------:R0:W-:Y:S01]  /*da430*/  STL [R1+0x16b8], R6 ;  /* 0x0016b80601007387 */ /* 0x0001e20000100800 */
[----:B------:R-:W3:Y:S02]  /*da440*/  LDL.LU R29, [R1+0x74] ;  /* 0x00007400011d7983 */ /* 0x000ee40000300800 */
[----:B------:R-:W3:Y:S02]  /*da450*/  LDL.LU R10, [R1+0x70] ;  /* 0x00007000010a7983 */ /* 0x000ee40000300800 */
[----:B------:R-:W3:Y:S02]  /*da460*/  LDL.LU R7, [R1+0x6c] ;  /* 0x00006c0001077983 */ /* 0x000ee40000300800 */
[----:B------:R-:W-:-:S02]  /*da470*/  FMUL R14, R22, R14 ;  /* 0x0000000e160e7220 */ /* 0x000fc40000400000 */
[C---:B------:R-:W-:Y:S01]  /*da480*/  FMUL R11, R22.reuse, R11 ;  /* 0x0000000b160b7220 */ /* 0x040fe20000400000 */
[----:B0-----:R-:W3:Y:S01]  /*da490*/  LDL.LU R6, [R1+0x68] ;  /* 0x0000680001067983 */ /* 0x001ee20000300800 */
[----:B------:R-:W3:Y:S02]  /*da4a0*/  LDL.LU R9, [R1+0x64] ;  /* 0x0000640001097983 */ /* 0x000ee40000300800 */
[----:B------:R-:W3:Y:S02]  /*da4b0*/  LDL.LU R16, [R1+0x60] ;  /* 0x0000600001107983 */ /* 0x000ee40000300800 */
[----:B------:R-:W3:Y:S01]  /*da4c0*/  LDL.LU R8, [R1+0x5c] ;  /* 0x00005c0001087983 */ /* 0x000ee20000300800 */
[----:B------:R-:W3:Y:S01]  /*da4d0*/  LDL.LU R18, [R1+0x58] ;  /* 0x0000580001127983 */ /* 0x000ee20000300800 */
[----:B------:R0:W-:Y:S02]  /*da4e0*/  STL [R1+0x16b4], R14 ;  /* 0x0016b40e01007387 */ /* 0x0001e40000100800 */
[----:B------:R-:W3:Y:S01]  /*da4f0*/  LDL.LU R15, [R1+0x54] ;  /* 0x00005400010f7983 */ /* 0x000ee20000300800 */
[----:B0-----:R-:W3:Y:S01]  /*da500*/  LDL.LU R14, [R1+0x50] ;  /* 0x00005000010e7983 */ /* 0x001ee20000300800 */
[----:B------:R0:W-:Y:S03]  /*da510*/  STL [R1+0x16b0], R11 ;  /* 0x0016b00b01007387 */ /* 0x0001e60000100800 */
[----:B0-----:R-:W3:Y:S01]  /*da520*/  LDL.LU R11, [R1+0x38fc] ;  /* 0x0038fc00010b7983 */ /* 0x001ee20000300800 */
[----:B----4-:R-:W-:-:S02]  /*da530*/  FMUL R4, R22, R4 ;  /* 0x0000000416047220 */ /* 0x010fc40000400000 */
[C---:B------:R-:W-:Y:S02]  /*da540*/  FMUL R2, R22.reuse, R2 ;  /* 0x0000000216027220 */ /* 0x040fe40000400000 */
[C---:B--2---:R-:W-:Y:S01]  /*da550*/  FMUL R3, R22.reuse, R3 ;  /* 0x0000000316037220 */ /* 0x044fe20000400000 */
[----:B------:R0:W-:Y:S01]  /*da560*/  STL [R1+0x16ac], R4 ;  /* 0x0016ac0401007387 */ /* 0x0001e20000100800 */
[----:B---3--:R-:W-:-:S03]  /*da570*/  FMUL R12, R22, R12 ;  /* 0x0000000c160c7220 */ /* 0x008fc60000400000 */
[----:B0-----:R-:W2:Y:S01]  /*da580*/  LDL.LU R4, [R1+0x38f8] ;  /* 0x0038f80001047983 */ /* 0x001ea20000300800 */
[----:B------:R0:W-:Y:S03]  /*da590*/  STL [R1+0x16a8], R2 ;  /* 0x0016a80201007387 */ /* 0x0001e60000100800 */
[----:B0-----:R-:W3:Y:S01]  /*da5a0*/  LDL.LU R2, [R1+0x38f4] ;  /* 0x0038f40001027983 */ /* 0x001ee20000300800 */
[----:B------:R0:W-:Y:S02]  /*da5b0*/  STL [R1+0x16a4], R3 ;  /* 0x0016a40301007387 */ /* 0x0001e40000100800 */
[C---:B------:R-:W-:Y:S01]  /*da5c0*/  FMUL R20, R22.reuse, R20 ;  /* 0x0000001416147220 */ /* 0x040fe20000400000 */
[----:B0-----:R-:W4:Y:S01]  /*da5d0*/  LDL.LU R3, [R1+0x38f0] ;  /* 0x0038f00001037983 */ /* 0x001f220000300800 */
[----:B------:R0:W-:Y:S02]  /*da5e0*/  STL [R1+0x1600], R12 ;  /* 0x0016000c01007387 */ /* 0x0001e40000100800 */
[C---:B------:R-:W-:Y:S01]  /*da5f0*/  FMUL R24, R22.reuse, R24 ;  /* 0x0000001816187220 */ /* 0x040fe20000400000 */
[----:B0-----:R-:W2:Y:S01]  /*da600*/  LDL.LU R12, [R1+0x38ec] ;  /* 0x0038ec00010c7983 */ /* 0x001ea20000300800 */
[----:B------:R-:W-:-:S02]  /*da610*/  FMUL R13, R22, R13 ;  /* 0x0000000d160d7220 */ /* 0x000fc40000400000 */
[----:B------:R-:W-:Y:S02]  /*da620*/  STL [R1+0x15fc], R20 ;  /* 0x0015fc1401007387 */ /* 0x000fe40000100800 */
[----:B------:R-:W-:Y:S01]  /*da630*/  STL [R1+0x15f8], R24 ;  /* 0x0015f81801007387 */ /* 0x000fe20000100800 */
[----:B------:R0:W-:Y:S04]  /*da640*/  STL [R1+0x15f4], R13 ;  /* 0x0015f40d01007387 */ /* 0x0001e80000100800 */
[----:B0-----:R-:W3:Y:S01]  /*da650*/  LDL.LU R13, [R1+0x148] ;  /* 0x00014800010d7983 */ /* 0x001ee20000300800 */
[----:B------:R-:W-:-:S05]  /*da660*/  FMUL R5, R22, R5 ;  /* 0x0000000516057220 */ /* 0x000fca0000400000 */
[----:B------:R0:W-:Y:S01]  /*da670*/  STL [R1+0x15f0], R5 ;  /* 0x0015f00501007387 */ /* 0x0001e20000100800 */
[C---:B------:R-:W-:Y:S02]  /*da680*/  FMUL R27, R22.reuse, R27 ;  /* 0x0000001b161b7220 */ /* 0x040fe40000400000 */
[C---:B0-----:R-:W-:Y:S02]  /*da690*/  FMUL R5, R22.reuse, R23 ;  /* 0x0000001716057220 */ /* 0x041fe40000400000 */
[----:B------:R-:W-:-:S03]  /*da6a0*/  FMUL R23, R22, R28 ;  /* 0x0000001c16177220 */ /* 0x000fc60000400000 */
[----:B------:R0:W-:Y:S01]  /*da6b0*/  STL [R1+0x15ec], R5 ;  /* 0x0015ec0501007387 */ /* 0x0001e20000100800 */
[----:B------:R-:W-:Y:S02]  /*da6c0*/  STL [R1+0x15e8], R27 ;  /* 0x0015e81b01007387 */ /* 0x000fe40000100800 */
[C---:B------:R-:W-:Y:S02]  /*da6d0*/  FMUL R19, R22.reuse, R19 ;  /* 0x0000001316137220 */ /* 0x040fe40000400000 */
[----:B------:R-:W-:Y:S02]  /*da6e0*/  STL [R1+0x15e4], R23 ;  /* 0x0015e41701007387 */ /* 0x000fe40000100800 */
[C---:B------:R-:W-:Y:S02]  /*da6f0*/  FMUL R0, R22.reuse, R0 ;  /* 0x0000000016007220 */ /* 0x040fe40000400000 */
[----:B0-----:R-:W-:-:S05]  /*da700*/  FMUL R5, R22, R21 ;  /* 0x0000001516057220 */ /* 0x001fca0000400000 */
[----:B------:R0:W-:Y:S01]  /*da710*/  STL [R1+0x149c], R5 ;  /* 0x00149c0501007387 */ /* 0x0001e20000100800 */
[----:B------:R1:W-:Y:S02]  /*da720*/  STL [R1+0x1494], R19 ;  /* 0x0014941301007387 */ /* 0x0003e40000100800 */
[C---:B0-----:R-:W-:Y:S02]  /*da730*/  FMUL R5, R22.reuse, R17 ;  /* 0x0000001116057220 */ /* 0x041fe40000400000 */
[----:B------:R-:W3:Y:S01]  /*da740*/  LDL.LU R17, [R1+0x144] ;  /* 0x0001440001117983 */ /* 0x000ee20000300800 */
[----:B------:R0:W-:Y:S02]  /*da750*/  STL [R1+0x148c], R0 ;  /* 0x00148c0001007387 */ /* 0x0001e40000100800 */
[----:B------:R0:W-:Y:S02]  /*da760*/  STL [R1+0x1484], R5 ;  /* 0x0014840501007387 */ /* 0x0001e40000100800 */
[----:B-1----:R-:W-:-:S02]  /*da770*/  FMUL R19, R22, R29 ;  /* 0x0000001d16137220 */ /* 0x002fc40000400000 */
[C---:B0-----:R-:W-:Y:S02]  /*da780*/  FMUL R0, R22.reuse, R26 ;  /* 0x0000001a16007220 */ /* 0x041fe40000400000 */
[----:B------:R-:W-:-:S03]  /*da790*/  FMUL R5, R22, R25 ;  /* 0x0000001916057220 */ /* 0x000fc60000400000 */
[----:B------:R0:W-:Y:S02]  /*da7a0*/  STL [R1+0x1478], R0 ;  /* 0x0014780001007387 */ /* 0x0001e40000100800 */
[----:B------:R1:W-:Y:S02]  /*da7b0*/  STL [R1+0x1474], R5 ;  /* 0x0014740501007387 */ /* 0x0003e40000100800 */
[----:B------:R-:W-:Y:S02]  /*da7c0*/  STL [R1+0x146c], R19 ;  /* 0x00146c1301007387 */ /* 0x000fe40000100800 */
[C---:B------:R-:W-:Y:S02]  /*da7d0*/  FMUL R6, R22.reuse, R6 ;  /* 0x0000000616067220 */ /* 0x040fe40000400000 */
[C---:B0-----:R-:W-:Y:S02]  /*da7e0*/  FMUL R0, R22.reuse, R10 ;  /* 0x0000000a16007220 */ /* 0x041fe40000400000 */
[----:B-1----:R-:W-:-:S03]  /*da7f0*/  FMUL R5, R22, R7 ;  /* 0x0000000716057220 */ /* 0x002fc60000400000 */
[----:B------:R0:W-:Y:S02]  /*da800*/  STL [R1+0x1464], R0 ;  /* 0x0014640001007387 */ /* 0x0001e40000100800 */
[----:B------:R1:W-:Y:S01]  /*da810*/  STL [R1+0x7d4], R5 ;  /* 0x0007d40501007387 */ /* 0x0003e20000100800 */
[----:B------:R-:W-:Y:S01]  /*da820*/  MOV R24, c[0x0][0x1c8] ;  /* 0x0000720000187a02 */ /* 0x000fe20000000f00 */
[----:B------:R1:W-:Y:S02]  /*da830*/  STL [R1+0x7d0], R6 ;  /* 0x0007d00601007387 */ /* 0x0003e40000100800 */
[C---:B0-----:R-:W-:Y:S02]  /*da840*/  FMUL R0, R22.reuse, R9 ;  /* 0x0000000916007220 */ /* 0x041fe40000400000 */
[----:B-1----:R-:W-:Y:S02]  /*da850*/  FMUL R5, R22, R16 ;  /* 0x0000001016057220 */ /* 0x002fe40000400000 */
[----:B------:R-:W3:Y:S01]  /*da860*/  LDL.LU R16, [R1+0x140] ;  /* 0x0001400001107983 */ /* 0x000ee20000300800 */
[----:B------:R0:W-:Y:S02]  /*da870*/  STL [R1+0x7cc], R0 ;  /* 0x0007cc0001007387 */ /* 0x0001e40000100800 */
[----:B------:R1:W-:Y:S02]  /*da880*/  STL [R1+0x7c8], R5 ;  /* 0x0007c80501007387 */ /* 0x0003e40000100800 */
[----:B------:R-:W-:Y:S01]  /*da890*/  IMAD R24, R24, 0x18e, RZ ;  /* 0x0000018e18187824 */ /* 0x000fe200078e02ff */
[----:B------:R-:W-:Y:S01]  /*da8a0*/  MOV R20, c[0x0][0x1c8] ;  /* 0x0000720000147a02 */ /* 0x000fe20000000f00 */
[----:B------:R-:W-:-:S02]  /*da8b0*/  FMUL R6, R22, R15 ;  /* 0x0000000f16067220 */ /* 0x000fc40000400000 */
[C---:B0-----:R-:W-:Y:S02]  /*da8c0*/  FMUL R0, R22.reuse, R8 ;  /* 0x0000000816007220 */ /* 0x041fe40000400000 */
[----:B-1----:R-:W-:Y:S02]  /*da8d0*/  FMUL R5, R22, R18 ;  /* 0x0000001216057220 */ /* 0x002fe40000400000 */
[----:B------:R-:W-:Y:S01]  /*da8e0*/  IMAD R20, R20, 0x31e, RZ ;  /* 0x0000031e14147824 */ /* 0x000fe200078e02ff */
[----:B------:R0:W-:Y:S02]  /*da8f0*/  STL [R1+0x7c4], R0 ;  /* 0x0007c40001007387 */ /* 0x0001e40000100800 */
[----:B------:R4:W-:Y:S02]  /*da900*/  STL [R1+0x7c0], R5 ;  /* 0x0007c00501007387 */ /* 0x0009e40000100800 */
[----:B------:R-:W-:Y:S02]  /*da910*/  STL [R1+0x7bc], R6 ;  /* 0x0007bc0601007387 */ /* 0x000fe40000100800 */
[----:B------:R-:W3:Y:S02]  /*da920*/  LDL.LU R15, [R1+0x13c] ;  /* 0x00013c00010f7983 */ /* 0x000ee40000300800 */
[----:B0-----:R-:W-:-:S05]  /*da930*/  FMUL R0, R22, R14 ;  /* 0x0000000e16007220 */ /* 0x001fca0000400000 */
[----:B------:R-:W-:Y:S01]  /*da940*/  STL [R1+0x7b8], R0 ;  /* 0x0007b80001007387 */ /* 0x000fe20000100800 */
[----:B----4-:R-:W-:Y:S01]  /*da950*/  LEA.HI.X.SX32 R5, R24, R3, 0x1, P5 ;  /* 0x0000000318057211 */ /* 0x010fe200028f0eff */
[----:B--2---:R-:W0:Y:S04]  /*da960*/  MUFU.RCP R12, R12 ;  /* 0x0000000c000c7308 */ /* 0x004e280000001000 */
[----:B------:R3:W-:Y:S02]  /*da970*/  STL.64 [R1+0x1328], R4 ;  /* 0x0013280401007387 */ /* 0x0007e40000100a00 */
[----:B---3--:R-:W-:Y:S01]  /*da980*/  IADD3 R4, P5, R20, R2, RZ ;  /* 0x0000000214047210 */ /* 0x008fe20007fbe0ff */
[----:B------:R-:W-:-:S04]  /*da990*/  FMUL R0, R11, R13 ;  /* 0x0000000d0b007220 */ /* 0x000fc80000400000 */
[----:B------:R-:W-:Y:S01]  /*da9a0*/  STL [R1+0x38e4], R4 ;  /* 0x0038e40401007387 */ /* 0x000fe20000100800 */
[----:B------:R-:W-:Y:S02]  /*da9b0*/  STL [R1+0x38e0], R2 ;  /* 0x0038e00201007387 */ /* 0x000fe40000100800 */
[----:B------:R-:W-:Y:S02]  /*da9c0*/  STL [R1+0x38dc], R3 ;  /* 0x0038dc0301007387 */ /* 0x000fe40000100800 */
[----:B0-----:R0:W-:Y:S02]  /*da9d0*/  STL [R1+0x38e8], R12 ;  /* 0x0038e80c01007387 */ /* 0x0011e40000100800 */
[----:B0-----:R-:W2:Y:S01]  /*da9e0*/  LDL.LU R12, [R1+0x138] ;  /* 0x00013800010c7983 */ /* 0x001ea20000300800 */
[----:B------:R-:W3:Y:S02]  /*da9f0*/  LDL.LU R4, [R1+0x134] ;  /* 0x0001340001047983 */ /* 0x000ee40000300800 */
[----:B------:R0:W-:Y:S02]  /*daa00*/  STL [R1+0x16a0], R0 ;  /* 0x0016a00001007387 */ /* 0x0001e40000100800 */
        /* <DEDUP_REMOVED lines=8> */
[----:B0-----:R-:W-:-:S05]  /*daa90*/  FMUL R0, R11, R17 ;  /* 0x000000110b007220 */ /* 0x001fca0000400000 */
[----:B------:R0:W-:Y:S01]  /*daaa0*/  STL [R1+0x169c], R0 ;  /* 0x00169c0001007387 */ /* 0x0001e20000100800 */
[----:B------:R-:W4:Y:S02]  /*daab0*/  LDL.LU R24, [R1+0x110] ;  /* 0x0001100001187983 */ /* 0x000f240000300800 */
[----:B------:R-:W4:Y:S02]  /*daac0*/  LDL.LU R28, [R1+0x10c] ;  /* 0x00010c00011c7983 */ /* 0x000f240000300800 */
[----:B------:R-:W4:Y:S01]  /*daad0*/  LDL.LU R22, [R1+0x108] ;  /* 0x0001080001167983 */ /* 0x000f220000300800 */
[----:B------:R-:W4:Y:S01]  /*daae0*/  LDL.LU R23, [R1+0x104] ;  /* 0x0001040001177983 */ /* 0x000f220000300800 */
[----:B------:R-:W4:Y:S02]  /*daaf0*/  LDL.LU R27, [R1+0x100] ;  /* 0x00010000011b7983 */ /* 0x000f240000300800 */
[----:B------:R-:W4:Y:S01]  /*dab00*/  LDL.LU R18, [R1+0xfc] ;  /* 0x0000fc0001127983 */ /* 0x000f220000300800 */
[----:B0-----:R-:W4:Y:S01]  /*dab10*/  LDL.LU R0, [R1+0xf8] ;  /* 0x0000f80001007983 */ /* 0x001f220000300800 */
[----:B------:R-:W4:Y:S02]  /*dab20*/  LDL.LU R26, [R1+0xf4] ;  /* 0x0000f400011a7983 */ /* 0x000f240000300800 */
[----:B------:R-:W-:-:S05]  /*dab30*/  FMUL R6, R11, R16 ;  /* 0x000000100b067220 */ /* 0x000fca0000400000 */
[----:B------:R0:W-:Y:S01]  /*dab40*/  STL [R1+0x1698], R6 ;  /* 0x0016980601007387 */ /* 0x0001e20000100800 */
[----:B------:R-:W4:Y:S02]  /*dab50*/  LDL.LU R25, [R1+0xf0] ;  /* 0x0000f00001197983 */ /* 0x000f240000300800 */
[----:B------:R-:W4:Y:S02]  /*dab60*/  LDL.LU R29, [R1+0xec] ;  /* 0x0000ec00011d7983 */ /* 0x000f240000300800 */
[----:B------:R-:W4:Y:S01]  /*dab70*/  LDL.LU R10, [R1+0xe8] ;  /* 0x0000e800010a7983 */ /* 0x000f220000300800 */
[----:B------:R-:W4:Y:S04]  /*dab80*/  LDL.LU R7, [R1+0xe4] ;  /* 0x0000e40001077983 */ /* 0x000f280000300800 */
[----:B0-----:R-:W4:Y:S01]  /*dab90*/  LDL.LU R6, [R1+0xe0] ;  /* 0x0000e00001067983 */ /* 0x001f220000300800 */
[----:B------:R-:W4:Y:S02]  /*daba0*/  LDL.LU R17, [R1+0xdc] ;  /* 0x0000dc0001117983 */ /* 0x000f240000300800 */
[----:B------:R-:W4:Y:S02]  /*dabb0*/  LDL.LU R9, [R1+0xd8] ;  /* 0x0000d80001097983 */ /* 0x000f240000300800 */
[----:B------:R-:W4:Y:S02]  /*dabc0*/  LDL.LU R8, [R1+0xd4] ;  /* 0x0000d40001087983 */ /* 0x000f240000300800 */
[----:B------:R-:W-:-:S05]  /*dabd0*/  FMUL R15, R11, R15 ;  /* 0x0000000f0b0f7220 */ /* 0x000fca0000400000 */
[----:B------:R0:W-:Y:S01]  /*dabe0*/  STL [R1+0x1694], R15 ;  /* 0x0016940f01007387 */ /* 0x0001e20000100800 */
[----:B------:R-:W4:Y:S03]  /*dabf0*/  LDL.LU R16, [R1+0xd0] ;  /* 0x0000d00001107983 */ /* 0x000f260000300800 */
[----:B0-----:R-:W4:Y:S01]  /*dac00*/  LDL.LU R15, [R1+0x4c] ;  /* 0x00004c00010f7983 */ /* 0x001f220000300800 */
[C---:B--2---:R-:W-:Y:S02]  /*dac10*/  FMUL R12, R11.reuse, R12 ;  /* 0x0000000c0b0c7220 */ /* 0x044fe40000400000 */
[C---:B---3--:R-:W-:Y:S02]  /*dac20*/  FMUL R4, R11.reuse, R4 ;  /* 0x000000040b047220 */ /* 0x048fe40000400000 */
[C---:B----4-:R-:W-:Y:S02]  /*dac30*/  FMUL R2, R11.reuse, R2 ;  /* 0x000000020b027220 */ /* 0x050fe40000400000 */
[C---:B------:R-:W-:Y:S01]  /*dac40*/  FMUL R3, R11.reuse, R3 ;  /* 0x000000030b037220 */ /* 0x040fe20000400000 */
[----:B------:R0:W-:Y:S01]  /*dac50*/  STL [R1+0x1690], R12 ;  /* 0x0016900c01007387 */ /* 0x0001e20000100800 */
[----:B------:R-:W-:-:S03]  /*dac60*/  FMUL R13, R11, R13 ;  /* 0x0000000d0b0d7220 */ /* 0x000fc60000400000 */
[----:B0-----:R-:W2:Y:S01]  /*dac70*/  LDL.LU R12, [R1+0x38e8] ;  /* 0x0038e800010c7983 */ /* 0x001ea20000300800 */
[----:B------:R0:W-:Y:S03]  /*dac80*/  STL [R1+0x168c], R4 ;  /* 0x00168c0401007387 */ /* 0x0001e60000100800 */
[----:B0-----:R-:W3:Y:S01]  /*dac90*/  LDL.LU R4, [R1+0x38e4] ;  /* 0x0038e40001047983 */ /* 0x001ee20000300800 */
[----:B------:R0:W-:Y:S03]  /*daca0*/  STL [R1+0x1688], R2 ;  /* 0x0016880201007387 */ /* 0x0001e60000100800 */
[----:B0-----:R-:W4:Y:S01]  /*dacb0*/  LDL.LU R2, [R1+0x38e0] ;  /* 0x0038e00001027983 */ /* 0x001f220000300800 */
[----:B------:R0:W-:Y:S02]  /*dacc0*/  STL [R1+0x1684], R3 ;  /* 0x0016840301007387 */ /* 0x0001e40000100800 */
[C---:B------:R-:W-:Y:S01]  /*dacd0*/  FMUL R19, R11.reuse, R19 ;  /* 0x000000130b137220 */ /* 0x040fe20000400000 */
[----:B0-----:R-:W2:Y:S01]  /*dace0*/  LDL.LU R3, [R1+0x38dc] ;  /* 0x0038dc0001037983 */ /* 0x001ea20000300800 */
[----:B------:R0:W-:Y:S02]  /*dacf0*/  STL [R1+0x15c8], R13 ;  /* 0x0015c80d01007387 */ /* 0x0001e40000100800 */
[C---:B------:R-:W-:Y:S01]  /*dad00*/  FMUL R21, R11.reuse, R21 ;  /* 0x000000150b157220 */ /* 0x040fe20000400000 */
[----:B0-----:R-:W3:Y:S01]  /*dad10*/  LDL.LU R13, [R1+0x38d8] ;  /* 0x0038d800010d7983 */ /* 0x001ee20000300800 */
[----:B------:R-:W-:-:S02]  /*dad20*/  FMUL R14, R11, R14 ;  /* 0x0000000e0b0e7220 */ /* 0x000fc40000400000 */
[----:B------:R-:W-:Y:S02]  /*dad30*/  STL [R1+0x15c0], R19 ;  /* 0x0015c01301007387 */ /* 0x000fe40000100800 */
[----:B------:R-:W-:Y:S01]  /*dad40*/  STL [R1+0x15b8], R21 ;  /* 0x0015b81501007387 */ /* 0x000fe20000100800 */
[----:B------:R0:W-:Y:S04]  /*dad50*/  STL [R1+0x15b4], R14 ;  /* 0x0015b40e01007387 */ /* 0x0001e80000100800 */
[----:B0-----:R-:W4:Y:S01]  /*dad60*/  LDL.LU R14, [R1+0x1cc] ;  /* 0x0001cc00010e7983 */ /* 0x001f220000300800 */
[----:B------:R-:W-:-:S05]  /*dad70*/  FMUL R5, R11, R5 ;  /* 0x000000050b057220 */ /* 0x000fca0000400000 */
[----:B------:R0:W-:Y:S01]  /*dad80*/  STL [R1+0x15b0], R5 ;  /* 0x0015b00501007387 */ /* 0x0001e20000100800 */
[C---:B------:R-:W-:Y:S02]  /*dad90*/  FMUL R24, R11.reuse, R24 ;  /* 0x000000180b187220 */ /* 0x040fe40000400000 */
[C---:B0-----:R-:W-:Y:S02]  /*dada0*/  FMUL R5, R11.reuse, R20 ;  /* 0x000000140b057220 */ /* 0x041fe40000400000 */
[----:B------:R-:W-:-:S03]  /*dadb0*/  FMUL R20, R11, R28 ;  /* 0x0000001c0b147220 */ /* 0x000fc60000400000 */
[----:B------:R0:W-:Y:S01]  /*dadc0*/  STL [R1+0x15ac], R5 ;  /* 0x0015ac0501007387 */ /* 0x0001e20000100800 */
[----:B------:R-:W-:Y:S02]  /*dadd0*/  STL [R1+0x15a8], R24 ;  /* 0x0015a81801007387 */ /* 0x000fe40000100800 */
[----:B------:R1:W-:Y:S02]  /*dade0*/  STL [R1+0x15a4], R20 ;  /* 0x0015a41401007387 */ /* 0x0003e40000100800 */
[C---:B0-----:R-:W-:Y:S02]  /*dadf0*/  FMUL R5, R11.reuse, R22 ;  /* 0x000000160b057220 */ /* 0x041fe40000400000 */
[C---:B------:R-:W-:Y:S02]  /*dae00*/  FMUL R22, R11.reuse, R23 ;  /* 0x000000170b167220 */ /* 0x040fe40000400000 */
[C---:B-1----:R-:W-:Y:S01]  /*dae10*/  FMUL R20, R11.reuse, R27 ;  /* 0x0000001b0b147220 */ /* 0x042fe20000400000 */
[----:B------:R0:W-:Y:S02]  /*dae20*/  STL [R1+0x1444], R5 ;  /* 0x0014440501007387 */ /* 0x0001e40000100800 */
[----:B------:R-:W-:Y:S02]  /*dae30*/  STL [R1+0x1440], R22 ;  /* 0x0014401601007387 */ /* 0x000fe40000100800 */
[----:B------:R-:W-:-:S02]  /*dae40*/  FMUL R0, R11, R0 ;  /* 0x000000000b007220 */ /* 0x000fc40000400000 */
[C---:B0-----:R-:W-:Y:S02]  /*dae50*/  FMUL R5, R11.reuse, R18 ;  /* 0x000000120b057220 */ /* 0x041fe40000400000 */
[----:B------:R-:W4:Y:S01]  /*dae60*/  LDL.LU R18, [R1+0x1c8] ;  /* 0x0001c80001127983 */ /* 0x000f220000300800 */
[----:B------:R-:W-:Y:S02]  /*dae70*/  STL [R1+0x1434], R20 ;  /* 0x0014341401007387 */ /* 0x000fe40000100800 */
[----:B------:R0:W-:Y:S02]  /*dae80*/  STL [R1+0x1430], R5 ;  /* 0x0014300501007387 */ /* 0x0001e40000100800 */
[----:B------:R1:W-:Y:S02]  /*dae90*/  STL [R1+0x1424], R0 ;  /* 0x0014240001007387 */ /* 0x0003e40000100800 */
[C---:B0-----:R-:W-:Y:S02]  /*daea0*/  FMUL R5, R11.reuse, R26 ;  /* 0x0000001a0b057220 */ /* 0x041fe40000400000 */
[----:B------:R-:W-:-:S02]  /*daeb0*/  FMUL R20, R11, R25 ;  /* 0x000000190b147220 */ /* 0x000fc40000400000 */
[C---:B-1----:R-:W-:Y:S01]  /*daec0*/  FMUL R0, R11.reuse, R29 ;  /* 0x0000001d0b007220 */ /* 0x042fe20000400000 */
[----:B------:R0:W-:Y:S02]  /*daed0*/  STL [R1+0x1420], R5 ;  /* 0x0014200501007387 */ /* 0x0001e40000100800 */
[----:B------:R-:W-:Y:S02]  /*daee0*/  STL [R1+0x140c], R20 ;  /* 0x00140c1401007387 */ /* 0x000fe40000100800 */
[C---:B------:R-:W-:Y:S02]  /*daef0*/  FMUL R7, R11.reuse, R7 ;  /* 0x000000070b077220 */ /* 0x040fe40000400000 */
[----:B------:R1:W-:Y:S02]  /*daf00*/  STL [R1+0x1408], R0 ;  /* 0x0014080001007387 */ /* 0x0003e40000100800 */
[C---:B0-----:R-:W-:Y:S02]  /*daf10*/  FMUL R5, R11.reuse, R10 ;  /* 0x0000000a0b057220 */ /* 0x041fe40000400000 */
[----:B-1----:R-:W-:-:S03]  /*daf20*/  FMUL R0, R11, R6 ;  /* 0x000000060b007220 */ /* 0x002fc60000400000 */
[----:B------:R0:W-:Y:S01]  /*daf30*/  STL [R1+0x7b4], R5 ;  /* 0x0007b40501007387 */ /* 0x0001e20000100800 */
[----:B------:R-:W-:Y:S01]  /*daf40*/  MOV R21, c[0x0][0x1c8] ;  /* 0x0000720000157a02 */ /* 0x000fe20000000f00 */
[----:B------:R-:W-:Y:S02]  /*daf50*/  STL [R1+0x7b0], R7 ;  /* 0x0007b00701007387 */ /* 0x000fe40000100800 */
[----:B0-----:R-:W-:Y:S02]  /*daf60*/  FMUL R5, R11, R17 ;  /* 0x000000110b057220 */ /* 0x001fe40000400000 */
[----:B------:R-:W4:Y:S01]  /*daf70*/  LDL.LU R17, [R1+0x1c4] ;  /* 0x0001c40001117983 */ /* 0x000f220000300800 */
        /* <DEDUP_REMOVED lines=11> */
[----:B------:R-:W4:Y:S02]  /*db030*/  LDL.LU R16, [R1+0x1c0] ;  /* 0x0001c00001107983 */ /* 0x000f240000300800 */
[----:B0-----:R-:W-:-:S05]  /*db040*/  FMUL R0, R11, R15 ;  /* 0x0000000f0b007220 */ /* 0x001fca0000400000 */
[----:B------:R-:W-:Y:S01]  /*db050*/  STL [R1+0x754], R0 ;  /* 0x0007540001007387 */ /* 0x000fe20000100800 */
[----:B--2---:R-:W-:Y:S01]  /*db060*/  LEA.HI.X.SX32 R5, R21, R3, 0x1, P5 ;  /* 0x0000000315057211 */ /* 0x004fe200028f0eff */
[----:B---3--:R-:W0:Y:S04]  /*db070*/  MUFU.RCP R13, R13 ;  /* 0x0000000d000d7308 */ /* 0x008e280000001000 */
[----:B------:R4:W-:Y:S02]  /*db080*/  STL.64 [R1+0x1270], R4 ;  /* 0x0012700401007387 */ /* 0x0009e40000100a00 */
[----:B----4-:R-:W-:Y:S01]  /*db090*/  IADD3 R4, P5, R19, R2, RZ ;  /* 0x0000000213047210 */ /* 0x010fe20007fbe0ff */
        /* <DEDUP_REMOVED lines=23> */
[----:B------:R-:W4:Y:S02]  /*db210*/  LDL.LU R8, [R1+0x180] ;  /* 0x0001800001087983 */ /* 0x000f240000300800 */
[----:B------:R-:W4:Y:S01]  /*db220*/  LDL.LU R27, [R1+0x17c] ;  /* 0x00017c00011b7983 */ /* 0x000f220000300800 */
[----:B0-----:R-:W4:Y:S01]  /*db230*/  LDL.LU R0, [R1+0x178] ;  /* 0x0001780001007983 */ /* 0x001f220000300800 */
[----:B------:R-:W-:-:S05]  /*db240*/  FMUL R6, R12, R17 ;  /* 0x000000110c067220 */ /* 0x000fca0000400000 */
        /* <DEDUP_REMOVED lines=35> */
[C---:B------:R-:W-:Y:S02]  /*db480*/  FMUL R5, R12.reuse, R5 ;  /* 0x000000050c057220 */ /* 0x040fe40000400000 */
[----:B------:R-:W-:-:S03]  /*db490*/  FMUL R21, R12, R21 ;  /* 0x000000150c157220 */ /* 0x000fc60000400000 */
[----:B------:R0:W-:Y:S02]  /*db4a0*/  STL [R1+0x1570], R5 ;  /* 0x0015700501007387 */ /* 0x0001e40000100800 */
[C---:B0-----:R-:W-:Y:S02]  /*db4b0*/  FMUL R5, R12.reuse, R19 ;  /* 0x000000130c057220 */ /* 0x041fe40000400000 */
[----:B------:R-:W-:-:S03]  /*db4c0*/  FMUL R19, R12, R28 ;  /* 0x0000001c0c137220 */ /* 0x000fc60000400000 */
[----:B------:R0:W-:Y:S01]  /*db4d0*/  STL [R1+0x156c], R5 ;  /* 0x00156c0501007387 */ /* 0x0001e20000100800 */
[----:B------:R1:W-:Y:S02]  /*db4e0*/  STL [R1+0x1568], R21 ;  /* 0x0015681501007387 */ /* 0x0003e40000100800 */
[----:B------:R1:W-:Y:S02]  /*db4f0*/  STL [R1+0x1564], R19 ;  /* 0x0015641301007387 */ /* 0x0003e40000100800 */
[C---:B0-----:R-:W-:Y:S02]  /*db500*/  FMUL R5, R12.reuse, R24 ;  /* 0x000000180c057220 */ /* 0x041fe40000400000 */
[C---:B-1----:R-:W-:Y:S02]  /*db510*/  FMUL R21, R12.reuse, R22 ;  /* 0x000000160c157220 */ /* 0x042fe40000400000 */
[C---:B------:R-:W-:Y:S01]  /*db520*/  FMUL R19, R12.reuse, R23 ;  /* 0x000000170c137220 */ /* 0x040fe20000400000 */
[----:B------:R0:W-:Y:S02]  /*db530*/  STL [R1+0x13c8], R5 ;  /* 0x0013c80501007387 */ /* 0x0001e40000100800 */
[----:B------:R1:W-:Y:S02]  /*db540*/  STL [R1+0x13c4], R21 ;  /* 0x0013c41501007387 */ /* 0x0003e40000100800 */
[----:B0-----:R-:W-:-:S02]  /*db550*/  FMUL R5, R12, R8 ;  /* 0x000000080c057220 */ /* 0x001fc40000400000 */
[----:B------:R-:W4:Y:S01]  /*db560*/  LDL.LU R8, [R1+0x24c] ;  /* 0x00024c0001087983 */ /* 0x000f220000300800 */
[----:B------:R-:W-:Y:S02]  /*db570*/  STL [R1+0x13c0], R19 ;  /* 0x0013c01301007387 */ /* 0x000fe40000100800 */
[C---:B-1----:R-:W-:Y:S02]  /*db580*/  FMUL R21, R12.reuse, R27 ;  /* 0x0000001b0c157220 */ /* 0x042fe40000400000 */
[----:B------:R0:W-:Y:S03]  /*db590*/  STL [R1+0x13bc], R5 ;  /* 0x0013bc0501007387 */ /* 0x0001e60000100800 */
[----:B------:R-:W-:Y:S01]  /*db5a0*/  STL [R1+0x13b8], R21 ;  /* 0x0013b81501007387 */ /* 0x000fe20000100800 */
[C---:B0-----:R-:W-:Y:S02]  /*db5b0*/  FMUL R5, R12.reuse, R0 ;  /* 0x000000000c057220 */ /* 0x041fe40000400000 */
[----:B------:R-:W-:-:S02]  /*db5c0*/  FMUL R19, R12, R26 ;  /* 0x0000001a0c137220 */ /* 0x000fc40000400000 */
[C---:B------:R-:W-:Y:S01]  /*db5d0*/  FMUL R0, R12.reuse, R25 ;  /* 0x000000190c007220 */ /* 0x040fe20000400000 */
        /* <DEDUP_REMOVED lines=15> */
[----:B0-----:R-:W-:-:S02]  /*db6d0*/  FMUL R0, R12, R6 ;  /* 0x000000060c007220 */ /* 0x001fc40000400000 */
[C---:B-1----:R-:W-:Y:S02]  /*db6e0*/  FMUL R5, R12.reuse, R9 ;  /* 0x000000090c057220 */ /* 0x042fe40000400000 */
[C---:B------:R-:W-:Y:S01]  /*db6f0*/  FMUL R6, R12.reuse, R17 ;  /* 0x000000110c067220 */ /* 0x040fe20000400000 */
[----:B------:R0:W-:Y:S02]  /*db700*/  STL [R1+0x640], R0 ;  /* 0x0006400001007387 */ /* 0x0001e40000100800 */
[----:B------:R2:W-:Y:S02]  /*db710*/  STL [R1+0x638], R5 ;  /* 0x0006380501007387 */ /* 0x0005e40000100800 */
[----:B------:R-:W-:Y:S02]  /*db720*/  IMAD R11, R11, 0x64, RZ ;  /* 0x000000640b0b7824 */ /* 0x000fe400078e02ff */
[----:B------:R-:W-:Y:S01]  /*db730*/  STL [R1+0x634], R6 ;  /* 0x0006340601007387 */ /* 0x000fe20000100800 */
[----:B------:R-:W4:Y:S01]  /*db740*/  LDL.LU R17, [R1+0x244] ;  /* 0x0002440001117983 */ /* 0x000f220000300800 */
        /* <DEDUP_REMOVED lines=32> */
[----:B0-----:R-:W-:-:S05]  /*db950*/  FMUL R0, R13, R18 ;  /* 0x000000120d007220 */ /* 0x001fca0000400000 */
[----:B------:R0:W-:Y:S04]  /*db960*/  STL [R1+0x1658], R0 ;  /* 0x0016580001007387 */ /* 0x0001e80000100800 */
[----:B0-----:R-:W4:Y:S01]  /*db970*/  LDL.LU R0, [R1+0x1f8] ;  /* 0x0001f80001007983 */ /* 0x001f220000300800 */
[----:B------:R-:W4:Y:S02]  /*db980*/  LDL.LU R26, [R1+0x1f4] ;  /* 0x0001f400011a7983 */ /* 0x000f240000300800 */
[----:B------:R-:W4:Y:S02]  /*db990*/  LDL.LU R25, [R1+0x1f0] ;  /* 0x0001f00001197983 */ /* 0x000f240000300800 */
[----:B------:R-:W4:Y:S01]  /*db9a0*/  LDL.LU R29, [R1+0x1ec] ;  /* 0x0001ec00011d7983 */ /* 0x000f220000300800 */
[----:B------:R-:W4:Y:S01]  /*db9b0*/  LDL.LU R10, [R1+0x1e8] ;  /* 0x0001e800010a7983 */ /* 0x000f220000300800 */
[----:B------:R-:W-:-:S02]  /*db9c0*/  FMUL R17, R13, R17 ;  /* 0x000000110d117220 */ /* 0x000fc40000400000 */
[----:B------:R-:W4:Y:S02]  /*db9d0*/  LDL.LU R8, [R1+0x1e4] ;  /* 0x0001e40001087983 */ /* 0x000f240000300800 */
[----:B------:R-:W4:Y:S01]  /*db9e0*/  LDL.LU R7, [R1+0x1e0] ;  /* 0x0001e00001077983 */ /* 0x000f220000300800 */
[----:B------:R-:W4:Y:S01]  /*db9f0*/  LDL.LU R6, [R1+0x1dc] ;  /* 0x0001dc0001067983 */ /* 0x000f220000300800 */
[----:B------:R0:W-:Y:S02]  /*dba00*/  STL [R1+0x1654], R17 ;  /* 0x0016541101007387 */ /* 0x0001e40000100800 */
[----:B------:R-:W4:Y:S01]  /*dba10*/  LDL.LU R18, [R1+0x1d8] ;  /* 0x0001d80001127983 */ /* 0x000f220000300800 */
[----:B0-----:R-:W4:Y:S01]  /*dba20*/  LDL.LU R17, [R1+0x1d4] ;  /* 0x0001d40001117983 */ /* 0x001f220000300800 */
[C---:B--2---:R-:W-:Y:S02]  /*dba30*/  FMUL R14, R13.reuse, R14 ;  /* 0x0000000e0d0e7220 */ /* 0x044fe40000400000 */
[----:B---3--:R-:W-:-:S02]  /*dba40*/  FMUL R4, R13, R4 ;  /* 0x000000040d047220 */ /* 0x008fc40000400000 */
        /* <DEDUP_REMOVED lines=43> */
[----:B------:R1:W-:Y:S02]  /*dbd00*/  STL [R1+0x1384], R11 ;  /* 0x0013840b01007387 */ /* 0x0003e40000100800 */
[----:B------:R1:W-:Y:S02]  /*dbd10*/  STL [R1+0x1380], R0 ;  /* 0x0013800001007387 */ /* 0x0003e40000100800 */
[C---:B0-----:R-:W-:Y:S02]  /*dbd20*/  FMUL R5, R13.reuse, R25 ;  /* 0x000000190d057220 */ /* 0x041fe40000400000 */
[C---:B-1----:R-:W-:Y:S02]  /*dbd30*/  FMUL R11, R13.reuse, R29 ;  /* 0x0000001d0d0b7220 */ /* 0x042fe40000400000 */
[C---:B------:R-:W-:Y:S01]  /*dbd40*/  FMUL R0, R13.reuse, R10 ;  /* 0x0000000a0d007220 */ /* 0x040fe20000400000 */
[----:B------:R0:W-:Y:S01]  /*dbd50*/  STL [R1+0x20c], R5 ;  /* 0x00020c0501007387 */ /* 0x0001e20000100800 */
[----:B------:R-:W-:Y:S01]  /*dbd60*/  MOV R19, c[0x0][0x1c8] ;  /* 0x0000720000137a02 */ /* 0x000fe20000000f00 */
[----:B------:R-:W-:Y:S02]  /*dbd70*/  STL [R1+0x208], R11 ;  /* 0x0002080b01007387 */ /* 0x000fe40000100800 */
[----:B0-----:R-:W-:-:S02]  /*dbd80*/  FMUL R5, R13, R8 ;  /* 0x000000080d057220 */ /* 0x001fc40000400000 */
[----:B------:R-:W4:Y:S01]  /*dbd90*/  LDL.LU R8, [R1+0x2b0] ;  /* 0x0002b00001087983 */ /* 0x000f220000300800 */
[----:B------:R0:W-:Y:S02]  /*dbda0*/  STL [R1+0x204], R0 ;  /* 0x0002040001007387 */ /* 0x0001e40000100800 */
[----:B------:R1:W-:Y:S02]  /*dbdb0*/  STL [R1+0x200], R5 ;  /* 0x0002000501007387 */ /* 0x0003e40000100800 */
[----:B------:R-:W-:Y:S01]  /*dbdc0*/  IMAD R19, R19, 0x32, RZ ;  /* 0x0000003213137824 */ /* 0x000fe200078e02ff */
[----:B------:R-:W-:Y:S01]  /*dbdd0*/  MOV R12, c[0x0][0x1c8] ;  /* 0x00007200000c7a02 */ /* 0x000fe20000000f00 */
[C---:B0-----:R-:W-:Y:S02]  /*dbde0*/  FMUL R0, R13.reuse, R7 ;  /* 0x000000070d007220 */ /* 0x041fe40000400000 */
[C---:B-1----:R-:W-:Y:S02]  /*dbdf0*/  FMUL R5, R13.reuse, R6 ;  /* 0x000000060d057220 */ /* 0x042fe40000400000 */
[----:B------:R-:W-:Y:S01]  /*dbe00*/  FMUL R6, R13, R18 ;  /* 0x000000120d067220 */ /* 0x000fe20000400000 */
[----:B------:R0:W-:Y:S02]  /*dbe10*/  STL [R1+0x1fc], R0 ;  /* 0x0001fc0001007387 */ /* 0x0001e40000100800 */
[----:B------:R2:W-:Y:S02]  /*dbe20*/  STL [R1+0x1f8], R5 ;  /* 0x0001f80501007387 */ /* 0x0005e40000100800 */
[----:B------:R-:W-:-:S02]  /*dbe30*/  IMAD R12, R12, 0xc8, RZ ;  /* 0x000000c80c0c7824 */ /* 0x000fc400078e02ff */
        /* <DEDUP_REMOVED lines=35> */
[----:B------:R0:W-:Y:S01]  /*dc070*/  STL [R1+0x1638], R0 ;  /* 0x0016380001007387 */ /* 0x0001e20000100800 */
[----:B------:R-:W4:Y:S03]  /*dc080*/  LDL.LU R27, [R1+0x34] ;  /* 0x00003400011b7983 */ /* 0x000f260000300800 */
        /* <DEDUP_REMOVED lines=8> */
[----:B------:R0:W-:Y:S04]  /*dc110*/  STL [R1+0x1634], R8 ;  /* 0x0016340801007387 */ /* 0x0001e80000100800 */
[----:B0-----:R-:W4:Y:S01]  /*dc120*/  LDL.LU R8, [R1+0x314] ;  /* 0x0003140001087983 */ /* 0x001f220000300800 */
[----:B------:R-:W4:Y:S02]  /*dc130*/  LDL.LU R18, [R1+0x31c] ;  /* 0x00031c0001127983 */ /* 0x000f240000300800 */
[----:B--2---:R-:W-:-:S02]  /*dc140*/  FMUL R15, R14, R15 ;  /* 0x0000000f0e0f7220 */ /* 0x004fc40000400000 */
        /* <DEDUP_REMOVED lines=38> */
[----:B------:R0:W-:Y:S02]  /*dc3b0*/  STL [R1+0x1370], R5 ;  /* 0x0013700501007387 */ /* 0x0001e40000100800 */
[C---:B------:R-:W-:Y:S01]  /*dc3c0*/  FMUL R0, R14.reuse, R0 ;  /* 0x000000000e007220 */ /* 0x040fe20000400000 */
[----:B------:R-:W-:Y:S01]  /*dc3d0*/  STL [R1+0x136c], R19 ;  /* 0x00136c1301007387 */ /* 0x000fe20000100800 */
[C---:B0-----:R-:W-:Y:S02]  /*dc3e0*/  FMUL R5, R14.reuse, R23 ;  /* 0x000000170e057220 */ /* 0x041fe40000400000 */
[----:B------:R-:W-:-:S03]  /*dc3f0*/  FMUL R12, R14, R27 ;  /* 0x0000001b0e0c7220 */ /* 0x000fc60000400000 */
        /* <DEDUP_REMOVED lines=57> */
[----:B------:R-:W4:Y:S02]  /*dc790*/  LDL.LU R23, [R1+0x2c] ;  /* 0x00002c0001177983 */ /* 0x000f240000300800 */
[----:B------:R-:W4:Y:S01]  /*dc7a0*/  LDL.LU R27, [R1+0x28] ;  /* 0x00002800011b7983 */ /* 0x000f220000300800 */
[----:B0-----:R-:W4:Y:S01]  /*dc7b0*/  LDL.LU R0, [R1+0x2f0] ;  /* 0x0002f00001007983 */ /* 0x001f220000300800 */
[----:B------:R-:W4:Y:S02]  /*dc7c0*/  LDL.LU R26, [R1+0x2f8] ;  /* 0x0002f800011a7983 */ /* 0x000f240000300800 */
[----:B------:R-:W4:Y:S02]  /*dc7d0*/  LDL.LU R25, [R1+0x300] ;  /* 0x0003000001197983 */ /* 0x000f240000300800 */
[----:B------:R-:W4:Y:S01]  /*dc7e0*/  LDL.LU R6, [R1+0x308] ;  /* 0x0003080001067983 */ /* 0x000f220000300800 */
[----:B------:R-:W4:Y:S01]  /*dc7f0*/  LDL.LU R29, [R1+0x310] ;  /* 0x00031000011d7983 */ /* 0x000f220000300800 */
[----:B------:R-:W-:-:S02]  /*dc800*/  FMUL R8, R15, R8 ;  /* 0x000000080f087220 */ /* 0x000fc40000400000 */
[----:B------:R-:W4:Y:S03]  /*dc810*/  LDL.LU R10, [R1+0x318] ;  /* 0x00031800010a7983 */ /* 0x000f260000300800 */
[----:B------:R0:W-:Y:S01]  /*dc820*/  STL [R1+0x1614], R8 ;  /* 0x0016140801007387 */ /* 0x0001e20000100800 */
[----:B------:R-:W4:Y:S03]  /*dc830*/  LDL.LU R9, [R1+0x320] ;  /* 0x0003200001097983 */ /* 0x000f260000300800 */
        /* <DEDUP_REMOVED lines=24> */
[----:B------:R0:W-:Y:S02]  /*dc9c0*/  STL [R1+0x14b0], R5 ;  /* 0x0014b00501007387 */ /* 0x0001e40000100800 */
[C---:B0-----:R-:W-:Y:S02]  /*dc9d0*/  FMUL R5, R15.reuse, R13 ;  /* 0x0000000d0f057220 */ /* 0x041fe40000400000 */
[C---:B------:R-:W-:Y:S02]  /*dc9e0*/  FMUL R13, R15.reuse, R11 ;  /* 0x0000000b0f0d7220 */ /* 0x040fe40000400000 */
[C---:B------:R-:W-:Y:S01]  /*dc9f0*/  FMUL R11, R15.reuse, R28 ;  /* 0x0000001c0f0b7220 */ /* 0x040fe20000400000 */
[----:B------:R0:W-:Y:S02]  /*dca00*/  STL [R1+0x14ac], R5 ;  /* 0x0014ac0501007387 */ /* 0x0001e40000100800 */
[----:B------:R1:W-:Y:S02]  /*dca10*/  STL [R1+0x14a8], R13 ;  /* 0x0014a80d01007387 */ /* 0x0003e40000100800 */
[----:B------:R1:W-:Y:S02]  /*dca20*/  STL [R1+0x14a4], R11 ;  /* 0x0014a40b01007387 */ /* 0x0003e40000100800 */
[----:B0-----:R-:W-:-:S02]  /*dca30*/  FMUL R5, R15, R19 ;  /* 0x000000130f057220 */ /* 0x001fc40000400000 */
[C---:B-1----:R-:W-:Y:S02]  /*dca40*/  FMUL R13, R15.reuse, R20 ;  /* 0x000000140f0d7220 */ /* 0x042fe40000400000 */
[C---:B------:R-:W-:Y:S01]  /*dca50*/  FMUL R11, R15.reuse, R21 ;  /* 0x000000150f0b7220 */ /* 0x040fe20000400000 */
[----:B------:R0:W-:Y:S02]  /*dca60*/  STL [R1+0x135c], R5 ;  /* 0x00135c0501007387 */ /* 0x0001e40000100800 */
[----:B------:R1:W-:Y:S02]  /*dca70*/  STL [R1+0x1358], R13 ;  /* 0x0013580d01007387 */ /* 0x0003e40000100800 */
[C---:B0-----:R-:W-:Y:S02]  /*dca80*/  FMUL R5, R15.reuse, R7 ;  /* 0x000000070f057220 */ /* 0x041fe40000400000 */
[----:B------:R-:W4:Y:S01]  /*dca90*/  LDL.LU R7, [R1+0x32c] ;  /* 0x00032c0001077983 */ /* 0x000f220000300800 */
[----:B------:R-:W-:Y:S02]  /*dcaa0*/  STL [R1+0x1354], R11 ;  /* 0x0013540b01007387 */ /* 0x000fe40000100800 */
[----:B-1----:R-:W-:-:S02]  /*dcab0*/  FMUL R13, R15, R24 ;  /* 0x000000180f0d7220 */ /* 0x002fc40000400000 */
[----:B------:R0:W-:Y:S03]  /*dcac0*/  STL [R1+0x1350], R5 ;  /* 0x0013500501007387 */ /* 0x0001e60000100800 */
[----:B------:R1:W-:Y:S01]  /*dcad0*/  STL [R1+0x134c], R13 ;  /* 0x00134c0d01007387 */ /* 0x0003e20000100800 */
[C---:B0-----:R-:W-:Y:S02]  /*dcae0*/  FMUL R5, R15.reuse, R22 ;  /* 0x000000160f057220 */ /* 0x041fe40000400000 */
[C---:B------:R-:W-:Y:S02]  /*dcaf0*/  FMUL R11, R15.reuse, R23 ;  /* 0x000000170f0b7220 */ /* 0x040fe40000400000 */
[C---:B-1----:R-:W-:Y:S01]  /*dcb00*/  FMUL R13, R15.reuse, R27 ;  /* 0x0000001b0f0d7220 */ /* 0x042fe20000400000 */
[----:B------:R0:W-:Y:S02]  /*dcb10*/  STL [R1+0x1348], R5 ;  /* 0x0013480501007387 */ /* 0x0001e40000100800 */
[----:B------:R1:W-:Y:S02]  /*dcb20*/  STL [R1+0x1344], R11 ;  /* 0x0013440b01007387 */ /* 0x0003e40000100800 */
[----:B------:R-:W-:Y:S01]  /*dcb30*/  STL [R1+0x1340], R13 ;  /* 0x0013400d01007387 */ /* 0x000fe20000100800 */
[----:B0-----:R-:W-:-:S02]  /*dcb40*/  FMUL R5, R15, R0 ;  /* 0x000000000f057220 */ /* 0x001fc40000400000 */
[C---:B-1----:R-:W-:Y:S02]  /*dcb50*/  FMUL R11, R15.reuse, R26 ;  /* 0x0000001a0f0b7220 */ /* 0x042fe40000400000 */
[C---:B------:R-:W-:Y:S01]  /*dcb60*/  FMUL R0, R15.reuse, R25 ;  /* 0x000000190f007220 */ /* 0x040fe20000400000 */
[----:B------:R0:W-:Y:S01]  /*dcb70*/  STL [R1+0x1b8], R5 ;  /* 0x0001b80501007387 */ /* 0x0001e20000100800 */
[----:B------:R-:W-:Y:S01]  /*dcb80*/  MOV R12, c[0x0][0x1c8] ;  /* 0x00007200000c7a02 */ /* 0x000fe20000000f00 */
[----:B------:R-:W-:Y:S02]  /*dcb90*/  STL [R1+0x1b4], R11 ;  /* 0x0001b40b01007387 */ /* 0x000fe40000100800 */
[C---:B0-----:R-:W-:Y:S02]  /*dcba0*/  FMUL R5, R15.reuse, R6 ;  /* 0x000000060f057220 */ /* 0x041fe40000400000 */
[----:B------:R-:W4:Y:S01]  /*dcbb0*/  LDL.LU R6, [R1+0x334] ;  /* 0x0003340001067983 */ /* 0x000f220000300800 */
[----:B------:R0:W-:Y:S02]  /*dcbc0*/  STL [R1+0x1b0], R0 ;  /* 0x0001b00001007387 */ /* 0x0001e40000100800 */
[----:B------:R1:W-:Y:S02]  /*dcbd0*/  STL [R1+0x1ac], R5 ;  /* 0x0001ac0501007387 */ /* 0x0003e40000100800 */
[----:B------:R-:W-:Y:S01]  /*dcbe0*/  IMAD R12, R12, 0xc8, RZ ;  /* 0x000000c80c0c7824 */ /* 0x000fe200078e02ff */
[----:B------:R-:W-:Y:S01]  /*dcbf0*/  MOV R14, c[0x0][0x1c8] ;  /* 0x00007200000e7a02 */ /* 0x000fe20000000f00 */
[----:B------:R-:W-:-:S02]  /*dcc00*/  FMUL R9, R15, R9 ;  /* 0x000000090f097220 */ /* 0x000fc40000400000 */
[C---:B0-----:R-:W-:Y:S02]  /*dcc10*/  FMUL R0, R15.reuse, R29 ;  /* 0x0000001d0f007220 */ /* 0x041fe40000400000 */
[C---:B-1----:R-:W-:Y:S02]  /*dcc20*/  FMUL R5, R15.reuse, R10 ;  /* 0x0000000a0f057220 */ /* 0x042fe40000400000 */
[----:B------:R-:W-:Y:S01]  /*dcc30*/  IMAD R14, R14, 0x320, RZ ;  /* 0x000003200e0e7824 */ /* 0x000fe200078e02ff */
[----:B------:R0:W-:Y:S02]  /*dcc40*/  STL [R1+0x1a8], R0 ;  /* 0x0001a80001007387 */ /* 0x0001e40000100800 */
[----:B------:R-:W-:Y:S02]  /*dcc50*/  STL [R1+0x1a4], R5 ;  /* 0x0001a40501007387 */ /* 0x000fe40000100800 */
[----:B------:R1:W-:Y:S02]  /*dcc60*/  STL [R1+0x1a0], R9 ;  /* 0x0001a00901007387 */ /* 0x0003e40000100800 */
[----:B0-----:R-:W-:Y:S01]  /*dcc70*/  FMUL R0, R15, R8 ;  /* 0x000000080f007220 */ /* 0x001fe20000400000 */
[----:B-1----:R-:W4:Y:S04]  /*dcc80*/  LDL.LU R9, [R1+0x33c] ;  /* 0x00033c0001097983 */ /* 0x002f280000300800 */
        /* <DEDUP_REMOVED lines=34> */
[----:B------:R-:W4:Y:S02]  /*dceb0*/  LDL.LU R23, [R1+0x3dc] ;  /* 0x0003dc0001177983 */ /* 0x000f240000300800 */
[----:B------:R-:W4:Y:S01]  /*dcec0*/  LDL.LU R27, [R1+0x3e4] ;  /* 0x0003e400011b7983 */ /* 0x000f220000300800 */
[----:B0-----:R-:W4:Y:S01]  /*dced0*/  LDL.LU R0, [R1+0x3ec] ;  /* 0x0003ec0001007983 */ /* 0x001f220000300800 */
[----:B------:R-:W4:Y:S02]  /*dcee0*/  LDL.LU R26, [R1+0x3f4] ;  /* 0x0003f400011a7983 */ /* 0x000f240000300800 */
[----:B------:R-:W4:Y:S02]  /*dcef0*/  LDL.LU R6, [R1+0x3fc] ;  /* 0x0003fc0001067983 */ /* 0x000f240000300800 */
[----:B------:R-:W4:Y:S01]  /*dcf00*/  LDL.LU R25, [R1+0x404] ;  /* 0x0004040001197983 */ /* 0x000f220000300800 */
[----:B------:R-:W4:Y:S01]  /*dcf10*/  LDL.LU R29, [R1+0x40c] ;  /* 0x00040c00011d7983 */ /* 0x000f220000300800 */
        /* <DEDUP_REMOVED lines=33> */
[----:B------:R-:W-:Y:S02]  /*dd130*/  STL [R1+0x1428], R14 ;  /* 0x0014280e01007387 */ /* 0x000fe40000100800 */
        /* <DEDUP_REMOVED lines=10> */
[----:B------:R1:W-:Y:S01]  /*dd1e0*/  STL [R1+0x3bc], R12 ;  /* 0x0003bc0c01007387 */ /* 0x0003e20000100800 */
[C---:B0-----:R-:W-:Y:S02]  /*dd1f0*/  FMUL R5, R16.reuse, R24 ;  /* 0x0000001810057220 */ /* 0x041fe40000400000 */
[----:B------:R-:W-:-:S02]  /*dd200*/  FMUL R11, R16, R22 ;  /* 0x00000016100b7220 */ /* 0x000fc40000400000 */
[C---:B-1----:R-:W-:Y:S01]  /*dd210*/  FMUL R12, R16.reuse, R23 ;  /* 0x00000017100c7220 */ /* 0x042fe20000400000 */
[----:B------:R0:W-:Y:S02]  /*dd220*/  STL [R1+0x3b4], R5 ;  /* 0x0003b40501007387 */ /* 0x0001e40000100800 */
[----:B------:R1:W-:Y:S02]  /*dd230*/  STL [R1+0x3ac], R11 ;  /* 0x0003ac0b01007387 */ /* 0x0003e40000100800 */
[----:B------:R-:W-:Y:S01]  /*dd240*/  STL [R1+0x3a4], R12 ;  /* 0x0003a40c01007387 */ /* 0x000fe20000100800 */
[C---:B0-----:R-:W-:Y:S02]  /*dd250*/  FMUL R5, R16.reuse, R27 ;  /* 0x0000001b10057220 */ /* 0x041fe40000400000 */
[C---:B-1----:R-:W-:Y:S02]  /*dd260*/  FMUL R11, R16.reuse, R0 ;  /* 0x00000000100b7220 */ /* 0x042fe40000400000 */
[----:B------:R-:W-:Y:S01]  /*dd270*/  FMUL R0, R16, R26 ;  /* 0x0000001a10007220 */ /* 0x000fe20000400000 */
[----:B------:R0:W-:Y:S02]  /*dd280*/  STL [R1+0x158], R5 ;  /* 0x0001580501007387 */ /* 0x0001e40000100800 */
[----:B------:R-:W-:Y:S02]  /*dd290*/  STL [R1+0x154], R11 ;  /* 0x0001540b01007387 */ /* 0x000fe40000100800 */
[----:B------:R-:W-:-:S02]  /*dd2a0*/  IMAD.MOV.U32 R13, RZ, RZ, c[0x0][0x1c8] ;  /* 0x00007200ff0d7624 */ /* 0x000fc400078e00ff */
[C---:B0-----:R-:W-:Y:S02]  /*dd2b0*/  FMUL R5, R16.reuse, R6 ;  /* 0x0000000610057220 */ /* 0x041fe40000400000 */
[----:B------:R-:W4:Y:S01]  /*dd2c0*/  LDL.LU R6, [R1+0x340] ;  /* 0x0003400001067983 */ /* 0x000f220000300800 */
[----:B------:R0:W-:Y:S02]  /*dd2d0*/  STL [R1+0x150], R0 ;  /* 0x0001500001007387 */ /* 0x0001e40000100800 */
[----:B------:R1:W-:Y:S02]  /*dd2e0*/  STL [R1+0x14c], R5 ;  /* 0x00014c0501007387 */ /* 0x0003e40000100800 */
[----:B------:R-:W-:Y:S01]  /*dd2f0*/  IMAD R13, R13, 0x190, RZ ;  /* 0x000001900d0d7824 */ /* 0x000fe200078e02ff */
[----:B------:R-:W-:Y:S01]  /*dd300*/  MOV R15, c[0x0][0x1c8] ;  /* 0x00007200000f7a02 */ /* 0x000fe20000000f00 */
[C---:B------:R-:W-:Y:S02]  /*dd310*/  FMUL R10, R16.reuse, R10 ;  /* 0x0000000a100a7220 */ /* 0x040fe40000400000 */
[----:B0-----:R-:W-:-:S02]  /*dd320*/  FMUL R0, R16, R25 ;  /* 0x0000001910007220 */ /* 0x001fc40000400000 */
        /* <DEDUP_REMOVED lines=46> */
[----:B------:R-:W4:Y:S02]  /*dd610*/  LDL.LU R26, [R1+0x410] ;  /* 0x00041000011a7983 */ /* 0x000f240000300800 */
[----:B------:R-:W-:-:S05]  /*dd620*/  FMUL R10, R17, R10 ;  /* 0x0000000a110a7220 */ /* 0x000fca0000400000 */
[----:B------:R0:W-:Y:S01]  /*dd630*/  STL [R1+0x1594], R10 ;  /* 0x0015940a01007387 */ /* 0x0001e20000100800 */
[----:B------:R-:W4:Y:S02]  /*dd640*/  LDL.LU R25, [R1+0x418] ;  /* 0x0004180001197983 */ /* 0x000f240000300800 */
[----:B------:R-:W4:Y:S01]  /*dd650*/  LDL.LU R29, [R1+0x420] ;  /* 0x00042000011d7983 */ /* 0x000f220000300800 */
        /* <DEDUP_REMOVED lines=22> */
[----:B0-----:R-:W3:Y:S01]  /*dd7c0*/  LDL.LU R9, [R1+0x428] ;  /* 0x0004280001097983 */ /* 0x001ee20000300800 */
[C---:B------:R-:W-:Y:S02]  /*dd7d0*/  FMUL R5, R17.reuse, R5 ;  /* 0x0000000511057220 */ /* 0x040fe40000400000 */
        /* <DEDUP_REMOVED lines=8> */
[----:B------:R0:W-:Y:S02]  /*dd860*/  STL [R1+0x13cc], R5 ;  /* 0x0013cc0501007387 */ /* 0x0001e40000100800 */
[----:B------:R-:W-:Y:S02]  /*dd870*/  STL [R1+0x38c], R15 ;  /* 0x00038c0f01007387 */ /* 0x000fe40000100800 */
[----:B------:R-:W-:-:S02]  /*dd880*/  FMUL R12, R17, R7 ;  /* 0x00000007110c7220 */ /* 0x000fc40000400000 */
[----:B------:R1:W-:Y:S01]  /*dd890*/  STL [R1+0x388], R13 ;  /* 0x0003880d01007387 */ /* 0x0003e20000100800 */
[----:B------:R-:W3:Y:S01]  /*dd8a0*/  LDL.LU R7, [R1+0x42c] ;  /* 0x00042c0001077983 */ /* 0x000ee20000300800 */
[----:B0-----:R-:W-:-:S05]  /*dd8b0*/  FMUL R5, R17, R19 ;  /* 0x0000001311057220 */ /* 0x001fca0000400000 */
[----:B------:R0:W-:Y:S01]  /*dd8c0*/  STL [R1+0x37c], R5 ;  /* 0x00037c0501007387 */ /* 0x0001e20000100800 */
[C---:B-1----:R-:W-:Y:S02]  /*dd8d0*/  FMUL R13, R17.reuse, R21 ;  /* 0x00000015110d7220 */ /* 0x042fe40000400000 */
[----:B------:R1:W-:Y:S02]  /*dd8e0*/  STL [R1+0x378], R12 ;  /* 0x0003780c01007387 */ /* 0x0003e40000100800 */
[C---:B0-----:R-:W-:Y:S02]  /*dd8f0*/  FMUL R5, R17.reuse, R20 ;  /* 0x0000001411057220 */ /* 0x041fe40000400000 */
[----:B-1----:R-:W-:-:S03]  /*dd900*/  FMUL R12, R17, R24 ;  /* 0x00000018110c7220 */ /* 0x002fc60000400000 */
[----:B------:R0:W-:Y:S01]  /*dd910*/  STL [R1+0x36c], R5 ;  /* 0x00036c0501007387 */ /* 0x0001e20000100800 */
[----:B------:R1:W-:Y:S02]  /*dd920*/  STL [R1+0x368], R13 ;  /* 0x0003680d01007387 */ /* 0x0003e40000100800 */
[----:B------:R1:W-:Y:S02]  /*dd930*/  STL [R1+0x364], R12 ;  /* 0x0003640c01007387 */ /* 0x0003e40000100800 */
[C---:B0-----:R-:W-:Y:S02]  /*dd940*/  FMUL R5, R17.reuse, R22 ;  /* 0x0000001611057220 */ /* 0x041fe40000400000 */
[C---:B-1----:R-:W-:Y:S02]  /*dd950*/  FMUL R13, R17.reuse, R23 ;  /* 0x00000017110d7220 */ /* 0x042fe40000400000 */
[----:B------:R-:W-:Y:S01]  /*dd960*/  FMUL R12, R17, R27 ;  /* 0x0000001b110c7220 */ /* 0x000fe20000400000 */
[----:B------:R0:W-:Y:S02]  /*dd970*/  STL [R1+0x360], R5 ;  /* 0x0003600501007387 */ /* 0x0001e40000100800 */
[----:B------:R-:W-:Y:S01]  /*dd980*/  STL [R1+0x128], R13 ;  /* 0x0001280d01007387 */ /* 0x000fe20000100800 */
[----:B------:R-:W-:-:S02]  /*dd990*/  MOV R14, c[0x0][0x1c8] ;  /* 0x00007200000e7a02 */ /* 0x000fc40000000f00 */
[----:B------:R-:W-:Y:S01]  /*dd9a0*/  MOV R11, c[0x0][0x1c8] ;  /* 0x00007200000b7a02 */ /* 0x000fe20000000f00 */
[----:B0-----:R-:W-:Y:S02]  /*dd9b0*/  FMUL R5, R17, R6 ;  /* 0x0000000611057220 */ /* 0x001fe40000400000 */
[----:B------:R-:W3:Y:S01]  /*dd9c0*/  LDL.LU R6, [R1+0x430] ;  /* 0x0004300001067983 */ /* 0x000ee20000300800 */
[----:B------:R0:W-:Y:S02]  /*dd9d0*/  STL [R1+0x124], R12 ;  /* 0x0001240c01007387 */ /* 0x0001e40000100800 */
[----:B------:R1:W-:Y:S02]  /*dd9e0*/  STL [R1+0x118], R5 ;  /* 0x0001180501007387 */ /* 0x0003e40000100800 */
[----:B------:R-:W-:Y:S02]  /*dd9f0*/  IMAD R14, R14, 0x191, RZ ;  /* 0x000001910e0e7824 */ /* 0x000fe400078e02ff */
[----:B------:R-:W-:-:S02]  /*dda00*/  IMAD R11, R11, 0x192, RZ ;  /* 0x000001920b0b7824 */ /* 0x000fc400078e02ff */
[C---:B0-----:R-:W-:Y:S02]  /*dda10*/  FMUL R12, R17.reuse, R0 ;  /* 0x00000000110c7220 */ /* 0x041fe40000400000 */
[C---:B------:R-:W-:Y:S02]  /*dda20*/  FMUL R0, R17.reuse, R26 ;  /* 0x0000001a11007220 */ /* 0x040fe40000400000 */
[C---:B-1----:R-:W-:Y:S01]  /*dda30*/  FMUL R5, R17.reuse, R25 ;  /* 0x0000001911057220 */ /* 0x042fe20000400000 */
[----:B------:R0:W-:Y:S02]  /*dda40*/  STL [R1+0x114], R12 ;  /* 0x0001140c01007387 */ /* 0x0001e40000100800 */
[----:B------:R1:W-:Y:S02]  /*dda50*/  STL [R1+0x108], R0 ;  /* 0x0001080001007387 */ /* 0x0003e40000100800 */
[----:B------:R2:W-:Y:S02]  /*dda60*/  STL [R1+0x104], R5 ;  /* 0x0001040501007387 */ /* 0x0005e40000100800 */
[----:B0-----:R-:W-:-:S02]  /*dda70*/  FMUL R12, R17, R29 ;  /* 0x0000001d110c7220 */ /* 0x001fc40000400000 */
[----:B-1----:R-:W-:-:S03]  /*dda80*/  FMUL R0, R17, R10 ;  /* 0x0000000a11007220 */ /* 0x002fc60000400000 */
[----:B------:R-:W-:Y:S01]  /*dda90*/  STL [R1+0x100], R12 ;  /* 0x0001000c01007387 */ /* 0x000fe20000100800 */
[----:B--2---:R-:W-:Y:S01]  /*ddaa0*/  LEA.HI.X.SX32 R5, R14, R3, 0x1, P5 ;  /* 0x000000030e057211 */ /* 0x004fe200028f0eff */
[----:B----4-:R-:W-:Y:S01]  /*ddab0*/  IADD3 R16, P5, R11, R2, RZ ;  /* 0x000000020b107210 */ /* 0x010fe20007fbe0ff */
[----:B---3--:R-:W0:Y:S03]  /*ddac0*/  MUFU.RCP R8, R8 ;  /* 0x0000000800087308 */ /* 0x008e260000001000 */
[----:B------:R1:W-:Y:S01]  /*ddad0*/  STL.64 [R1+0xa10], R4 ;  /* 0x000a100401007387 */ /* 0x0003e20000100a00 */
[----:B------:R2:W-:Y:S03]  /*ddae0*/  STL [R1+0xfc], R0 ;  /* 0x0000fc0001007387 */ /* 0x0005e60000100800 */
[----:B-1----:R-:W3:Y:S01]  /*ddaf0*/  LDL.LU R5, [R1+0x434] ;  /* 0x0004340001057983 */ /* 0x002ee20000300800 */
[----:B------:R-:W-:Y:S02]  /*ddb00*/  STL [R1+0x3858], R16 ;  /* 0x0038581001007387 */ /* 0x000fe40000100800 */
[----:B------:R-:W-:Y:S02]  /*ddb10*/  STL [R1+0x3854], R2 ;  /* 0x0038540201007387 */ /* 0x000fe40000100800 */
[----:B------:R-:W-:Y:S02]  /*ddb20*/  STL [R1+0x3850], R3 ;  /* 0x0038500301007387 */ /* 0x000fe40000100800 */
[C---:B--2---:R-:W-:Y:S01]  /*ddb30*/  FMUL R0, R18.reuse, R9 ;  /* 0x0000000912007220 */ /* 0x044fe20000400000 */
[----:B0-----:R0:W-:Y:S04]  /*ddb40*/  STL [R1+0x385c], R8 ;  /* 0x00385c0801007387 */ /* 0x0011e80000100800 */
[----:B0-----:R-:W2:Y:S01]  /*ddb50*/  LDL.LU R8, [R1+0x440] ;  /* 0x0004400001087983 */ /* 0x001ea20000300800 */
        /* <DEDUP_REMOVED lines=18> */
[----:B------:R-:W4:Y:S02]  /*ddc80*/  LDL.LU R21, [R1+0x4c0] ;  /* 0x0004c00001157983 */ /* 0x000f240000300800 */
[----:B0-----:R-:W-:-:S05]  /*ddc90*/  FMUL R0, R18, R6 ;  /* 0x0000000612007220 */ /* 0x001fca0000400000 */
        /* <DEDUP_REMOVED lines=9> */
[----:B------:R-:W4:Y:S01]  /*ddd30*/  LDL.LU R29, [R1+0x504] ;  /* 0x00050400011d7983 */ /* 0x000f220000300800 */
[----:B---3--:R-:W-:-:S05]  /*ddd40*/  FMUL R5, R18, R5 ;  /* 0x0000000512057220 */ /* 0x008fca0000400000 */
[----:B------:R0:W-:Y:S01]  /*ddd50*/  STL [R1+0x1554], R5 ;  /* 0x0015540501007387 */ /* 0x0001e20000100800 */
[----:B------:R-:W3:Y:S02]  /*ddd60*/  LDL.LU R6, [R1+0x50c] ;  /* 0x00050c0001067983 */ /* 0x000ee40000300800 */
[C---:B--2---:R-:W-:Y:S02]  /*ddd70*/  FMUL R8, R18.reuse, R8 ;  /* 0x0000000812087220 */ /* 0x044fe40000400000 */
[C---:B----4-:R-:W-:Y:S01]  /*ddd80*/  FMUL R16, R18.reuse, R16 ;  /* 0x0000001012107220 */ /* 0x050fe20000400000 */
[----:B0-----:R-:W2:Y:S01]  /*ddd90*/  LDL.LU R5, [R1+0x514] ;  /* 0x0005140001057983 */ /* 0x001ea20000300800 */
[C---:B------:R-:W-:Y:S02]  /*ddda0*/  FMUL R2, R18.reuse, R2 ;  /* 0x0000000212027220 */ /* 0x040fe40000400000 */
[----:B------:R0:W-:Y:S02]  /*dddb0*/  STL [R1+0x1550], R8 ;  /* 0x0015500801007387 */ /* 0x0001e40000100800 */
[----:B------:R-:W-:-:S02]  /*dddc0*/  FMUL R3, R18, R3 ;  /* 0x0000000312037220 */ /* 0x000fc40000400000 */
[C---:B------:R-:W-:Y:S01]  /*dddd0*/  FMUL R9, R18.reuse, R9 ;  /* 0x0000000912097220 */ /* 0x040fe20000400000 */
[----:B0-----:R-:W4:Y:S01]  /*ddde0*/  LDL.LU R8, [R1+0x385c] ;  /* 0x00385c0001087983 */ /* 0x001f220000300800 */
[----:B------:R0:W-:Y:S03]  /*dddf0*/  STL [R1+0x154c], R16 ;  /* 0x00154c1001007387 */ /* 0x0001e60000100800 */
[----:B0-----:R-:W4:Y:S01]  /*dde00*/  LDL.LU R16, [R1+0x3858] ;  /* 0x0038580001107983 */ /* 0x001f220000300800 */
[----:B------:R0:W-:Y:S03]  /*dde10*/  STL [R1+0x1548], R2 ;  /* 0x0015480201007387 */ /* 0x0001e60000100800 */
[----:B0-----:R-:W4:Y:S01]  /*dde20*/  LDL.LU R2, [R1+0x3854] ;  /* 0x0038540001027983 */ /* 0x001f220000300800 */
[----:B------:R0:W-:Y:S02]  /*dde30*/  STL [R1+0x1544], R3 ;  /* 0x0015440301007387 */ /* 0x0001e40000100800 */
[C---:B------:R-:W-:Y:S01]  /*dde40*/  FMUL R12, R18.reuse, R12 ;  /* 0x0000000c120c7220 */ /* 0x040fe20000400000 */
[----:B0-----:R-:W4:Y:S01]  /*dde50*/  LDL.LU R3, [R1+0x3850] ;  /* 0x0038500001037983 */ /* 0x001f220000300800 */
[----:B------:R0:W-:Y:S02]  /*dde60*/  STL [R1+0x13a8], R9 ;  /* 0x0013a80901007387 */ /* 0x0001e40000100800 */
[C---:B------:R-:W-:Y:S01]  /*dde70*/  FMUL R13, R18.reuse, R13 ;  /* 0x0000000d120d7220 */ /* 0x040fe20000400000 */
[----:B0-----:R-:W4:Y:S01]  /*dde80*/  LDL.LU R9, [R1+0x384c] ;  /* 0x00384c0001097983 */ /* 0x001f220000300800 */
[----:B------:R-:W-:-:S02]  /*dde90*/  FMUL R4, R18, R4 ;  /* 0x0000000412047220 */ /* 0x000fc40000400000 */
[----:B------:R-:W-:Y:S02]  /*ddea0*/  STL [R1+0x13a4], R12 ;  /* 0x0013a40c01007387 */ /* 0x000fe40000100800 */
[----:B------:R-:W-:Y:S01]  /*ddeb0*/  STL [R1+0x13a0], R13 ;  /* 0x0013a00d01007387 */ /* 0x000fe20000100800 */
[----:B------:R0:W-:Y:S04]  /*ddec0*/  STL [R1+0x470], R4 ;  /* 0x0004700401007387 */ /* 0x0001e80000100800 */
[----:B0-----:R-:W4:Y:S01]  /*dded0*/  LDL.LU R4, [R1+0x438] ;  /* 0x0004380001047983 */ /* 0x001f220000300800 */
[C---:B------:R-:W-:Y:S02]  /*ddee0*/  FMUL R17, R18.reuse, R17 ;  /* 0x0000001112117220 */ /* 0x040fe40000400000 */
[----:B------:R-:W-:-:S03]  /*ddef0*/  FMUL R14, R18, R14 ;  /* 0x0000000e120e7220 */ /* 0x000fc60000400000 */
[----:B------:R0:W-:Y:S01]  /*ddf00*/  STL [R1+0x464], R17 ;  /* 0x0004641101007387 */ /* 0x0001e20000100800 */
[C---:B------:R-:W-:Y:S02]  /*ddf10*/  FMUL R15, R18.reuse, R15 ;  /* 0x0000000f120f7220 */ /* 0x040fe40000400000 */
[C---:B0-----:R-:W-:Y:S02]  /*ddf20*/  FMUL R17, R18.reuse, R11 ;  /* 0x0000000b12117220 */ /* 0x041fe40000400000 */
[----:B------:R-:W-:-:S03]  /*ddf30*/  FMUL R11, R18, R28 ;  /* 0x0000001c120b7220 */ /* 0x000fc60000400000 */
[----:B------:R-:W-:Y:S01]  /*ddf40*/  STL [R1+0x460], R17 ;  /* 0x0004601101007387 */ /* 0x000fe20000100800 */
[----:B------:R0:W-:Y:S02]  /*ddf50*/  STL [R1+0x454], R14 ;  /* 0x0004540e01007387 */ /* 0x0001e40000100800 */
[----:B------:R1:W-:Y:S02]  /*ddf60*/  STL [R1+0x450], R11 ;  /* 0x0004500b01007387 */ /* 0x0003e40000100800 */
[----:B------:R1:W-:Y:S02]  /*ddf70*/  STL [R1+0x33c], R15 ;  /* 0x00033c0f01007387 */ /* 0x0003e40000100800 */
[C---:B0-----:R-:W-:Y:S02]  /*ddf80*/  FMUL R14, R18.reuse, R19 ;  /* 0x00000013120e7220 */ /* 0x041fe40000400000 */
[C---:B-1----:R-:W-:Y:S02]  /*ddf90*/  FMUL R11, R18.reuse, R10 ;  /* 0x0000000a120b7220 */ /* 0x042fe40000400000 */
[----:B------:R-:W4:Y:S01]  /*ddfa0*/  LDL.LU R10, [R1+0x43c] ;  /* 0x00043c00010a7983 */ /* 0x000f220000300800 */
[----:B------:R0:W-:Y:S02]  /*ddfb0*/  STL [R1+0x338], R14 ;  /* 0x0003380e01007387 */ /* 0x0001e40000100800 */
[----:B------:R1:W-:Y:S02]  /*ddfc0*/  STL [R1+0x334], R11 ;  /* 0x0003340b01007387 */ /* 0x0003e40000100800 */
[----:B------:R-:W-:-:S02]  /*ddfd0*/  FMUL R15, R18, R21 ;  /* 0x00000015120f7220 */ /* 0x000fc40000400000 */
[C---:B0-----:R-:W-:Y:S02]  /*ddfe0*/  FMUL R14, R18.reuse, R20 ;  /* 0x00000014120e7220 */ /* 0x041fe40000400000 */
[----:B-1----:R-:W-:-:S03]  /*ddff0*/  FMUL R11, R18, R24 ;  /* 0x00000018120b7220 */ /* 0x002fc60000400000 */
[----:B------:R0:W-:Y:S01]  /*de000*/  STL [R1+0x330], R14 ;  /* 0x0003300e01007387 */ /* 0x0001e20000100800 */
[----:B------:R1:W-:Y:S02]  /*de010*/  STL [R1+0x32c], R15 ;  /* 0x00032c0f01007387 */ /* 0x0003e40000100800 */
[----:B------:R1:W-:Y:S02]  /*de020*/  STL [R1+0x328], R11 ;  /* 0x0003280b01007387 */ /* 0x0003e40000100800 */
[C---:B0-----:R-:W-:Y:S02]  /*de030*/  FMUL R14, R18.reuse, R22 ;  /* 0x00000016120e7220 */ /* 0x041fe40000400000 */
[C---:B-1----:R-:W-:Y:S02]  /*de040*/  FMUL R15, R18.reuse, R23 ;  /* 0x00000017120f7220 */ /* 0x042fe40000400000 */
[C---:B------:R-:W-:Y:S01]  /*de050*/  FMUL R11, R18.reuse, R27 ;  /* 0x0000001b120b7220 */ /* 0x040fe20000400000 */
[----:B------:R0:W-:Y:S02]  /*de060*/  STL [R1+0x324], R14 ;  /* 0x0003240e01007387 */ /* 0x0001e40000100800 */
[----:B------:R-:W-:Y:S02]  /*de070*/  STL [R1+0x320], R15 ;  /* 0x0003200f01007387 */ /* 0x000fe40000100800 */
[----:B------:R1:W-:Y:S01]  /*de080*/  STL [R1+0xd8], R11 ;  /* 0x0000d80b01007387 */ /* 0x0003e20000100800 */
[----:B------:R-:W-:Y:S01]  /*de090*/  MOV R13, c[0x0][0x1c8] ;  /* 0x00007200000d7a02 */ /* 0x000fe20000000f00 */
[----:B0-----:R-:W-:-:S02]  /*de0a0*/  FMUL R14, R18, R0 ;  /* 0x00000000120e7220 */ /* 0x001fc40000400000 */
[C---:B------:R-:W-:Y:S02]  /*de0b0*/  FMUL R0, R18.reuse, R26 ;  /* 0x0000001a12007220 */ /* 0x040fe40000400000 */
[C---:B-1----:R-:W-:Y:S01]  /*de0c0*/  FMUL R11, R18.reuse, R7 ;  /* 0x00000007120b7220 */ /* 0x042fe20000400000 */
[----:B------:R-:W-:Y:S01]  /*de0d0*/  STL [R1+0xd4], R14 ;  /* 0x0000d40e01007387 */ /* 0x000fe20000100800 */
[----:B------:R-:W4:Y:S02]  /*de0e0*/  LDL.LU R7, [R1+0x448] ;  /* 0x0004480001077983 */ /* 0x000f240000300800 */
[----:B------:R0:W-:Y:S02]  /*de0f0*/  STL [R1+0xd0], R0 ;  /* 0x0000d00001007387 */ /* 0x0001e40000100800 */
[----:B------:R-:W-:Y:S01]  /*de100*/  IMAD R13, R13, 0xc9, RZ ;  /* 0x000000c90d0d7824 */ /* 0x000fe200078e02ff */
[----:B------:R1:W-:Y:S01]  /*de110*/  STL [R1+0xcc], R11 ;  /* 0x0000cc0b01007387 */ /* 0x0003e20000100800 */
[----:B------:R-:W-:Y:S01]  /*de120*/  MOV R12, c[0x0][0x1c8] ;  /* 0x00007200000c7a02 */ /* 0x000fe20000000f00 */
[----:B0-----:R-:W-:-:S02]  /*de130*/  FMUL R0, R18, R25 ;  /* 0x0000001912007220 */ /* 0x001fc40000400000 */
[----:B-1----:R-:W-:-:S03]  /*de140*/  FMUL R11, R18, R29 ;  /* 0x0000001d120b7220 */ /* 0x002fc60000400000 */
[----:B------:R2:W-:Y:S01]  /*de150*/  STL [R1+0xc8], R0 ;  /* 0x0000c80001007387 */ /* 0x0005e20000100800 */
[----:B------:R-:W-:Y:S02]  /*de160*/  IMAD R12, R12, 0x324, RZ ;  /* 0x000003240c0c7824 */ /* 0x000fe400078e02ff */
[----:B------:R-:W-:Y:S02]  /*de170*/  STL [R1+0xc4], R11 ;  /* 0x0000c40b01007387 */ /* 0x000fe40000100800 */
[----:B---3--:R-:W-:-:S05]  /*de180*/  FMUL R6, R18, R6 ;  /* 0x0000000612067220 */ /* 0x008fca0000400000 */
[----:B------:R0:W-:Y:S01]  /*de190*/  STL [R1+0x70], R6 ;  /* 0x0000700601007387 */ /* 0x0001e20000100800 */
[----:B--2---:R-:W-:-:S03]  /*de1a0*/  FMUL R0, R18, R5 ;  /* 0x0000000512007220 */ /* 0x004fc60000400000 */
[----:B0-----:R-:W2:Y:S04]  /*de1b0*/  LDL.LU R6, [R1+0x44c] ;  /* 0x00044c0001067983 */ /* 0x001ea80000300800 */
[----:B------:R-:W-:Y:S01]  /*de1c0*/  STL [R1+0x64], R0 ;  /* 0x0000640001007387 */ /* 0x000fe20000100800 */
[----:B----4-:R-:W-:Y:S01]  /*de1d0*/  LEA.HI.X.SX32 R17, R13, R3, 0x1, P5 ;  /* 0x000000030d117211 */ /* 0x010fe200028f0eff */
[----:B------:R-:W0:Y:S04]  /*de1e0*/  MUFU.RCP R9, R9 ;  /* 0x0000000900097308 */ /* 0x000e280000001000 */
[----:B------:R1:W-:Y:S02]  /*de1f0*/  STL.64 [R1+0x9e0], R16 ;  /* 0x0009e01001007387 */ /* 0x0003e40000100a00 */
[----:B-1----:R-:W-:Y:S01]  /*de200*/  IADD3 R16, P5, R12, R2, RZ ;  /* 0x000000020c107210 */ /* 0x002fe20007fbe0ff */
[----:B------:R-:W-:-:S04]  /*de210*/  FMUL R0, R8, R4 ;  /* 0x0000000408007220 */ /* 0x000fc80000400000 */
[----:B------:R-:W-:Y:S01]  /*de220*/  STL [R1+0x3844], R16 ;  /* 0x0038441001007387 */ /* 0x000fe20000100800 */
[----:B------:R-:W-:Y:S02]  /*de230*/  STL [R1+0x3840], R2 ;  /* 0x0038400201007387 */ /* 0x000fe40000100800 */
[----:B------:R-:W-:Y:S02]  /*de240*/  STL [R1+0x383c], R3 ;  /* 0x00383c0301007387 */ /* 0x000fe40000100800 */
[----:B0-----:R0:W-:Y:S02]  /*de250*/  STL [R1+0x3848], R9 ;  /* 0x0038480901007387 */ /* 0x0011e40000100800 */
[----:B0-----:R-:W3:Y:S01]  /*de260*/  LDL.LU R9, [R1+0x458] ;  /* 0x0004580001097983 */ /* 0x001ee20000300800 */
        /* <DEDUP_REMOVED lines=31> */
[----:B--2---:R-:W-:-:S05]  /*de460*/  FMUL R6, R8, R6 ;  /* 0x0000000608067220 */ /* 0x004fca0000400000 */
[----:B------:R0:W-:Y:S04]  /*de470*/  STL [R1+0x1514], R6 ;  /* 0x0015140601007387 */ /* 0x0001e80000100800 */
[----:B0-----:R-:W2:Y:S01]  /*de480*/  LDL.LU R6, [R1+0x524] ;  /* 0x0005240001067983 */ /* 0x001ea20000300800 */
[C---:B---3--:R-:W-:Y:S02]  /*de490*/  FMUL R9, R8.reuse, R9 ;  /* 0x0000000908097220 */ /* 0x048fe40000400000 */
[C---:B----4-:R-:W-:Y:S02]  /*de4a0*/  FMUL R16, R8.reuse, R16 ;  /* 0x0000001008107220 */ /* 0x050fe40000400000 */
[C---:B------:R-:W-:Y:S02]  /*de4b0*/  FMUL R2, R8.reuse, R2 ;  /* 0x0000000208027220 */ /* 0x040fe40000400000 */
[C---:B------:R-:W-:Y:S01]  /*de4c0*/  FMUL R3, R8.reuse, R3 ;  /* 0x0000000308037220 */ /* 0x040fe20000400000 */
[----:B------:R0:W-:Y:S01]  /*de4d0*/  STL [R1+0x1510], R9 ;  /* 0x0015100901007387 */ /* 0x0001e20000100800 */
[----:B------:R-:W-:-:S03]  /*de4e0*/  FMUL R4, R8, R4 ;  /* 0x0000000408047220 */ /* 0x000fc60000400000 */
[----:B0-----:R-:W3:Y:S01]  /*de4f0*/  LDL.LU R9, [R1+0x3848] ;  /* 0x0038480001097983 */ /* 0x001ee20000300800 */
[----:B------:R0:W-:Y:S03]  /*de500*/  STL [R1+0x150c], R16 ;  /* 0x00150c1001007387 */ /* 0x0001e60000100800 */
[----:B0-----:R-:W4:Y:S01]  /*de510*/  LDL.LU R16, [R1+0x3844] ;  /* 0x0038440001107983 */ /* 0x001f220000300800 */
[----:B------:R0:W-:Y:S03]  /*de520*/  STL [R1+0x1508], R2 ;  /* 0x0015080201007387 */ /* 0x0001e60000100800 */
[----:B0-----:R-:W3:Y:S01]  /*de530*/  LDL.LU R2, [R1+0x3840] ;  /* 0x0038400001027983 */ /* 0x001ee20000300800 */
[----:B------:R0:W-:Y:S03]  /*de540*/  STL [R1+0x1504], R3 ;  /* 0x0015040301007387 */ /* 0x0001e60000100800 */
[----:B0-----:R-:W3:Y:S01]  /*de550*/  LDL.LU R3, [R1+0x383c] ;  /* 0x00383c0001037983 */ /* 0x001ee20000300800 */
[----:B------:R0:W-:Y:S03]  /*de560*/  STL [R1+0x42c], R4 ;  /* 0x00042c0401007387 */ /* 0x0001e60000100800 */
[----:B0-----:R-:W4:Y:S01]  /*de570*/  LDL.LU R4, [R1+0x3838] ;  /* 0x0038380001047983 */ /* 0x001f220000300800 */
[----:B------:R-:W-:-:S02]  /*de580*/  FMUL R14, R8, R14 ;  /* 0x0000000e080e7220 */ /* 0x000fc40000400000 */
[C---:B------:R-:W-:Y:S02]  /*de590*/  FMUL R5, R8.reuse, R5 ;  /* 0x0000000508057220 */ /* 0x040fe40000400000 */
[C---:B------:R-:W-:Y:S02]  /*de5a0*/  FMUL R11, R8.reuse, R11 ;  /* 0x0000000b080b7220 */ /* 0x040fe40000400000 */
[C---:B------:R-:W-:Y:S01]  /*de5b0*/  FMUL R17, R8.reuse, R17 ;  /* 0x0000001108117220 */ /* 0x040fe20000400000 */
[----:B------:R-:W-:Y:S01]  /*de5c0*/  STL [R1+0x428], R14 ;  /* 0x0004280e01007387 */ /* 0x000fe20000100800 */
[----:B------:R0:W-:Y:S02]  /*de5d0*/  STL [R1+0x424], R5 ;  /* 0x0004240501007387 */ /* 0x0001e40000100800 */
[C---:B------:R-:W-:Y:S02]  /*de5e0*/  FMUL R12, R8.reuse, R12 ;  /* 0x0000000c080c7220 */ /* 0x040fe40000400000 */
[C---:B------:R-:W-:Y:S01]  /*de5f0*/  FMUL R15, R8.reuse, R15 ;  /* 0x0000000f080f7220 */ /* 0x040fe20000400000 */
[----:B0-----:R-:W4:Y:S01]  /*de600*/  LDL.LU R5, [R1+0x528] ;  /* 0x0005280001057983 */ /* 0x001f220000300800 */
[----:B------:R-:W-:Y:S02]  /*de610*/  STL [R1+0x420], R11 ;  /* 0x0004200b01007387 */ /* 0x000fe40000100800 */
[----:B------:R0:W-:Y:S02]  /*de620*/  STL [R1+0x41c], R17 ;  /* 0x00041c1101007387 */ /* 0x0001e40000100800 */
[----:B------:R1:W-:Y:S02]  /*de630*/  STL [R1+0x418], R12 ;  /* 0x0004180c01007387 */ /* 0x0003e40000100800 */
[----:B0-----:R-:W-:-:S02]  /*de640*/  FMUL R17, R8, R13 ;  /* 0x0000000d08117220 */ /* 0x001fc40000400000 */
[C---:B------:R-:W-:Y:S02]  /*de650*/  FMUL R13, R8.reuse, R28 ;  /* 0x0000001c080d7220 */ /* 0x040fe40000400000 */
[C---:B-1----:R-:W-:Y:S01]  /*de660*/  FMUL R12, R8.reuse, R18 ;  /* 0x00000012080c7220 */ /* 0x042fe20000400000 */
[----:B------:R-:W-:Y:S02]  /*de670*/  STL [R1+0x414], R17 ;  /* 0x0004141101007387 */ /* 0x000fe40000100800 */
[----:B------:R0:W-:Y:S02]  /*de680*/  STL [R1+0x410], R13 ;  /* 0x0004100d01007387 */ /* 0x0001e40000100800 */
[----:B------:R1:W-:Y:S02]  /*de690*/  STL [R1+0x2fc], R12 ;  /* 0x0002fc0c01007387 */ /* 0x0003e40000100800 */
[----:B------:R1:W-:Y:S02]  /*de6a0*/  STL [R1+0x2f8], R15 ;  /* 0x0002f80f01007387 */ /* 0x0003e40000100800 */
[----:B0-----:R-:W-:-:S02]  /*de6b0*/  FMUL R13, R8, R19 ;  /* 0x00000013080d7220 */ /* 0x001fc40000400000 */
[C---:B-1----:R-:W-:Y:S02]  /*de6c0*/  FMUL R12, R8.reuse, R10 ;  /* 0x0000000a080c7220 */ /* 0x042fe40000400000 */
[----:B------:R-:W4:Y:S01]  /*de6d0*/  LDL.LU R10, [R1+0x52c] ;  /* 0x00052c00010a7983 */ /* 0x000f220000300800 */
[----:B------:R0:W-:Y:S02]  /*de6e0*/  STL [R1+0x2f4], R13 ;  /* 0x0002f40d01007387 */ /* 0x0001e40000100800 */
[----:B------:R1:W-:Y:S02]  /*de6f0*/  STL [R1+0x2f0], R12 ;  /* 0x0002f00c01007387 */ /* 0x0003e40000100800 */
[C---:B------:R-:W-:Y:S02]  /*de700*/  FMUL R15, R8.reuse, R24 ;  /* 0x00000018080f7220 */ /* 0x040fe40000400000 */
[C---:B0-----:R-:W-:Y:S02]  /*de710*/  FMUL R13, R8.reuse, R20 ;  /* 0x00000014080d7220 */ /* 0x041fe40000400000 */
[----:B-1----:R-:W-:-:S03]  /*de720*/  FMUL R12, R8, R21 ;  /* 0x00000015080c7220 */ /* 0x002fc60000400000 */
[----:B------:R0:W-:Y:S02]  /*de730*/  STL [R1+0x2ec], R13 ;  /* 0x0002ec0d01007387 */ /* 0x0001e40000100800 */
[----:B------:R1:W-:Y:S02]  /*de740*/  STL [R1+0x2e8], R12 ;  /* 0x0002e80c01007387 */ /* 0x0003e40000100800 */
[----:B------:R1:W-:Y:S01]  /*de750*/  STL [R1+0x2e4], R15 ;  /* 0x0002e40f01007387 */ /* 0x0003e20000100800 */
[----:B------:R-:W-:Y:S02]  /*de760*/  MOV R11, c[0x0][0x1c8] ;  /* 0x00007200000b7a02 */ /* 0x000fe40000000f00 */
[----:B------:R-:W-:Y:S01]  /*de770*/  MOV R14, c[0x0][0x1c8] ;  /* 0x00007200000e7a02 */ /* 0x000fe20000000f00 */
[C---:B0-----:R-:W-:Y:S02]  /*de780*/  FMUL R13, R8.reuse, R22 ;  /* 0x00000016080d7220 */ /* 0x041fe40000400000 */
[----:B-1----:R-:W-:-:S02]  /*de790*/  FMUL R12, R8, R23 ;  /* 0x00000017080c7220 */ /* 0x002fc40000400000 */
[----:B------:R-:W-:Y:S01]  /*de7a0*/  FMUL R15, R8, R27 ;  /* 0x0000001b080f7220 */ /* 0x000fe20000400000 */
[----:B------:R0:W-:Y:S02]  /*de7b0*/  STL [R1+0x2e0], R13 ;  /* 0x0002e00d01007387 */ /* 0x0001e40000100800 */
[----:B------:R1:W-:Y:S02]  /*de7c0*/  STL [R1+0x80], R12 ;  /* 0x0000800c01007387 */ /* 0x0003e40000100800 */
[----:B------:R-:W-:Y:S02]  /*de7d0*/  IMAD R11, R11, 0x192, RZ ;  /* 0x000001920b0b7824 */ /* 0x000fe400078e02ff */
[----:B------:R-:W-:Y:S02]  /*de7e0*/  STL [R1+0x7c], R15 ;  /* 0x00007c0f01007387 */ /* 0x000fe40000100800 */
[----:B------:R-:W-:Y:S02]  /*de7f0*/  IMAD R14, R14, 0x326, RZ ;  /* 0x000003260e0e7824 */ /* 0x000fe400078e02ff */
[----:B0-----:R-:W-:-:S02]  /*de800*/  FMUL R13, R8, R0 ;  /* 0x00000000080d7220 */ /* 0x001fc40000400000 */
[C---:B-1----:R-:W-:Y:S02]  /*de810*/  FMUL R12, R8.reuse, R26 ;  /* 0x0000001a080c7220 */ /* 0x042fe40000400000 */
[C---:B------:R-:W-:Y:S01]  /*de820*/  FMUL R0, R8.reuse, R7 ;  /* 0x0000000708007220 */ /* 0x040fe20000400000 */
[----:B------:R0:W-:Y:S01]  /*de830*/  STL [R1+0x78], R13 ;  /* 0x0000780d01007387 */ /* 0x0001e20000100800 */
[----:B------:R-:W4:Y:S02]  /*de840*/  LDL.LU R7, [R1+0x530] ;  /* 0x0005300001077983 */ /* 0x000f240000300800 */
[----:B------:R1:W-:Y:S02]  /*de850*/  STL [R1+0x74], R12 ;  /* 0x0000740c01007387 */ /* 0x0003e40000100800 */
[----:B------:R2:W-:Y:S02]  /*de860*/  STL [R1+0x6c], R0 ;  /* 0x00006c0001007387 */ /* 0x0005e40000100800 */
[----:B0-----:R-:W-:-:S02]  /*de870*/  FMUL R13, R8, R25 ;  /* 0x00000019080d7220 */ /* 0x001fc40000400000 */
[----:B-1----:R-:W-:-:S03]  /*de880*/  FMUL R12, R8, R29 ;  /* 0x0000001d080c7220 */ /* 0x002fc60000400000 */
[----:B------:R-:W-:Y:S02]  /*de890*/  STL [R1+0x68], R13 ;  /* 0x0000680d01007387 */ /* 0x000fe40000100800 */
[----:B------:R-:W-:Y:S02]  /*de8a0*/  STL [R1+0x60], R12 ;  /* 0x0000600c01007387 */ /* 0x000fe40000100800 */
[----:B--2---:R-:W-:-:S05]  /*de8b0*/  FMUL R0, R8, R6 ;  /* 0x0000000608007220 */ /* 0x004fca0000400000 */
[----:B------:R-:W-:Y:S01]  /*de8c0*/  STL [R1+0x5c], R0 ;  /* 0x00005c0001007387 */ /* 0x000fe20000100800 */
[----:B---3--:R-:W-:Y:S01]  /*de8d0*/  LEA.HI.X.SX32 R17, R11, R3, 0x1, P5 ;  /* 0x000000030b117211 */ /* 0x008fe200028f0eff */
[----:B------:R-:W-:Y:S01]  /*de8e0*/  IADD3 R14, P5, R14, R2, RZ ;  /* 0x000000020e0e7210 */ /* 0x000fe20007fbe0ff */
[----:B----4-:R-:W0:Y:S04]  /*de8f0*/  MUFU.RCP R4, R4 ;  /* 0x0000000400047308 */ /* 0x010e280000001000 */
[----:B------:R-:W-:Y:S01]  /*de900*/  STL [R1+0x382c], R14 ;  /* 0x00382c0e01007387 */ /* 0x000fe20000100800 */
[----:B------:R-:W-:Y:S02]  /*de910*/  STL [R1+0x3828], R2 ;  /* 0x0038280201007387 */ /* 0x000fe40000100800 */
[----:B------:R-:W-:Y:S02]  /*de920*/  STL.64 [R1+0x9f0], R16 ;  /* 0x0009f01001007387 */ /* 0x000fe40000100a00 */
[----:B------:R-:W-:Y:S01]  /*de930*/  STL [R1+0x3824], R3 ;  /* 0x0038240301007387 */ /* 0x000fe20000100800 */
[----:B0-----:R0:W-:Y:S04]  /*de940*/  STL [R1+0x3830], R4 ;  /* 0x0038300401007387 */ /* 0x0011e80000100800 */
[----:B0-----:R-:W2:Y:S01]  /*de950*/  LDL.LU R4, [R1+0x538] ;  /* 0x0005380001047983 */ /* 0x001ea20000300800 */
[----:B------:R-:W-:-:S03]  /*de960*/  FMUL R0, R9, R5 ;  /* 0x0000000509007220 */ /* 0x000fc60000400000 */
[----:B--2---:R0:W-:Y:S02]  /*de970*/  STL [R1+0x3834], R4 ;  /* 0x0038340401007387 */ /* 0x0041e40000100800 */
[----:B------:R1:W-:Y:S02]  /*de980*/  STL [R1+0x14e0], R0 ;  /* 0x0014e00001007387 */ /* 0x0003e40000100800 */
[----:B0-----:R-:W2:Y:S01]  /*de990*/  LDL.LU R4, [R1+0x534] ;  /* 0x0005340001047983 */ /* 0x001ea20000300800 */
[----:B------:R-:W3:Y:S02]  /*de9a0*/  LDL.LU R14, [R1+0x53c] ;  /* 0x00053c00010e7983 */ /* 0x000ee40000300800 */
[----:B------:R-:W4:Y:S02]  /*de9b0*/  LDL.LU R2, [R1+0x544] ;  /* 0x0005440001027983 */ /* 0x000f240000300800 */
[----:B------:R-:W3:Y:S01]  /*de9c0*/  LDL.LU R3, [R1+0x54c] ;  /* 0x00054c0001037983 */ /* 0x000ee20000300800 */
[----:B------:R-:W3:Y:S01]  /*de9d0*/  LDL.LU R5, [R1+0x554] ;  /* 0x0005540001057983 */ /* 0x000ee20000300800 */
[----:B-1----:R-:W-:-:S02]  /*de9e0*/  FMUL R0, R9, R10 ;  /* 0x0000000a09007220 */ /* 0x002fc40000400000 */
[----:B------:R-:W3:Y:S02]  /*de9f0*/  LDL.LU R8, [R1+0x55c] ;  /* 0x00055c0001087983 */ /* 0x000ee40000300800 */
[----:B------:R-:W3:Y:S01]  /*dea00*/  LDL.LU R6, [R1+0x564] ;  /* 0x0005640001067983 */ /* 0x000ee20000300800 */
[----:B------:R-:W3:Y:S01]  /*dea10*/  LDL.LU R13, [R1+0x56c] ;  /* 0x00056c00010d7983 */ /* 0x000ee20000300800 */
[----:B------:R-:W3:Y:S02]  /*dea20*/  LDL.LU R15, [R1+0x574] ;  /* 0x00057400010f7983 */ /* 0x000ee40000300800 */
[----:B------:R0:W-:Y:S02]  /*dea30*/  STL [R1+0x14dc], R0 ;  /* 0x0014dc0001007387 */ /* 0x0001e40000100800 */
[----:B------:R-:W3:Y:S01]  /*dea40*/  LDL.LU R11, [R1+0x57c] ;  /* 0x00057c00010b7983 */ /* 0x000ee20000300800 */
[----:B------:R-:W3:Y:S01]  /*dea50*/  LDL.LU R28, [R1+0x584] ;  /* 0x00058400011c7983 */ /* 0x000ee20000300800 */
[----:B------:R-:W3:Y:S02]  /*dea60*/  LDL.LU R12, [R1+0x58c] ;  /* 0x00058c00010c7983 */ /* 0x000ee40000300800 */
[----:B------:R-:W3:Y:S02]  /*dea70*/  LDL.LU R18, [R1+0x594] ;  /* 0x0005940001127983 */ /* 0x000ee40000300800 */
[----:B------:R-:W3:Y:S01]  /*dea80*/  LDL.LU R17, [R1+0x59c] ;  /* 0x00059c0001117983 */ /* 0x000ee20000300800 */
[----:B------:R-:W3:Y:S01]  /*dea90*/  LDL.LU R16, [R1+0x5a4] ;  /* 0x0005a40001107983 */ /* 0x000ee20000300800 */
        /* <DEDUP_REMOVED lines=21> */
[----:B------:R-:W-:-:S02]  /*debf0*/  FMUL R5, R9, R5 ;  /* 0x0000000509057220 */ /* 0x000fc40000400000 */
[C---:B------:R-:W-:Y:S02]  /*dec00*/  FMUL R8, R9.reuse, R8 ;  /* 0x0000000809087220 */ /* 0x040fe40000400000 */
[C---:B------:R-:W-:Y:S02]  /*dec10*/  FMUL R6, R9.reuse, R6 ;  /* 0x0000000609067220 */ /* 0x040fe40000400000 */
[C---:B------:R-:W-:Y:S02]  /*dec20*/  FMUL R13, R9.reuse, R13 ;  /* 0x0000000d090d7220 */ /* 0x040fe40000400000 */
[C---:B------:R-:W-:Y:S02]  /*dec30*/  FMUL R15, R9.reuse, R15 ;  /* 0x0000000f090f7220 */ /* 0x040fe40000400000 */
[C---:B------:R-:W-:Y:S02]  /*dec40*/  FMUL R11, R9.reuse, R11 ;  /* 0x0000000b090b7220 */ /* 0x040fe40000400000 */
[----:B--2---:R-:W-:-:S05]  /*dec50*/  FMUL R4, R9, R4 ;  /* 0x0000000409047220 */ /* 0x004fca0000400000 */
[----:B------:R0:W-:Y:S04]  /*dec60*/  STL [R1+0x14d0], R4 ;  /* 0x0014d00401007387 */ /* 0x0001e80000100800 */
[----:B0-----:R-:W2:Y:S01]  /*dec70*/  LDL.LU R4, [R1+0x3830] ;  /* 0x0038300001047983 */ /* 0x001ea20000300800 */
[----:B------:R0:W-:Y:S03]  /*dec80*/  STL [R1+0x14cc], R14 ;  /* 0x0014cc0e01007387 */ /* 0x0001e60000100800 */
[----:B0-----:R-:W3:Y:S01]  /*dec90*/  LDL.LU R14, [R1+0x382c] ;  /* 0x00382c00010e7983 */ /* 0x001ee20000300800 */
[----:B------:R0:W-:Y:S03]  /*deca0*/  STL [R1+0x14c0], R2 ;  /* 0x0014c00201007387 */ /* 0x0001e60000100800 */
[----:B0-----:R-:W4:Y:S01]  /*decb0*/  LDL.LU R2, [R1+0x3828] ;  /* 0x0038280001027983 */ /* 0x001f220000300800 */
[----:B------:R0:W-:Y:S03]  /*decc0*/  STL [R1+0x14bc], R3 ;  /* 0x0014bc0301007387 */ /* 0x0001e60000100800 */
[----:B0-----:R-:W2:Y:S01]  /*decd0*/  LDL.LU R3, [R1+0x3824] ;  /* 0x0038240001037983 */ /* 0x001ea20000300800 */
[----:B------:R0:W-:Y:S03]  /*dece0*/  STL [R1+0x40c], R5 ;  /* 0x00040c0501007387 */ /* 0x0001e60000100800 */
[----:B0-----:R-:W3:Y:S01]  /*decf0*/  LDL.LU R5, [R1+0x3820] ;  /* 0x0038200001057983 */ /* 0x001ee20000300800 */
[----:B------:R-:W-:Y:S02]  /*ded00*/  STL [R1+0x408], R8 ;  /* 0x0004080801007387 */ /* 0x000fe40000100800 */
[----:B------:R0:W-:Y:S02]  /*ded10*/  STL [R1+0x404], R6 ;  /* 0x0004040601007387 */ /* 0x0001e40000100800 */
[----:B0-----:R-:W3:Y:S01]  /*ded20*/  LDL.LU R6, [R1+0x540] ;  /* 0x0005400001067983 */ /* 0x001ee20000300800 */
[----:B------:R-:W-:Y:S02]  /*ded30*/  STL [R1+0x400], R13 ;  /* 0x0004000d01007387 */ /* 0x000fe40000100800 */
[----:B------:R0:W-:Y:S02]  /*ded40*/  STL [R1+0x3fc], R15 ;  /* 0x0003fc0f01007387 */ /* 0x0001e40000100800 */
[----:B------:R1:W-:Y:S02]  /*ded50*/  STL [R1+0x3f8], R11 ;  /* 0x0003f80b01007387 */ /* 0x0003e40000100800 */
[----:B0-----:R-:W-:-:S02]  /*ded60*/  FMUL R15, R9, R28 ;  /* 0x0000001c090f7220 */ /* 0x001fc40000400000 */
[C---:B-1----:R-:W-:Y:S02]  /*ded70*/  FMUL R11, R9.reuse, R12 ;  /* 0x0000000c090b7220 */ /* 0x042fe40000400000 */
[C---:B------:R-:W-:Y:S01]  /*ded80*/  FMUL R12, R9.reuse, R18 ;  /* 0x00000012090c7220 */ /* 0x040fe20000400000 */
[----:B------:R0:W-:Y:S02]  /*ded90*/  STL [R1+0x3f4], R15 ;  /* 0x0003f40f01007387 */ /* 0x0001e40000100800 */
[----:B------:R1:W-:Y:S02]  /*deda0*/  STL [R1+0x3f0], R11 ;  /* 0x0003f00b01007387 */ /* 0x0003e40000100800 */
[----:B------:R1:W-:Y:S02]  /*dedb0*/  STL [R1+0x2dc], R12 ;  /* 0x0002dc0c01007387 */ /* 0x0003e40000100800 */
[C---:B0-----:R-:W-:Y:S02]  /*dedc0*/  FMUL R15, R9.reuse, R17 ;  /* 0x00000011090f7220 */ /* 0x041fe40000400000 */
[----:B-1----:R-:W-:-:S02]  /*dedd0*/  FMUL R11, R9, R16 ;  /* 0x00000010090b7220 */ /* 0x002fc40000400000 */
[C---:B------:R-:W-:Y:S01]  /*dede0*/  FMUL R12, R9.reuse, R29 ;  /* 0x0000001d090c7220 */ /* 0x040fe20000400000 */
[----:B------:R-:W-:Y:S01]  /*dedf0*/  STL [R1+0x2d8], R15 ;  /* 0x0002d80f01007387 */ /* 0x000fe20000100800 */
[----:B------:R-:W3:Y:S02]  /*dee00*/  LDL.LU R29, [R1+0x548] ;  /* 0x00054800011d7983 */ /* 0x000ee40000300800 */
[----:B------:R0:W-:Y:S02]  /*dee10*/  STL [R1+0x2d4], R11 ;  /* 0x0002d40b01007387 */ /* 0x0001e40000100800 */
[----:B------:R1:W-:Y:S02]  /*dee20*/  STL [R1+0x1cc], R12 ;  /* 0x0001cc0c01007387 */ /* 0x0003e40000100800 */
[C---:B0-----:R-:W-:Y:S02]  /*dee30*/  FMUL R11, R9.reuse, R19 ;  /* 0x00000013090b7220 */ /* 0x041fe40000400000 */
[----:B-1----:R-:W-:-:S02]  /*dee40*/  FMUL R12, R9, R20 ;  /* 0x00000014090c7220 */ /* 0x002fc40000400000 */
[C---:B------:R-:W-:Y:S01]  /*dee50*/  FMUL R15, R9.reuse, R21 ;  /* 0x00000015090f7220 */ /* 0x040fe20000400000 */
[----:B------:R0:W-:Y:S02]  /*dee60*/  STL [R1+0x1c8], R11 ;  /* 0x0001c80b01007387 */ /* 0x0001e40000100800 */
[----:B------:R1:W-:Y:S02]  /*dee70*/  STL [R1+0x1c4], R12 ;  /* 0x0001c40c01007387 */ /* 0x0003e40000100800 */
[----:B------:R1:W-:Y:S02]  /*dee80*/  STL [R1+0x1c0], R15 ;  /* 0x0001c00f01007387 */ /* 0x0003e40000100800 */
[C---:B0-----:R-:W-:Y:S02]  /*dee90*/  FMUL R11, R9.reuse, R24 ;  /* 0x00000018090b7220 */ /* 0x041fe40000400000 */
[C---:B-1----:R-:W-:Y:S02]  /*deea0*/  FMUL R12, R9.reuse, R22 ;  /* 0x00000016090c7220 */ /* 0x042fe40000400000 */
[----:B------:R-:W-:Y:S01]  /*deeb0*/  FMUL R15, R9, R23 ;  /* 0x00000017090f7220 */ /* 0x000fe20000400000 */
[----:B------:R0:W-:Y:S01]  /*deec0*/  STL [R1+0x1bc], R11 ;  /* 0x0001bc0b01007387 */ /* 0x0001e20000100800 */
[----:B------:R-:W-:-:S02]  /*deed0*/  MOV R13, c[0x0][0x1c8] ;  /* 0x00007200000d7a02 */ /* 0x000fc40000000f00 */
[----:B------:R-:W-:Y:S01]  /*deee0*/  MOV R8, c[0x0][0x1c8] ;  /* 0x0000720000087a02 */ /* 0x000fe20000000f00 */
[----:B------:R1:W-:Y:S01]  /*deef0*/  STL [R1+0x58], R12 ;  /* 0x0000580c01007387 */ /* 0x0003e20000100800 */
[----:B------:R-:W-:Y:S01]  /*def00*/  STL [R1+0x54], R15 ;  /* 0x0000540f01007387 */ /* 0x000fe20000100800 */
[C---:B0-----:R-:W-:Y:S02]  /*def10*/  FMUL R11, R9.reuse, R27 ;  /* 0x0000001b090b7220 */ /* 0x041fe40000400000 */
[C---:B-1----:R-:W-:Y:S02]  /*def20*/  FMUL R12, R9.reuse, R0 ;  /* 0x00000000090c7220 */ /* 0x042fe40000400000 */
[----:B------:R-:W-:Y:S01]  /*def30*/  FMUL R0, R9, R26 ;  /* 0x0000001a09007220 */ /* 0x000fe20000400000 */
[----:B------:R0:W-:Y:S01]  /*def40*/  STL [R1+0x50], R11 ;  /* 0x0000500b01007387 */ /* 0x0001e20000100800 */
[----:B------:R-:W-:Y:S02]  /*def50*/  IMAD R13, R13, 0x193, RZ ;  /* 0x000001930d0d7824 */ /* 0x000fe400078e02ff */
[----:B------:R-:W-:-:S02]  /*def60*/  FMUL R10, R9, R10 ;  /* 0x0000000a090a7220 */ /* 0x000fc40000400000 */
[----:B------:R-:W-:Y:S01]  /*def70*/  IMAD R8, R8, 0xca, RZ ;  /* 0x000000ca08087824 */ /* 0x000fe200078e02ff */
[----:B------:R-:W-:Y:S01]  /*def80*/  STL [R1+0x4c], R12 ;  /* 0x00004c0c01007387 */ /* 0x000fe20000100800 */
[----:B------:R1:W-:Y:S02]  /*def90*/  STL [R1+0x40], R0 ;  /* 0x0000400001007387 */ /* 0x0003e40000100800 */
[----:B0-----:R-:W-:-:S05]  /*defa0*/  FMUL R11, R9, R25 ;  /* 0x00000019090b7220 */ /* 0x001fca0000400000 */
[----:B------:R-:W-:Y:S01]  /*defb0*/  STL [R1+0x3c], R11 ;  /* 0x00003c0b01007387 */ /* 0x000fe20000100800 */
[----:B-1----:R-:W-:Y:S02]  /*defc0*/  FMUL R0, R9, R7 ;  /* 0x0000000709007220 */ /* 0x002fe40000400000 */
[----:B------:R4:W-:Y:S02]  /*defd0*/  STL [R1+0x30], R10 ;  /* 0x0000300a01007387 */ /* 0x0009e40000100800 */
[----:B------:R-:W3:Y:S01]  /*defe0*/  LDL.LU R25, [R1+0x550] ;  /* 0x0005500001197983 */ /* 0x000ee20000300800 */
[----:B------:R-:W-:Y:S01]  /*deff0*/  STL [R1+0x24], R0 ;  /* 0x0000240001007387 */ /* 0x000fe20000100800 */
[----:B--2---:R-:W-:Y:S01]  /*df000*/  LEA.HI.X.SX32 R15, R13, R3, 0x1, P5 ;  /* 0x000000030d0f7211 */ /* 0x004fe200028f0eff */
[----:B----4-:R-:W-:Y:S01]  /*df010*/  IADD3 R10, P5, R8, R2, RZ ;  /* 0x00000002080a7210 */ /* 0x010fe20007fbe0ff */
[----:B---3--:R-:W0:Y:S04]  /*df020*/  MUFU.RCP R5, R5 ;  /* 0x0000000500057308 */ /* 0x008e280000001000 */
[----:B------:R-:W-:Y:S01]  /*df030*/  STL [R1+0x3814], R10 ;  /* 0x0038140a01007387 */ /* 0x000fe20000100800 */
[----:B------:R-:W-:Y:S02]  /*df040*/  STL.64 [R1+0x9e8], R14 ;  /* 0x0009e80e01007387 */ /* 0x000fe40000100a00 */
[----:B------:R-:W-:Y:S02]  /*df050*/  STL [R1+0x3810], R2 ;  /* 0x0038100201007387 */ /* 0x000fe40000100800 */
        /* <DEDUP_REMOVED lines=27> */
[----:B0-----:R-:W-:-:S02]  /*df210*/  FMUL R0, R4, R25 ;  /* 0x0000001904007220 */ /* 0x001fc40000400000 */
[----:B------:R-:W4:Y:S02]  /*df220*/  LDL.LU R21, [R1+0x5f4] ;  /* 0x0005f40001157983 */ /* 0x000f240000300800 */
[----:B------:R-:W4:Y:S01]  /*df230*/  LDL.LU R29, [R1+0x5f8] ;  /* 0x0005f800011d7983 */ /* 0x000f220000300800 */
[----:B------:R-:W4:Y:S01]  /*df240*/  LDL.LU R24, [R1+0x600] ;  /* 0x0006000001187983 */ /* 0x000f220000300800 */
[----:B------:R-:W4:Y:S02]  /*df250*/  LDL.LU R22, [R1+0x608] ;  /* 0x0006080001167983 */ /* 0x000f240000300800 */
[----:B------:R0:W-:Y:S02]  /*df260*/  STL [R1+0x1490], R0 ;  /* 0x0014900001007387 */ /* 0x0001e40000100800 */
[----:B------:R-:W4:Y:S01]  /*df270*/  LDL.LU R23, [R1+0x610] ;  /* 0x0006100001177983 */ /* 0x000f220000300800 */
[----:B------:R-:W4:Y:S04]  /*df280*/  LDL.LU R27, [R1+0x618] ;  /* 0x00061800011b7983 */ /* 0x000f280000300800 */
[----:B0-----:R-:W4:Y:S01]  /*df290*/  LDL.LU R0, [R1+0x61c] ;  /* 0x00061c0001007983 */ /* 0x001f220000300800 */
[----:B------:R-:W4:Y:S02]  /*df2a0*/  LDL.LU R26, [R1+0x620] ;  /* 0x00062000011a7983 */ /* 0x000f240000300800 */
[----:B------:R-:W4:Y:S02]  /*df2b0*/  LDL.LU R25, [R1+0x624] ;  /* 0x0006240001197983 */ /* 0x000f240000300800 */
        /* <DEDUP_REMOVED lines=45> */
[----:B------:R1:W-:Y:S02]  /*df590*/  STL [R1+0x16c], R8 ;  /* 0x00016c0801007387 */ /* 0x0003e40000100800 */
[----:B------:R1:W-:Y:S02]  /*df5a0*/  STL [R1+0x164], R13 ;  /* 0x0001640d01007387 */ /* 0x0003e40000100800 */
[----:B0-----:R-:W-:-:S02]  /*df5b0*/  FMUL R11, R4, R21 ;  /* 0x00000015040b7220 */ /* 0x001fc40000400000 */
[C---:B-1----:R-:W-:Y:S02]  /*df5c0*/  FMUL R8, R4.reuse, R29 ;  /* 0x0000001d04087220 */ /* 0x042fe40000400000 */
[C---:B------:R-:W-:Y:S01]  /*df5d0*/  FMUL R13, R4.reuse, R24 ;  /* 0x00000018040d7220 */ /* 0x040fe20000400000 */
[----:B------:R-:W3:Y:S01]  /*df5e0*/  LDL.LU R29, [R1+0x62c] ;  /* 0x00062c00011d7983 */ /* 0x000ee20000300800 */
[----:B------:R0:W-:Y:S01]  /*df5f0*/  STL [R1+0x15c], R11 ;  /* 0x00015c0b01007387 */ /* 0x0001e20000100800 */
[----:B------:R-:W-:Y:S01]  /*df600*/  MOV R9, c[0x0][0x1c8] ;  /* 0x0000720000097a02 */ /* 0x000fe20000000f00 */
[----:B------:R1:W-:Y:S01]  /*df610*/  STL [R1+0x48], R8 ;  /* 0x0000480801007387 */ /* 0x0003e20000100800 */
[----:B------:R1:W-:Y:S01]  /*df620*/  STL [R1+0x44], R13 ;  /* 0x0000440d01007387 */ /* 0x0003e20000100800 */
[----:B------:R-:W-:Y:S01]  /*df630*/  MOV R12, c[0x0][0x1c8] ;  /* 0x00007200000c7a02 */ /* 0x000fe20000000f00 */
[C---:B0-----:R-:W-:Y:S02]  /*df640*/  FMUL R11, R4.reuse, R22 ;  /* 0x00000016040b7220 */ /* 0x041fe40000400000 */
[----:B-1----:R-:W-:-:S02]  /*df650*/  FMUL R8, R4, R23 ;  /* 0x0000001704087220 */ /* 0x002fc40000400000 */
[----:B------:R-:W-:Y:S01]  /*df660*/  FMUL R13, R4, R27 ;  /* 0x0000001b040d7220 */ /* 0x000fe20000400000 */
[----:B------:R0:W-:Y:S01]  /*df670*/  STL [R1+0x38], R11 ;  /* 0x0000380b01007387 */ /* 0x0001e20000100800 */
[----:B------:R-:W-:Y:S02]  /*df680*/  IMAD R9, R9, 0x65, RZ ;  /* 0x0000006509097824 */ /* 0x000fe400078e02ff */
[----:B------:R1:W-:Y:S02]  /*df690*/  STL [R1+0x34], R8 ;  /* 0x0000340801007387 */ /* 0x0003e40000100800 */
[----:B------:R-:W-:Y:S01]  /*df6a0*/  IMAD R12, R12, 0x194, RZ ;  /* 0x000001940c0c7824 */ /* 0x000fe200078e02ff */
[----:B------:R-:W-:Y:S01]  /*df6b0*/  STL [R1+0x2c], R13 ;  /* 0x00002c0d01007387 */ /* 0x000fe20000100800 */
[C---:B0-----:R-:W-:Y:S02]  /*df6c0*/  FMUL R11, R4.reuse, R0 ;  /* 0x00000000040b7220 */ /* 0x041fe40000400000 */
[----:B-1----:R-:W-:-:S02]  /*df6d0*/  FMUL R8, R4, R26 ;  /* 0x0000001a04087220 */ /* 0x002fc40000400000 */
[----:B------:R-:W-:Y:S01]  /*df6e0*/  FMUL R0, R4, R25 ;  /* 0x0000001904007220 */ /* 0x000fe20000400000 */
[----:B------:R2:W-:Y:S02]  /*df6f0*/  STL [R1+0x28], R11 ;  /* 0x0000280b01007387 */ /* 0x0005e40000100800 */
[----:B------:R-:W-:Y:S01]  /*df700*/  STL [R1+0x20], R8 ;  /* 0x0000200801007387 */ /* 0x000fe20000100800 */
[----:B--2---:R-:W-:Y:S01]  /*df710*/  LEA.HI.X.SX32 R11, R9, R3, 0x1, P5 ;  /* 0x00000003090b7211 */ /* 0x004fe200028f0eff */
[----:B----4-:R-:W-:Y:S01]  /*df720*/  IADD3 R12, P5, R12, R2, RZ ;  /* 0x000000020c0c7210 */ /* 0x010fe20007fbe0ff */
[----:B---3--:R-:W0:Y:S03]  /*df730*/  MUFU.RCP R6, R6 ;  /* 0x0000000600067308 */ /* 0x008e260000001000 */
[----:B------:R1:W-:Y:S01]  /*df740*/  STL.64 [R1+0x9c8], R10 ;  /* 0x0009c80a01007387 */ /* 0x0003e20000100a00 */
[----:B------:R-:W-:Y:S03]  /*df750*/  STL [R1+0x1c], R0 ;  /* 0x00001c0001007387 */ /* 0x000fe60000100800 */
[----:B-1----:R-:W2:Y:S01]  /*df760*/  LDL.LU R10, [R1+0x63c] ;  /* 0x00063c00010a7983 */ /* 0x002ea20000300800 */
[----:B------:R-:W-:Y:S02]  /*df770*/  STL [R1+0x37fc], R12 ;  /* 0x0037fc0c01007387 */ /* 0x000fe40000100800 */
[----:B------:R-:W-:Y:S02]  /*df780*/  STL [R1+0x37f8], R2 ;  /* 0x0037f80201007387 */ /* 0x000fe40000100800 */
[----:B------:R-:W-:Y:S01]  /*df790*/  STL [R1+0x37f4], R3 ;  /* 0x0037f40301007387 */ /* 0x000fe20000100800 */
[----:B0-----:R0:W-:Y:S04]  /*df7a0*/  STL [R1+0x3800], R6 ;  /* 0x0038000601007387 */ /* 0x0011e80000100800 */
[----:B0-----:R-:W3:Y:S01]  /*df7b0*/  LDL.LU R6, [R1+0x64c] ;  /* 0x00064c0001067983 */ /* 0x001ee20000300800 */
[----:B------:R-:W-:-:S03]  /*df7c0*/  FMUL R0, R5, R7 ;  /* 0x0000000705007220 */ /* 0x000fc60000400000 */
[----:B---3--:R0:W-:Y:S02]  /*df7d0*/  STL [R1+0x3804], R6 ;  /* 0x0038040601007387 */ /* 0x0081e40000100800 */
[----:B------:R1:W-:Y:S02]  /*df7e0*/  STL [R1+0x141c], R0 ;  /* 0x00141c0001007387 */ /* 0x0003e40000100800 */
        /* <DEDUP_REMOVED lines=10> */
[----:B-1----:R-:W-:-:S02]  /*df890*/  FMUL R0, R5, R29 ;  /* 0x0000001d05007220 */ /* 0x002fc40000400000 */
[----:B------:R-:W4:Y:S01]  /*df8a0*/  LDL.LU R14, [R1+0x698] ;  /* 0x00069800010e7983 */ /* 0x000f220000300800 */
[----:B------:R-:W4:Y:S01]  /*df8b0*/  LDL.LU R25, [R1+0x6a0] ;  /* 0x0006a00001197983 */ /* 0x000f220000300800 */
[----:B------:R-:W4:Y:S02]  /*df8c0*/  LDL.LU R11, [R1+0x6a8] ;  /* 0x0006a800010b7983 */ /* 0x000f240000300800 */
[----:B------:R-:W4:Y:S02]  /*df8d0*/  LDL.LU R18, [R1+0x6b0] ;  /* 0x0006b00001127983 */ /* 0x000f240000300800 */
[----:B------:R0:W-:Y:S01]  /*df8e0*/  STL [R1+0x1418], R0 ;  /* 0x0014180001007387 */ /* 0x0001e20000100800 */
[----:B------:R-:W4:Y:S01]  /*df8f0*/  LDL.LU R17, [R1+0x6b8] ;  /* 0x0006b80001117983 */ /* 0x000f220000300800 */
[----:B------:R-:W4:Y:S02]  /*df900*/  LDL.LU R15, [R1+0x6c0] ;  /* 0x0006c000010f7983 */ /* 0x000f240000300800 */
[----:B------:R-:W4:Y:S02]  /*df910*/  LDL.LU R16, [R1+0x6c8] ;  /* 0x0006c80001107983 */ /* 0x000f240000300800 */
[----:B------:R-:W4:Y:S01]  /*df920*/  LDL.LU R19, [R1+0x6d0] ;  /* 0x0006d00001137983 */ /* 0x000f220000300800 */
[----:B------:R-:W4:Y:S01]  /*df930*/  LDL.LU R20, [R1+0x6d8] ;  /* 0x0006d80001147983 */ /* 0x000f220000300800 */
[----:B------:R-:W4:Y:S02]  /*df940*/  LDL.LU R21, [R1+0x6e0] ;  /* 0x0006e00001157983 */ /* 0x000f240000300800 */
[----:B------:R-:W4:Y:S02]  /*df950*/  LDL.LU R24, [R1+0x6ec] ;  /* 0x0006ec0001187983 */ /* 0x000f240000300800 */
[C---:B--2---:R-:W-:Y:S01]  /*df960*/  FMUL R10, R5.reuse, R10 ;  /* 0x0000000a050a7220 */ /* 0x044fe20000400000 */
[----:B------:R-:W2:Y:S01]  /*df970*/  LDL.LU R22, [R1+0x6f4] ;  /* 0x0006f40001167983 */ /* 0x000ea20000300800 */
[----:B------:R-:W2:Y:S02]  /*df980*/  LDL.LU R23, [R1+0x700] ;  /* 0x0007000001177983 */ /* 0x000ea40000300800 */
[----:B------:R-:W2:Y:S02]  /*df990*/  LDL.LU R27, [R1+0x708] ;  /* 0x00070800011b7983 */ /* 0x000ea40000300800 */
[----:B0-----:R-:W2:Y:S01]  /*df9a0*/  LDL.LU R0, [R1+0x714] ;  /* 0x0007140001007983 */ /* 0x001ea20000300800 */
[----:B------:R0:W-:Y:S01]  /*df9b0*/  STL [R1+0x1414], R10 ;  /* 0x0014140a01007387 */ /* 0x0001e20000100800 */
[----:B------:R-:W2:Y:S02]  /*df9c0*/  LDL.LU R26, [R1+0x71c] ;  /* 0x00071c00011a7983 */ /* 0x000ea40000300800 */
[----:B------:R-:W2:Y:S01]  /*df9d0*/  LDL.LU R29, [R1+0x724] ;  /* 0x00072400011d7983 */ /* 0x000ea20000300800 */
[----:B0-----:R-:W2:Y:S01]  /*df9e0*/  LDL.LU R10, [R1+0x72c] ;  /* 0x00072c00010a7983 */ /* 0x001ea20000300800 */
[----:B---3--:R-:W-:-:S05]  /*df9f0*/  FMUL R6, R5, R6 ;  /* 0x0000000605067220 */ /* 0x008fca0000400000 */
[----:B------:R0:W-:Y:S04]  /*dfa00*/  STL [R1+0x1410], R6 ;  /* 0x0014100601007387 */ /* 0x0001e80000100800 */
[----:B0-----:R-:W3:Y:S01]  /*dfa10*/  LDL.LU R6, [R1+0x3804] ;  /* 0x0038040001067983 */ /* 0x001ee20000300800 */
[C---:B----4-:R-:W-:Y:S02]  /*dfa20*/  FMUL R12, R5.reuse, R12 ;  /* 0x0000000c050c7220 */ /* 0x050fe40000400000 */
[C---:B------:R-:W-:Y:S02]  /*dfa30*/  FMUL R2, R5.reuse, R2 ;  /* 0x0000000205027220 */ /* 0x040fe40000400000 */
[C---:B------:R-:W-:Y:S02]  /*dfa40*/  FMUL R3, R5.reuse, R3 ;  /* 0x0000000305037220 */ /* 0x040fe40000400000 */
[----:B------:R-:W-:-:S02]  /*dfa50*/  FMUL R7, R5, R7 ;  /* 0x0000000705077220 */ /* 0x000fc40000400000 */
[C---:B------:R-:W-:Y:S02]  /*dfa60*/  FMUL R4, R5.reuse, R4 ;  /* 0x0000000405047220 */ /* 0x040fe40000400000 */
[C---:B------:R-:W-:Y:S02]  /*dfa70*/  FMUL R8, R5.reuse, R8 ;  /* 0x0000000805087220 */ /* 0x040fe40000400000 */
[C---:B------:R-:W-:Y:S02]  /*dfa80*/  FMUL R13, R5.reuse, R13 ;  /* 0x0000000d050d7220 */ /* 0x040fe40000400000 */
[C---:B------:R-:W-:Y:S02]  /*dfa90*/  FMUL R9, R5.reuse, R9 ;  /* 0x0000000905097220 */ /* 0x040fe40000400000 */
[C---:B------:R-:W-:Y:S02]  /*dfaa0*/  FMUL R28, R5.reuse, R28 ;  /* 0x0000001c051c7220 */ /* 0x040fe40000400000 */
[----:B------:R-:W-:-:S02]  /*dfab0*/  FMUL R11, R5, R11 ;  /* 0x0000000b050b7220 */ /* 0x000fc40000400000 */
[----:B---3--:R-:W-:-:S05]  /*dfac0*/  FMUL R6, R5, R6 ;  /* 0x0000000605067220 */ /* 0x008fca0000400000 */
[----:B------:R0:W-:Y:S04]  /*dfad0*/  STL [R1+0x1404], R6 ;  /* 0x0014040601007387 */ /* 0x0001e80000100800 */
        /* <DEDUP_REMOVED lines=8> */
[----:B0-----:R-:W3:Y:S01]  /*dfb60*/  LDL.LU R7, [R1+0x37f0] ;  /* 0x0037f00001077983 */ /* 0x001ee20000300800 */
[----:B------:R-:W-:Y:S02]  /*dfb70*/  STL [R1+0x398], R4 ;  /* 0x0003980401007387 */ /* 0x000fe40000100800 */
[----:B------:R-:W-:Y:S02]  /*dfb80*/  STL [R1+0x394], R8 ;  /* 0x0003940801007387 */ /* 0x000fe40000100800 */
[----:B------:R0:W-:Y:S01]  /*dfb90*/  STL [R1+0x390], R13 ;  /* 0x0003900d01007387 */ /* 0x0001e20000100800 */
[----:B------:R1:W-:Y:S01]  /*dfba0*/  STL [R1+0x384], R9 ;  /* 0x0003840901007387 */ /* 0x0003e20000100800 */
[----:B------:R-:W-:Y:S02]  /*dfbb0*/  STL [R1+0x380], R28 ;  /* 0x0003801c01007387 */ /* 0x000fe40000100800 */
[----:B0-----:R-:W-:-:S02]  /*dfbc0*/  FMUL R13, R5, R14 ;  /* 0x0000000e050d7220 */ /* 0x001fc40000400000 */
[C---:B-1----:R-:W-:Y:S02]  /*dfbd0*/  FMUL R9, R5.reuse, R25 ;  /* 0x0000001905097220 */ /* 0x042fe40000400000 */
[----:B------:R-:W3:Y:S01]  /*dfbe0*/  LDL.LU R25, [R1+0x654] ;  /* 0x0006540001197983 */ /* 0x000ee20000300800 */
[----:B------:R-:W-:Y:S02]  /*dfbf0*/  STL [R1+0x374], R13 ;  /* 0x0003740d01007387 */ /* 0x000fe40000100800 */
[----:B------:R0:W-:Y:S02]  /*dfc00*/  STL [R1+0x370], R9 ;  /* 0x0003700901007387 */ /* 0x0001e40000100800 */
[----:B------:R1:W-:Y:S02]  /*dfc10*/  STL [R1+0x138], R11 ;  /* 0x0001380b01007387 */ /* 0x0003e40000100800 */
[C---:B0-----:R-:W-:Y:S02]  /*dfc20*/  FMUL R9, R5.reuse, R18 ;  /* 0x0000001205097220 */ /* 0x041fe40000400000 */
[----:B------:R-:W-:-:S02]  /*dfc30*/  FMUL R13, R5, R17 ;  /* 0x00000011050d7220 */ /* 0x000fc40000400000 */
[C---:B-1----:R-:W-:Y:S01]  /*dfc40*/  FMUL R11, R5.reuse, R15 ;  /* 0x0000000f050b7220 */ /* 0x042fe20000400000 */
[----:B------:R0:W-:Y:S02]  /*dfc50*/  STL [R1+0x134], R9 ;  /* 0x0001340901007387 */ /* 0x0001e40000100800 */
[----:B------:R1:W-:Y:S02]  /*dfc60*/  STL [R1+0x130], R13 ;  /* 0x0001300d01007387 */ /* 0x0003e40000100800 */
[----:B------:R2:W-:Y:S02]  /*dfc70*/  STL [R1+0x12c], R11 ;  /* 0x00012c0b01007387 */ /* 0x0005e40000100800 */
[C---:B0-----:R-:W-:Y:S02]  /*dfc80*/  FMUL R9, R5.reuse, R16 ;  /* 0x0000001005097220 */ /* 0x041fe40000400000 */
[C---:B-1----:R-:W-:Y:S02]  /*dfc90*/  FMUL R13, R5.reuse, R19 ;  /* 0x00000013050d7220 */ /* 0x042fe40000400000 */
[C---:B--2---:R-:W-:Y:S01]  /*dfca0*/  FMUL R11, R5.reuse, R20 ;  /* 0x00000014050b7220 */ /* 0x044fe20000400000 */
[----:B------:R0:W-:Y:S02]  /*dfcb0*/  STL [R1+0x120], R9 ;  /* 0x0001200901007387 */ /* 0x0001e40000100800 */
[----:B------:R1:W-:Y:S02]  /*dfcc0*/  STL [R1+0x11c], R13 ;  /* 0x00011c0d01007387 */ /* 0x0003e40000100800 */
[----:B------:R2:W-:Y:S02]  /*dfcd0*/  STL [R1+0x110], R11 ;  /* 0x0001100b01007387 */ /* 0x0005e40000100800 */
[----:B0-----:R-:W-:-:S02]  /*dfce0*/  FMUL R9, R5, R21 ;  /* 0x0000001505097220 */ /* 0x001fc40000400000 */
[C---:B-1----:R-:W-:Y:S02]  /*dfcf0*/  FMUL R13, R5.reuse, R24 ;  /* 0x00000018050d7220 */ /* 0x042fe40000400000 */
[C---:B--2---:R-:W-:Y:S01]  /*dfd00*/  FMUL R11, R5.reuse, R22 ;  /* 0x00000016050b7220 */ /* 0x044fe20000400000 */
[----:B------:R0:W-:Y:S02]  /*dfd10*/  STL [R1+0x10c], R9 ;  /* 0x00010c0901007387 */ /* 0x0001e40000100800 */
[----:B------:R1:W-:Y:S02]  /*dfd20*/  STL [R1+0x18], R13 ;  /* 0x0000180d01007387 */ /* 0x0003e40000100800 */
[----:B------:R-:W2:Y:S02]  /*dfd30*/  LDL.LU R19, [R1+0x65c] ;  /* 0x00065c0001137983 */ /* 0x000ea40000300800 */
[----:B------:R1:W-:Y:S02]  /*dfd40*/  STL [R1+0x14], R11 ;  /* 0x0000140b01007387 */ /* 0x0003e40000100800 */
[----:B0-----:R-:W-:-:S02]  /*dfd50*/  FMUL R9, R5, R23 ;  /* 0x0000001705097220 */ /* 0x001fc40000400000 */
[C---:B-1----:R-:W-:Y:S02]  /*dfd60*/  FMUL R13, R5.reuse, R27 ;  /* 0x0000001b050d7220 */ /* 0x042fe40000400000 */
[C---:B------:R-:W-:Y:S01]  /*dfd70*/  FMUL R11, R5.reuse, R0 ;  /* 0x00000000050b7220 */ /* 0x040fe20000400000 */
[----:B------:R0:W-:Y:S01]  /*dfd80*/  STL [R1+0x10], R9 ;  /* 0x0000100901007387 */ /* 0x0001e20000100800 */
[C---:B------:R-:W-:Y:S02]  /*dfd90*/  FMUL R0, R5.reuse, R29 ;  /* 0x0000001d05007220 */ /* 0x040fe40000400000 */
[----:B------:R-:W-:Y:S02]  /*dfda0*/  STL [R1+0xc], R13 ;  /* 0x00000c0d01007387 */ /* 0x000fe40000100800 */
[----:B------:R-:W-:Y:S02]  /*dfdb0*/  STL [R1+0x8], R11 ;  /* 0x0000080b01007387 */ /* 0x000fe40000100800 */
[----:B0-----:R-:W-:-:S02]  /*dfdc0*/  FMUL R9, R5, R26 ;  /* 0x0000001a05097220 */ /* 0x001fc40000400000 */
[----:B------:R-:W-:-:S03]  /*dfdd0*/  FMUL R29, R5, R10 ;  /* 0x0000000a051d7220 */ /* 0x000fc60000400000 */
[----:B------:R-:W-:Y:S01]  /*dfde0*/  STL [R1+0x4], R9 ;  /* 0x0000040901007387 */ /* 0x000fe20000100800 */
[----:B------:R-:W2:Y:S02]  /*dfdf0*/  LDL.LU R20, [R1+0x664] ;  /* 0x0006640001147983 */ /* 0x000ea40000300800 */
[----:B------:R-:W-:Y:S02]  /*dfe00*/  STL [R1], R0 ;  /* 0x0000000001007387 */ /* 0x000fe40000100800 */
[----:B------:R-:W2:Y:S01]  /*dfe10*/  LDL.LU R10, [R1+0x674] ;  /* 0x00067400010a7983 */ /* 0x000ea20000300800 */
[----:B------:R-:W-:Y:S02]  /*dfe20*/  MOV R8, c[0x0][0x1c8] ;  /* 0x0000720000087a02 */ /* 0x000fe40000000f00 */
[----:B------:R-:W-:-:S03]  /*dfe30*/  MOV R4, c[0x0][0x1c8] ;  /* 0x0000720000047a02 */ /* 0x000fc60000000f00 */
[----:B------:R-:W-:Y:S02]  /*dfe40*/  IMAD R8, R8, 0xca, RZ ;  /* 0x000000ca08087824 */ /* 0x000fe400078e02ff */
[----:B------:R-:W-:Y:S01]  /*dfe50*/  IMAD R4, R4, 0x328, RZ ;  /* 0x0000032804047824 */ /* 0x000fe200078e02ff */
[----:B--2---:R0:W-:Y:S04]  /*dfe60*/  STL [R1+0x37ec], R10 ;  /* 0x0037ec0a01007387 */ /* 0x0041e80000100800 */
[----:B0-----:R-:W2:Y:S01]  /*dfe70*/  LDL.LU R10, [R1+0x66c] ;  /* 0x00066c00010a7983 */ /* 0x001ea20000300800 */
[----:B------:R-:W2:Y:S01]  /*dfe80*/  LDL.LU R21, [R1+0x67c] ;  /* 0x00067c0001157983 */ /* 0x000ea20000300800 */
[----:B---3--:R-:W-:Y:S01]  /*dfe90*/  LEA.HI.X.SX32 R13, R8, R3, 0x1, P5 ;  /* 0x00000003080d7211 */ /* 0x008fe200028f0eff */
[----:B------:R-:W-:Y:S01]  /*dfea0*/  STL [R1+0x3794], R29 ;  /* 0x0037941d01007387 */ /* 0x000fe20000100800 */
[----:B------:R-:W3:Y:S01]  /*dfeb0*/  LDL.LU R24, [R1+0x684] ;  /* 0x0006840001187983 */ /* 0x000ee20000300800 */
[----:B------:R-:W3:Y:S01]  /*dfec0*/  LDL.LU R22, [R1+0x68c] ;  /* 0x00068c0001167983 */ /* 0x000ee20000300800 */
[----:B------:R-:W-:Y:S01]  /*dfed0*/  IADD3 R26, P5, R4, R2, RZ ;  /* 0x00000002041a7210 */ /* 0x000fe20007fbe0ff */
[----:B------:R-:W3:Y:S02]  /*dfee0*/  LDL.LU R5, [R1+0x694] ;  /* 0x0006940001057983 */ /* 0x000ee40000300800 */
[C---:B------:R-:W-:Y:S01]  /*dfef0*/  FMUL R4, R6.reuse, R25 ;  /* 0x0000001906047220 */ /* 0x040fe20000400000 */
[----:B----4-:R0:W-:Y:S01]  /*dff00*/  STL.64 [R1+0x9c0], R12 ;  /* 0x0009c00c01007387 */ /* 0x0101e20000100a00 */
[----:B------:R-:W4:Y:S02]  /*dff10*/  LDL.LU R0, [R1+0x69c] ;  /* 0x00069c0001007983 */ /* 0x000f240000300800 */
[----:B------:R-:W3:Y:S01]  /*dff20*/  LDL.LU R28, [R1+0x6a4] ;  /* 0x0006a400011c7983 */ /* 0x000ee20000300800 */
[----:B------:R1:W2:Y:S01]  /*dff30*/  MUFU.RCP R23, R7 ;  /* 0x0000000700177308 */ /* 0x0002a20000001000 */
[C---:B------:R-:W-:Y:S01]  /*dff40*/  FMUL R15, R6.reuse, R19 ;  /* 0x00000013060f7220 */ /* 0x040fe20000400000 */
[----:B0-----:R-:W4:Y:S01]  /*dff50*/  LDL.LU R12, [R1+0x6ac] ;  /* 0x0006ac00010c7983 */ /* 0x001f220000300800 */
[----:B------:R0:W-:Y:S02]  /*dff60*/  STL [R1+0x484], R4 ;  /* 0x0004840401007387 */ /* 0x0001e40000100800 */
[----:B-1----:R-:W4:Y:S02]  /*dff70*/  LDL.LU R7, [R1+0x6b4] ;  /* 0x0006b40001077983 */ /* 0x002f240000300800 */
[----:B------:R-:W4:Y:S01]  /*dff80*/  LDL.LU R27, [R1+0x6bc] ;  /* 0x0006bc00011b7983 */ /* 0x000f220000300800 */
        /* <DEDUP_REMOVED lines=9> */
[----:B------:R0:W-:Y:S02]  /*e0020*/  STL [R1+0x47c], R15 ;  /* 0x00047c0f01007387 */ /* 0x0001e40000100800 */
[----:B------:R-:W-:-:S02]  /*e0030*/  FMUL R20, R6, R20 ;  /* 0x0000001406147220 */ /* 0x000fc40000400000 */
[----:B------:R-:W4:Y:S01]  /*e0040*/  LDL.LU R17, [R1+0x70c] ;  /* 0x00070c0001117983 */ /* 0x000f220000300800 */
[----:B------:R-:W4:Y:S04]  /*e0050*/  LDL.LU R16, [R1+0x710] ;  /* 0x0007100001107983 */ /* 0x000f280000300800 */
[----:B0-----:R-:W4:Y:S01]  /*e0060*/  LDL.LU R15, [R1+0x718] ;  /* 0x00071800010f7983 */ /* 0x001f220000300800 */
[----:B------:R-:W4:Y:S02]  /*e0070*/  LDL.LU R19, [R1+0x720] ;  /* 0x0007200001137983 */ /* 0x000f240000300800 */
[----:B------:R0:W-:Y:S02]  /*e0080*/  STL [R1+0x478], R20 ;  /* 0x0004781401007387 */ /* 0x0001e40000100800 */
[----:B0-----:R-:W4:Y:S01]  /*e0090*/  LDL.LU R20, [R1+0x728] ;  /* 0x0007280001147983 */ /* 0x001f220000300800 */
[----:B--2---:R-:W-:-:S05]  /*e00a0*/  FMUL R10, R6, R10 ;  /* 0x0000000a060a7220 */ /* 0x004fca0000400000 */
[----:B------:R0:W-:Y:S04]  /*e00b0*/  STL [R1+0x474], R10 ;  /* 0x0004740a01007387 */ /* 0x0001e80000100800 */
[----:B0-----:R-:W2:Y:S01]  /*e00c0*/  LDL.LU R10, [R1+0x37ec] ;  /* 0x0037ec00010a7983 */ /* 0x001ea20000300800 */
[C---:B------:R-:W-:Y:S02]  /*e00d0*/  FMUL R21, R6.reuse, R21 ;  /* 0x0000001506157220 */ /* 0x040fe40000400000 */
[C---:B---3--:R-:W-:Y:S02]  /*e00e0*/  FMUL R24, R6.reuse, R24 ;  /* 0x0000001806187220 */ /* 0x048fe40000400000 */
[C---:B------:R-:W-:Y:S02]  /*e00f0*/  FMUL R22, R6.reuse, R22 ;  /* 0x0000001606167220 */ /* 0x040fe40000400000 */
[----:B------:R-:W-:-:S02]  /*e0100*/  FMUL R5, R6, R5 ;  /* 0x0000000506057220 */ /* 0x000fc40000400000 */
[C---:B----4-:R-:W-:Y:S02]  /*e0110*/  FMUL R0, R6.reuse, R0 ;  /* 0x0000000006007220 */ /* 0x050fe40000400000 */
[C---:B------:R-:W-:Y:S02]  /*e0120*/  FMUL R28, R6.reuse, R28 ;  /* 0x0000001c061c7220 */ /* 0x040fe40000400000 */
[C---:B------:R-:W-:Y:S02]  /*e0130*/  FMUL R12, R6.reuse, R12 ;  /* 0x0000000c060c7220 */ /* 0x040fe40000400000 */
[C---:B------:R-:W-:Y:S02]  /*e0140*/  FMUL R7, R6.reuse, R7 ;  /* 0x0000000706077220 */ /* 0x040fe40000400000 */
[C---:B------:R-:W-:Y:S02]  /*e0150*/  FMUL R4, R6.reuse, R4 ;  /* 0x0000000406047220 */ /* 0x040fe40000400000 */
[----:B------:R-:W-:-:S02]  /*e0160*/  FMUL R8, R6, R8 ;  /* 0x0000000806087220 */ /* 0x000fc40000400000 */
        /* <DEDUP_REMOVED lines=9> */
[----:B------:R-:W-:Y:S02]  /*e0200*/  STL [R1+0x35c], R5 ;  /* 0x00035c0501007387 */ /* 0x000fe40000100800 */
[----:B------:R0:W-:Y:S02]  /*e0210*/  STL [R1+0x358], R0 ;  /* 0x0003580001007387 */ /* 0x0001e40000100800 */
[----:B0-----:R-:W2:Y:S01]  /*e0220*/  LDL.LU R0, [R1+0x73c] ;  /* 0x00073c0001007983 */ /* 0x001ea20000300800 */
[----:B------:R-:W-:Y:S02]  /*e0230*/  STL [R1+0x354], R28 ;  /* 0x0003541c01007387 */ /* 0x000fe40000100800 */
[----:B------:R-:W-:Y:S02]  /*e0240*/  STL [R1+0x350], R12 ;  /* 0x0003500c01007387 */ /* 0x000fe40000100800 */
[----:B------:R0:W-:Y:S02]  /*e0250*/  STL [R1+0x34c], R7 ;  /* 0x00034c0701007387 */ /* 0x0001e40000100800 */
[----:B0-----:R-:W-:-:S05]  /*e0260*/  FMUL R7, R6, R27 ;  /* 0x0000001b06077220 */ /* 0x001fca0000400000 */
[----:B------:R0:W-:Y:S01]  /*e0270*/  STL [R1+0x348], R7 ;  /* 0x0003480701007387 */ /* 0x0001e20000100800 */
[----:B------:R1:W-:Y:S02]  /*e0280*/  STL [R1+0x344], R4 ;  /* 0x0003440401007387 */ /* 0x0003e40000100800 */
[----:B------:R1:W-:Y:S02]  /*e0290*/  STL [R1+0x340], R8 ;  /* 0x0003400801007387 */ /* 0x0003e40000100800 */
[C---:B0-----:R-:W-:Y:S02]  /*e02a0*/  FMUL R7, R6.reuse, R29 ;  /* 0x0000001d06077220 */ /* 0x041fe40000400000 */
[C---:B-1----:R-:W-:Y:S02]  /*e02b0*/  FMUL R4, R6.reuse, R9 ;  /* 0x0000000906047220 */ /* 0x042fe40000400000 */
[C---:B------:R-:W-:Y:S01]  /*e02c0*/  FMUL R8, R6.reuse, R13 ;  /* 0x0000000d06087220 */ /* 0x040fe20000400000 */
[----:B------:R-:W-:Y:S02]  /*e02d0*/  STL [R1+0xf8], R7 ;  /* 0x0000f80701007387 */ /* 0x000fe40000100800 */
[----:B------:R0:W-:Y:S02]  /*e02e0*/  STL [R1+0xf4], R4 ;  /* 0x0000f40401007387 */ /* 0x0001e40000100800 */
[----:B------:R1:W-:Y:S02]  /*e02f0*/  STL [R1+0xf0], R8 ;  /* 0x0000f00801007387 */ /* 0x0003e40000100800 */
[----:B0-----:R-:W-:-:S02]  /*e0300*/  FMUL R4, R6, R25 ;  /* 0x0000001906047220 */ /* 0x001fc40000400000 */
[----:B------:R-:W2:Y:S01]  /*e0310*/  LDL.LU R25, [R1+0x744] ;  /* 0x0007440001197983 */ /* 0x000ea20000300800 */
[C---:B------:R-:W-:Y:S02]  /*e0320*/  FMUL R7, R6.reuse, R14 ;  /* 0x0000000e06077220 */ /* 0x040fe40000400000 */
[C---:B-1----:R-:W-:Y:S02]  /*e0330*/  FMUL R8, R6.reuse, R11 ;  /* 0x0000000b06087220 */ /* 0x042fe40000400000 */
[C---:B------:R-:W-:Y:S01]  /*e0340*/  FMUL R11, R6.reuse, R15 ;  /* 0x0000000f060b7220 */ /* 0x040fe20000400000 */
[----:B------:R0:W-:Y:S01]  /*e0350*/  STL [R1+0xec], R7 ;  /* 0x0000ec0701007387 */ /* 0x0001e20000100800 */
[----:B------:R1:W-:Y:S02]  /*e0360*/  STL [R1+0xe8], R4 ;  /* 0x0000e80401007387 */ /* 0x0003e40000100800 */
[----:B------:R-:W-:Y:S02]  /*e0370*/  STL [R1+0xe4], R8 ;  /* 0x0000e40801007387 */ /* 0x000fe40000100800 */
[----:B------:R-:W-:-:S02]  /*e0380*/  FMUL R16, R6, R16 ;  /* 0x0000001006107220 */ /* 0x000fc40000400000 */
[C---:B0-----:R-:W-:Y:S02]  /*e0390*/  FMUL R7, R6.reuse, R18 ;  /* 0x0000001206077220 */ /* 0x041fe40000400000 */
[C---:B-1----:R-:W-:Y:S02]  /*e03a0*/  FMUL R4, R6.reuse, R17 ;  /* 0x0000001106047220 */ /* 0x042fe40000400000 */
[C---:B------:R-:W-:Y:S02]  /*e03b0*/  FMUL R17, R6.reuse, R20 ;  /* 0x0000001406117220 */ /* 0x040fe40000400000 */
[----:B------:R-:W-:Y:S01]  /*e03c0*/  FMUL R18, R6, R19 ;  /* 0x0000001306127220 */ /* 0x000fe20000400000 */
[----:B------:R-:W-:Y:S01]  /*e03d0*/  STL [R1+0xe0], R7 ;  /* 0x0000e00701007387 */ /* 0x000fe20000100800 */
[----:B------:R0:W-:Y:S02]  /*e03e0*/  STL [R1+0xdc], R4 ;  /* 0x0000dc0401007387 */ /* 0x0001e40000100800 */
[----:B------:R-:W-:Y:S02]  /*e03f0*/  STL [R1+0x3798], R11 ;  /* 0x0037980b01007387 */ /* 0x000fe40000100800 */
[----:B------:R-:W-:Y:S01]  /*e0400*/  IMAD.MOV.U32 R28, RZ, RZ, c[0x0][0x1c8] ;  /* 0x00007200ff1c7624 */ /* 0x000fe200078e00ff */
[----:B0-----:R-:W2:Y:S01]  /*e0410*/  LDL.LU R4, [R1+0x748] ;  /* 0x0007480001047983 */ /* 0x001ea20000300800 */
[----:B------:R-:W-:Y:S02]  /*e0420*/  STL.64 [R1+0x3778], R16 ;  /* 0x0037781001007387 */ /* 0x000fe40000100a00 */
[----:B------:R-:W-:Y:S02]  /*e0430*/  STL [R1+0x3780], R17 ;  /* 0x0037801101007387 */ /* 0x000fe40000100800 */
[----:B------:R-:W-:-:S05]  /*e0440*/  IMAD R12, R28, 0x194, RZ ;  /* 0x000001941c0c7824 */ /* 0x000fca00078e02ff */
[----:B------:R-:W-:Y:S01]  /*e0450*/  LEA.HI.X.SX32 R27, R12, R3, 0x1, P5 ;  /* 0x000000030c1b7211 */ /* 0x000fe200028f0eff */
[----:B---3--:R-:W-:-:S05]  /*e0460*/  FMUL R19, R6, R21 ;  /* 0x0000001506137220 */ /* 0x008fca0000400000 */
[----:B------:R-:W-:Y:S01]  /*e0470*/  STL.64 [R1+0x3788], R18 ;  /* 0x0037881201007387 */ /* 0x000fe20000100a00 */
[----:B----4-:R-:W-:-:S05]  /*e0480*/  FMUL R9, R6, R24 ;  /* 0x0000001806097220 */ /* 0x010fca0000400000 */
[----:B------:R-:W-:Y:S01]  /*e0490*/  STL [R1+0x379c], R9 ;  /* 0x00379c0901007387 */ /* 0x000fe20000100800 */
[----:B------:R-:W3:Y:S02]  /*e04a0*/  LDL.LU R29, [R1+0x750] ;  /* 0x00075000011d7983 */ /* 0x000ee40000300800 */
[----:B--2---:R-:W-:-:S05]  /*e04b0*/  FMUL R20, R6, R22 ;  /* 0x0000001606147220 */ /* 0x004fca0000400000 */
[----:B------:R-:W-:Y:S01]  /*e04c0*/  STL [R1+0x37a0], R20 ;  /* 0x0037a01401007387 */ /* 0x000fe20000100800 */
[----:B------:R-:W2:Y:S02]  /*e04d0*/  LDL.LU R14, [R1+0x758] ;  /* 0x00075800010e7983 */ /* 0x000ea40000300800 */
[----:B------:R-:W4:Y:S02]  /*e04e0*/  LDL.LU R21, [R1+0x75c] ;  /* 0x00075c0001157983 */ /* 0x000f240000300800 */
[----:B------:R-:W4:Y:S02]  /*e04f0*/  LDL.LU R15, [R1+0x760] ;  /* 0x00076000010f7983 */ /* 0x000f240000300800 */
[----:B------:R-:W-:-:S05]  /*e0500*/  FMUL R8, R6, R0 ;  /* 0x0000000006087220 */ /* 0x000fca0000400000 */
[----:B------:R-:W-:Y:S01]  /*e0510*/  STL [R1+0x37a4], R8 ;  /* 0x0037a40801007387 */ /* 0x000fe20000100800 */
[----:B------:R-:W4:Y:S02]  /*e0520*/  LDL.LU R22, [R1+0x768] ;  /* 0x0007680001167983 */ /* 0x000f240000300800 */
[----:B------:R-:W4:Y:S02]  /*e0530*/  LDL.LU R24, [R1+0x76c] ;  /* 0x00076c0001187983 */ /* 0x000f240000300800 */
[----:B------:R0:W-:Y:S02]  /*e0540*/  STL.64 [R1+0x9d8], R26 ;  /* 0x0009d81a01007387 */ /* 0x0001e40000100a00 */
[----:B0-----:R-:W4:Y:S01]  /*e0550*/  LDL.LU R27, [R1+0x770] ;  /* 0x00077000011b7983 */ /* 0x001f220000300800 */
[----:B------:R-:W-:-:S05]  /*e0560*/  MOV R5, c[0x0][0x1c8] ;  /* 0x0000720000057a02 */ /* 0x000fca0000000f00 */
[----:B------:R-:W-:Y:S02]  /*e0570*/  IMAD R5, R5, 0x32a, RZ ;  /* 0x0000032a05057824 */ /* 0x000fe400078e02ff */
[----:B------:R-:W-:Y:S02]  /*e0580*/  IMAD R0, R28, 0x196, RZ ;  /* 0x000001961c007824 */ /* 0x000fe400078e02ff */
[----:B------:R-:W4:Y:S01]  /*e0590*/  LDL.LU R28, [R1+0x774] ;  /* 0x00077400011c7983 */ /* 0x000f220000300800 */
[----:B------:R-:W4:Y:S01]  /*e05a0*/  LDL.LU R13, [R1+0x780] ;  /* 0x00078000010d7983 */ /* 0x000f220000300800 */
[----:B------:R-:W-:Y:S01]  /*e05b0*/  IADD3 R8, P5, R5, R2, RZ ;  /* 0x0000000205087210 */ /* 0x000fe20007fbe0ff */
[----:B------:R0:W1:Y:S01]  /*e05c0*/  MUFU.RCP R26, R10 ;  /* 0x0000000a001a7308 */ /* 0x0000620000001000 */
[----:B------:R-:W-:-:S05]  /*e05d0*/  FMUL R5, R23, R25 ;  /* 0x0000001917057220 */ /* 0x000fca0000400000 */
[----:B------:R1:W-:Y:S01]  /*e05e0*/  STL [R1+0x44c], R5 ;  /* 0x00044c0501007387 */ /* 0x0003e20000100800 */
[----:B0-----:R-:W4:Y:S03]  /*e05f0*/  LDL.LU R10, [R1+0x784] ;  /* 0x00078400010a7983 */ /* 0x001f260000300800 */
[----:B------:R-:W4:Y:S04]  /*e0600*/  LDL.LU R9, [R1+0x788] ;  /* 0x0007880001097983 */ /* 0x000f280000300800 */
[----:B-1----:R-:W4:Y:S01]  /*e0610*/  LDL.LU R5, [R1+0x790] ;  /* 0x0007900001057983 */ /* 0x002f220000300800 */
[----:B------:R-:W4:Y:S02]  /*e0620*/  LDL.LU R12, [R1+0x798] ;  /* 0x00079800010c7983 */ /* 0x000f240000300800 */
[----:B------:R-:W4:Y:S02]  /*e0630*/  LDL.LU R6, [R1+0x7f0] ;  /* 0x0007f00001067983 */ /* 0x000f240000300800 */
[----:B------:R-:W4:Y:S01]  /*e0640*/  LDL.LU R20, [R1+0x7f8] ;  /* 0x0007f80001147983 */ /* 0x000f220000300800 */
[----:B------:R-:W4:Y:S01]  /*e0650*/  LDL.LU R18, [R1+0x804] ;  /* 0x0008040001127983 */ /* 0x000f220000300800 */
[----:B------:R-:W4:Y:S02]  /*e0660*/  LDL.LU R25, [R1+0x810] ;  /* 0x0008100001197983 */ /* 0x000f240000300800 */
[----:B------:R-:W4:Y:S02]  /*e0670*/  LDL.LU R19, [R1+0x814] ;  /* 0x0008140001137983 */ /* 0x000f240000300800 */
[----:B------:R-:W4:Y:S02]  /*e0680*/  LDL.LU R17, [R1+0x820] ;  /* 0x0008200001117983 */ /* 0x000f240000300800 */
[----:B------:R-:W-:-:S05]  /*e0690*/  FMUL R4, R23, R4 ;  /* 0x0000000417047220 */ /* 0x000fca0000400000 */
[----:B------:R0:W-:Y:S01]  /*e06a0*/  STL [R1+0x448], R4 ;  /* 0x0004480401007387 */ /* 0x0001e20000100800 */
[----:B------:R-:W4:Y:S02]  /*e06b0*/  LDL.LU R16, [R1+0x82c] ;  /* 0x00082c0001107983 */ /* 0x000f240000300800 */
[----:B------:R-:W4:Y:S02]  /*e06c0*/  LDL.LU R11, [R1+0x838] ;  /* 0x00083800010b7983 */ /* 0x000f240000300800 */
[----:B------:R-:W4:Y:S01]  /*e06d0*/  LDL.LU R7, [R1+0x83c] ;  /* 0x00083c0001077983 */ /* 0x000f220000300800 */
[----:B0-----:R-:W4:Y:S01]  /*e06e0*/  LDL.LU R4, [R1+0x848] ;  /* 0x0008480001047983 */ /* 0x001f220000300800 */
[----:B---3--:R-:W-:-:S05]  /*e06f0*/  FMUL R29, R23, R29 ;  /* 0x0000001d171d7220 */ /* 0x008fca0000400000 */
[----:B------:R0:W-:Y:S01]  /*e0700*/  STL [R1+0x444], R29 ;  /* 0x0004441d01007387 */ /* 0x0001e20000100800 */
[C---:B--2---:R-:W-:Y:S02]  /*e0710*/  FMUL R14, R23.reuse, R14 ;  /* 0x0000000e170e7220 */ /* 0x044fe40000400000 */
[C---:B----4-:R-:W-:Y:S02]  /*e0720*/  FMUL R21, R23.reuse, R21 ;  /* 0x0000001517157220 */ /* 0x050fe40000400000 */
[C---:B------:R-:W-:Y:S01]  /*e0730*/  FMUL R15, R23.reuse, R15 ;  /* 0x0000000f170f7220 */ /* 0x040fe20000400000 */
[----:B0-----:R-:W2:Y:S01]  /*e0740*/  LDL.LU R29, [R1+0x84c] ;  /* 0x00084c00011d7983 */ /* 0x001ea20000300800 */
[----:B------:R0:W-:Y:S02]  /*e0750*/  STL [R1+0x440], R14 ;  /* 0x0004400e01007387 */ /* 0x0001e40000100800 */
[C---:B------:R-:W-:Y:S02]  /*e0760*/  FMUL R22, R23.reuse, R22 ;  /* 0x0000001617167220 */ /* 0x040fe40000400000 */
[C---:B------:R-:W-:Y:S01]  /*e0770*/  FMUL R24, R23.reuse, R24 ;  /* 0x0000001817187220 */ /* 0x040fe20000400000 */
[----:B0-----:R-:W3:Y:S01]  /*e0780*/  LDL.LU R14, [R1+0x858] ;  /* 0x00085800010e7983 */ /* 0x001ee20000300800 */
[----:B------:R0:W-:Y:S03]  /*e0790*/  STL [R1+0x43c], R21 ;  /* 0x00043c1501007387 */ /* 0x0001e60000100800 */
[----:B0-----:R-:W4:Y:S01]  /*e07a0*/  LDL.LU R21, [R1+0x85c] ;  /* 0x00085c0001157983 */ /* 0x001f220000300800 */
[----:B------:R0:W-:Y:S02]  /*e07b0*/  STL [R1+0x438], R15 ;  /* 0x0004380f01007387 */ /* 0x0001e40000100800 */
[C---:B------:R-:W-:Y:S01]  /*e07c0*/  FMUL R27, R23.reuse, R27 ;  /* 0x0000001b171b7220 */ /* 0x040fe20000400000 */
[----:B0-----:R-:W4:Y:S01]  /*e07d0*/  LDL.LU R15, [R1+0x868] ;  /* 0x00086800010f7983 */ /* 0x001f220000300800 */
[----:B------:R0:W-:Y:S03]  /*e07e0*/  STL [R1+0x434], R22 ;  /* 0x0004341601007387 */ /* 0x0001e60000100800 */
[----:B0-----:R-:W4:Y:S01]  /*e07f0*/  LDL.LU R22, [R1+0x86c] ;  /* 0x00086c0001167983 */ /* 0x001f220000300800 */
[----:B------:R0:W-:Y:S03]  /*e0800*/  STL [R1+0x430], R24 ;  /* 0x0004301801007387 */ /* 0x0001e60000100800 */
[----:B0-----:R-:W4:Y:S01]  /*e0810*/  LDL.LU R24, [R1+0x878] ;  /* 0x0008780001187983 */ /* 0x001f220000300800 */
[----:B------:R0:W-:Y:S03]  /*e0820*/  STL [R1+0x31c], R27 ;  /* 0x00031c1b01007387 */ /* 0x0001e60000100800 */
[----:B0-----:R-:W4:Y:S01]  /*e0830*/  LDL.LU R27, [R1+0x87c] ;  /* 0x00087c00011b7983 */ /* 0x001f220000300800 */
[----:B------:R-:W-:-:S02]  /*e0840*/  FMUL R28, R23, R28 ;  /* 0x0000001c171c7220 */ /* 0x000fc40000400000 */
[C---:B------:R-:W-:Y:S02]  /*e0850*/  FMUL R13, R23.reuse, R13 ;  /* 0x0000000d170d7220 */ /* 0x040fe40000400000 */
[C---:B------:R-:W-:Y:S01]  /*e0860*/  FMUL R10, R23.reuse, R10 ;  /* 0x0000000a170a7220 */ /* 0x040fe20000400000 */
[----:B------:R-:W-:Y:S02]  /*e0870*/  STL [R1+0x318], R28 ;  /* 0x0003181c01007387 */ /* 0x000fe40000100800 */
[----:B------:R-:W-:Y:S02]  /*e0880*/  STL [R1+0x314], R13 ;  /* 0x0003140d01007387 */ /* 0x000fe40000100800 */
[----:B------:R0:W-:Y:S02]  /*e0890*/  STL [R1+0x310], R10 ;  /* 0x0003100a01007387 */ /* 0x0001e40000100800 */
[C---:B0-----:R-:W-:Y:S02]  /*e08a0*/  FMUL R10, R23.reuse, R9 ;  /* 0x00000009170a7220 */ /* 0x041fe40000400000 */
[----:B------:R-:W-:-:S02]  /*e08b0*/  FMUL R9, R23, R5 ;  /* 0x0000000517097220 */ /* 0x000fc40000400000 */
[C---:B------:R-:W-:Y:S01]  /*e08c0*/  FMUL R5, R23.reuse, R6 ;  /* 0x0000000617057220 */ /* 0x040fe20000400000 */
[----:B------:R0:W-:Y:S02]  /*e08d0*/  STL [R1+0x30c], R10 ;  /* 0x00030c0a01007387 */ /* 0x0001e40000100800 */
[----:B------:R1:W-:Y:S02]  /*e08e0*/  STL [R1+0x308], R9 ;  /* 0x0003080901007387 */ /* 0x0003e40000100800 */
[C---:B------:R-:W-:Y:S02]  /*e08f0*/  FMUL R6, R23.reuse, R18 ;  /* 0x0000001217067220 */ /* 0x040fe40000400000 */
[C---:B0-----:R-:W-:Y:S02]  /*e0900*/  FMUL R10, R23.reuse, R12 ;  /* 0x0000000c170a7220 */ /* 0x041fe40000400000 */
[----:B-1----:R-:W-:-:S03]  /*e0910*/  FMUL R9, R23, R20 ;  /* 0x0000001417097220 */ /* 0x002fc60000400000 */
[----:B------:R-:W-:Y:S01]  /*e0920*/  STL [R1+0x304], R10 ;  /* 0x0003040a01007387 */ /* 0x000fe20000100800 */
[----:B------:R0:W-:Y:S02]  /*e0930*/  STL [R1+0x300], R5 ;  /* 0x0003000501007387 */ /* 0x0001e40000100800 */
[----:B------:R1:W-:Y:S02]  /*e0940*/  STL [R1+0xc0], R9 ;  /* 0x0000c00901007387 */ /* 0x0003e40000100800 */
[C---:B0-----:R-:W-:Y:S02]  /*e0950*/  FMUL R5, R23.reuse, R25 ;  /* 0x0000001917057220 */ /* 0x041fe40000400000 */
[----:B------:R-:W4:Y:S01]  /*e0960*/  LDL.LU R25, [R1+0x778] ;  /* 0x0007780001197983 */ /* 0x000f220000300800 */
[----:B------:R0:W-:Y:S02]  /*e0970*/  STL [R1+0xbc], R6 ;  /* 0x0000bc0601007387 */ /* 0x0001e40000100800 */
[----:B------:R0:W-:Y:S02]  /*e0980*/  STL [R1+0xb8], R5 ;  /* 0x0000b80501007387 */ /* 0x0001e40000100800 */
[----:B-1----:R-:W-:-:S02]  /*e0990*/  FMUL R9, R23, R16 ;  /* 0x0000001017097220 */ /* 0x002fc40000400000 */
[C---:B0-----:R-:W-:Y:S02]  /*e09a0*/  FMUL R6, R23.reuse, R19 ;  /* 0x0000001317067220 */ /* 0x041fe40000400000 */
[----:B------:R-:W-:-:S03]  /*e09b0*/  FMUL R5, R23, R17 ;  /* 0x0000001117057220 */ /* 0x000fc60000400000 */
[----:B------:R0:W-:Y:S02]  /*e09c0*/  STL [R1+0xb4], R6 ;  /* 0x0000b40601007387 */ /* 0x0001e40000100800 */
[----:B------:R1:W-:Y:S01]  /*e09d0*/  STL [R1+0xb0], R5 ;  /* 0x0000b00501007387 */ /* 0x0003e20000100800 */
[----:B------:R-:W-:Y:S01]  /*e09e0*/  MOV R28, c[0x0][0x1c8] ;  /* 0x00007200001c7a02 */ /* 0x000fe20000000f00 */
[----:B------:R1:W-:Y:S02]  /*e09f0*/  STL [R1+0xac], R9 ;  /* 0x0000ac0901007387 */ /* 0x0003e40000100800 */
[C---:B0-----:R-:W-:Y:S02]  /*e0a00*/  FMUL R6, R23.reuse, R11 ;  /* 0x0000000b17067220 */ /* 0x041fe40000400000 */
[C---:B-1----:R-:W-:Y:S02]  /*e0a10*/  FMUL R5, R23.reuse, R7 ;  /* 0x0000000717057220 */ /* 0x042fe40000400000 */
[----:B------:R-:W-:Y:S01]  /*e0a20*/  FMUL R7, R23, R4 ;  /* 0x0000000417077220 */ /* 0x000fe20000400000 */
[----:B------:R3:W-:Y:S04]  /*e0a30*/  STL [R1+0xa8], R6 ;  /* 0x0000a80601007387 */ /* 0x0007e80000100800 */
[----:B------:R-:W-:Y:S02]  /*e0a40*/  STL [R1+0x37a8], R7 ;  /* 0x0037a80701007387 */ /* 0x000fe40000100800 */
[----:B------:R0:W-:Y:S02]  /*e0a50*/  STL [R1+0xa4], R5 ;  /* 0x0000a40501007387 */ /* 0x0001e40000100800 */
[----:B------:R-:W-:-:S02]  /*e0a60*/  IMAD R13, R28, 0x195, RZ ;  /* 0x000001951c0d7824 */ /* 0x000fc400078e02ff */
[C---:B------:R-:W-:Y:S02]  /*e0a70*/  IMAD R17, R28.reuse, 0xcb, RZ ;  /* 0x000000cb1c117824 */ /* 0x040fe400078e02ff */
[----:B------:R-:W-:Y:S01]  /*e0a80*/  IMAD R16, R28, 0x32c, RZ ;  /* 0x0000032c1c107824 */ /* 0x000fe200078e02ff */
[----:B------:R-:W-:Y:S01]  /*e0a90*/  LEA.HI.X.SX32 R9, R13, R3, 0x1, P5 ;  /* 0x000000030d097211 */ /* 0x000fe200028f0eff */
[----:B------:R-:W-:Y:S02]  /*e0aa0*/  IADD3 R18, P5, R0, R2, RZ ;  /* 0x0000000200127210 */ /* 0x000fe40007fbe0ff */
[----:B--2---:R-:W-:-:S05]  /*e0ab0*/  FMUL R10, R23, R29 ;  /* 0x0000001d170a7220 */ /* 0x004fca0000400000 */
[----:B------:R-:W-:Y:S01]  /*e0ac0*/  STL [R1+0x37ac], R10 ;  /* 0x0037ac0a01007387 */ /* 0x000fe20000100800 */
[----:B---3--:R-:W-:-:S05]  /*e0ad0*/  FMUL R6, R23, R14 ;  /* 0x0000000e17067220 */ /* 0x008fca0000400000 */
[----:B------:R-:W-:Y:S01]  /*e0ae0*/  STL [R1+0x37b0], R6 ;  /* 0x0037b00601007387 */ /* 0x000fe20000100800 */
[----:B----4-:R-:W-:-:S05]  /*e0af0*/  FMUL R21, R23, R21 ;  /* 0x0000001517157220 */ /* 0x010fca0000400000 */
[----:B------:R-:W-:Y:S01]  /*e0b00*/  STL [R1+0x37b4], R21 ;  /* 0x0037b41501007387 */ /* 0x000fe20000100800 */
[----:B0-----:R-:W-:-:S05]  /*e0b10*/  FMUL R5, R23, R15 ;  /* 0x0000000f17057220 */ /* 0x001fca0000400000 */
[----:B------:R-:W-:Y:S01]  /*e0b20*/  STL [R1+0x37b8], R5 ;  /* 0x0037b80501007387 */ /* 0x000fe20000100800 */
[----:B------:R-:W-:-:S05]  /*e0b30*/  FMUL R22, R23, R22 ;  /* 0x0000001617167220 */ /* 0x000fca0000400000 */
[----:B------:R-:W-:Y:S01]  /*e0b40*/  STL [R1+0x37bc], R22 ;  /* 0x0037bc1601007387 */ /* 0x000fe20000100800 */
[----:B------:R-:W-:-:S05]  /*e0b50*/  FMUL R4, R23, R24 ;  /* 0x0000001817047220 */ /* 0x000fca0000400000 */
[----:B------:R-:W-:Y:S01]  /*e0b60*/  STL [R1+0x37c0], R4 ;  /* 0x0037c00401007387 */ /* 0x000fe20000100800 */
[----:B------:R-:W-:-:S05]  /*e0b70*/  FMUL R23, R23, R27 ;  /* 0x0000001b17177220 */ /* 0x000fca0000400000 */
[----:B------:R-:W-:Y:S01]  /*e0b80*/  STL [R1+0x37c4], R23 ;  /* 0x0037c41701007387 */ /* 0x000fe20000100800 */
[----:B------:R-:W-:Y:S02]  /*e0b90*/  STL [R1+0x37c8], R17 ;  /* 0x0037c81101007387 */ /* 0x000fe40000100800 */
[----:B------:R-:W-:Y:S02]  /*e0ba0*/  STL [R1+0x37cc], R16 ;  /* 0x0037cc1001007387 */ /* 0x000fe40000100800 */
[----:B------:R0:W-:Y:S01]  /*e0bb0*/  STL [R1+0x37d8], R18 ;  /* 0x0037d81201007387 */ /* 0x0001e20000100800 */
[----:B------:R-:W-:Y:S01]  /*e0bc0*/  STL [R1+0x37d4], R2 ;  /* 0x0037d40201007387 */ /* 0x000fe20000100800 */
[----:B------:R-:W-:Y:S02]  /*e0bd0*/  STL.64 [R1+0x9d0], R8 ;  /* 0x0009d00801007387 */ /* 0x000fe40000100a00 */
[----:B------:R-:W-:Y:S01]  /*e0be0*/  STL [R1+0x37d0], R3 ;  /* 0x0037d00301007387 */ /* 0x000fe20000100800 */
[----:B0-----:R-:W2:Y:S01]  /*e0bf0*/  LDL.LU R18, [R1+0x79c] ;  /* 0x00079c0001127983 */ /* 0x001ea20000300800 */
[----:B------:R-:W-:-:S03]  /*e0c00*/  FMUL R0, R26, R25 ;  /* 0x000000191a007220 */ /* 0x000fc60000400000 */
[----:B--2---:R0:W-:Y:S02]  /*e0c10*/  STL [R1+0x37dc], R18 ;  /* 0x0037dc1201007387 */ /* 0x0041e40000100800 */
[----:B------:R-:W-:Y:S02]  /*e0c20*/  STL [R1+0x3ec], R0 ;  /* 0x0003ec0001007387 */ /* 0x000fe40000100800 */
[----:B0-----:R-:W2:Y:S04]  /*e0c30*/  LDL.LU R18, [R1+0x794] ;  /* 0x0007940001127983 */ /* 0x001ea80000300800 */
[----:B--2---:R0:W-:Y:S04]  /*e0c40*/  STL [R1+0x37e0], R18 ;  /* 0x0037e01201007387 */ /* 0x0041e80000100800 */
[----:B0-----:R-:W2:Y:S04]  /*e0c50*/  LDL.LU R18, [R1+0x78c] ;  /* 0x00078c0001127983 */ /* 0x001ea80000300800 */
        /* <DEDUP_REMOVED lines=29> */
[----:B--2---:R-:W-:-:S05]  /*e0e30*/  FMUL R18, R26, R18 ;  /* 0x000000121a127220 */ /* 0x004fca0000400000 */
[----:B------:R0:W-:Y:S04]  /*e0e40*/  STL [R1+0x3e4], R18 ;  /* 0x0003e41201007387 */ /* 0x0001e80000100800 */
[----:B0-----:R-:W2:Y:S02]  /*e0e50*/  LDL.LU R18, [R1+0x37e4] ;  /* 0x0037e40001127983 */ /* 0x001ea40000300800 */
[----:B--2---:R-:W-:-:S05]  /*e0e60*/  FMUL R18, R26, R18 ;  /* 0x000000121a127220 */ /* 0x004fca0000400000 */
[----:B------:R0:W-:Y:S04]  /*e0e70*/  STL [R1+0x3dc], R18 ;  /* 0x0003dc1201007387 */ /* 0x0001e80000100800 */
[----:B0-----:R-:W2:Y:S02]  /*e0e80*/  LDL.LU R18, [R1+0x37e0] ;  /* 0x0037e00001127983 */ /* 0x001ea40000300800 */
        /* <DEDUP_REMOVED lines=22> */
[----:B0-----:R-:W3:Y:S01]  /*e0ff0*/  LDL.LU R16, [R1+0x37cc] ;  /* 0x0037cc0001107983 */ /* 0x001ee20000300800 */
[----:B------:R0:W-:Y:S03]  /*e1000*/  STL [R1+0x198], R17 ;  /* 0x0001981101007387 */ /* 0x0001e60000100800 */
[----:B0-----:R-:W4:Y:S01]  /*e1010*/  LDL.LU R17, [R1+0x37c8] ;  /* 0x0037c80001117983 */ /* 0x001f220000300800 */
[----:B------:R0:W-:Y:S02]  /*e1020*/  STL [R1+0x190], R23 ;  /* 0x0001901701007387 */ /* 0x0001e40000100800 */
[C---:B------:R-:W-:Y:S01]  /*e1030*/  FMUL R7, R26.reuse, R7 ;  /* 0x000000071a077220 */ /* 0x040fe20000400000 */
[----:B0-----:R0:W5:Y:S01]  /*e1040*/  LDL.LU R23, [R1+0x37c4] ;  /* 0x0037c40001177983 */ /* 0x0011620000300800 */
[----:B------:R1:W-:Y:S02]  /*e1050*/  STL [R1+0x188], R4 ;  /* 0x0001880401007387 */ /* 0x0003e40000100800 */
[C---:B------:R-:W-:Y:S01]  /*e1060*/  FMUL R8, R26.reuse, R8 ;  /* 0x000000081a087220 */ /* 0x040fe20000400000 */
[----:B-1----:R0:W5:Y:S01]  /*e1070*/  LDL.LU R4, [R1+0x37c0] ;  /* 0x0037c00001047983 */ /* 0x0021620000300800 */
        /* <DEDUP_REMOVED lines=23> */
[----:B-1----:R0:W5:Y:S01]  /*e11f0*/  LDL.LU R9, [R1+0x379c] ;  /* 0x00379c0001097983 */ /* 0x0021620000300800 */
[----:B------:R1:W-:Y:S02]  /*e1200*/  STL [R1+0x90], R11 ;  /* 0x0000900b01007387 */ /* 0x0003e40000100800 */
[----:B------:R-:W-:-:S02]  /*e1210*/  FMUL R24, R26, R24 ;  /* 0x000000181a187220 */ /* 0x000fc40000400000 */
[C---:B------:R-:W-:Y:S01]  /*e1220*/  FMUL R15, R26.reuse, R15 ;  /* 0x0000000f1a0f7220 */ /* 0x040fe20000400000 */
[----:B-1----:R0:W5:Y:S01]  /*e1230*/  LDL.LU R11, [R1+0x3798] ;  /* 0x00379800010b7983 */ /* 0x0021620000300800 */
[----:B------:R1:W-:Y:S02]  /*e1240*/  STL [R1+0x8c], R29 ;  /* 0x00008c1d01007387 */ /* 0x0003e40000100800 */
[C---:B------:R-:W-:Y:S02]  /*e1250*/  FMUL R12, R26.reuse, R12 ;  /* 0x0000000c1a0c7220 */ /* 0x040fe40000400000 */
[C---:B------:R-:W-:Y:S02]  /*e1260*/  FMUL R27, R26.reuse, R27 ;  /* 0x0000001b1a1b7220 */ /* 0x040fe40000400000 */
[C---:B------:R-:W-:Y:S02]  /*e1270*/  FMUL R14, R26.reuse, R14 ;  /* 0x0000000e1a0e7220 */ /* 0x040fe40000400000 */
[C---:B------:R-:W-:Y:S01]  /*e1280*/  FMUL R25, R26.reuse, R25 ;  /* 0x000000191a197220 */ /* 0x040fe20000400000 */
[----:B-1----:R0:W5:Y:S01]  /*e1290*/  LDL.LU R29, [R1+0x3794] ;  /* 0x00379400011d7983 */ /* 0x0021620000300800 */
[----:B------:R1:W-:Y:S02]  /*e12a0*/  STL [R1+0x88], R0 ;  /* 0x0000880001007387 */ /* 0x0003e40000100800 */
[----:B------:R-:W-:-:S02]  /*e12b0*/  FMUL R13, R26, R13 ;  /* 0x0000000d1a0d7220 */ /* 0x000fc40000400000 */
[----:B------:R-:W-:Y:S01]  /*e12c0*/  FMUL R26, R26, R19 ;  /* 0x000000131a1a7220 */ /* 0x000fe20000400000 */
[----:B-1----:R0:W5:Y:S01]  /*e12d0*/  LDL.LU R0, [R1+0x3790] ;  /* 0x0037900001007983 */ /* 0x0021620000300800 */
[----:B------:R1:W-:Y:S02]  /*e12e0*/  STL [R1+0x84], R28 ;  /* 0x0000841c01007387 */ /* 0x0003e40000100800 */
[----:B-1----:R-:W-:Y:S02]  /*e12f0*/  MOV R28, c[0x0][0x1c8] ;  /* 0x00007200001c7a02 */ /* 0x002fe40000000f00 */
[----:B----4-:R-:W-:-:S03]  /*e1300*/  LEA.HI.X.SX32 R19, R17, R3, 0x1, P5 ;  /* 0x0000000311137211 */ /* 0x010fc600028f0eff */
[----:B------:R-:W-:Y:S01]  /*e1310*/  IMAD R17, R28, 0x196, RZ ;  /* 0x000001961c117824 */ /* 0x000fe200078e02ff */
[----:B---3--:R-:W-:-:S04]  /*e1320*/  IADD3 R16, P5, R16, R2, RZ ;  /* 0x0000000210107210 */ /* 0x008fc80007fbe0ff */
[----:B------:R-:W-:Y:S01]  /*e1330*/  LEA.HI.X.SX32 R17, R17, R3, 0x1, P5 ;  /* 0x0000000311117211 */ /* 0x000fe200028f0eff */
[----:B--2---:R1:W-:Y:S04]  /*e1340*/  STL.64 [R1+0x9a8], R18 ;  /* 0x0009a81201007387 */ /* 0x0043e80000100a00 */
[----:B-1----:R0:W5:Y:S01]  /*e1350*/  LDL.LU.64 R18, [R1+0x3788] ;  /* 0x0037880001127983 */ /* 0x0021620000300a00 */
[----:B------:R1:W-:Y:S03]  /*e1360*/  STL.64 [R1+0x9b8], R16 ;  /* 0x0009b81001007387 */ /* 0x0003e60000100a00 */
[----:B-1----:R0:W2:Y:S01]  /*e1370*/  LDL.LU R17, [R1+0x3780] ;  /* 0x0037800001117983 */ /* 0x0020a20000300800 */
[----:B------:R-:W-:Y:S01]  /*e1380*/  F2FP.BF16.PACK_AB R12, R12, R27 ;  /* 0x0000001b0c0c723e */ /* 0x000fe200000010ff */
[----:B------:R-:W-:-:S05]  /*e1390*/  IMAD R27, R28, 0x32e, RZ ;  /* 0x0000032e1c1b7824 */ /* 0x000fca00078e02ff */
[----:B------:R-:W-:-:S05]  /*e13a0*/  IADD3 R16, P5, R27, R2, RZ ;  /* 0x000000021b107210 */ /* 0x000fca0007fbe0ff */
[----:B------:R2:W-:Y:S04]  /*e13b0*/  STL [R1+0x9b0], R16 ;  /* 0x0009b01001007387 */ /* 0x0005e80000100800 */
[----:B--2---:R0:W5:Y:S01]  /*e13c0*/  LDL.LU.64 R16, [R1+0x3778] ;  /* 0x0037780001107983 */ /* 0x0041620000300a00 */
[----:B------:R-:W-:Y:S02]  /*e13d0*/  F2FP.BF16.PACK_AB R13, R13, R26 ;  /* 0x0000001a0d0d723e */ /* 0x000fe400000010ff */
[----:B------:R-:W-:Y:S01]  /*e13e0*/  F2FP.BF16.PACK_AB R14, R14, R25 ;  /* 0x000000190e0e723e */ /* 0x000fe200000010ff */
[C---:B------:R-:W-:Y:S01]  /*e13f0*/  IMAD R26, R28.reuse, 0x197, RZ ;  /* 0x000001971c1a7824 */ /* 0x040fe200078e02ff */
[----:B------:R-:W-:Y:S02]  /*e1400*/  SHF.L.U32 R25, R28, 0x1, RZ ;  /* 0x000000011c197819 */ /* 0x000fe400000006ff */
[----:B------:R-:W-:-:S02]  /*e1410*/  F2FP.BF16.PACK_AB R15, R24, R15 ;  /* 0x0000000f180f723e */ /* 0x000fc400000010ff */
[----:B-----5:R1:W-:Y:S04]  /*e1420*/  STL.64 [R1+0x4150], R16 ;  /* 0x0041501001007387 */ /* 0x0203e80000100a00 */
[----:B------:R-:W-:Y:S06]  /*e1430*/  BAR.SYNC.DEFER_BLOCKING 0x0 ;  /* 0x0000000000007b1d */ /* 0x000fec0000010000 */
[----:B-1----:R-:W2:Y:S01]  /*e1440*/  LDL.64 R16, [R1+0x9b0] ;  /* 0x0009b00001107983 */ /* 0x002ea20000100a00 */
[----:B------:R-:W-:-:S02]  /*e1450*/  F2FP.BF16.PACK_AB R6, R6, R21 ;  /* 0x000000150606723e */ /* 0x000fc400000010ff */
[----:B------:R-:W-:Y:S02]  /*e1460*/  F2FP.BF16.PACK_AB R5, R5, R22 ;  /* 0x000000160505723e */ /* 0x000fe400000010ff */
[----:B------:R-:W-:Y:S01]  /*e1470*/  F2FP.BF16.PACK_AB R4, R4, R23 ;  /* 0x000000170404723e */ /* 0x000fe200000010ff */
[----:B------:R1:W-:Y:S02]  /*e1480*/  STS.128 [R0], R12 ;  /* 0x0000000c00007388 */ /* 0x0003e40000000c00 */
[C---:B-1----:R-:W-:Y:S01]  /*e1490*/  SHF.L.U32 R13, R28.reuse, 0x2, RZ ;  /* 0x000000021c0d7819 */ /* 0x042fe200000006ff */
[----:B------:R-:W-:Y:S01]  /*e14a0*/  IMAD R12, R28, 0xe, RZ ;  /* 0x0000000e1c0c7824 */ /* 0x000fe200078e02ff */
[----:B--2---:R-:W-:Y:S02]  /*e14b0*/  LEA.HI.X.SX32 R17, R26, R3, 0x1, P5 ;  /* 0x000000031a117211 */ /* 0x004fe400028f0eff */
[----:B------:R-:W-:-:S03]  /*e14c0*/  IADD3 R16, P5, R25, R2, RZ ;  /* 0x0000000219107210 */ /* 0x000fc60007fbe0ff */
[----:B------:R1:W-:Y:S02]  /*e14d0*/  STL [R1+0x9b4], R17 ;  /* 0x0009b41101007387 */ /* 0x0003e40000100800 */
[C---:B-1----:R-:W-:Y:S02]  /*e14e0*/  LEA.HI.X.SX32 R17, R28.reuse, R3, 0x1, P5 ;  /* 0x000000031c117211 */ /* 0x042fe400028f0eff */
[----:B------:R-:W-:-:S03]  /*e14f0*/  LEA R14, P5, R28, R2, 0x2 ;  /* 0x000000021c0e7211 */ /* 0x000fc600078a10ff */
[----:B------:R-:W-:Y:S01]  /*e1500*/  STL.64 [R1+0x9a0], R16 ;  /* 0x0009a01001007387 */ /* 0x000fe20000100a00 */
[----:B------:R-:W-:-:S05]  /*e1510*/  LEA.HI.X.SX32 R15, R25, R3, 0x1, P5 ;  /* 0x00000003190f7211 */ /* 0x000fca00028f0eff */
[----:B------:R1:W-:Y:S04]  /*e1520*/  STL.64 [R1+0x998], R14 ;  /* 0x0009980e01007387 */ /* 0x0003e80000100a00 */
[----:B------:R-:W2:Y:S04]  /*e1530*/  LDL.LU R21, [R1] ;  /* 0x0000000001157983 */ /* 0x000ea80000300800 */
[----:B------:R-:W3:Y:S01]  /*e1540*/  LDL.LU R25, [R1+0x8] ;  /* 0x0000080001197983 */ /* 0x000ee20000300800 */
[----:B-1----:R-:W-:-:S03]  /*e1550*/  LEA R14, P5, R28, R2, 0x3 ;  /* 0x000000021c0e7211 */ /* 0x002fc600078a18ff */
[----:B------:R-:W3:Y:S01]  /*e1560*/  LDL.LU R26, [R1+0x4] ;  /* 0x00000400011a7983 */ /* 0x000ee20000300800 */
[----:B------:R-:W-:-:S05]  /*e1570*/  LEA.HI.X.SX32 R15, R13, R3, 0x1, P5 ;  /* 0x000000030d0f7211 */ /* 0x000fca00028f0eff */
[----:B------:R1:W-:Y:S04]  /*e1580*/  STL.64 [R1+0x990], R14 ;  /* 0x0009900e01007387 */ /* 0x0003e80000100a00 */
[----:B------:R-:W4:Y:S04]  /*e1590*/  LDL.LU R22, [R1+0x10] ;  /* 0x0000100001167983 */ /* 0x000f280000300800 */
[----:B------:R-:W4:Y:S01]  /*e15a0*/  LDL.LU R23, [R1+0xc] ;  /* 0x00000c0001177983 */ /* 0x000f220000300800 */
[----:B------:R-:W-:Y:S01]  /*e15b0*/  F2FP.BF16.PACK_AB R7, R7, R10 ;  /* 0x0000000a0707723e */ /* 0x000fe200000010ff */
[----:B------:R-:W-:Y:S01]  /*e15c0*/  IMAD R10, R28, 0x7, RZ ;  /* 0x000000071c0a7824 */ /* 0x000fe200078e02ff */
[----:B------:R-:W-:-:S04]  /*e15d0*/  IADD3 R16, P5, R12, R2, RZ ;  /* 0x000000020c107210 */ /* 0x000fc80007fbe0ff */
[----:B------:R-:W-:Y:S02]  /*e15e0*/  LEA.HI.X.SX32 R17, R10, R3, 0x1, P5 ;  /* 0x000000030a117211 */ /* 0x000fe400028f0eff */
[C---:B-1----:R-:W-:Y:S01]  /*e15f0*/  SHF.L.U32 R15, R28.reuse, 0x3, RZ ;  /* 0x000000031c0f7819 */ /* 0x042fe200000006ff */
[----:B----4-:R-:W-:Y:S04]  /*e1600*/  STL.64 [R1+0x4148], R22 ;  /* 0x0041481601007387 */ /* 0x010fe80000100a00 */
[----:B------:R1:W-:Y:S02]  /*e1610*/  STL.64 [R1+0x988], R16 ;  /* 0x0009881001007387 */ /* 0x0003e40000100a00 */
[----:B-1----:R-:W-:-:S04]  /*e1620*/  LEA R16, P5, R28, R2, 0x4 ;  /* 0x000000021c107211 */ /* 0x002fc800078a20ff */
[----:B------:R-:W-:-:S05]  /*e1630*/  LEA.HI.X.SX32 R17, R15, R3, 0x1, P5 ;  /* 0x000000030f117211 */ /* 0x000fca00028f0eff */
[----:B------:R1:W-:Y:S04]  /*e1640*/  STL.64 [R1+0x980], R16 ;  /* 0x0009801001007387 */ /* 0x0003e80000100a00 */
[----:B-1----:R-:W4:Y:S01]  /*e1650*/  LDL.LU.64 R16, [R1+0x4150] ;  /* 0x0041500001107983 */ /* 0x002f220000300a00 */
[----:B------:R-:W-:-:S03]  /*e1660*/  IMAD R13, R28, 0x1a, RZ ;  /* 0x0000001a1c0d7824 */ /* 0x000fc600078e02ff */
[----:B------:R-:W2:Y:S02]  /*e1670*/  LDL.LU R24, [R1+0x18] ;  /* 0x0000180001187983 */ /* 0x000ea40000300800 */
[----:B------:R-:W-:Y:S02]  /*e1680*/  IADD3 R22, P5, R13, R2, RZ ;  /* 0x000000020d167210 */ /* 0x000fe40007fbe0ff */
[----:B------:R-:W2:Y:S04]  /*e1690*/  LDL.LU R27, [R1+0x14] ;  /* 0x00001400011b7983 */ /* 0x000ea80000300800 */
[----:B------:R1:W-:Y:S01]  /*e16a0*/  STL [R1+0x978], R22 ;  /* 0x0009781601007387 */ /* 0x0003e20000100800 */
[----:B------:R-:W-:Y:S01]  /*e16b0*/  F2FP.BF16.PACK_AB R9, R19, R9 ;  /* 0x000000091309723e */ /* 0x000fe200000010ff */
[----:B------:R-:W-:-:S02]  /*e16c0*/  IMAD R19, R28, 0xd, RZ ;  /* 0x0000000d1c137824 */ /* 0x000fc400078e02ff */
[----:B------:R-:W-:Y:S01]  /*e16d0*/  IMAD R14, R28, 0x1c, RZ ;  /* 0x0000001c1c0e7824 */ /* 0x000fe200078e02ff */
[----:B------:R-:W-:Y:S01]  /*e16e0*/  F2FP.BF16.PACK_AB R8, R20, R8 ;  /* 0x000000081408723e */ /* 0x000fe200000010ff */
[----:B------:R-:W-:Y:S01]  /*e16f0*/  IMAD R15, R28, 0x1e, RZ ;  /* 0x0000001e1c0f7824 */ /* 0x000fe200078e02ff */
[----:B----4-:R-:W-:Y:S02]  /*e1700*/  F2FP.BF16.PACK_AB R10, R18, R17 ;  /* 0x00000011120a723e */ /* 0x010fe400000010ff */
[----:B------:R-:W-:Y:S02]  /*e1710*/  F2FP.BF16.PACK_AB R11, R16, R11 ;  /* 0x0000000b100b723e */ /* 0x000fe400000010ff */
[----:B------:R-:W-:Y:S02]  /*e1720*/  MOV R16, R22 ;  /* 0x0000001600107202 */ /* 0x000fe40000000f00 */
[----:B------:R-:W-:Y:S02]  /*e1730*/  MOV R17, R23 ;  /* 0x0000001700117202 */ /* 0x000fe40000000f00 */
[----:B-1----:R-:W4:Y:S01]  /*e1740*/  LDL.LU.64 R22, [R1+0x4148] ;  /* 0x0041480001167983 */ /* 0x002f220000300a00 */
[----:B------:R-:W-:-:S02]  /*e1750*/  LEA.HI.X.SX32 R17, R19, R3, 0x1, P5 ;  /* 0x0000000313117211 */ /* 0x000fc400028f0eff */
[----:B------:R-:W-:Y:S01]  /*e1760*/  IADD3 R16, P5, R14, R2, RZ ;  /* 0x000000020e107210 */ /* 0x000fe20007fbe0ff */
[----:B------:R-:W-:Y:S04]  /*e1770*/  STS.128 [R0+0x80], R4 ;  /* 0x0000800400007388 */ /* 0x000fe80000000c00 */
[----:B------:R1:W-:Y:S04]  /*e1780*/  STL [R1+0x97c], R17 ;  /* 0x00097c1101007387 */ /* 0x0003e80000100800 */
[----:B------:R0:W-:Y:S04]  /*e1790*/  STS.128 [R0+0x100], R8 ;  /* 0x0001000800007388 */ /* 0x0001e80000000c00 */
[----:B------:R-:W4:Y:S01]  /*e17a0*/  LDL.LU R18, [R1+0x24] ;  /* 0x0000240001127983 */ /* 0x000f220000300800 */
[----:B-1----:R-:W-:Y:S01]  /*e17b0*/  LEA.HI.X.SX32 R17, R12, R3, 0x1, P5 ;  /* 0x000000030c117211 */ /* 0x002fe200028f0eff */
[----:B------:R-:W-:Y:S01]  /*e17c0*/  IMAD R5, R28, 0xf, RZ ;  /* 0x0000000f1c057824 */ /* 0x000fe200078e02ff */
[----:B--2---:R-:W-:-:S02]  /*e17d0*/  F2FP.BF16.PACK_AB R4, R21, R29 ;  /* 0x0000001d1504723e */ /* 0x004fc400000010ff */
[-C--:B0-----:R-:W-:Y:S01]  /*e17e0*/  IADD3 R8, P5, R15, R2.reuse, RZ ;  /* 0x000000020f087210 */ /* 0x081fe20007fbe0ff */
[----:B------:R-:W-:Y:S03]  /*e17f0*/  STL.64 [R1+0x970], R16 ;  /* 0x0009701001007387 */ /* 0x000fe60000100a00 */
[-C--:B------:R-:W-:Y:S01]  /*e1800*/  LEA.HI.X.SX32 R9, R5, R3.reuse, 0x1, P5 ;  /* 0x0000000305097211 */ /* 0x080fe200028f0eff */
[----:B------:R-:W2:Y:S01]  /*e1810*/  LDL.LU R29, [R1+0x28] ;  /* 0x00002800011d7983 */ /* 0x000ea20000300800 */
[C---:B------:R-:W-:Y:S02]  /*e1820*/  SHF.L.U32 R7, R28.reuse, 0x4, RZ ;  /* 0x000000041c077819 */ /* 0x040fe400000006ff */
[C---:B------:R-:W-:Y:S01]  /*e1830*/  LEA R10, P5, R28.reuse, R2, 0x5 ;  /* 0x000000021c0a7211 */ /* 0x040fe200078a28ff */
[----:B------:R0:W-:Y:S01]  /*e1840*/  STL.64 [R1+0x968], R8 ;  /* 0x0009680801007387 */ /* 0x0001e20000100a00 */
[----:B---3--:R-:W-:Y:S01]  /*e1850*/  F2FP.BF16.PACK_AB R5, R25, R26 ;  /* 0x0000001a1905723e */ /* 0x008fe200000010ff */
[----:B------:R-:W-:Y:S01]  /*e1860*/  IMAD R12, R28, 0x34, RZ ;  /* 0x000000341c0c7824 */ /* 0x000fe200078e02ff */
[----:B------:R-:W-:Y:S01]  /*e1870*/  LEA.HI.X.SX32 R11, R7, R3, 0x1, P5 ;  /* 0x00000003070b7211 */ /* 0x000fe200028f0eff */
[----:B0-----:R-:W3:Y:S04]  /*e1880*/  LDL.LU R9, [R1+0x40] ;  /* 0x0000400001097983 */ /* 0x001ee80000300800 */
[----:B------:R-:W3:Y:S04]  /*e1890*/  LDL.LU R19, [R1+0x3c] ;  /* 0x00003c0001137983 */ /* 0x000ee80000300800 */
[----:B------:R-:W2:Y:S04]  /*e18a0*/  LDL.LU R20, [R1+0x38] ;  /* 0x0000380001147983 */ /* 0x000ea80000300800 */
[----:B------:R-:W2:Y:S04]  /*e18b0*/  LDL.LU R21, [R1+0x34] ;  /* 0x0000340001157983 */ /* 0x000ea80000300800 */
[----:B------:R-:W2:Y:S04]  /*e18c0*/  LDL.LU R25, [R1+0x50] ;  /* 0x0000500001197983 */ /* 0x000ea80000300800 */
[----:B------:R-:W2:Y:S01]  /*e18d0*/  LDL.LU R26, [R1+0x4c] ;  /* 0x00004c00011a7983 */ /* 0x000ea20000300800 */
[----:B------:R-:W-:-:S02]  /*e18e0*/  F2FP.BF16.PACK_AB R7, R24, R27 ;  /* 0x0000001b1807723e */ /* 0x000fc400000010ff */
[----:B----4-:R-:W-:Y:S02]  /*e18f0*/  F2FP.BF16.PACK_AB R6, R22, R23 ;  /* 0x000000171606723e */ /* 0x010fe400000010ff */
[----:B------:R-:W4:Y:S04]  /*e1900*/  LDL.LU R22, [R1+0x48] ;  /* 0x0000480001167983 */ /* 0x000f280000300800 */
[----:B------:R-:W4:Y:S04]  /*e1910*/  LDL.LU R23, [R1+0x44] ;  /* 0x0000440001177983 */ /* 0x000f280000300800 */
[----:B------:R0:W-:Y:S02]  /*e1920*/  STL.64 [R1+0x960], R10 ;  /* 0x0009600a01007387 */ /* 0x0001e40000100a00 */
[----:B0-----:R-:W-:-:S04]  /*e1930*/  IADD3 R10, P5, R12, R2, RZ ;  /* 0x000000020c0a7210 */ /* 0x001fc80007fbe0ff */
[----:B------:R-:W-:Y:S02]  /*e1940*/  LEA.HI.X.SX32 R11, R13, R3, 0x1, P5 ;  /* 0x000000030d0b7211 */ /* 0x000fe400028f0eff */
[----:B------:R-:W2:Y:S04]  /*e1950*/  LDL.LU R13, [R1+0x1c] ;  /* 0x00001c00010d7983 */ /* 0x000ea80000300800 */
[----:B------:R-:W2:Y:S04]  /*e1960*/  LDL.LU R24, [R1+0x58] ;  /* 0x0000580001187983 */ /* 0x000ea80000300800 */
[----:B------:R-:W2:Y:S04]  /*e1970*/  LDL.LU R27, [R1+0x54] ;  /* 0x00005400011b7983 */ /* 0x000ea80000300800 */
[----:B------:R0:W-:Y:S04]  /*e1980*/  STL.64 [R1+0x958], R10 ;  /* 0x0009580a01007387 */ /* 0x0001e80000100a00 */
[----:B0-----:R-:W2:Y:S04]  /*e1990*/  LDL.LU R11, [R1+0x20] ;  /* 0x00002000010b7983 */ /* 0x001ea80000300800 */
[----:B------:R0:W-:Y:S04]  /*e19a0*/  STS.128 [R0+0x180], R4 ;  /* 0x0001800400007388 */ /* 0x0001e80000000c00 */
[----:B0-----:R-:W4:Y:S04]  /*e19b0*/  LDL.LU R6, [R1+0x30] ;  /* 0x0000300001067983 */ /* 0x001f280000300800 */
[----:B------:R-:W4:Y:S01]  /*e19c0*/  LDL.LU R7, [R1+0x2c] ;  /* 0x00002c0001077983 */ /* 0x000f220000300800 */
[----:B------:R-:W-:-:S02]  /*e19d0*/  IMAD R16, R28, 0x36, RZ ;  /* 0x000000361c107824 */ /* 0x000fc400078e02ff */
[----:B------:R-:W-:-:S03]  /*e19e0*/  IMAD R8, R28, 0x1b, RZ ;  /* 0x0000001b1c087824 */ /* 0x000fc600078e02ff */
[----:B------:R-:W-:Y:S01]  /*e19f0*/  IADD3 R10, P5, R16, R2, RZ ;  /* 0x00000002100a7210 */ /* 0x000fe20007fbe0ff */
[C---:B------:R-:W-:Y:S01]  /*e1a00*/  IMAD R17, R28.reuse, 0x38, RZ ;  /* 0x000000381c117824 */ /* 0x040fe200078e02ff */
[----:B---3--:R-:W-:Y:S02]  /*e1a10*/  F2FP.BF16.PACK_AB R9, R9, R19 ;  /* 0x000000130909723e */ /* 0x008fe400000010ff */
[----:B------:R-:W-:Y:S02]  /*e1a20*/  SHF.L.U32 R19, R28, 0x5, RZ ;  /* 0x000000051c137819 */ /* 0x000fe400000006ff */
[----:B--2---:R-:W-:Y:S02]  /*e1a30*/  F2FP.BF16.PACK_AB R4, R11, R13 ;  /* 0x0000000d0b04723e */ /* 0x004fe400000010ff */
[----:B------:R-:W-:-:S05]  /*e1a40*/  LEA.HI.X.SX32 R11, R8, R3, 0x1, P5 ;  /* 0x00000003080b7211 */ /* 0x000fca00028f0eff */
[----:B------:R0:W-:Y:S01]  /*e1a50*/  STL.64 [R1+0x950], R10 ;  /* 0x0009500a01007387 */ /* 0x0001e20000100a00 */
[----:B------:R-:W-:-:S03]  /*e1a60*/  IMAD R13, R28, 0x3a, RZ ;  /* 0x0000003a1c0d7824 */ /* 0x000fc600078e02ff */
[----:B------:R-:W-:Y:S01]  /*e1a70*/  STL.64 [R1+0x4140], R16 ;  /* 0x0041401001007387 */ /* 0x000fe20000100a00 */
[----:B0-----:R-:W-:-:S04]  /*e1a80*/  IADD3 R10, P5, R17, R2, RZ ;  /* 0x00000002110a7210 */ /* 0x001fc80007fbe0ff */
[----:B------:R-:W-:Y:S02]  /*e1a90*/  LEA.HI.X.SX32 R11, R14, R3, 0x1, P5 ;  /* 0x000000030e0b7211 */ /* 0x000fe400028f0eff */
[----:B----4-:R-:W-:Y:S01]  /*e1aa0*/  F2FP.BF16.PACK_AB R8, R6, R18 ;  /* 0x000000120608723e */ /* 0x010fe200000010ff */
[C---:B------:R-:W-:Y:S02]  /*e1ab0*/  IMAD R6, R28.reuse, 0x1d, RZ ;  /* 0x0000001d1c067824 */ /* 0x040fe400078e02ff */
[----:B------:R0:W-:Y:S01]  /*e1ac0*/  STL.64 [R1+0x948], R10 ;  /* 0x0009480a01007387 */ /* 0x0001e20000100a00 */
[----:B------:R-:W-:Y:S01]  /*e1ad0*/  IMAD R18, R28, 0x3c, RZ ;  /* 0x0000003c1c127824 */ /* 0x000fe200078e02ff */
[----:B0-----:R-:W-:-:S04]  /*e1ae0*/  IADD3 R10, P5, R13, R2, RZ ;  /* 0x000000020d0a7210 */ /* 0x001fc80007fbe0ff */
[----:B------:R-:W-:Y:S02]  /*e1af0*/  LEA.HI.X.SX32 R11, R6, R3, 0x1, P5 ;  /* 0x00000003060b7211 */ /* 0x000fe400028f0eff */
[----:B------:R-:W-:Y:S01]  /*e1b00*/  IADD3 R16, P5, R18, R2, RZ ;  /* 0x0000000212107210 */ /* 0x000fe20007fbe0ff */
[----:B------:R-:W-:-:S03]  /*e1b10*/  IMAD R14, R28, 0x3e, RZ ;  /* 0x0000003e1c0e7824 */ /* 0x000fc600078e02ff */
[----:B------:R-:W-:Y:S01]  /*e1b20*/  LEA.HI.X.SX32 R17, R15, R3, 0x1, P5 ;  /* 0x000000030f117211 */ /* 0x000fe200028f0eff */
[----:B------:R0:W-:Y:S01]  /*e1b30*/  STL.64 [R1+0x940], R10 ;  /* 0x0009400a01007387 */ /* 0x0001e20000100a00 */
[----:B------:R-:W-:Y:S02]  /*e1b40*/  F2FP.BF16.PACK_AB R5, R7, R29 ;  /* 0x0000001d0705723e */ /* 0x000fe400000010ff */
[----:B------:R-:W-:Y:S02]  /*e1b50*/  F2FP.BF16.PACK_AB R7, R22, R23 ;  /* 0x000000171607723e */ /* 0x000fe400000010ff */
[----:B0-----:R-:W-:Y:S01]  /*e1b60*/  F2FP.BF16.PACK_AB R10, R25, R26 ;  /* 0x0000001a190a723e */ /* 0x001fe200000010ff */
[----:B------:R-:W-:Y:S01]  /*e1b70*/  IMAD R11, R28, 0x1f, RZ ;  /* 0x0000001f1c0b7824 */ /* 0x000fe200078e02ff */
[----:B------:R-:W2:Y:S04]  /*e1b80*/  LDL.LU R26, [R1+0x5c] ;  /* 0x00005c00011a7983 */ /* 0x000ea80000300800 */
[----:B------:R0:W-:Y:S04]  /*e1b90*/  STL.64 [R1+0x938], R16 ;  /* 0x0009381001007387 */ /* 0x0001e80000100a00 */
[----:B------:R-:W3:Y:S04]  /*e1ba0*/  LDL.LU R22, [R1+0x68] ;  /* 0x0000680001167983 */ /* 0x000ee80000300800 */
[----:B------:R-:W4:Y:S01]  /*e1bb0*/  LDL.LU R23, [R1+0xc4] ;  /* 0x0000c40001177983 */ /* 0x000f220000300800 */
[----:B0-----:R-:W-:-:S04]  /*e1bc0*/  IADD3 R16, P5, R14, R2, RZ ;  /* 0x000000020e107210 */ /* 0x001fc80007fbe0ff */
[----:B------:R-:W-:-:S05]  /*e1bd0*/  LEA.HI.X.SX32 R17, R11, R3, 0x1, P5 ;  /* 0x000000030b117211 */ /* 0x000fca00028f0eff */
[----:B------:R0:W-:Y:S01]  /*e1be0*/  STL.64 [R1+0x930], R16 ;  /* 0x0009301001007387 */ /* 0x0001e20000100a00 */
[----:B------:R-:W-:Y:S01]  /*e1bf0*/  F2FP.BF16.PACK_AB R6, R20, R21 ;  /* 0x000000151406723e */ /* 0x000fe200000010ff */
[----:B------:R-:W-:Y:S01]  /*e1c00*/  IMAD R15, R28, 0x66, RZ ;  /* 0x000000661c0f7824 */ /* 0x000fe200078e02ff */
[----:B------:R-:W-:Y:S01]  /*e1c10*/  F2FP.BF16.PACK_AB R11, R24, R27 ;  /* 0x0000001b180b723e */ /* 0x000fe200000010ff */
[----:B------:R-:W2:Y:S04]  /*e1c20*/  LDL.LU R29, [R1+0xd0] ;  /* 0x0000d000011d7983 */ /* 0x000ea80000300800 */
[----:B------:R-:W2:Y:S01]  /*e1c30*/  LDL.LU R25, [R1+0xcc] ;  /* 0x0000cc0001197983 */ /* 0x000ea20000300800 */
[----:B0-----:R-:W-:-:S03]  /*e1c40*/  LEA R16, P5, R28, R2, 0x6 ;  /* 0x000000021c107211 */ /* 0x001fc600078a30ff */
[----:B------:R-:W2:Y:S01]  /*e1c50*/  LDL.LU R24, [R1+0x80] ;  /* 0x0000800001187983 */ /* 0x000ea20000300800 */
[----:B------:R-:W-:-:S03]  /*e1c60*/  LEA.HI.X.SX32 R17, R19, R3, 0x1, P5 ;  /* 0x0000000313117211 */ /* 0x000fc600028f0eff */
[----:B------:R-:W2:Y:S04]  /*e1c70*/  LDL.LU R27, [R1+0x7c] ;  /* 0x00007c00011b7983 */ /* 0x000ea80000300800 */
[----:B------:R-:W-:Y:S04]  /*e1c80*/  STL.64 [R1+0x928], R16 ;  /* 0x0009281001007387 */ /* 0x000fe80000100a00 */
[----:B------:R-:W-:Y:S04]  /*e1c90*/  STL.64 [R1+0x4138], R14 ;  /* 0x0041380e01007387 */ /* 0x000fe80000100a00 */
[----:B------:R0:W-:Y:S04]  /*e1ca0*/  STS.128 [R0+0x200], R4 ;  /* 0x0002000400007388 */ /* 0x0001e80000000c00 */
[----:B0-----:R-:W2:Y:S01]  /*e1cb0*/  LDL.LU R6, [R1+0x60] ;  /* 0x0000600001067983 */ /* 0x001ea20000300800 */
[C---:B------:R-:W-:Y:S01]  /*e1cc0*/  IMAD R21, R28.reuse, 0x33, RZ ;  /* 0x000000331c157824 */ /* 0x040fe200078e02ff */
[----:B------:R-:W-:Y:S01]  /*e1cd0*/  IADD3 R16, P5, R15, R2, RZ ;  /* 0x000000020f107210 */ /* 0x000fe20007fbe0ff */
[----:B------:R-:W-:Y:S01]  /*e1ce0*/  IMAD R20, R28, 0x68, RZ ;  /* 0x000000681c147824 */ /* 0x000fe200078e02ff */
[----:B------:R-:W3:Y:S02]  /*e1cf0*/  LDL.LU R5, [R1+0x6c] ;  /* 0x00006c0001057983 */ /* 0x000ee40000300800 */
[----:B------:R-:W-:-:S02]  /*e1d00*/  LEA.HI.X.SX32 R17, R21, R3, 0x1, P5 ;  /* 0x0000000315117211 */ /* 0x000fc400028f0eff */
[----:B------:R-:W4:Y:S04]  /*e1d10*/  LDL.LU R7, [R1+0xc8] ;  /* 0x0000c80001077983 */ /* 0x000f280000300800 */
[----:B------:R0:W-:Y:S01]  /*e1d20*/  STS.128 [R0+0x280], R8 ;  /* 0x0002800800007388 */ /* 0x0001e20000000c00 */
[----:B------:R-:W-:-:S04]  /*e1d30*/  IADD3 R14, P5, R20, R2, RZ ;  /* 0x00000002140e7210 */ /* 0x000fc80007fbe0ff */
[----:B------:R-:W-:Y:S01]  /*e1d40*/  LEA.HI.X.SX32 R15, R12, R3, 0x1, P5 ;  /* 0x000000030c0f7211 */ /* 0x000fe200028f0eff */
[----:B0-----:R-:W3:Y:S04]  /*e1d50*/  LDL.LU R8, [R1+0x70] ;  /* 0x0000700001087983 */ /* 0x001ee80000300800 */
[----:B------:R-:W3:Y:S04]  /*e1d60*/  LDL.LU R9, [R1+0x64] ;  /* 0x0000640001097983 */ /* 0x000ee80000300800 */
[----:B------:R-:W3:Y:S04]  /*e1d70*/  LDL.LU R10, [R1+0x74] ;  /* 0x00007400010a7983 */ /* 0x000ee80000300800 */
[----:B------:R0:W-:Y:S04]  /*e1d80*/  STL.64 [R1+0x920], R16 ;  /* 0x0009201001007387 */ /* 0x0001e80000100a00 */
[----:B0-----:R-:W3:Y:S04]  /*e1d90*/  LDL.LU.64 R16, [R1+0x4140] ;  /* 0x0041400001107983 */ /* 0x001ee80000300a00 */
[----:B------:R-:W4:Y:S01]  /*e1da0*/  LDL.LU R11, [R1+0xd8] ;  /* 0x0000d800010b7983 */ /* 0x000f220000300800 */
[----:B--2---:R-:W-:-:S03]  /*e1db0*/  F2FP.BF16.PACK_AB R4, R6, R26 ;  /* 0x0000001a0604723e */ /* 0x004fc600000010ff */
[----:B------:R-:W2:Y:S04]  /*e1dc0*/  LDL.LU R26, [R1+0xd4] ;  /* 0x0000d400011a7983 */ /* 0x000ea80000300800 */
[----:B------:R-:W2:Y:S01]  /*e1dd0*/  LDL.LU R12, [R1+0x78] ;  /* 0x00007800010c7983 */ /* 0x000ea20000300800 */
[C---:B------:R-:W-:Y:S02]  /*e1de0*/  IMAD R19, R28.reuse, 0x6a, RZ ;  /* 0x0000006a1c137824 */ /* 0x040fe400078e02ff */
[C---:B------:R-:W-:Y:S01]  /*e1df0*/  IMAD R6, R28.reuse, 0x35, RZ ;  /* 0x000000351c067824 */ /* 0x040fe200078e02ff */
[----:B------:R0:W-:Y:S01]  /*e1e00*/  STL.64 [R1+0x918], R14 ;  /* 0x0009180e01007387 */ /* 0x0001e20000100a00 */
[----:B------:R-:W-:Y:S01]  /*e1e10*/  IMAD R21, R28, 0x6c, RZ ;  /* 0x0000006c1c157824 */ /* 0x000fe200078e02ff */
[----:B0-----:R-:W-:-:S04]  /*e1e20*/  IADD3 R14, P5, R19, R2, RZ ;  /* 0x00000002130e7210 */ /* 0x001fc80007fbe0ff */
[----:B------:R-:W-:-:S05]  /*e1e30*/  LEA.HI.X.SX32 R15, R6, R3, 0x1, P5 ;  /* 0x00000003060f7211 */ /* 0x000fca00028f0eff */
[----:B------:R0:W-:Y:S04]  /*e1e40*/  STL.64 [R1+0x910], R14 ;  /* 0x0009100e01007387 */ /* 0x0001e80000100a00 */
[----:B------:R1:W-:Y:S01]  /*e1e50*/  STL.64 [R1+0x4130], R20 ;  /* 0x0041301401007387 */ /* 0x0003e20000100a00 */
[----:B0-----:R-:W-:-:S04]  /*e1e60*/  IADD3 R14, P5, R21, R2, RZ ;  /* 0x00000002150e7210 */ /* 0x001fc80007fbe0ff */
[----:B---3--:R-:W-:-:S05]  /*e1e70*/  LEA.HI.X.SX32 R15, R16, R3, 0x1, P5 ;  /* 0x00000003100f7211 */ /* 0x008fca00028f0eff */
[----:B------:R0:W-:Y:S04]  /*e1e80*/  STL.64 [R1+0x908], R14 ;  /* 0x0009080e01007387 */ /* 0x0001e80000100a00 */
[----:B-1----:R-:W3:Y:S01]  /*e1e90*/  LDL.LU R20, [R1+0x100] ;  /* 0x0001000001147983 */ /* 0x002ee20000300800 */
[----:B--2---:R-:W-:Y:S02]  /*e1ea0*/  F2FP.BF16.PACK_AB R6, R12, R10 ;  /* 0x0000000a0c06723e */ /* 0x004fe400000010ff */
[----:B------:R-:W-:Y:S02]  /*e1eb0*/  F2FP.BF16.PACK_AB R10, R29, R25 ;  /* 0x000000191d0a723e */ /* 0x000fe400000010ff */
[----:B------:R-:W3:Y:S01]  /*e1ec0*/  LDL.LU R29, [R1+0xfc] ;  /* 0x0000fc00011d7983 */ /* 0x000ee20000300800 */
[----:B------:R-:W-:Y:S01]  /*e1ed0*/  F2FP.BF16.PACK_AB R5, R5, R22 ;  /* 0x000000160505723e */ /* 0x000fe200000010ff */
[----:B------:R-:W-:Y:S01]  /*e1ee0*/  IMAD R22, R28, 0x6e, RZ ;  /* 0x0000006e1c167824 */ /* 0x000fe200078e02ff */
[----:B------:R-:W-:Y:S01]  /*e1ef0*/  F2FP.BF16.PACK_AB R8, R8, R9 ;  /* 0x000000090808723e */ /* 0x000fe200000010ff */
[----:B------:R-:W2:Y:S01]  /*e1f00*/  LDL.LU R25, [R1+0x13c] ;  /* 0x00013c0001197983 */ /* 0x000ea20000300800 */
[----:B----4-:R-:W-:Y:S01]  /*e1f10*/  F2FP.BF16.PACK_AB R9, R7, R23 ;  /* 0x000000170709723e */ /* 0x010fe200000010ff */
[----:B------:R-:W-:Y:S01]  /*e1f20*/  IMAD R7, R28, 0x37, RZ ;  /* 0x000000371c077824 */ /* 0x000fe200078e02ff */
[----:B0-----:R-:W-:Y:S01]  /*e1f30*/  IADD3 R14, P5, R22, R2, RZ ;  /* 0x00000002160e7210 */ /* 0x001fe20007fbe0ff */
[----:B------:R-:W-:-:S03]  /*e1f40*/  IMAD R23, R28, 0x70, RZ ;  /* 0x000000701c177824 */ /* 0x000fc600078e02ff */
[----:B------:R-:W-:-:S05]  /*e1f50*/  LEA.HI.X.SX32 R15, R7, R3, 0x1, P5 ;  /* 0x00000003070f7211 */ /* 0x000fca00028f0eff */
[----:B------:R0:W-:Y:S01]  /*e1f60*/  STL.64 [R1+0x900], R14 ;  /* 0x0009000e01007387 */ /* 0x0001e20000100a00 */
[----:B------:R-:W-:Y:S01]  /*e1f70*/  IMAD R16, R28, 0x72, RZ ;  /* 0x000000721c107824 */ /* 0x000fe200078e02ff */
[----:B------:R-:W-:Y:S02]  /*e1f80*/  F2FP.BF16.PACK_AB R7, R24, R27 ;  /* 0x0000001b1807723e */ /* 0x000fe400000010ff */
[----:B------:R-:W-:Y:S01]  /*e1f90*/  STL.64 [R1+0x4120], R22 ;  /* 0x0041201601007387 */ /* 0x000fe20000100a00 */
[----:B------:R-:W-:-:S03]  /*e1fa0*/  IMAD R12, R28, 0x39, RZ ;  /* 0x000000391c0c7824 */ /* 0x000fc600078e02ff */
[----:B------:R-:W4:Y:S01]  /*e1fb0*/  LDL.LU R27, [R1+0x104] ;  /* 0x00010400011b7983 */ /* 0x000f220000300800 */
[----:B0-----:R-:W-:-:S04]  /*e1fc0*/  IADD3 R14, P5, R23, R2, RZ ;  /* 0x00000002170e7210 */ /* 0x001fc80007fbe0ff */
[-C--:B------:R-:W-:Y:S01]  /*e1fd0*/  LEA.HI.X.SX32 R15, R17, R3.reuse, 0x1, P5 ;  /* 0x00000003110f7211 */ /* 0x080fe200028f0eff */
[----:B------:R-:W-:Y:S04]  /*e1fe0*/  STS.128 [R0+0x300], R4 ;  /* 0x0003000400007388 */ /* 0x000fe80000000c00 */
[----:B------:R0:W-:Y:S01]  /*e1ff0*/  STL.64 [R1+0x8f8], R14 ;  /* 0x0008f80e01007387 */ /* 0x0001e20000100a00 */
[----:B------:R-:W-:Y:S01]  /*e2000*/  F2FP.BF16.PACK_AB R11, R11, R26 ;  /* 0x0000001a0b0b723e */ /* 0x000fe200000010ff */
[----:B------:R-:W-:Y:S01]  /*e2010*/  IMAD R24, R28, 0x74, RZ ;  /* 0x000000741c187824 */ /* 0x000fe200078e02ff */
[-C--:B0-----:R-:W-:Y:S01]  /*e2020*/  IADD3 R14, P5, R16, R2.reuse, RZ ;  /* 0x00000002100e7210 */ /* 0x081fe20007fbe0ff */
[----:B------:R-:W4:Y:S03]  /*e2030*/  LDL.LU R7, [R1+0x108] ;  /* 0x0001080001077983 */ /* 0x000f260000300800 */
[----:B------:R-:W-:Y:S01]  /*e2040*/  LEA.HI.X.SX32 R15, R12, R3, 0x1, P5 ;  /* 0x000000030c0f7211 */ /* 0x000fe200028f0eff */
[----:B------:R-:W2:Y:S04]  /*e2050*/  LDL.LU R6, [R1+0x114] ;  /* 0x0001140001067983 */ /* 0x000ea80000300800 */
[----:B------:R-:W2:Y:S04]  /*e2060*/  LDL.LU R22, [R1+0x14c] ;  /* 0x00014c0001167983 */ /* 0x000ea80000300800 */
[----:B------:R-:W2:Y:S04]  /*e2070*/  LDL.LU R12, [R1+0x128] ;  /* 0x00012800010c7983 */ /* 0x000ea80000300800 */
[----:B------:R-:W2:Y:S04]  /*e2080*/  LDL.LU R23, [R1+0x124] ;  /* 0x0001240001177983 */ /* 0x000ea80000300800 */
[----:B------:R0:W-:Y:S04]  /*e2090*/  STL.64 [R1+0x8f0], R14 ;  /* 0x0008f00e01007387 */ /* 0x0001e80000100a00 */
[----:B------:R1:W-:Y:S01]  /*e20a0*/  STS.128 [R0+0x380], R8 ;  /* 0x0003800800007388 */ /* 0x0003e20000000c00 */
[----:B------:R-:W-:Y:S01]  /*e20b0*/  IMAD R17, R28, 0x76, RZ ;  /* 0x000000761c117824 */ /* 0x000fe200078e02ff */
[----:B0-----:R-:W-:-:S04]  /*e20c0*/  IADD3 R14, P5, R24, R2, RZ ;  /* 0x00000002180e7210 */ /* 0x001fc80007fbe0ff */
[----:B------:R-:W-:Y:S01]  /*e20d0*/  LEA.HI.X.SX32 R15, R13, R3, 0x1, P5 ;  /* 0x000000030d0f7211 */ /* 0x000fe200028f0eff */
[----:B-1----:R-:W2:Y:S04]  /*e20e0*/  LDL.LU R8, [R1+0x140] ;  /* 0x0001400001087983 */ /* 0x002ea80000300800 */
[----:B------:R-:W2:Y:S01]  /*e20f0*/  LDL.LU R9, [R1+0x144] ;  /* 0x0001440001097983 */ /* 0x000ea20000300800 */
[----:B------:R-:W-:-:S03]  /*e2100*/  IMAD R5, R28, 0x3b, RZ ;  /* 0x0000003b1c057824 */ /* 0x000fc600078e02ff */
[----:B------:R-:W2:Y:S04]  /*e2110*/  LDL.LU R10, [R1+0x118] ;  /* 0x00011800010a7983 */ /* 0x000ea80000300800 */
[----:B------:R-:W2:Y:S04]  /*e2120*/  LDL.LU R11, [R1+0x150] ;  /* 0x00015000010b7983 */ /* 0x000ea80000300800 */
[----:B------:R-:W2:Y:S04]  /*e2130*/  LDL.LU R13, [R1+0x148] ;  /* 0x00014800010d7983 */ /* 0x000ea80000300800 */
[----:B------:R0:W-:Y:S04]  /*e2140*/  STL.64 [R1+0x8e8], R14 ;  /* 0x0008e80e01007387 */ /* 0x0001e80000100a00 */
[----:B------:R-:W-:Y:S01]  /*e2150*/  STL.64 [R1+0x4108], R16 ;  /* 0x0041081001007387 */ /* 0x000fe20000100a00 */
[----:B0-----:R-:W-:-:S04]  /*e2160*/  IADD3 R14, P5, R17, R2, RZ ;  /* 0x00000002110e7210 */ /* 0x001fc80007fbe0ff */
[----:B------:R-:W-:Y:S02]  /*e2170*/  LEA.HI.X.SX32 R15, R5, R3, 0x1, P5 ;  /* 0x00000003050f7211 */ /* 0x000fe400028f0eff */
[----:B---3--:R-:W-:Y:S02]  /*e2180*/  F2FP.BF16.PACK_AB R4, R20, R29 ;  /* 0x0000001d1404723e */ /* 0x008fe400000010ff */
[----:B------:R-:W3:Y:S04]  /*e2190*/  LDL.LU R20, [R1+0x158] ;  /* 0x0001580001147983 */ /* 0x000ee80000300800 */
[----:B------:R-:W3:Y:S04]  /*e21a0*/  LDL.LU R29, [R1+0x154] ;  /* 0x00015400011d7983 */ /* 0x000ee80000300800 */
[----:B------:R0:W-:Y:S04]  /*e21b0*/  STL.64 [R1+0x8e0], R14 ;  /* 0x0008e00e01007387 */ /* 0x0001e80000100a00 */
[----:B0-----:R-:W3:Y:S01]  /*e21c0*/  LDL.LU.64 R14, [R1+0x4138] ;  /* 0x00413800010e7983 */ /* 0x001ee20000300a00 */
[----:B------:R-:W-:-:S05]  /*e21d0*/  IMAD R26, R28, 0x78, RZ ;  /* 0x000000781c1a7824 */ /* 0x000fca00078e02ff */
[----:B------:R-:W-:-:S04]  /*e21e0*/  IADD3 R16, P5, R26, R2, RZ ;  /* 0x000000021a107210 */ /* 0x000fc80007fbe0ff */
[----:B------:R-:W-:-:S05]  /*e21f0*/  LEA.HI.X.SX32 R17, R18, R3, 0x1, P5 ;  /* 0x0000000312117211 */ /* 0x000fca00028f0eff */
[----:B------:R0:W-:Y:S01]  /*e2200*/  STL.64 [R1+0x8d8], R16 ;  /* 0x0008d81001007387 */ /* 0x0001e20000100a00 */
[----:B----4-:R-:W-:Y:S01]  /*e2210*/  F2FP.BF16.PACK_AB R5, R7, R27 ;  /* 0x0000001b0705723e */ /* 0x010fe200000010ff */
[C---:B------:R-:W-:Y:S02]  /*e2220*/  IMAD R7, R28.reuse, 0x3d, RZ ;  /* 0x0000003d1c077824 */ /* 0x040fe400078e02ff */
[C---:B------:R-:W-:Y:S02]  /*e2230*/  IMAD R27, R28.reuse, 0x7c, RZ ;  /* 0x0000007c1c1b7824 */ /* 0x040fe400078e02ff */
[----:B------:R-:W-:Y:S01]  /*e2240*/  IMAD R18, R28, 0x7e, RZ ;  /* 0x0000007e1c127824 */ /* 0x000fe200078e02ff */
[----:B--2---:R-:W-:Y:S01]  /*e2250*/  F2FP.BF16.PACK_AB R8, R8, R25 ;  /* 0x000000190808723e */ /* 0x004fe200000010ff */
[----:B------:R-:W-:-:S05]  /*e2260*/  IMAD R25, R28, 0x7a, RZ ;  /* 0x0000007a1c197824 */ /* 0x000fca00078e02ff */
[----:B0-----:R-:W-:Y:S01]  /*e2270*/  IADD3 R16, P5, R25, R2, RZ ;  /* 0x0000000219107210 */ /* 0x001fe20007fbe0ff */
[----:B------:R-:W-:Y:S03]  /*e2280*/  STL.64 [R1+0x4110], R24 ;  /* 0x0041101801007387 */ /* 0x000fe60000100a00 */
[----:B------:R-:W-:Y:S01]  /*e2290*/  LEA.HI.X.SX32 R17, R7, R3, 0x1, P5 ;  /* 0x0000000307117211 */ /* 0x000fe200028f0eff */
[----:B------:R-:W-:Y:S04]  /*e22a0*/  STL [R1+0x4118], R25 ;  /* 0x0041181901007387 */ /* 0x000fe80000100800 */
[----:B------:R0:W-:Y:S01]  /*e22b0*/  STL.64 [R1+0x8d0], R16 ;  /* 0x0008d01001007387 */ /* 0x0001e20000100a00 */
[----:B------:R-:W-:-:S03]  /*e22c0*/  F2FP.BF16.PACK_AB R6, R10, R6 ;  /* 0x000000060a06723e */ /* 0x000fc600000010ff */
[----:B------:R1:W-:Y:S01]  /*e22d0*/  STL.64 [R1+0x40f8], R26 ;  /* 0x0040f81a01007387 */ /* 0x0003e20000100a00 */
[----:B------:R-:W-:Y:S02]  /*e22e0*/  F2FP.BF16.PACK_AB R10, R11, R22 ;  /* 0x000000160b0a723e */ /* 0x000fe400000010ff */
[----:B0-----:R-:W-:Y:S01]  /*e22f0*/  IADD3 R16, P5, R27, R2, RZ ;  /* 0x000000021b107210 */ /* 0x001fe20007fbe0ff */
[----:B-1----:R-:W2:Y:S04]  /*e2300*/  LDL.LU R26, [R1+0x1a0] ;  /* 0x0001a000011a7983 */ /* 0x002ea80000300800 */
[----:B------:R-:W2:Y:S01]  /*e2310*/  LDL.LU R27, [R1+0x19c] ;  /* 0x00019c00011b7983 */ /* 0x000ea20000300800 */
[----:B------:R-:W-:-:S03]  /*e2320*/  F2FP.BF16.PACK_AB R7, R12, R23 ;  /* 0x000000170c07723e */ /* 0x000fc600000010ff */
[----:B------:R-:W4:Y:S01]  /*e2330*/  LDL.LU R25, [R1+0x1b0] ;  /* 0x0001b00001197983 */ /* 0x000f220000300800 */
[----:B------:R-:W-:-:S03]  /*e2340*/  F2FP.BF16.PACK_AB R9, R13, R9 ;  /* 0x000000090d09723e */ /* 0x000fc600000010ff */
[----:B------:R-:W4:Y:S01]  /*e2350*/  LDL.LU R22, [R1+0x1ac] ;  /* 0x0001ac0001167983 */ /* 0x000f220000300800 */
[----:B------:R-:W-:-:S03]  /*e2360*/  IMAD R13, R28, 0x3f, RZ ;  /* 0x0000003f1c0d7824 */ /* 0x000fc600078e02ff */
[----:B------:R0:W-:Y:S02]  /*e2370*/  STS.128 [R0+0x400], R4 ;  /* 0x0004000400007388 */ /* 0x0001e40000000c00 */
[----:B0-----:R-:W-:Y:S02]  /*e2380*/  MOV R7, R21 ;  /* 0x0000001500077202 */ /* 0x001fe40000000f00 */
[----:B---3--:R-:W-:Y:S02]  /*e2390*/  F2FP.BF16.PACK_AB R11, R20, R29 ;  /* 0x0000001d140b723e */ /* 0x008fe400000010ff */
[----:B------:R-:W-:Y:S02]  /*e23a0*/  LEA.HI.X.SX32 R17, R14, R3, 0x1, P5 ;  /* 0x000000030e117211 */ /* 0x000fe400028f0eff */
[----:B------:R-:W3:Y:S04]  /*e23b0*/  LDL.LU R14, [R1+0x1a4] ;  /* 0x0001a400010e7983 */ /* 0x000ee80000300800 */
[----:B------:R-:W3:Y:S04]  /*e23c0*/  LDL.LU R24, [R1+0x1b8] ;  /* 0x0001b80001187983 */ /* 0x000ee80000300800 */
[----:B------:R-:W3:Y:S04]  /*e23d0*/  LDL.LU R23, [R1+0x1b4] ;  /* 0x0001b40001177983 */ /* 0x000ee80000300800 */
[----:B------:R0:W-:Y:S04]  /*e23e0*/  STL.64 [R1+0x8c8], R16 ;  /* 0x0008c81001007387 */ /* 0x0001e80000100a00 */
[----:B------:R-:W-:Y:S01]  /*e23f0*/  STL.64 [R1+0x4128], R18 ;  /* 0x0041281201007387 */ /* 0x000fe20000100a00 */
[----:B0-----:R-:W-:-:S04]  /*e2400*/  IADD3 R16, P5, R18, R2, RZ ;  /* 0x0000000212107210 */ /* 0x001fc80007fbe0ff */
[----:B------:R-:W-:Y:S02]  /*e2410*/  LEA.HI.X.SX32 R17, R13, R3, 0x1, P5 ;  /* 0x000000030d117211 */ /* 0x000fe400028f0eff */
[----:B------:R-:W-:Y:S01]  /*e2420*/  LEA R20, P5, R28, R2, 0x7 ;  /* 0x000000021c147211 */ /* 0x000fe200078a38ff */
[----:B------:R-:W4:Y:S04]  /*e2430*/  LDL.LU R13, [R1+0x1a8] ;  /* 0x0001a800010d7983 */ /* 0x000f280000300800 */
[----:B------:R0:W-:Y:S01]  /*e2440*/  STL.64 [R1+0x8c0], R16 ;  /* 0x0008c01001007387 */ /* 0x0001e20000100a00 */
[----:B------:R-:W-:-:S03]  /*e2450*/  MOV R6, R20 ;  /* 0x0000001400067202 */ /* 0x000fc60000000f00 */
[----:B0-----:R-:W4:Y:S04]  /*e2460*/  LDL.LU R16, [R1+0x1d4] ;  /* 0x0001d40001107983 */ /* 0x001f280000300800 */
[----:B------:R-:W4:Y:S04]  /*e2470*/  LDL.LU R17, [R1+0x1d0] ;  /* 0x0001d00001117983 */ /* 0x000f280000300800 */
[----:B------:R0:W-:Y:S04]  /*e2480*/  STL [R1+0x8b8], R20 ;  /* 0x0008b81401007387 */ /* 0x0001e80000100800 */
[----:B0-----:R-:W4:Y:S01]  /*e2490*/  LDL.LU.64 R20, [R1+0x4130] ;  /* 0x0041300001147983 */ /* 0x001f220000300a00 */
[C---:B------:R-:W-:Y:S01]  /*e24a0*/  SHF.L.U32 R12, R28.reuse, 0x6, RZ ;  /* 0x000000061c0c7819 */ /* 0x040fe200000006ff */
[----:B------:R-:W-:-:S02]  /*e24b0*/  IMAD R18, R28, 0xcc, RZ ;  /* 0x000000cc1c127824 */ /* 0x000fc400078e02ff */
[----:B------:R0:W-:Y:S01]  /*e24c0*/  STS.128 [R0+0x480], R8 ;  /* 0x0004800800007388 */ /* 0x0001e20000000c00 */
[-C--:B------:R-:W-:Y:S01]  /*e24d0*/  LEA.HI.X.SX32 R7, R12, R3.reuse, 0x1, P5 ;  /* 0x000000030c077211 */ /* 0x080fe200028f0eff */
[C---:B------:R-:W-:Y:S02]  /*e24e0*/  IMAD R29, R28.reuse, 0xce, RZ ;  /* 0x000000ce1c1d7824 */ /* 0x040fe400078e02ff */
[C---:B------:R-:W-:Y:S02]  /*e24f0*/  IMAD R4, R28.reuse, 0x67, RZ ;  /* 0x000000671c047824 */ /* 0x040fe400078e02ff */
[----:B------:R-:W-:Y:S01]  /*e2500*/  IMAD R5, R28, 0xd0, RZ ;  /* 0x000000d01c057824 */ /* 0x000fe200078e02ff */
[----:B0-----:R-:W-:Y:S01]  /*e2510*/  IADD3 R10, P5, R18, R2, RZ ;  /* 0x00000002120a7210 */ /* 0x001fe20007fbe0ff */
[----:B------:R-:W4:Y:S03]  /*e2520*/  LDL.LU R8, [R1+0x1d8] ;  /* 0x0001d80001087983 */ /* 0x000f260000300800 */
[----:B------:R-:W-:-:S02]  /*e2530*/  LEA.HI.X.SX32 R11, R15, R3, 0x1, P5 ;  /* 0x000000030f0b7211 */ /* 0x000fc400028f0eff */
[----:B------:R-:W-:Y:S01]  /*e2540*/  IADD3 R18, P5, R29, R2, RZ ;  /* 0x000000021d127210 */ /* 0x000fe20007fbe0ff */
[----:B------:R0:W-:Y:S03]  /*e2550*/  STL [R1+0x8bc], R7 ;  /* 0x0008bc0701007387 */ /* 0x0001e60000100800 */
[----:B------:R-:W-:Y:S01]  /*e2560*/  LEA.HI.X.SX32 R19, R4, R3, 0x1, P5 ;  /* 0x0000000304137211 */ /* 0x000fe200028f0eff */
[----:B------:R-:W4:Y:S01]  /*e2570*/  LDL.LU R6, [R1+0x1e4] ;  /* 0x0001e40001067983 */ /* 0x000f220000300800 */
[----:B--2---:R-:W-:-:S03]  /*e2580*/  F2FP.BF16.PACK_AB R12, R26, R27 ;  /* 0x0000001b1a0c723e */ /* 0x004fc600000010ff */
[----:B0-----:R-:W2:Y:S04]  /*e2590*/  LDL.LU R7, [R1+0x1e0] ;  /* 0x0001e00001077983 */ /* 0x001ea80000300800 */
[----:B------:R-:W2:Y:S04]  /*e25a0*/  LDL.LU R26, [R1+0x1ec] ;  /* 0x0001ec00011a7983 */ /* 0x000ea80000300800 */
[----:B------:R-:W2:Y:S04]  /*e25b0*/  LDL.LU R27, [R1+0x1e8] ;  /* 0x0001e800011b7983 */ /* 0x000ea80000300800 */
[----:B------:R0:W-:Y:S04]  /*e25c0*/  STL.64 [R1+0x8b0], R10 ;  /* 0x0008b00a01007387 */ /* 0x0001e80000100a00 */
[----:B0-----:R-:W2:Y:S04]  /*e25d0*/  LDL.LU R11, [R1+0x1f0] ;  /* 0x0001f000010b7983 */ /* 0x001ea80000300800 */
[----:B------:R0:W-:Y:S02]  /*e25e0*/  STL.64 [R1+0x8a8], R18 ;  /* 0x0008a81201007387 */ /* 0x0001e40000100a00 */
[----:B0-----:R-:W-:-:S02]  /*e25f0*/  IADD3 R18, P5, R5, R2, RZ ;  /* 0x0000000205127210 */ /* 0x001fc40007fbe0ff */
[----:B---3--:R-:W-:Y:S02]  /*e2600*/  F2FP.BF16.PACK_AB R15, R24, R23 ;  /* 0x00000017180f723e */ /* 0x008fe400000010ff */
[----:B----4-:R-:W-:Y:S02]  /*e2610*/  F2FP.BF16.PACK_AB R13, R13, R14 ;  /* 0x0000000e0d0d723e */ /* 0x010fe400000010ff */
[----:B------:R-:W-:-:S05]  /*e2620*/  F2FP.BF16.PACK_AB R14, R25, R22 ;  /* 0x00000016190e723e */ /* 0x000fca00000010ff */
[----:B------:R-:W-:Y:S01]  /*e2630*/  STS.128 [R0+0x500], R12 ;  /* 0x0005000c00007388 */ /* 0x000fe20000000c00 */
[----:B------:R-:W-:-:S05]  /*e2640*/  LEA.HI.X.SX32 R19, R20, R3, 0x1, P5 ;  /* 0x0000000314137211 */ /* 0x000fca00028f0eff */
[----:B------:R0:W-:Y:S04]  /*e2650*/  STL.64 [R1+0x8a0], R18 ;  /* 0x0008a01201007387 */ /* 0x0001e80000100a00 */
[----:B0-----:R-:W3:Y:S04]  /*e2660*/  LDL.LU.64 R18, [R1+0x4128] ;  /* 0x0041280001127983 */ /* 0x001ee80000300a00 */
[----:B------:R-:W4:Y:S04]  /*e2670*/  LDL.LU R9, [R1+0x1f8] ;  /* 0x0001f80001097983 */ /* 0x000f280000300800 */
[----:B------:R-:W4:Y:S04]  /*e2680*/  LDL.LU R10, [R1+0x200] ;  /* 0x00020000010a7983 */ /* 0x000f280000300800 */
[----:B------:R-:W4:Y:S01]  /*e2690*/  LDL.LU R13, [R1+0x1dc] ;  /* 0x0001dc00010d7983 */ /* 0x000f220000300800 */
[----:B------:R-:W-:-:S03]  /*e26a0*/  IMAD R22, R28, 0xd2, RZ ;  /* 0x000000d21c167824 */ /* 0x000fc600078e02ff */
[----:B------:R-:W4:Y:S01]  /*e26b0*/  LDL.LU R14, [R1+0x1f4] ;  /* 0x0001f400010e7983 */ /* 0x000f220000300800 */
[----:B------:R-:W-:Y:S01]  /*e26c0*/  IMAD R5, R28, 0x69, RZ ;  /* 0x000000691c057824 */ /* 0x000fe200078e02ff */
[-C--:B------:R-:W-:Y:S01]  /*e26d0*/  IADD3 R22, P5, R22, R2.reuse, RZ ;  /* 0x0000000216167210 */ /* 0x080fe20007fbe0ff */
[----:B------:R-:W-:Y:S01]  /*e26e0*/  IMAD R24, R28, 0xd4, RZ ;  /* 0x000000d41c187824 */ /* 0x000fe200078e02ff */
[----:B------:R-:W4:Y:S02]  /*e26f0*/  LDL.LU R15, [R1+0x204] ;  /* 0x00020400010f7983 */ /* 0x000f240000300800 */
[----:B------:R-:W-:Y:S02]  /*e2700*/  LEA.HI.X.SX32 R23, R5, R3, 0x1, P5 ;  /* 0x0000000305177211 */ /* 0x000fe400028f0eff */
[----:B------:R-:W-:Y:S02]  /*e2710*/  F2FP.BF16.PACK_AB R4, R16, R17 ;  /* 0x000000111004723e */ /* 0x000fe400000010ff */
[----:B------:R-:W4:Y:S01]  /*e2720*/  LDL.LU R16, [R1+0x20c] ;  /* 0x00020c0001107983 */ /* 0x000f220000300800 */
[----:B------:R-:W-:-:S03]  /*e2730*/  IADD3 R24, P5, R24, R2, RZ ;  /* 0x0000000218187210 */ /* 0x000fc60007fbe0ff */
[----:B------:R-:W4:Y:S01]  /*e2740*/  LDL.LU R17, [R1+0x208] ;  /* 0x0002080001117983 */ /* 0x000f220000300800 */
[----:B------:R-:W-:-:S03]  /*e2750*/  IMAD R20, R28, 0xd6, RZ ;  /* 0x000000d61c147824 */ /* 0x000fc600078e02ff */
[----:B------:R0:W-:Y:S04]  /*e2760*/  STL.64 [R1+0x898], R22 ;  /* 0x0008981601007387 */ /* 0x0001e80000100a00 */
[----:B0-----:R-:W4:Y:S01]  /*e2770*/  LDL.LU.64 R22, [R1+0x4120] ;  /* 0x0041200001167983 */ /* 0x001f220000300a00 */
[----:B------:R-:W-:Y:S01]  /*e2780*/  IMAD R12, R28, 0xd8, RZ ;  /* 0x000000d81c0c7824 */ /* 0x000fe200078e02ff */
[----:B--2---:R-:W-:Y:S02]  /*e2790*/  F2FP.BF16.PACK_AB R6, R6, R7 ;  /* 0x000000070606723e */ /* 0x004fe400000010ff */
[----:B------:R-:W-:Y:S02]  /*e27a0*/  F2FP.BF16.PACK_AB R7, R26, R27 ;  /* 0x0000001b1a07723e */ /* 0x000fe400000010ff */
[----:B---3--:R-:W-:-:S05]  /*e27b0*/  LEA.HI.X.SX32 R25, R19, R3, 0x1, P5 ;  /* 0x0000000313197211 */ /* 0x008fca00028f0eff */
[----:B------:R0:W-:Y:S04]  /*e27c0*/  STL.64 [R1+0x890], R24 ;  /* 0x0008901801007387 */ /* 0x0001e80000100a00 */
[----:B------:R-:W2:Y:S01]  /*e27d0*/  LDL.LU R26, [R1+0x634] ;  /* 0x00063400011a7983 */ /* 0x000ea20000300800 */
[----:B----4-:R-:W-:Y:S01]  /*e27e0*/  F2FP.BF16.PACK_AB R5, R13, R8 ;  /* 0x000000080d05723e */ /* 0x010fe200000010ff */
[----:B------:R-:W-:Y:S02]  /*e27f0*/  IMAD R8, R28, 0x6b, RZ ;  /* 0x0000006b1c087824 */ /* 0x000fe400078e02ff */
[----:B------:R-:W2:Y:S01]  /*e2800*/  LDL.LU R27, [R1+0x630] ;  /* 0x00063000011b7983 */ /* 0x000ea20000300800 */
[----:B0-----:R-:W-:-:S04]  /*e2810*/  IADD3 R24, P5, R20, R2, RZ ;  /* 0x0000000214187210 */ /* 0x001fc80007fbe0ff */
[----:B------:R-:W-:-:S05]  /*e2820*/  LEA.HI.X.SX32 R25, R8, R3, 0x1, P5 ;  /* 0x0000000308197211 */ /* 0x000fca00028f0eff */
[----:B------:R0:W-:Y:S02]  /*e2830*/  STL.64 [R1+0x888], R24 ;  /* 0x0008881801007387 */ /* 0x0001e40000100a00 */
[----:B0-----:R-:W-:-:S04]  /*e2840*/  IADD3 R24, P5, R12, R2, RZ ;  /* 0x000000020c187210 */ /* 0x001fc80007fbe0ff */
[----:B------:R-:W-:Y:S02]  /*e2850*/  LEA.HI.X.SX32 R25, R21, R3, 0x1, P5 ;  /* 0x0000000315197211 */ /* 0x000fe400028f0eff */
[----:B------:R-:W3:Y:S01]  /*e2860*/  LDL.LU R21, [R1+0x1fc] ;  /* 0x0001fc0001157983 */ /* 0x000ee20000300800 */
[----:B------:R-:W-:Y:S01]  /*e2870*/  IMAD R19, R28, 0xda, RZ ;  /* 0x000000da1c137824 */ /* 0x000fe200078e02ff */
[----:B------:R-:W-:Y:S02]  /*e2880*/  F2FP.BF16.PACK_AB R8, R14, R11 ;  /* 0x0000000b0e08723e */ /* 0x000fe400000010ff */
[----:B------:R-:W4:Y:S01]  /*e2890*/  LDL.LU R13, [R1+0x638] ;  /* 0x00063800010d7983 */ /* 0x000f220000300800 */
[----:B------:R-:W-:-:S03]  /*e28a0*/  IMAD R11, R28, 0x6d, RZ ;  /* 0x0000006d1c0b7824 */ /* 0x000fc600078e02ff */
[----:B------:R-:W2:Y:S04]  /*e28b0*/  LDL.LU R14, [R1+0x648] ;  /* 0x00064800010e7983 */ /* 0x000ea80000300800 */
[----:B------:R0:W-:Y:S01]  /*e28c0*/  STL.64 [R1+0x880], R24 ;  /* 0x0008801801007387 */ /* 0x0001e20000100a00 */
[----:B------:R-:W-:-:S03]  /*e28d0*/  IMAD R12, R28, 0xdc, RZ ;  /* 0x000000dc1c0c7824 */ /* 0x000fc600078e02ff */
[----:B------:R1:W-:Y:S01]  /*e28e0*/  STL.64 [R1+0x40f0], R18 ;  /* 0x0040f01201007387 */ /* 0x0003e20000100a00 */
[----:B0-----:R-:W-:-:S04]  /*e28f0*/  IADD3 R24, P5, R19, R2, RZ ;  /* 0x0000000213187210 */ /* 0x001fc80007fbe0ff */
[----:B------:R-:W-:Y:S01]  /*e2900*/  LEA.HI.X.SX32 R25, R11, R3, 0x1, P5 ;  /* 0x000000030b197211 */ /* 0x000fe200028f0eff */
[----:B-1----:R-:W2:Y:S04]  /*e2910*/  LDL.LU R18, [R1+0x6e4] ;  /* 0x0006e40001127983 */ /* 0x002ea80000300800 */
[----:B------:R0:W-:Y:S01]  /*e2920*/  STL.64 [R1+0x878], R24 ;  /* 0x0008781801007387 */ /* 0x0001e20000100a00 */
[----:B------:R-:W-:-:S03]  /*e2930*/  F2FP.BF16.PACK_AB R10, R15, R10 ;  /* 0x0000000a0f0a723e */ /* 0x000fc600000010ff */
[----:B------:R-:W2:Y:S04]  /*e2940*/  LDL.LU R19, [R1+0x74c] ;  /* 0x00074c0001137983 */ /* 0x000ea80000300800 */
[----:B------:R-:W2:Y:S01]  /*e2950*/  LDL.LU R15, [R1+0x740] ;  /* 0x00074000010f7983 */ /* 0x000ea20000300800 */
[----:B0-----:R-:W-:-:S04]  /*e2960*/  IADD3 R24, P5, R12, R2, RZ ;  /* 0x000000020c187210 */ /* 0x001fc80007fbe0ff */
[----:B------:R-:W-:-:S05]  /*e2970*/  LEA.HI.X.SX32 R25, R22, R3, 0x1, P5 ;  /* 0x0000000316197211 */ /* 0x000fca00028f0eff */
[----:B------:R0:W-:Y:S04]  /*e2980*/  STL.64 [R1+0x870], R24 ;  /* 0x0008701801007387 */ /* 0x0001e80000100a00 */
[----:B0-----:R-:W2:Y:S01]  /*e2990*/  LDL.LU R25, [R1+0x4118] ;  /* 0x0041180001197983 */ /* 0x001ea20000300800 */
[----:B---3--:R-:W-:Y:S01]  /*e29a0*/  F2FP.BF16.PACK_AB R9, R21, R9 ;  /* 0x000000091509723e */ /* 0x008fe200000010ff */
[----:B------:R-:W-:-:S05]  /*e29b0*/  IMAD R21, R28, 0xde, RZ ;  /* 0x000000de1c157824 */ /* 0x000fca00078e02ff */
[----:B------:R0:W-:Y:S04]  /*e29c0*/  STL.64 [R1+0x40a8], R20 ;  /* 0x0040a81401007387 */ /* 0x0001e80000100a00 */
[----:B0-----:R-:W4:Y:S01]  /*e29d0*/  LDL.LU R20, [R1+0x640] ;  /* 0x0006400001147983 */ /* 0x001f220000300800 */
[----:B------:R-:W-:Y:S01]  /*e29e0*/  F2FP.BF16.PACK_AB R11, R16, R17 ;  /* 0x00000011100b723e */ /* 0x000fe200000010ff */
[C---:B------:R-:W-:Y:S01]  /*e29f0*/  IMAD R12, R28.reuse, 0x6f, RZ ;  /* 0x0000006f1c0c7824 */ /* 0x040fe200078e02ff */
[----:B------:R-:W-:Y:S01]  /*e2a00*/  IADD3 R24, P5, R21, R2, RZ ;  /* 0x0000000215187210 */ /* 0x000fe20007fbe0ff */
[C---:B------:R-:W-:Y:S01]  /*e2a10*/  IMAD R16, R28.reuse, 0xe0, RZ ;  /* 0x000000e01c107824 */ /* 0x040fe200078e02ff */
[----:B------:R0:W-:Y:S04]  /*e2a20*/  STS.128 [R0+0x580], R4 ;  /* 0x0005800400007388 */ /* 0x0001e80000000c00 */
[----:B------:R1:W-:Y:S01]  /*e2a30*/  STL [R1+0x868], R24 ;  /* 0x0008681801007387 */ /* 0x0003e20000100800 */
[----:B------:R-:W-:-:S03]  /*e2a40*/  IMAD R22, R28, 0xe2, RZ ;  /* 0x000000e21c167824 */ /* 0x000fc600078e02ff */
[----:B------:R3:W-:Y:S01]  /*e2a50*/  STS.128 [R0+0x600], R8 ;  /* 0x0006000800007388 */ /* 0x0007e20000000c00 */
[----:B0-----:R-:W-:Y:S01]  /*e2a60*/  MOV R6, R24 ;  /* 0x0000001800067202 */ /* 0x001fe20000000f00 */
[----:B------:R-:W-:Y:S02]  /*e2a70*/  IMAD R4, R28, 0x71, RZ ;  /* 0x000000711c047824 */ /* 0x000fe400078e02ff */
[----:B--2---:R-:W-:Y:S01]  /*e2a80*/  IMAD.MOV.U32 R7, RZ, RZ, R25 ;  /* 0x000000ffff077224 */ /* 0x004fe200078e0019 */
[----:B------:R-:W-:Y:S01]  /*e2a90*/  LEA.HI.X.SX32 R7, R12, R3, 0x1, P5 ;  /* 0x000000030c077211 */ /* 0x000fe200028f0eff */
[----:B-1----:R-:W2:Y:S01]  /*e2aa0*/  LDL.LU.64 R24, [R1+0x4110] ;  /* 0x0041100001187983 */ /* 0x002ea20000300a00 */
[----:B------:R-:W-:-:S03]  /*e2ab0*/  IADD3 R16, P5, R16, R2, RZ ;  /* 0x0000000210107210 */ /* 0x000fc60007fbe0ff */
[----:B---3--:R-:W3:Y:S01]  /*e2ac0*/  LDL.LU R11, [R1+0x7bc] ;  /* 0x0007bc00010b7983 */ /* 0x008ee20000300800 */
[----:B------:R-:W-:-:S03]  /*e2ad0*/  LEA.HI.X.SX32 R17, R23, R3, 0x1, P5 ;  /* 0x0000000317117211 */ /* 0x000fc600028f0eff */
[----:B------:R-:W-:Y:S01]  /*e2ae0*/  STL [R1+0x86c], R7 ;  /* 0x00086c0701007387 */ /* 0x000fe20000100800 */
[----:B------:R-:W-:-:S03]  /*e2af0*/  F2FP.BF16.PACK_AB R12, R26, R27 ;  /* 0x0000001b1a0c723e */ /* 0x000fc600000010ff */
[----:B------:R-:W3:Y:S04]  /*e2b00*/  LDL.LU R6, [R1+0x7b8] ;  /* 0x0007b80001067983 */ /* 0x000ee80000300800 */
[----:B------:R-:W2:Y:S04]  /*e2b10*/  LDL.LU R9, [R1+0x7a0] ;  /* 0x0007a00001097983 */ /* 0x000ea80000300800 */
[----:B------:R-:W2:Y:S04]  /*e2b20*/  LDL.LU R26, [R1+0x7c4] ;  /* 0x0007c400011a7983 */ /* 0x000ea80000300800 */
[----:B------:R-:W2:Y:S04]  /*e2b30*/  LDL.LU R27, [R1+0x7c0] ;  /* 0x0007c000011b7983 */ /* 0x000ea80000300800 */
[----:B------:R0:W-:Y:S02]  /*e2b40*/  STL.64 [R1+0x860], R16 ;  /* 0x0008601001007387 */ /* 0x0001e40000100a00 */
[----:B0-----:R-:W-:-:S04]  /*e2b50*/  IADD3 R16, P5, R22, R2, RZ ;  /* 0x0000000216107210 */ /* 0x001fc80007fbe0ff */
[----:B------:R-:W-:-:S05]  /*e2b60*/  LEA.HI.X.SX32 R17, R4, R3, 0x1, P5 ;  /* 0x0000000304117211 */ /* 0x000fca00028f0eff */
[----:B------:R0:W-:Y:S04]  /*e2b70*/  STL.64 [R1+0x858], R16 ;  /* 0x0008581001007387 */ /* 0x0001e80000100a00 */
[----:B0-----:R-:W2:Y:S04]  /*e2b80*/  LDL.LU.64 R16, [R1+0x4108] ;  /* 0x0041080001107983 */ /* 0x001ea80000300a00 */
[----:B------:R-:W2:Y:S01]  /*e2b90*/  LDL.LU R4, [R1+0x754] ;  /* 0x0007540001047983 */ /* 0x000ea20000300800 */
[----:B----4-:R-:W-:-:S03]  /*e2ba0*/  F2FP.BF16.PACK_AB R13, R20, R13 ;  /* 0x0000000d140d723e */ /* 0x010fc600000010ff */
[----:B------:R-:W4:Y:S01]  /*e2bb0*/  LDL.LU R20, [R1+0x7ac] ;  /* 0x0007ac0001147983 */ /* 0x000f220000300800 */
[----:B------:R-:W-:Y:S01]  /*e2bc0*/  IMAD R5, R28, 0xe4, RZ ;  /* 0x000000e41c057824 */ /* 0x000fe200078e02ff */
[----:B------:R-:W-:Y:S01]  /*e2bd0*/  F2FP.BF16.PACK_AB R14, R18, R14 ;  /* 0x0000000e120e723e */ /* 0x000fe200000010ff */
[----:B------:R-:W-:Y:S01]  /*e2be0*/  IMAD R23, R28, 0xe6, RZ ;  /* 0x000000e61c177824 */ /* 0x000fe200078e02ff */
[----:B------:R-:W-:-:S05]  /*e2bf0*/  F2FP.BF16.PACK_AB R15, R19, R15 ;  /* 0x0000000f130f723e */ /* 0x000fca00000010ff */
[----:B------:R-:W-:Y:S04]  /*e2c00*/  STS.128 [R0+0x680], R12 ;  /* 0x0006800c00007388 */ /* 0x000fe80000000c00 */
[----:B----4-:R0:W-:Y:S04]  /*e2c10*/  STL.64 [R1+0x4100], R20 ;  /* 0x0041001401007387 */ /* 0x0101e80000100a00 */
[----:B------:R-:W4:Y:S01]  /*e2c20*/  LDL.LU R18, [R1+0x7a8] ;  /* 0x0007a80001127983 */ /* 0x000f220000300800 */
[----:B0-----:R-:W-:-:S04]  /*e2c30*/  IADD3 R20, P5, R5, R2, RZ ;  /* 0x0000000205147210 */ /* 0x001fc80007fbe0ff */
[----:B--2---:R-:W-:Y:S02]  /*e2c40*/  LEA.HI.X.SX32 R21, R16, R3, 0x1, P5 ;  /* 0x0000000310157211 */ /* 0x004fe400028f0eff */
[----:B------:R-:W2:Y:S01]  /*e2c50*/  LDL.LU R16, [R1+0x764] ;  /* 0x0007640001107983 */ /* 0x000ea20000300800 */
[----:B------:R-:W-:-:S03]  /*e2c60*/  IMAD R5, R28, 0x73, RZ ;  /* 0x000000731c057824 */ /* 0x000fc600078e02ff */
[----:B------:R-:W4:Y:S04]  /*e2c70*/  LDL.LU R10, [R1+0x7c8] ;  /* 0x0007c800010a7983 */ /* 0x000f280000300800 */
[----:B------:R-:W4:Y:S04]  /*e2c80*/  LDL.LU R7, [R1+0x7b4] ;  /* 0x0007b40001077983 */ /* 0x000f280000300800 */
[----:B------:R0:W-:Y:S04]  /*e2c90*/  STL.64 [R1+0x850], R20 ;  /* 0x0008501401007387 */ /* 0x0001e80000100a00 */
[----:B------:R-:W4:Y:S04]  /*e2ca0*/  LDL.LU R19, [R1+0x7b0] ;  /* 0x0007b00001137983 */ /* 0x000f280000300800 */
[----:B------:R1:W-:Y:S01]  /*e2cb0*/  STL.64 [R1+0x4088], R22 ;  /* 0x0040881601007387 */ /* 0x0003e20000100a00 */
[----:B0-----:R-:W-:-:S04]  /*e2cc0*/  IADD3 R20, P5, R23, R2, RZ ;  /* 0x0000000217147210 */ /* 0x001fc80007fbe0ff */
[----:B------:R-:W-:Y:S01]  /*e2cd0*/  LEA.HI.X.SX32 R21, R5, R3, 0x1, P5 ;  /* 0x0000000305157211 */ /* 0x000fe200028f0eff */
[----:B-1----:R-:W4:Y:S04]  /*e2ce0*/  LDL.LU R23, [R1+0x7a4] ;  /* 0x0007a40001177983 */ /* 0x002f280000300800 */
[----:B------:R-:W4:Y:S04]  /*e2cf0*/  LDL.LU R12, [R1+0x7d0] ;  /* 0x0007d000010c7983 */ /* 0x000f280000300800 */
[----:B------:R0:W-:Y:S04]  /*e2d00*/  STL.64 [R1+0x848], R20 ;  /* 0x0008481401007387 */ /* 0x0001e80000100a00 */
[----:B0-----:R-:W4:Y:S01]  /*e2d10*/  LDL.LU.64 R20, [R1+0x4100] ;  /* 0x0041000001147983 */ /* 0x001f220000300a00 */
[----:B------:R-:W-:-:S05]  /*e2d20*/  IMAD R8, R28, 0xe8, RZ ;  /* 0x000000e81c087824 */ /* 0x000fca00078e02ff */
[----:B------:R-:W-:-:S04]  /*e2d30*/  IADD3 R14, P5, R8, R2, RZ ;  /* 0x00000002080e7210 */ /* 0x000fc80007fbe0ff */
[----:B------:R-:W-:Y:S02]  /*e2d40*/  LEA.HI.X.SX32 R15, R24, R3, 0x1, P5 ;  /* 0x00000003180f7211 */ /* 0x000fe400028f0eff */
[----:B---3--:R-:W-:Y:S01]  /*e2d50*/  F2FP.BF16.PACK_AB R8, R11, R6 ;  /* 0x000000060b08723e */ /* 0x008fe200000010ff */
[C---:B------:R-:W-:Y:S02]  /*e2d60*/  IMAD R6, R28.reuse, 0x75, RZ ;  /* 0x000000751c067824 */ /* 0x040fe400078e02ff */
[----:B------:R0:W-:Y:S01]  /*e2d70*/  STL.64 [R1+0x840], R14 ;  /* 0x0008400e01007387 */ /* 0x0001e20000100a00 */
[----:B------:R-:W-:-:S03]  /*e2d80*/  IMAD R11, R28, 0xec, RZ ;  /* 0x000000ec1c0b7824 */ /* 0x000fc600078e02ff */
[----:B------:R-:W3:Y:S01]  /*e2d90*/  LDL.LU R13, [R1+0x90] ;  /* 0x00009000010d7983 */ /* 0x000ee20000300800 */
[----:B------:R-:W-:Y:S01]  /*e2da0*/  IMAD R24, R28, 0xee, RZ ;  /* 0x000000ee1c187824 */ /* 0x000fe200078e02ff */
[----:B--2---:R-:W-:Y:S01]  /*e2db0*/  F2FP.BF16.PACK_AB R4, R16, R4 ;  /* 0x000000041004723e */ /* 0x004fe200000010ff */
[----:B------:R-:W-:-:S05]  /*e2dc0*/  IMAD R16, R28, 0xea, RZ ;  /* 0x000000ea1c107824 */ /* 0x000fca00078e02ff */
[----:B0-----:R-:W-:-:S04]  /*e2dd0*/  IADD3 R14, P5, R16, R2, RZ ;  /* 0x00000002100e7210 */ /* 0x001fc80007fbe0ff */
[----:B------:R-:W-:-:S05]  /*e2de0*/  LEA.HI.X.SX32 R15, R6, R3, 0x1, P5 ;  /* 0x00000003060f7211 */ /* 0x000fca00028f0eff */
[----:B------:R0:W-:Y:S04]  /*e2df0*/  STL.64 [R1+0x838], R14 ;  /* 0x0008380e01007387 */ /* 0x0001e80000100a00 */
[----:B0-----:R-:W3:Y:S04]  /*e2e00*/  LDL.LU R14, [R1+0x8c] ;  /* 0x00008c00010e7983 */ /* 0x001ee80000300800 */
[----:B------:R-:W2:Y:S01]  /*e2e10*/  LDL.LU R15, [R1+0x98] ;  /* 0x00009800010f7983 */ /* 0x000ea20000300800 */
[----:B----4-:R-:W-:Y:S02]  /*e2e20*/  F2FP.BF16.PACK_AB R5, R23, R9 ;  /* 0x000000091705723e */ /* 0x010fe400000010ff */
[----:B------:R-:W-:Y:S01]  /*e2e30*/  F2FP.BF16.PACK_AB R9, R26, R27 ;  /* 0x0000001b1a09723e */ /* 0x000fe200000010ff */
[----:B------:R-:W2:Y:S01]  /*e2e40*/  LDL.LU R22, [R1+0x94] ;  /* 0x0000940001167983 */ /* 0x000ea20000300800 */
[----:B------:R-:W-:-:S03]  /*e2e50*/  IADD3 R26, P5, R11, R2, RZ ;  /* 0x000000020b1a7210 */ /* 0x000fc60007fbe0ff */
[----:B------:R-:W4:Y:S01]  /*e2e60*/  LDL.LU R23, [R1+0xa0] ;  /* 0x0000a00001177983 */ /* 0x000f220000300800 */
[----:B------:R-:W-:Y:S01]  /*e2e70*/  LEA.HI.X.SX32 R27, R17, R3, 0x1, P5 ;  /* 0x00000003111b7211 */ /* 0x000fe200028f0eff */
[----:B------:R-:W-:Y:S01]  /*e2e80*/  IMAD R11, R28, 0x77, RZ ;  /* 0x000000771c0b7824 */ /* 0x000fe200078e02ff */
[----:B------:R-:W-:Y:S02]  /*e2e90*/  F2FP.BF16.PACK_AB R6, R20, R18 ;  /* 0x000000121406723e */ /* 0x000fe400000010ff */
[----:B------:R-:W4:Y:S04]  /*e2ea0*/  LDL.LU R20, [R1+0x9c] ;  /* 0x00009c0001147983 */ /* 0x000f280000300800 */
[----:B------:R-:W2:Y:S04]  /*e2eb0*/  LDL.LU R17, [R1+0x7cc] ;  /* 0x0007cc0001117983 */ /* 0x000ea80000300800 */
[----:B------:R0:W-:Y:S02]  /*e2ec0*/  STL.64 [R1+0x830], R26 ;  /* 0x0008301a01007387 */ /* 0x0001e40000100a00 */
[----:B0-----:R-:W-:-:S04]  /*e2ed0*/  IADD3 R26, P5, R24, R2, RZ ;  /* 0x00000002181a7210 */ /* 0x001fc80007fbe0ff */
[----:B------:R-:W-:-:S05]  /*e2ee0*/  LEA.HI.X.SX32 R27, R11, R3, 0x1, P5 ;  /* 0x000000030b1b7211 */ /* 0x000fca00028f0eff */
[----:B------:R0:W-:Y:S04]  /*e2ef0*/  STL.64 [R1+0x828], R26 ;  /* 0x0008281a01007387 */ /* 0x0001e80000100a00 */
[----:B0-----:R-:W3:Y:S04]  /*e2f00*/  LDL.LU.64 R26, [R1+0x40f8] ;  /* 0x0040f800011a7983 */ /* 0x001ee80000300a00 */
[----:B------:R-:W4:Y:S01]  /*e2f10*/  LDL.LU R11, [R1+0x7d4] ;  /* 0x0007d400010b7983 */ /* 0x000f220000300800 */
[----:B------:R-:W-:Y:S01]  /*e2f20*/  IMAD R18, R28, 0xf0, RZ ;  /* 0x000000f01c127824 */ /* 0x000fe200078e02ff */
[----:B------:R-:W-:-:S04]  /*e2f30*/  F2FP.BF16.PACK_AB R7, R7, R19 ;  /* 0x000000130707723e */ /* 0x000fc800000010ff */
[----:B------:R-:W-:Y:S02]  /*e2f40*/  IADD3 R18, P5, R18, R2, RZ ;  /* 0x0000000212127210 */ /* 0x000fe40007fbe0ff */
[----:B--2---:R-:W-:Y:S01]  /*e2f50*/  F2FP.BF16.PACK_AB R10, R17, R10 ;  /* 0x0000000a110a723e */ /* 0x004fe200000010ff */
[----:B------:R-:W-:Y:S01]  /*e2f60*/  IMAD R17, R28, 0xf2, RZ ;  /* 0x000000f21c117824 */ /* 0x000fe200078e02ff */
[----:B---3--:R-:W-:-:S05]  /*e2f70*/  LEA.HI.X.SX32 R19, R26, R3, 0x1, P5 ;  /* 0x000000031a137211 */ /* 0x008fca00028f0eff */
[----:B------:R0:W-:Y:S04]  /*e2f80*/  STL.64 [R1+0x820], R18 ;  /* 0x0008201201007387 */ /* 0x0001e80000100a00 */
[----:B------:R1:W-:Y:S01]  /*e2f90*/  STL.64 [R1+0x4078], R16 ;  /* 0x0040781001007387 */ /* 0x0003e20000100a00 */
[----:B0-----:R-:W-:-:S03]  /*e2fa0*/  IADD3 R18, P5, R17, R2, RZ ;  /* 0x0000000211127210 */ /* 0x001fc60007fbe0ff */
[----:B-1----:R-:W2:Y:S04]  /*e2fb0*/  LDL.LU R16, [R1+0x84] ;  /* 0x0000840001107983 */ /* 0x002ea80000300800 */
[----:B------:R0:W-:Y:S04]  /*e2fc0*/  STL [R1+0x4080], R17 ;  /* 0x0040801101007387 */ /* 0x0001e80000100800 */
[----:B0-----:R-:W2:Y:S01]  /*e2fd0*/  LDL.LU R17, [R1+0x88] ;  /* 0x0000880001117983 */ /* 0x001ea20000300800 */
[----:B----4-:R-:W-:Y:S01]  /*e2fe0*/  F2FP.BF16.PACK_AB R11, R11, R12 ;  /* 0x0000000c0b0b723e */ /* 0x010fe200000010ff */
[----:B------:R-:W-:-:S02]  /*e2ff0*/  IMAD R12, R28, 0x79, RZ ;  /* 0x000000791c0c7824 */ /* 0x000fc400078e02ff */
[----:B------:R0:W-:Y:S03]  /*e3000*/  STS.128 [R0+0x700], R4 ;  /* 0x0007000400007388 */ /* 0x0001e60000000c00 */
[----:B------:R-:W-:Y:S01]  /*e3010*/  LEA.HI.X.SX32 R19, R12, R3, 0x1, P5 ;  /* 0x000000030c137211 */ /* 0x000fe200028f0eff */
[----:B------:R1:W-:Y:S01]  /*e3020*/  STS.128 [R0+0x780], R8 ;  /* 0x0007800800007388 */ /* 0x0003e20000000c00 */
[C---:B------:R-:W-:Y:S02]  /*e3030*/  IMAD R26, R28.reuse, 0xf6, RZ ;  /* 0x000000f61c1a7824 */ /* 0x040fe400078e02ff */
[----:B0-----:R-:W-:Y:S01]  /*e3040*/  IMAD R7, R28, 0xf4, RZ ;  /* 0x000000f41c077824 */ /* 0x001fe200078e02ff */
[----:B------:R-:W-:Y:S04]  /*e3050*/  BAR.SYNC.DEFER_BLOCKING 0x0 ;  /* 0x0000000000007b1d */ /* 0x000fe80000010000 */
[----:B-1----:R-:W-:-:S04]  /*e3060*/  IADD3 R10, P5, R7, R2, RZ ;  /* 0x00000002070a7210 */ /* 0x002fc80007fbe0ff */
[----:B------:R-:W-:Y:S01]  /*e3070*/  LEA.HI.X.SX32 R11, R25, R3, 0x1, P5 ;  /* 0x00000003190b7211 */ /* 0x000fe200028f0eff */
[----:B------:R0:W-:Y:S01]  /*e3080*/  STL.64 [R1+0x818], R18 ;  /* 0x0008181201007387 */ /* 0x0001e20000100a00 */
[C---:B------:R-:W-:Y:S02]  /*e3090*/  IMAD R7, R28.reuse, 0x7b, RZ ;  /* 0x0000007b1c077824 */ /* 0x040fe400078e02ff */
[----:B------:R-:W-:Y:S01]  /*e30a0*/  IMAD R8, R28, 0xf8, RZ ;  /* 0x000000f81c087824 */ /* 0x000fe200078e02ff */
[----:B0-----:R-:W3:Y:S04]  /*e30b0*/  LDL.LU.64 R18, [R1+0x40f0] ;  /* 0x0040f00001127983 */ /* 0x001ee80000300a00 */
[----:B------:R0:W-:Y:S02]  /*e30c0*/  STL.64 [R1+0x810], R10 ;  /* 0x0008100a01007387 */ /* 0x0001e40000100a00 */
[----:B0-----:R-:W-:-:S04]  /*e30d0*/  IADD3 R10, P5, R26, R2, RZ ;  /* 0x000000021a0a7210 */ /* 0x001fc80007fbe0ff */
[----:B------:R-:W-:Y:S02]  /*e30e0*/  LEA.HI.X.SX32 R11, R7, R3, 0x1, P5 ;  /* 0x00000003070b7211 */ /* 0x000fe400028f0eff */
[----:B------:R-:W-:-:S03]  /*e30f0*/  F2FP.BF16.PACK_AB R6, R15, R22 ;  /* 0x000000160f06723e */ /* 0x000fc600000010ff */
[----:B------:R0:W-:Y:S01]  /*e3100*/  STL.64 [R1+0x808], R10 ;  /* 0x0008080a01007387 */ /* 0x0001e20000100a00 */
[----:B------:R-:W-:Y:S02]  /*e3110*/  F2FP.BF16.PACK_AB R7, R23, R20 ;  /* 0x000000141707723e */ /* 0x000fe400000010ff */
[----:B------:R-:W-:Y:S02]  /*e3120*/  F2FP.BF16.PACK_AB R5, R13, R14 ;  /* 0x0000000e0d05723e */ /* 0x000fe400000010ff */
[----:B0-----:R-:W-:Y:S01]  /*e3130*/  IADD3 R10, P5, R8, R2, RZ ;  /* 0x00000002080a7210 */ /* 0x001fe20007fbe0ff */
[----:B------:R-:W-:Y:S03]  /*e3140*/  STL.64 [R1+0x40d8], R6 ;  /* 0x0040d80601007387 */ /* 0x000fe60000100a00 */
[----:B------:R-:W-:Y:S02]  /*e3150*/  LEA.HI.X.SX32 R11, R27, R3, 0x1, P5 ;  /* 0x000000031b0b7211 */ /* 0x000fe400028f0eff */
[----:B--2---:R-:W-:-:S05]  /*e3160*/  F2FP.BF16.PACK_AB R4, R17, R16 ;  /* 0x000000101104723e */ /* 0x004fca00000010ff */
[----:B------:R-:W-:Y:S04]  /*e3170*/  STL.64 [R1+0x40d0], R4 ;  /* 0x0040d00401007387 */ /* 0x000fe80000100a00 */
[----:B------:R0:W-:Y:S04]  /*e3180*/  STL.64 [R1+0x800], R10 ;  /* 0x0008000a01007387 */ /* 0x0001e80000100a00 */
[----:B0-----:R-:W2:Y:S04]  /*e3190*/  LDL.LU R11, [R1+0xa8] ;  /* 0x0000a800010b7983 */ /* 0x001ea80000300800 */
[----:B------:R-:W4:Y:S04]  /*e31a0*/  LDL.LU R16, [R1+0xa4] ;  /* 0x0000a40001107983 */ /* 0x000f280000300800 */
[----:B------:R-:W4:Y:S04]  /*e31b0*/  LDL.LU R17, [R1+0xb0] ;  /* 0x0000b00001117983 */ /* 0x000f280000300800 */
[----:B------:R-:W0:Y:S04]  /*e31c0*/  S2R R20, SR_TID.X ;  /* 0x0000000000147919 */ /* 0x000e280000002100 */
[----:B---3--:R-:W-:Y:S01]  /*e31d0*/  STL.64 [R1+0x40e8], R18 ;  /* 0x0040e81201007387 */ /* 0x008fe20000100a00 */
[----:B0-----:R-:W-:-:S02]  /*e31e0*/  LOP3.LUT R23, R20, 0x7f, RZ, 0xc0, !PT ;  /* 0x0000007f14177812 */ /* 0x001fc400078ec0ff */
[----:B------:R-:W-:-:S04]  /*e31f0*/  SHF.L.U32 R20, R20, 0xc, RZ ;  /* 0x0000000c14147819 */ /* 0x000fc800000006ff */
[----:B------:R-:W-:-:S04]  /*e3200*/  LOP3.LUT R20, R20, 0x6000, RZ, 0xc0, !PT ;  /* 0x0000600014147812 */ /* 0x000fc800078ec0ff */
[----:B------:R-:W-:Y:S01]  /*e3210*/  LEA R20, R23, R20, 0x4 ;  /* 0x0000001417147211 */ /* 0x000fe200078e20ff */
[----:B------:R-:W-:-:S05]  /*e3220*/  IMAD R25, R28, 0xfa, RZ ;  /* 0x000000fa1c197824 */ /* 0x000fca00078e02ff */
[----:B------:R-:W-:Y:S02]  /*e3230*/  IADD3 R6, P5, R25, R2, RZ ;  /* 0x0000000219067210 */ /* 0x000fe40007fbe0ff */
[C---:B------:R-:W-:Y:S01]  /*e3240*/  LOP3.LUT R10, R20.reuse, 0x20, RZ, 0x3c, !PT ;  /* 0x00000020140a7812 */ /* 0x040fe200078e3cff */
[----:B----4-:R-:W-:Y:S04]  /*e3250*/  STL.64 [R1+0x40e0], R16 ;  /* 0x0040e01001007387 */ /* 0x010fe80000100a00 */
[----:B------:R-:W0:Y:S04]  /*e3260*/  LDS.128 R16, [R20] ;  /* 0x0000000014107984 */ /* 0x000e280000000c00 */
[----:B------:R-:W3:Y:S04]  /*e3270*/  LDL.LU R13, [R1+0xac] ;  /* 0x0000ac00010d7983 */ /* 0x000ee80000300800 */
[----:B------:R-:W4:Y:S04]  /*e3280*/  LDL.LU R14, [R1+0xb8] ;  /* 0x0000b800010e7983 */ /* 0x000f280000300800 */
[----:B------:R-:W4:Y:S04]  /*e3290*/  LDL.LU R22, [R1+0xb4] ;  /* 0x0000b40001167983 */ /* 0x000f280000300800 */
[----:B------:R-:W-:Y:S04]  /*e32a0*/  STL.64 [R1+0x4068], R24 ;  /* 0x0040681801007387 */ /* 0x000fe80000100a00 */
[----:B------:R-:W-:Y:S04]  /*e32b0*/  STL [R1+0x7f8], R6 ;  /* 0x0007f80601007387 */ /* 0x000fe80000100800 */
[----:B0-----:R-:W-:Y:S04]  /*e32c0*/  STL.64 [R1+0x2c0], R16 ;  /* 0x0002c01001007387 */ /* 0x001fe80000100a00 */
[----:B------:R-:W-:Y:S04]  /*e32d0*/  STL.64 [R1+0x2c8], R18 ;  /* 0x0002c81201007387 */ /* 0x000fe80000100a00 */
[----:B------:R-:W0:Y:S04]  /*e32e0*/  LDS.128 R16, [R20+0x800] ;  /* 0x0008000014107984 */ /* 0x000e280000000c00 */
        /* <DEDUP_REMOVED lines=8> */
[----:B------:R-:W0:Y:S04]  /*e3370*/  LDS.128 R16, [R10] ;  /* 0x000000000a107984 */ /* 0x000e280000000c00 */
[----:B0-----:R-:W-:Y:S04]  /*e3380*/  STL.64 [R1+0x280], R16 ;  /* 0x0002801001007387 */ /* 0x001fe80000100a00 */
[----:B------:R-:W-:Y:S04]  /*e3390*/  STL.64 [R1+0x288], R18 ;  /* 0x0002881201007387 */ /* 0x000fe80000100a00 */
[----:B------:R-:W0:Y:S04]  /*e33a0*/  LDS.128 R16, [R10+0x800] ;  /* 0x000800000a107984 */ /* 0x000e280000000c00 */
[----:B0-----:R-:W-:Y:S04]  /*e33b0*/  STL.64 [R1+0x270], R16 ;  /* 0x0002701001007387 */ /* 0x001fe80000100a00 */
[----:B------:R-:W-:Y:S04]  /*e33c0*/  STL.64 [R1+0x278], R18 ;  /* 0x0002781201007387 */ /* 0x000fe80000100a00 */
[----:B------:R-:W0:Y:S01]  /*e33d0*/  LDS.128 R16, [R10+0x1000] ;  /* 0x001000000a107984 */ /* 0x000e220000000c00 */
[----:B------:R-:W-:-:S03]  /*e33e0*/  LOP3.LUT R5, R20, 0x40, RZ, 0x3c, !PT ;  /* 0x0000004014057812 */ /* 0x000fc600078e3cff */
        /* <DEDUP_REMOVED lines=9> */
[----:B------:R-:W2:Y:S04]  /*e3480*/  LDL.LU R10, [R1+0xc0] ;  /* 0x0000c000010a7983 */ /* 0x000ea80000300800 */
[----:B------:R-:W2:Y:S04]  /*e3490*/  LDL.LU R15, [R1+0xbc] ;  /* 0x0000bc00010f7983 */ /* 0x000ea80000300800 */
        /* <DEDUP_REMOVED lines=15> */
[----:B------:R-:W0:Y:S04]  /*e3590*/  LDS.128 R16, [R4+0x1000] ;  /* 0x0010000004107984 */ /* 0x000e280000000c00 */
[----:B0-----:R-:W-:Y:S04]  /*e35a0*/  STL.64 [R1+0x1e0], R16 ;  /* 0x0001e01001007387 */ /* 0x001fe80000100a00 */
[----:B------:R0:W-:Y:S04]  /*e35b0*/  STL.64 [R1+0x1e8], R18 ;  /* 0x0001e81201007387 */ /* 0x0001e80000100a00 */
[----:B0-----:R-:W2:Y:S04]  /*e35c0*/  LDL.LU.64 R18, [R1+0x40e8] ;  /* 0x0040e80001127983 */ /* 0x001ea80000300a00 */
[----:B------:R-:W2:Y:S04]  /*e35d0*/  LDL.LU.64 R16, [R1+0x40e0] ;  /* 0x0040e00001107983 */ /* 0x000ea80000300a00 */
[----:B------:R-:W2:Y:S04]  /*e35e0*/  LDL.LU R23, [R1+0xe0] ;  /* 0x0000e00001177983 */ /* 0x000ea80000300800 */
[----:B------:R-:W2:Y:S04]  /*e35f0*/  LDL.LU R20, [R1+0xdc] ;  /* 0x0000dc0001147983 */ /* 0x000ea80000300800 */
[----:B--2---:R0:W-:Y:S02]  /*e3600*/  STL.64 [R1+0x40c8], R20 ;  /* 0x0040c81401007387 */ /* 0x0041e40000100a00 */
[----:B0-----:R-:W-:-:S02]  /*e3610*/  MOV R20, R6 ;  /* 0x0000000600147202 */ /* 0x001fc40000000f00 */
[----:B------:R-:W-:Y:S02]  /*e3620*/  MOV R21, R7 ;  /* 0x0000000700157202 */ /* 0x000fe40000000f00 */
[----:B------:R-:W0:Y:S04]  /*e3630*/  LDS.128 R4, [R4+0x1800] ;  /* 0x0018000004047984 */ /* 0x000e280000000c00 */
[----:B0-----:R-:W-:Y:S04]  /*e3640*/  STL.64 [R1+0x1d0], R4 ;  /* 0x0001d00401007387 */ /* 0x001fe80000100a00 */
[----:B------:R0:W-:Y:S04]  /*e3650*/  STL.64 [R1+0x1d8], R6 ;  /* 0x0001d80601007387 */ /* 0x0001e80000100a00 */
[----:B0-----:R-:W2:Y:S04]  /*e3660*/  LDL.LU.64 R6, [R1+0x40d8] ;  /* 0x0040d80001067983 */ /* 0x001ea80000300a00 */
[----:B------:R-:W2:Y:S04]  /*e3670*/  LDL.LU.64 R4, [R1+0x40d0] ;  /* 0x0040d00001047983 */ /* 0x000ea80000300a00 */
[----:B------:R-:W-:Y:S01]  /*e3680*/  BAR.SYNC.DEFER_BLOCKING 0x0 ;  /* 0x0000000000007b1d */ /* 0x000fe20000010000 */
[----:B------:R-:W-:-:S02]  /*e3690*/  IMAD R8, R28, 0x7d, RZ ;  /* 0x0000007d1c087824 */ /* 0x000fc400078e02ff */
[----:B------:R-:W-:-:S03]  /*e36a0*/  IMAD R9, R28, 0xfc, RZ ;  /* 0x000000fc1c097824 */ /* 0x000fc600078e02ff */
[----:B------:R-:W-:Y:S01]  /*e36b0*/  LEA.HI.X.SX32 R21, R8, R3, 0x1, P5 ;  /* 0x0000000308157211 */ /* 0x000fe200028f0eff */
[----:B------:R-:W2:Y:S01]  /*e36c0*/  LDL.LU R25, [R1+0x110] ;  /* 0x0001100001197983 */ /* 0x000ea20000300800 */
[----:B------:R-:W-:-:S03]  /*e36d0*/  F2FP.BF16.PACK_AB R12, R11, R16 ;  /* 0x000000100b0c723e */ /* 0x000fc600000010ff */
[----:B------:R-:W2:Y:S01]  /*e36e0*/  LDL.LU R16, [R1+0x10c] ;  /* 0x00010c0001107983 */ /* 0x000ea20000300800 */
[----:B---3--:R-:W-:-:S03]  /*e36f0*/  F2FP.BF16.PACK_AB R13, R17, R13 ;  /* 0x0000000d110d723e */ /* 0x008fc600000010ff */
[----:B------:R-:W-:Y:S01]  /*e3700*/  STL [R1+0x7fc], R21 ;  /* 0x0007fc1501007387 */ /* 0x000fe20000100800 */
[----:B----4-:R-:W-:-:S03]  /*e3710*/  F2FP.BF16.PACK_AB R14, R14, R22 ;  /* 0x000000160e0e723e */ /* 0x010fc600000010ff */
[----:B--2---:R0:W-:Y:S02]  /*e3720*/  STS.128 [R0], R4 ;  /* 0x0000000400007388 */ /* 0x0041e40000000c00 */
[----:B0-----:R-:W-:Y:S02]  /*e3730*/  IADD3 R6, P5, R9, R2, RZ ;  /* 0x0000000209067210 */ /* 0x001fe40007fbe0ff */
[----:B------:R-:W2:Y:S02]  /*e3740*/  LDL.LU R9, [R1+0xe4] ;  /* 0x0000e40001097983 */ /* 0x000ea40000300800 */
[----:B------:R-:W-:Y:S02]  /*e3750*/  LEA.HI.X.SX32 R7, R18, R3, 0x1, P5 ;  /* 0x0000000312077211 */ /* 0x000fe400028f0eff */
[----:B------:R-:W3:Y:S04]  /*e3760*/  LDL.LU R17, [R1+0x120] ;  /* 0x0001200001117983 */ /* 0x000ee80000300800 */
[----:B------:R-:W3:Y:S04]  /*e3770*/  LDL.LU R22, [R1+0x11c] ;  /* 0x00011c0001167983 */ /* 0x000ee80000300800 */
[----:B------:R0:W-:Y:S04]  /*e3780*/  STL.64 [R1+0x7f0], R6 ;  /* 0x0007f00601007387 */ /* 0x0001e80000100a00 */
[----:B0-----:R-:W4:Y:S01]  /*e3790*/  LDL.LU R7, [R1+0xf0] ;  /* 0x0000f00001077983 */ /* 0x001f220000300800 */
[----:B------:R-:W-:-:S02]  /*e37a0*/  IMAD R27, R28, 0xfe, RZ ;  /* 0x000000fe1c1b7824 */ /* 0x000fc400078e02ff */
[----:B------:R-:W-:-:S03]  /*e37b0*/  IMAD R4, R28, 0x7f, RZ ;  /* 0x0000007f1c047824 */ /* 0x000fc600078e02ff */
[----:B------:R-:W-:-:S04]  /*e37c0*/  IADD3 R20, P5, R27, R2, RZ ;  /* 0x000000021b147210 */ /* 0x000fc80007fbe0ff */
[----:B------:R-:W-:Y:S02]  /*e37d0*/  LEA.HI.X.SX32 R21, R4, R3, 0x1, P5 ;  /* 0x0000000304157211 */ /* 0x000fe400028f0eff */
[----:B------:R-:W-:Y:S01]  /*e37e0*/  F2FP.BF16.PACK_AB R15, R10, R15 ;  /* 0x0000000f0a0f723e */ /* 0x000fe200000010ff */
[----:B----4-:R-:W-:Y:S04]  /*e37f0*/  STL [R1+0x40c0], R7 ;  /* 0x0040c00701007387 */ /* 0x010fe80000100800 */
[----:B------:R-:W4:Y:S04]  /*e3800*/  LDL.LU R11, [R1+0xec] ;  /* 0x0000ec00010b7983 */ /* 0x000f280000300800 */
[----:B------:R0:W-:Y:S04]  /*e3810*/  STL.64 [R1+0x4050], R26 ;  /* 0x0040501a01007387 */ /* 0x0001e80000100a00 */
[----:B0-----:R-:W2:Y:S04]  /*e3820*/  LDL.LU R27, [R1+0xe8] ;  /* 0x0000e800011b7983 */ /* 0x001ea80000300800 */
[----:B------:R-:W4:Y:S04]  /*e3830*/  LDL.LU R24, [R1+0x130] ;  /* 0x0001300001187983 */ /* 0x000f280000300800 */
[----:B------:R-:W4:Y:S04]  /*e3840*/  LDL.LU R10, [R1+0x12c] ;  /* 0x00012c00010a7983 */ /* 0x000f280000300800 */
[----:B------:R0:W-:Y:S04]  /*e3850*/  STL.64 [R1+0x7e8], R20 ;  /* 0x0007e81401007387 */ /* 0x0001e80000100a00 */
[----:B0-----:R-:W4:Y:S01]  /*e3860*/  LDL.LU.64 R20, [R1+0x40c8] ;  /* 0x0040c80001147983 */ /* 0x001f220000300a00 */
[C---:B------:R-:W-:Y:S01]  /*e3870*/  SHF.L.U32 R5, R28.reuse, 0x7, RZ ;  /* 0x000000071c057819 */ /* 0x040fe200000006ff */
[C---:B------:R-:W-:Y:S01]  /*e3880*/  IMAD R18, R28.reuse, 0x198, RZ ;  /* 0x000001981c127824 */ /* 0x040fe200078e02ff */
[C---:B------:R-:W-:Y:S01]  /*e3890*/  LEA R6, P5, R28.reuse, R2, 0x8 ;  /* 0x000000021c067211 */ /* 0x040fe200078a40ff */
[----:B------:R0:W-:Y:S01]  /*e38a0*/  STS.128 [R0+0x80], R12 ;  /* 0x0000800c00007388 */ /* 0x0001e20000000c00 */
[----:B------:R-:W-:-:S03]  /*e38b0*/  IMAD R26, R28, 0xcc, RZ ;  /* 0x000000cc1c1a7824 */ /* 0x000fc600078e02ff */
[----:B------:R1:W-:Y:S01]  /*e38c0*/  STL [R1+0x7e0], R6 ;  /* 0x0007e00601007387 */ /* 0x0003e20000100800 */
[----:B------:R-:W-:Y:S02]  /*e38d0*/  F2FP.BF16.PACK_AB R8, R25, R16 ;  /* 0x000000101908723e */ /* 0x000fe400000010ff */
[----:B0-----:R-:W-:Y:S02]  /*e38e0*/  MOV R15, R7 ;  /* 0x00000007000f7202 */ /* 0x001fe40000000f00 */
[----:B------:R-:W-:Y:S01]  /*e38f0*/  LEA.HI.X.SX32 R15, R5, R3, 0x1, P5 ;  /* 0x00000003050f7211 */ /* 0x000fe200028f0eff */
[----:B------:R-:W4:Y:S01]  /*e3900*/  LDL.LU R7, [R1+0x40c0] ;  /* 0x0040c00001077983 */ /* 0x000f220000300800 */
[----:B------:R-:W-:Y:S02]  /*e3910*/  MOV R14, R6 ;  /* 0x00000006000e7202 */ /* 0x000fe40000000f00 */
[----:B------:R-:W-:Y:S01]  /*e3920*/  IADD3 R14, P5, R18, R2, RZ ;  /* 0x00000002120e7210 */ /* 0x000fe20007fbe0ff */
[----:B------:R-:W-:-:S02]  /*e3930*/  IMAD R13, R28, 0x19a, RZ ;  /* 0x0000019a1c0d7824 */ /* 0x000fc400078e02ff */
[C---:B-1----:R-:W-:Y:S02]  /*e3940*/  IMAD R6, R28.reuse, 0xcd, RZ ;  /* 0x000000cd1c067824 */ /* 0x042fe400078e02ff */
[----:B------:R-:W-:Y:S01]  /*e3950*/  IMAD R12, R28, 0x19c, RZ ;  /* 0x0000019c1c0c7824 */ /* 0x000fe200078e02ff */
[----:B--2---:R-:W-:Y:S02]  /*e3960*/  F2FP.BF16.PACK_AB R5, R27, R9 ;  /* 0x000000091b05723e */ /* 0x004fe400000010ff */
[----:B---3--:R-:W-:Y:S02]  /*e3970*/  F2FP.BF16.PACK_AB R9, R17, R22 ;  /* 0x000000161109723e */ /* 0x008fe400000010ff */
[----:B----4-:R-:W-:Y:S02]  /*e3980*/  F2FP.BF16.PACK_AB R4, R23, R20 ;  /* 0x000000141704723e */ /* 0x010fe400000010ff */
[----:B------:R-:W2:Y:S04]  /*e3990*/  LDL.LU R23, [R1+0xf8] ;  /* 0x0000f80001177983 */ /* 0x000ea80000300800 */
[----:B------:R-:W2:Y:S04]  /*e39a0*/  LDL.LU R20, [R1+0xf4] ;  /* 0x0000f40001147983 */ /* 0x000ea80000300800 */
[----:B------:R0:W-:Y:S04]  /*e39b0*/  STL [R1+0x7e4], R15 ;  /* 0x0007e40f01007387 */ /* 0x0001e80000100800 */
[----:B------:R-:W-:Y:S04]  /*e39c0*/  STL.64 [R1+0x40a0], R18 ;  /* 0x0040a01201007387 */ /* 0x000fe80000100a00 */
[----:B------:R-:W3:Y:S01]  /*e39d0*/  LDL.LU R25, [R1+0x138] ;  /* 0x0001380001197983 */ /* 0x000ee20000300800 */
[----:B0-----:R-:W-:-:S03]  /*e39e0*/  LEA.HI.X.SX32 R15, R26, R3, 0x1, P5 ;  /* 0x000000031a0f7211 */ /* 0x001fc600028f0eff */
[----:B------:R-:W3:Y:S04]  /*e39f0*/  LDL.LU R16, [R1+0x134] ;  /* 0x0001340001107983 */ /* 0x000ee80000300800 */
[----:B------:R0:W-:Y:S02]  /*e3a00*/  STL.64 [R1+0x7d8], R14 ;  /* 0x0007d80e01007387 */ /* 0x0001e40000100a00 */
[----:B0-----:R-:W-:-:S04]  /*e3a10*/  IADD3 R14, P5, R13, R2, RZ ;  /* 0x000000020d0e7210 */ /* 0x001fc80007fbe0ff */
[-C--:B------:R-:W-:Y:S02]  /*e3a20*/  LEA.HI.X.SX32 R15, R6, R3.reuse, 0x1, P5 ;  /* 0x00000003060f7211 */ /* 0x080fe400028f0eff */
[----:B------:R-:W-:Y:S01]  /*e3a30*/  IADD3 R12, P5, R12, R2, RZ ;  /* 0x000000020c0c7210 */ /* 0x000fe20007fbe0ff */
[----:B------:R-:W-:Y:S03]  /*e3a40*/  STL.64 [R1+0x40b8], R4 ;  /* 0x0040b80401007387 */ /* 0x000fe60000100a00 */
[----:B------:R-:W-:Y:S01]  /*e3a50*/  LEA.HI.X.SX32 R13, R29, R3, 0x1, P5 ;  /* 0x000000031d0d7211 */ /* 0x000fe200028f0eff */
[----:B------:R-:W4:Y:S04]  /*e3a60*/  LDL.LU R17, [R1+0x164] ;  /* 0x0001640001117983 */ /* 0x000f280000300800 */
[----:B------:R-:W4:Y:S04]  /*e3a70*/  LDL.LU R22, [R1+0x15c] ;  /* 0x00015c0001167983 */ /* 0x000f280000300800 */
[----:B------:R-:W-:Y:S04]  /*e3a80*/  STL.64 [R1+0x7d0], R14 ;  /* 0x0007d00e01007387 */ /* 0x000fe80000100a00 */
[----:B------:R0:W-:Y:S04]  /*e3a90*/  STL.64 [R1+0x7c8], R12 ;  /* 0x0007c80c01007387 */ /* 0x0001e80000100a00 */
[----:B0-----:R-:W3:Y:S04]  /*e3aa0*/  LDL.LU R13, [R1+0x174] ;  /* 0x00017400010d7983 */ /* 0x001ee80000300800 */
[----:B------:R-:W3:Y:S04]  /*e3ab0*/  LDL.LU R14, [R1+0x16c] ;  /* 0x00016c00010e7983 */ /* 0x000ee80000300800 */
[----:B------:R-:W3:Y:S01]  /*e3ac0*/  LDL.LU R15, [R1+0x184] ;  /* 0x00018400010f7983 */ /* 0x000ee20000300800 */
[C---:B------:R-:W-:Y:S01]  /*e3ad0*/  IMAD R5, R28.reuse, 0x19e, RZ ;  /* 0x0000019e1c057824 */ /* 0x040fe200078e02ff */
[----:B------:R-:W-:Y:S01]  /*e3ae0*/  F2FP.BF16.PACK_AB R6, R7, R11 ;  /* 0x0000000b0706723e */ /* 0x000fe200000010ff */
[----:B------:R-:W-:-:S02]  /*e3af0*/  IMAD R11, R28, 0xcf, RZ ;  /* 0x000000cf1c0b7824 */ /* 0x000fc400078e02ff */
[----:B------:R-:W-:Y:S01]  /*e3b00*/  IMAD R4, R28, 0x1a0, RZ ;  /* 0x000001a01c047824 */ /* 0x000fe200078e02ff */
[----:B------:R-:W-:-:S04]  /*e3b10*/  IADD3 R18, P5, R5, R2, RZ ;  /* 0x0000000205127210 */ /* 0x000fc80007fbe0ff */
[----:B------:R-:W-:Y:S02]  /*e3b20*/  LEA.HI.X.SX32 R19, R11, R3, 0x1, P5 ;  /* 0x000000030b137211 */ /* 0x000fe400028f0eff */
[----:B------:R-:W-:Y:S02]  /*e3b30*/  IADD3 R4, P5, R4, R2, RZ ;  /* 0x0000000204047210 */ /* 0x000fe40007fbe0ff */
[----:B------:R-:W-:Y:S02]  /*e3b40*/  F2FP.BF16.PACK_AB R10, R24, R10 ;  /* 0x0000000a180a723e */ /* 0x000fe400000010ff */
[----:B--2---:R-:W-:Y:S01]  /*e3b50*/  F2FP.BF16.PACK_AB R7, R23, R20 ;  /* 0x000000141707723e */ /* 0x004fe200000010ff */
[----:B------:R-:W-:-:S05]  /*e3b60*/  IMAD R23, R28, 0xd0, RZ ;  /* 0x000000d01c177824 */ /* 0x000fca00078e02ff */
[----:B------:R-:W-:Y:S01]  /*e3b70*/  LEA.HI.X.SX32 R5, R23, R3, 0x1, P5 ;  /* 0x0000000317057211 */ /* 0x000fe200028f0eff */
[----:B---3--:R-:W-:Y:S04]  /*e3b80*/  STL.64 [R1+0x40b0], R14 ;  /* 0x0040b00e01007387 */ /* 0x008fe80000100a00 */
[----:B------:R-:W2:Y:S04]  /*e3b90*/  LDL.LU R27, [R1+0x17c] ;  /* 0x00017c00011b7983 */ /* 0x000ea80000300800 */
[----:B------:R-:W3:Y:S04]  /*e3ba0*/  LDL.LU R24, [R1+0x194] ;  /* 0x0001940001187983 */ /* 0x000ee80000300800 */
[----:B------:R-:W3:Y:S04]  /*e3bb0*/  LDL.LU R20, [R1+0x18c] ;  /* 0x00018c0001147983 */ /* 0x000ee80000300800 */
[----:B------:R-:W-:Y:S04]  /*e3bc0*/  STL.64 [R1+0x7c0], R18 ;  /* 0x0007c01201007387 */ /* 0x000fe80000100a00 */
[----:B------:R0:W-:Y:S04]  /*e3bd0*/  STL.64 [R1+0x7b8], R4 ;  /* 0x0007b80401007387 */ /* 0x0001e80000100a00 */
[----:B0-----:R-:W2:Y:S01]  /*e3be0*/  LDL.LU.64 R4, [R1+0x40b8] ;  /* 0x0040b80001047983 */ /* 0x001ea20000300a00 */
[----:B------:R-:W-:-:S05]  /*e3bf0*/  IMAD R29, R28, 0x1a2, RZ ;  /* 0x000001a21c1d7824 */ /* 0x000fca00078e02ff */
[----:B------:R-:W-:-:S05]  /*e3c00*/  IADD3 R14, P5, R29, R2, RZ ;  /* 0x000000021d0e7210 */ /* 0x000fca0007fbe0ff */
[----:B------:R-:W-:Y:S01]  /*e3c10*/  STL [R1+0x7b0], R14 ;  /* 0x0007b00e01007387 */ /* 0x000fe20000100800 */
[C---:B------:R-:W-:Y:S02]  /*e3c20*/  IMAD R12, R28.reuse, 0xd1, RZ ;  /* 0x000000d11c0c7824 */ /* 0x040fe400078e02ff */
[----:B------:R-:W-:Y:S01]  /*e3c30*/  IMAD R18, R28, 0x1a4, RZ ;  /* 0x000001a41c127824 */ /* 0x000fe200078e02ff */
[----:B--2---:R0:W-:Y:S02]  /*e3c40*/  STS.128 [R0+0x100], R4 ;  /* 0x0001000400007388 */ /* 0x0041e40000000c00 */
[----:B0-----:R-:W-:Y:S02]  /*e3c50*/  MOV R6, R14 ;  /* 0x0000000e00067202 */ /* 0x001fe40000000f00 */
[----:B------:R-:W-:Y:S02]  /*e3c60*/  MOV R7, R15 ;  /* 0x0000000f00077202 */ /* 0x000fe40000000f00 */
[----:B------:R-:W2:Y:S01]  /*e3c70*/  LDL.LU.64 R14, [R1+0x40b0] ;  /* 0x0040b000010e7983 */ /* 0x000ea20000300a00 */
[----:B------:R-:W-:-:S02]  /*e3c80*/  LEA.HI.X.SX32 R7, R12, R3, 0x1, P5 ;  /* 0x000000030c077211 */ /* 0x000fc400028f0eff */
[----:B----4-:R-:W-:Y:S01]  /*e3c90*/  F2FP.BF16.PACK_AB R12, R17, R22 ;  /* 0x00000016110c723e */ /* 0x010fe200000010ff */
[C---:B------:R-:W-:Y:S01]  /*e3ca0*/  IMAD R22, R28.reuse, 0xd2, RZ ;  /* 0x000000d21c167824 */ /* 0x040fe200078e02ff */
[----:B------:R-:W-:Y:S01]  /*e3cb0*/  F2FP.BF16.PACK_AB R11, R25, R16 ;  /* 0x00000010190b723e */ /* 0x000fe200000010ff */
[----:B------:R-:W-:Y:S01]  /*e3cc0*/  IMAD R16, R28, 0x1a6, RZ ;  /* 0x000001a61c107824 */ /* 0x000fe200078e02ff */
[----:B------:R-:W-:Y:S01]  /*e3cd0*/  IADD3 R6, P5, R18, R2, RZ ;  /* 0x0000000212067210 */ /* 0x000fe20007fbe0ff */
[----:B------:R-:W4:Y:S01]  /*e3ce0*/  LDL.LU R26, [R1+0x1c0] ;  /* 0x0001c000011a7983 */ /* 0x000f220000300800 */
[----:B------:R-:W-:-:S03]  /*e3cf0*/  IMAD R4, R28, 0xd3, RZ ;  /* 0x000000d31c047824 */ /* 0x000fc600078e02ff */
[----:B------:R-:W4:Y:S04]  /*e3d00*/  LDL.LU R23, [R1+0x1bc] ;  /* 0x0001bc0001177983 */ /* 0x000f280000300800 */
[----:B------:R0:W-:Y:S04]  /*e3d10*/  STL [R1+0x7b4], R7 ;  /* 0x0007b40701007387 */ /* 0x0001e80000100800 */
[----:B------:R1:W-:Y:S01]  /*e3d20*/  STS.128 [R0+0x180], R8 ;  /* 0x0001800800007388 */ /* 0x0003e20000000c00 */
[----:B0-----:R-:W-:Y:S02]  /*e3d30*/  LEA.HI.X.SX32 R7, R22, R3, 0x1, P5 ;  /* 0x0000000316077211 */ /* 0x001fe400028f0eff */
[----:B------:R-:W-:Y:S01]  /*e3d40*/  IADD3 R16, P5, R16, R2, RZ ;  /* 0x0000000210107210 */ /* 0x000fe20007fbe0ff */
[----:B------:R-:W-:-:S03]  /*e3d50*/  IMAD R5, R28, 0x1a8, RZ ;  /* 0x000001a81c057824 */ /* 0x000fc600078e02ff */
[----:B------:R-:W-:Y:S01]  /*e3d60*/  LEA.HI.X.SX32 R17, R4, R3, 0x1, P5 ;  /* 0x0000000304117211 */ /* 0x000fe200028f0eff */
[----:B-1----:R-:W4:Y:S04]  /*e3d70*/  LDL.LU R9, [R1+0x1c8] ;  /* 0x0001c80001097983 */ /* 0x002f280000300800 */
[----:B------:R-:W4:Y:S04]  /*e3d80*/  LDL.LU R10, [R1+0x1c4] ;  /* 0x0001c400010a7983 */ /* 0x000f280000300800 */
[----:B------:R0:W-:Y:S04]  /*e3d90*/  STL.64 [R1+0x778], R6 ;  /* 0x0007780601007387 */ /* 0x0001e80000100a00 */
[----:B0-----:R-:W4:Y:S04]  /*e3da0*/  LDL.LU R7, [R1+0x2d4] ;  /* 0x0002d40001077983 */ /* 0x001f280000300800 */
[----:B------:R-:W4:Y:S04]  /*e3db0*/  LDL.LU R19, [R1+0x1cc] ;  /* 0x0001cc0001137983 */ /* 0x000f280000300800 */
[----:B------:R-:W4:Y:S04]  /*e3dc0*/  LDL.LU R25, [R1+0x2dc] ;  /* 0x0002dc0001197983 */ /* 0x000f280000300800 */
[----:B------:R-:W4:Y:S01]  /*e3dd0*/  LDL.LU R22, [R1+0x2d8] ;  /* 0x0002d80001167983 */ /* 0x000f220000300800 */
[----:B------:R-:W-:-:S03]  /*e3de0*/  IMAD R6, R28, 0x1aa, RZ ;  /* 0x000001aa1c067824 */ /* 0x000fc600078e02ff */
[----:B------:R0:W-:Y:S04]  /*e3df0*/  STL.64 [R1+0x770], R16 ;  /* 0x0007701001007387 */ /* 0x0001e80000100a00 */
[----:B------:R-:W4:Y:S04]  /*e3e00*/  LDL.LU R11, [R1+0x2e4] ;  /* 0x0002e400010b7983 */ /* 0x000f280000300800 */
[----:B------:R-:W4:Y:S01]  /*e3e10*/  LDL.LU R18, [R1+0x2e0] ;  /* 0x0002e00001127983 */ /* 0x000f220000300800 */
[----:B0-----:R-:W-:Y:S02]  /*e3e20*/  IADD3 R16, P5, R5, R2, RZ ;  /* 0x0000000205107210 */ /* 0x001fe40007fbe0ff */
[----:B--2---:R-:W-:-:S02]  /*e3e30*/  F2FP.BF16.PACK_AB R13, R13, R14 ;  /* 0x0000000e0d0d723e */ /* 0x004fc400000010ff */
[----:B------:R-:W-:Y:S02]  /*e3e40*/  F2FP.BF16.PACK_AB R14, R15, R27 ;  /* 0x0000001b0f0e723e */ /* 0x000fe400000010ff */
[----:B---3--:R-:W-:Y:S01]  /*e3e50*/  F2FP.BF16.PACK_AB R15, R24, R20 ;  /* 0x00000014180f723e */ /* 0x008fe200000010ff */
[----:B------:R-:W-:Y:S01]  /*e3e60*/  IMAD R20, R28, 0xd4, RZ ;  /* 0x000000d41c147824 */ /* 0x000fe200078e02ff */
[----:B------:R-:W2:Y:S04]  /*e3e70*/  LDL.LU R27, [R1+0x2ec] ;  /* 0x0002ec00011b7983 */ /* 0x000ea80000300800 */
[----:B------:R-:W-:Y:S01]  /*e3e80*/  LEA.HI.X.SX32 R17, R20, R3, 0x1, P5 ;  /* 0x0000000314117211 */ /* 0x000fe200028f0eff */
[----:B------:R-:W2:Y:S01]  /*e3e90*/  LDL.LU R24, [R1+0x2e8] ;  /* 0x0002e80001187983 */ /* 0x000ea20000300800 */
[----:B------:R-:W-:-:S03]  /*e3ea0*/  IADD3 R20, P5, R6, R2, RZ ;  /* 0x0000000206147210 */ /* 0x000fc60007fbe0ff */
[----:B------:R0:W-:Y:S04]  /*e3eb0*/  STL.64 [R1+0x768], R16 ;  /* 0x0007681001007387 */ /* 0x0001e80000100a00 */
[----:B------:R1:W-:Y:S04]  /*e3ec0*/  STS.128 [R0+0x200], R12 ;  /* 0x0002000c00007388 */ /* 0x0003e80000000c00 */
[----:B0-----:R-:W3:Y:S04]  /*e3ed0*/  LDL.LU R17, [R1+0x2f4] ;  /* 0x0002f40001117983 */ /* 0x001ee80000300800 */
[----:B------:R-:W3:Y:S04]  /*e3ee0*/  LDL.LU R16, [R1+0x2f0] ;  /* 0x0002f00001107983 */ /* 0x000ee80000300800 */
[----:B------:R0:W-:Y:S01]  /*e3ef0*/  STL [R1+0x760], R20 ;  /* 0x0007601401007387 */ /* 0x0001e20000100800 */
[----:B-1----:R-:W-:-:S02]  /*e3f00*/  MOV R14, R20 ;  /* 0x00000014000e7202 */ /* 0x002fc40000000f00 */
[----:B------:R-:W-:Y:S02]  /*e3f10*/  MOV R15, R21 ;  /* 0x00000015000f7202 */ /* 0x000fe40000000f00 */
[----:B0-----:R-:W2:Y:S01]  /*e3f20*/  LDL.LU.64 R20, [R1+0x40a8] ;  /* 0x0040a80001147983 */ /* 0x001ea20000300a00 */
[C---:B------:R-:W-:Y:S02]  /*e3f30*/  IMAD R5, R28.reuse, 0xd5, RZ ;  /* 0x000000d51c057824 */ /* 0x040fe400078e02ff */
[----:B------:R-:W-:Y:S01]  /*e3f40*/  IMAD R8, R28, 0x1ac, RZ ;  /* 0x000001ac1c087824 */ /* 0x000fe200078e02ff */
[----:B----4-:R-:W-:Y:S02]  /*e3f50*/  F2FP.BF16.PACK_AB R4, R26, R23 ;  /* 0x000000171a04723e */ /* 0x010fe400000010ff */
[----:B------:R-:W-:Y:S01]  /*e3f60*/  LEA.HI.X.SX32 R15, R5, R3, 0x1, P5 ;  /* 0x00000003050f7211 */ /* 0x000fe200028f0eff */
[----:B------:R-:W-:Y:S01]  /*e3f70*/  IMAD R6, R28, 0x1ae, RZ ;  /* 0x000001ae1c067824 */ /* 0x000fe200078e02ff */
[----:B------:R-:W-:Y:S01]  /*e3f80*/  F2FP.BF16.PACK_AB R5, R9, R10 ;  /* 0x0000000a0905723e */ /* 0x000fe200000010ff */
[----:B------:R-:W4:Y:S01]  /*e3f90*/  LDL.LU R26, [R1+0x2fc] ;  /* 0x0002fc00011a7983 */ /* 0x000f220000300800 */
[----:B------:R-:W-:Y:S01]  /*e3fa0*/  IADD3 R12, P5, R8, R2, RZ ;  /* 0x00000002080c7210 */ /* 0x000fe20007fbe0ff */
[----:B------:R-:W-:-:S02]  /*e3fb0*/  IMAD R8, R28, 0xd7, RZ ;  /* 0x000000d71c087824 */ /* 0x000fc400078e02ff */
[----:B------:R-:W4:Y:S01]  /*e3fc0*/  LDL.LU R23, [R1+0x2f8] ;  /* 0x0002f80001177983 */ /* 0x000f220000300800 */
[----:B------:R-:W-:-:S03]  /*e3fd0*/  IMAD R9, R28, 0x1b0, RZ ;  /* 0x000001b01c097824 */ /* 0x000fc600078e02ff */
[----:B------:R-:W-:Y:S04]  /*e3fe0*/  STL [R1+0x764], R15 ;  /* 0x0007640f01007387 */ /* 0x000fe80000100800 */
[----:B------:R0:W-:Y:S01]  /*e3ff0*/  STL.64 [R1+0x4098], R4 ;  /* 0x0040980401007387 */ /* 0x0001e20000100a00 */
[----:B--2---:R-:W-:Y:S02]  /*e4000*/  LEA.HI.X.SX32 R13, R20, R3, 0x1, P5 ;  /* 0x00000003140d7211 */ /* 0x004fe400028f0eff */
[----:B0-----:R-:W-:Y:S02]  /*e4010*/  IADD3 R4, P5, R6, R2, RZ ;  /* 0x0000000206047210 */ /* 0x001fe40007fbe0ff */
[----:B------:R-:W-:Y:S01]  /*e4020*/  F2FP.BF16.PACK_AB R6, R7, R19 ;  /* 0x000000130706723e */ /* 0x000fe200000010ff */
[----:B------:R0:W-:Y:S01]  /*e4030*/  STL.64 [R1+0x738], R12 ;  /* 0x0007380c01007387 */ /* 0x0001e20000100a00 */
[----:B------:R-:W-:Y:S01]  /*e4040*/  LEA.HI.X.SX32 R5, R8, R3, 0x1, P5 ;  /* 0x0000000308057211 */ /* 0x000fe200028f0eff */
[----:B------:R-:W-:-:S02]  /*e4050*/  IMAD R19, R28, 0xd8, RZ ;  /* 0x000000d81c137824 */ /* 0x000fc400078e02ff */
[C---:B------:R-:W-:Y:S01]  /*e4060*/  IMAD R20, R28.reuse, 0x1b2, RZ ;  /* 0x000001b21c147824 */ /* 0x040fe200078e02ff */
[----:B------:R-:W-:Y:S01]  /*e4070*/  F2FP.BF16.PACK_AB R8, R11, R18 ;  /* 0x000000120b08723e */ /* 0x000fe200000010ff */
[----:B------:R-:W-:Y:S01]  /*e4080*/  IMAD R11, R28, 0xd9, RZ ;  /* 0x000000d91c0b7824 */ /* 0x000fe200078e02ff */
[----:B------:R-:W-:Y:S02]  /*e4090*/  F2FP.BF16.PACK_AB R7, R25, R22 ;  /* 0x000000161907723e */ /* 0x000fe400000010ff */
[----:B------:R-:W2:Y:S01]  /*e40a0*/  LDL.LU R25, [R1+0x324] ;  /* 0x0003240001197983 */ /* 0x000ea20000300800 */
[----:B0-----:R-:W-:-:S03]  /*e40b0*/  IADD3 R12, P5, R9, R2, RZ ;  /* 0x00000002090c7210 */ /* 0x001fc60007fbe0ff */
[----:B------:R-:W2:Y:S01]  /*e40c0*/  LDL.LU R22, [R1+0x320] ;  /* 0x0003200001167983 */ /* 0x000ea20000300800 */
[-C--:B------:R-:W-:Y:S02]  /*e40d0*/  LEA.HI.X.SX32 R13, R19, R3.reuse, 0x1, P5 ;  /* 0x00000003130d7211 */ /* 0x080fe400028f0eff */
[----:B------:R-:W-:Y:S01]  /*e40e0*/  IADD3 R18, P5, R20, R2, RZ ;  /* 0x0000000214127210 */ /* 0x000fe20007fbe0ff */
[----:B------:R-:W-:Y:S03]  /*e40f0*/  STL.64 [R1+0x730], R4 ;  /* 0x0007300401007387 */ /* 0x000fe60000100a00 */
[----:B------:R-:W-:Y:S01]  /*e4100*/  LEA.HI.X.SX32 R19, R11, R3, 0x1, P5 ;  /* 0x000000030b137211 */ /* 0x000fe200028f0eff */
[----:B------:R-:W-:Y:S01]  /*e4110*/  STL.64 [R1+0x4090], R20 ;  /* 0x0040901401007387 */ /* 0x000fe20000100a00 */
[----:B------:R-:W-:-:S03]  /*e4120*/  F2FP.BF16.PACK_AB R9, R27, R24 ;  /* 0x000000181b09723e */ /* 0x000fc600000010ff */
[----:B------:R0:W-:Y:S04]  /*e4130*/  STL.64 [R1+0x728], R12 ;  /* 0x0007280c01007387 */ /* 0x0001e80000100a00 */
[----:B0-----:R-:W2:Y:S04]  /*e4140*/  LDL.LU R13, [R1+0x32c] ;  /* 0x00032c00010d7983 */ /* 0x001ea80000300800 */
[----:B------:R-:W2:Y:S04]  /*e4150*/  LDL.LU R14, [R1+0x328] ;  /* 0x00032800010e7983 */ /* 0x000ea80000300800 */
[----:B------:R-:W2:Y:S04]  /*e4160*/  LDL.LU R15, [R1+0x334] ;  /* 0x00033400010f7983 */ /* 0x000ea80000300800 */
[----:B------:R-:W2:Y:S04]  /*e4170*/  LDL.LU R27, [R1+0x330] ;  /* 0x00033000011b7983 */ /* 0x000ea80000300800 */
[----:B------:R0:W-:Y:S04]  /*e4180*/  STL.64 [R1+0x720], R18 ;  /* 0x0007201201007387 */ /* 0x0001e80000100a00 */
[----:B0-----:R-:W2:Y:S01]  /*e4190*/  LDL.LU.64 R18, [R1+0x40a0] ;  /* 0x0040a00001127983 */ /* 0x001ea20000300a00 */
[----:B------:R-:W-:Y:S01]  /*e41a0*/  IMAD R4, R28, 0x1b4, RZ ;  /* 0x000001b41c047824 */ /* 0x000fe200078e02ff */
[----:B---3--:R-:W-:-:S02]  /*e41b0*/  F2FP.BF16.PACK_AB R10, R17, R16 ;  /* 0x00000010110a723e */ /* 0x008fc400000010ff */
[----:B------:R-:W3:Y:S02]  /*e41c0*/  LDL.LU R24, [R1+0x33c] ;  /* 0x00033c0001187983 */ /* 0x000ee40000300800 */
[----:B------:R-:W-:Y:S02]  /*e41d0*/  IADD3 R4, P5, R4, R2, RZ ;  /* 0x0000000204047210 */ /* 0x000fe40007fbe0ff */
[----:B------:R-:W3:Y:S02]  /*e41e0*/  LDL.LU R16, [R1+0x338] ;  /* 0x0003380001107983 */ /* 0x000ee40000300800 */
[----:B--2---:R-:W-:-:S05]  /*e41f0*/  LEA.HI.X.SX32 R5, R19, R3, 0x1, P5 ;  /* 0x0000000313057211 */ /* 0x004fca00028f0eff */
[----:B------:R0:W-:Y:S04]  /*e4200*/  STL.64 [R1+0x718], R4 ;  /* 0x0007180401007387 */ /* 0x0001e80000100a00 */
[----:B0-----:R-:W2:Y:S01]  /*e4210*/  LDL.LU.64 R4, [R1+0x4098] ;  /* 0x0040980001047983 */ /* 0x001ea20000300a00 */
[----:B------:R-:W-:-:S05]  /*e4220*/  IMAD R17, R28, 0x1b6, RZ ;  /* 0x000001b61c117824 */ /* 0x000fca00078e02ff */
[----:B------:R-:W-:-:S05]  /*e4230*/  IADD3 R20, P5, R17, R2, RZ ;  /* 0x0000000211147210 */ /* 0x000fca0007fbe0ff */
[----:B------:R-:W-:Y:S01]  /*e4240*/  STL [R1+0x710], R20 ;  /* 0x0007101401007387 */ /* 0x000fe20000100800 */
[----:B----4-:R-:W-:Y:S01]  /*e4250*/  F2FP.BF16.PACK_AB R11, R26, R23 ;  /* 0x000000171a0b723e */ /* 0x010fe200000010ff */
[C---:B------:R-:W-:Y:S02]  /*e4260*/  IMAD R12, R28.reuse, 0xdb, RZ ;  /* 0x000000db1c0c7824 */ /* 0x040fe400078e02ff */
[C---:B------:R-:W-:Y:S02]  /*e4270*/  IMAD R23, R28.reuse, 0x1b8, RZ ;  /* 0x000001b81c177824 */ /* 0x040fe400078e02ff */
[----:B------:R-:W-:Y:S01]  /*e4280*/  IMAD R19, R28, 0x1ba, RZ ;  /* 0x000001ba1c137824 */ /* 0x000fe200078e02ff */
[----:B--2---:R0:W-:Y:S02]  /*e4290*/  STS.128 [R0+0x280], R4 ;  /* 0x0002800400007388 */ /* 0x0041e40000000c00 */
[----:B0-----:R-:W-:Y:S02]  /*e42a0*/  MOV R6, R20 ;  /* 0x0000001400067202 */ /* 0x001fe40000000f00 */
[----:B------:R-:W-:-:S02]  /*e42b0*/  MOV R7, R21 ;  /* 0x0000001500077202 */ /* 0x000fc40000000f00 */
[----:B------:R-:W2:Y:S04]  /*e42c0*/  LDL.LU.64 R20, [R1+0x4090] ;  /* 0x0040900001147983 */ /* 0x000ea80000300a00 */
[----:B------:R-:W4:Y:S04]  /*e42d0*/  LDL.LU R26, [R1+0x364] ;  /* 0x00036400011a7983 */ /* 0x000f280000300800 */
[----:B------:R-:W4:Y:S01]  /*e42e0*/  LDL.LU R17, [R1+0x360] ;  /* 0x0003600001117983 */ /* 0x000f220000300800 */
[----:B------:R-:W-:Y:S02]  /*e42f0*/  LEA.HI.X.SX32 R7, R12, R3, 0x1, P5 ;  /* 0x000000030c077211 */ /* 0x000fe400028f0eff */
[----:B------:R-:W-:Y:S01]  /*e4300*/  IADD3 R6, P5, R23, R2, RZ ;  /* 0x0000000217067210 */ /* 0x000fe20007fbe0ff */
[----:B------:R-:W-:-:S02]  /*e4310*/  IMAD R23, R28, 0xdc, RZ ;  /* 0x000000dc1c177824 */ /* 0x000fc400078e02ff */
[----:B------:R0:W-:Y:S01]  /*e4320*/  STL [R1+0x714], R7 ;  /* 0x0007140701007387 */ /* 0x0001e20000100800 */
[----:B------:R-:W-:Y:S01]  /*e4330*/  F2FP.BF16.PACK_AB R12, R25, R22 ;  /* 0x00000016190c723e */ /* 0x000fe200000010ff */
[C---:B------:R-:W-:Y:S02]  /*e4340*/  IMAD R4, R28.reuse, 0xdd, RZ ;  /* 0x000000dd1c047824 */ /* 0x040fe400078e02ff */
[----:B------:R1:W-:Y:S01]  /*e4350*/  STS.128 [R0+0x300], R8 ;  /* 0x0003000800007388 */ /* 0x0003e20000000c00 */
[----:B0-----:R-:W-:Y:S02]  /*e4360*/  LEA.HI.X.SX32 R7, R23, R3, 0x1, P5 ;  /* 0x0000000317077211 */ /* 0x001fe400028f0eff */
[----:B------:R-:W-:Y:S01]  /*e4370*/  IADD3 R22, P5, R19, R2, RZ ;  /* 0x0000000213167210 */ /* 0x000fe20007fbe0ff */
[----:B------:R-:W-:-:S03]  /*e4380*/  IMAD R5, R28, 0x1bc, RZ ;  /* 0x000001bc1c057824 */ /* 0x000fc600078e02ff */
[----:B------:R-:W-:Y:S01]  /*e4390*/  LEA.HI.X.SX32 R23, R4, R3, 0x1, P5 ;  /* 0x0000000304177211 */ /* 0x000fe200028f0eff */
[----:B-1----:R-:W4:Y:S04]  /*e43a0*/  LDL.LU R8, [R1+0x3ac] ;  /* 0x0003ac0001087983 */ /* 0x002f280000300800 */
[----:B------:R0:W-:Y:S04]  /*e43b0*/  STL.64 [R1+0x6d8], R6 ;  /* 0x0006d80601007387 */ /* 0x0001e80000100a00 */
[----:B0-----:R-:W4:Y:S04]  /*e43c0*/  LDL.LU R6, [R1+0x3a4] ;  /* 0x0003a40001067983 */ /* 0x001f280000300800 */
[----:B------:R-:W4:Y:S04]  /*e43d0*/  LDL.LU R9, [R1+0x368] ;  /* 0x0003680001097983 */ /* 0x000f280000300800 */
[----:B------:R-:W4:Y:S04]  /*e43e0*/  LDL.LU R10, [R1+0x3bc] ;  /* 0x0003bc00010a7983 */ /* 0x000f280000300800 */
[----:B------:R-:W4:Y:S04]  /*e43f0*/  LDL.LU R25, [R1+0x3b4] ;  /* 0x0003b40001197983 */ /* 0x000f280000300800 */
[----:B------:R0:W-:Y:S01]  /*e4400*/  STL.64 [R1+0x4020], R18 ;  /* 0x0040201201007387 */ /* 0x0001e20000100a00 */
[----:B------:R-:W-:Y:S01]  /*e4410*/  F2FP.BF16.PACK_AB R13, R13, R14 ;  /* 0x0000000e0d0d723e */ /* 0x000fe200000010ff */
[----:B------:R-:W-:Y:S01]  /*e4420*/  IMAD R7, R28, 0x1be, RZ ;  /* 0x000001be1c077824 */ /* 0x000fe200078e02ff */
[----:B------:R-:W-:Y:S01]  /*e4430*/  F2FP.BF16.PACK_AB R14, R15, R27 ;  /* 0x0000001b0f0e723e */ /* 0x000fe200000010ff */
[----:B0-----:R-:W4:Y:S04]  /*e4440*/  LDL.LU R18, [R1+0x37c] ;  /* 0x00037c0001127983 */ /* 0x001f280000300800 */
[----:B------:R-:W4:Y:S04]  /*e4450*/  LDL.LU R11, [R1+0x378] ;  /* 0x00037800010b7983 */ /* 0x000f280000300800 */
[----:B------:R0:W-:Y:S01]  /*e4460*/  STL.64 [R1+0x6d0], R22 ;  /* 0x0006d01601007387 */ /* 0x0001e20000100a00 */
[----:B---3--:R-:W-:-:S03]  /*e4470*/  F2FP.BF16.PACK_AB R15, R24, R16 ;  /* 0x00000010180f723e */ /* 0x008fc600000010ff */
[----:B------:R-:W3:Y:S04]  /*e4480*/  LDL.LU R27, [R1+0x1334] ;  /* 0x00133400011b7983 */ /* 0x000ee80000300800 */
[----:B------:R-:W3:Y:S01]  /*e4490*/  LDL.LU R24, [R1+0x1330] ;  /* 0x0013300001187983 */ /* 0x000ee20000300800 */
[----:B0-----:R-:W-:Y:S01]  /*e44a0*/  IADD3 R22, P5, R5, R2, RZ ;  /* 0x0000000205167210 */ /* 0x001fe20007fbe0ff */
[----:B------:R-:W-:Y:S02]  /*e44b0*/  IMAD R5, R28, 0xdf, RZ ;  /* 0x000000df1c057824 */ /* 0x000fe400078e02ff */
[----:B------:R-:W-:Y:S01]  /*e44c0*/  STS.128 [R0+0x380], R12 ;  /* 0x0003800c00007388 */ /* 0x000fe20000000c00 */
[----:B--2---:R-:W-:-:S05]  /*e44d0*/  LEA.HI.X.SX32 R23, R21, R3, 0x1, P5 ;  /* 0x0000000315177211 */ /* 0x004fca00028f0eff */
[----:B------:R0:W-:Y:S01]  /*e44e0*/  STL.64 [R1+0x6c8], R22 ;  /* 0x0006c81601007387 */ /* 0x0001e20000100a00 */
[----:B----4-:R-:W-:Y:S02]  /*e44f0*/  F2FP.BF16.PACK_AB R4, R26, R17 ;  /* 0x000000111a04723e */ /* 0x010fe400000010ff */
[----:B0-----:R-:W-:Y:S02]  /*e4500*/  IADD3 R22, P5, R7, R2, RZ ;  /* 0x0000000207167210 */ /* 0x001fe40007fbe0ff */
[----:B------:R-:W2:Y:S02]  /*e4510*/  LDL.LU R7, [R1+0x388] ;  /* 0x0003880001077983 */ /* 0x000ea40000300800 */
[----:B------:R-:W-:Y:S02]  /*e4520*/  LEA.HI.X.SX32 R23, R5, R3, 0x1, P5 ;  /* 0x0000000305177211 */ /* 0x000fe400028f0eff */
[----:B------:R-:W4:Y:S04]  /*e4530*/  LDL.LU R15, [R1+0x36c] ;  /* 0x00036c00010f7983 */ /* 0x000f280000300800 */
[----:B------:R-:W2:Y:S04]  /*e4540*/  LDL.LU R13, [R1+0x38c] ;  /* 0x00038c00010d7983 */ /* 0x000ea80000300800 */
[----:B------:R-:W2:Y:S04]  /*e4550*/  LDL.LU R19, [R1+0x133c] ;  /* 0x00133c0001137983 */ /* 0x000ea80000300800 */
[----:B------:R-:W2:Y:S04]  /*e4560*/  LDL.LU R26, [R1+0x1338] ;  /* 0x00133800011a7983 */ /* 0x000ea80000300800 */
[----:B------:R0:W-:Y:S04]  /*e4570*/  STL.64 [R1+0x6c0], R22 ;  /* 0x0006c01601007387 */ /* 0x0001e80000100a00 */
[----:B0-----:R-:W2:Y:S01]  /*e4580*/  LDL.LU.64 R22, [R1+0x4088] ;  /* 0x0040880001167983 */ /* 0x001ea20000300a00 */
[----:B------:R-:W-:-:S02]  /*e4590*/  IMAD R16, R28, 0x1c0, RZ ;  /* 0x000001c01c107824 */ /* 0x000fc400078e02ff */
[----:B------:R-:W-:-:S03]  /*e45a0*/  IMAD R14, R28, 0xe0, RZ ;  /* 0x000000e01c0e7824 */ /* 0x000fc600078e02ff */
[----:B------:R-:W-:Y:S01]  /*e45b0*/  IADD3 R16, P5, R16, R2, RZ ;  /* 0x0000000210107210 */ /* 0x000fe20007fbe0ff */
[----:B------:R-:W-:-:S03]  /*e45c0*/  IMAD R21, R28, 0x1c2, RZ ;  /* 0x000001c21c157824 */ /* 0x000fc600078e02ff */
[----:B------:R-:W-:Y:S02]  /*e45d0*/  LEA.HI.X.SX32 R17, R14, R3, 0x1, P5 ;  /* 0x000000030e117211 */ /* 0x000fe400028f0eff */
[----:B------:R-:W-:Y:S01]  /*e45e0*/  F2FP.BF16.PACK_AB R8, R8, R6 ;  /* 0x000000060808723e */ /* 0x000fe200000010ff */
[C---:B------:R-:W-:Y:S02]  /*e45f0*/  IMAD R6, R28.reuse, 0xe1, RZ ;  /* 0x000000e11c067824 */ /* 0x040fe400078e02ff */
[----:B------:R0:W-:Y:S01]  /*e4600*/  STL.64 [R1+0x698], R16 ;  /* 0x0006981001007387 */ /* 0x0001e20000100a00 */
[----:B------:R-:W-:-:S03]  /*e4610*/  IMAD R12, R28, 0x1c4, RZ ;  /* 0x000001c41c0c7824 */ /* 0x000fc600078e02ff */
[----:B------:R-:W-:Y:S04]  /*e4620*/  STL.64 [R1+0x4038], R20 ;  /* 0x0040381401007387 */ /* 0x000fe80000100a00 */
[----:B------:R-:W3:Y:S01]  /*e4630*/  LDL.LU R14, [R1+0x1344] ;  /* 0x00134400010e7983 */ /* 0x000ee20000300800 */
[----:B0-----:R-:W-:-:S04]  /*e4640*/  IADD3 R16, P5, R21, R2, RZ ;  /* 0x0000000215107210 */ /* 0x001fc80007fbe0ff */
[----:B------:R-:W-:Y:S02]  /*e4650*/  LEA.HI.X.SX32 R17, R6, R3, 0x1, P5 ;  /* 0x0000000306117211 */ /* 0x000fe400028f0eff */
[----:B------:R-:W-:Y:S01]  /*e4660*/  F2FP.BF16.PACK_AB R6, R18, R11 ;  /* 0x0000000b1206723e */ /* 0x000fe200000010ff */
[----:B------:R-:W-:Y:S01]  /*e4670*/  IMAD R11, R28, 0xe3, RZ ;  /* 0x000000e31c0b7824 */ /* 0x000fe200078e02ff */
[----:B----4-:R-:W-:Y:S02]  /*e4680*/  F2FP.BF16.PACK_AB R5, R15, R9 ;  /* 0x000000090f05723e */ /* 0x010fe400000010ff */
[----:B------:R-:W-:Y:S02]  /*e4690*/  F2FP.BF16.PACK_AB R9, R10, R25 ;  /* 0x000000190a09723e */ /* 0x000fe400000010ff */
[----:B------:R-:W4:Y:S04]  /*e46a0*/  LDL.LU R25, [R1+0x1340] ;  /* 0x0013400001197983 */ /* 0x000f280000300800 */
[----:B------:R0:W-:Y:S01]  /*e46b0*/  STL.64 [R1+0x690], R16 ;  /* 0x0006901001007387 */ /* 0x0001e20000100a00 */
[----:B------:R-:W-:Y:S01]  /*e46c0*/  IMAD R10, R28, 0x1c6, RZ ;  /* 0x000001c61c0a7824 */ /* 0x000fe200078e02ff */
[----:B0-----:R-:W-:-:S04]  /*e46d0*/  IADD3 R16, P5, R12, R2, RZ ;  /* 0x000000020c107210 */ /* 0x001fc80007fbe0ff */
[----:B--2---:R-:W-:-:S05]  /*e46e0*/  LEA.HI.X.SX32 R17, R22, R3, 0x1, P5 ;  /* 0x0000000316117211 */ /* 0x004fca00028f0eff */
[----:B------:R0:W-:Y:S01]  /*e46f0*/  STL.64 [R1+0x688], R16 ;  /* 0x0006881001007387 */ /* 0x0001e20000100a00 */
[----:B------:R-:W-:-:S03]  /*e4700*/  IMAD R12, R28, 0x1c8, RZ ;  /* 0x000001c81c0c7824 */ /* 0x000fc600078e02ff */
[----:B------:R-:W2:Y:S01]  /*e4710*/  LDL.LU R15, [R1+0x134c] ;  /* 0x00134c00010f7983 */ /* 0x000ea20000300800 */
[----:B------:R-:W-:-:S03]  /*e4720*/  F2FP.BF16.PACK_AB R7, R13, R7 ;  /* 0x000000070d07723e */ /* 0x000fc600000010ff */
[----:B------:R-:W2:Y:S01]  /*e4730*/  LDL.LU R18, [R1+0x1348] ;  /* 0x0013480001127983 */ /* 0x000ea20000300800 */
[----:B0-----:R-:W-:Y:S02]  /*e4740*/  IADD3 R16, P5, R10, R2, RZ ;  /* 0x000000020a107210 */ /* 0x001fe40007fbe0ff */
[----:B---3--:R-:W-:Y:S02]  /*e4750*/  F2FP.BF16.PACK_AB R10, R27, R24 ;  /* 0x000000181b0a723e */ /* 0x008fe400000010ff */
[----:B------:R-:W-:Y:S01]  /*e4760*/  LEA.HI.X.SX32 R17, R11, R3, 0x1, P5 ;  /* 0x000000030b117211 */ /* 0x000fe200028f0eff */
[----:B------:R-:W3:Y:S01]  /*e4770*/  LDL.LU R27, [R1+0x1354] ;  /* 0x00135400011b7983 */ /* 0x000ee20000300800 */
[----:B------:R-:W-:-:S03]  /*e4780*/  IMAD R13, R28, 0xe4, RZ ;  /* 0x000000e41c0d7824 */ /* 0x000fc600078e02ff */
[----:B------:R-:W3:Y:S04]  /*e4790*/  LDL.LU R24, [R1+0x1350] ;  /* 0x0013500001187983 */ /* 0x000ee80000300800 */
        /* <DEDUP_REMOVED lines=8> */
[C---:B------:R-:W-:Y:S02]  /*e4820*/  IMAD R22, R28.reuse, 0x1ca, RZ ;  /* 0x000001ca1c167824 */ /* 0x040fe400078e02ff */
[C---:B------:R-:W-:Y:S01]  /*e4830*/  IMAD R12, R28.reuse, 0xe5, RZ ;  /* 0x000000e51c0c7824 */ /* 0x040fe200078e02ff */
[----:B------:R0:W-:Y:S01]  /*e4840*/  STS.128 [R0+0x400], R4 ;  /* 0x0004000400007388 */ /* 0x0001e20000000c00 */
[----:B------:R-:W-:Y:S01]  /*e4850*/  IMAD R20, R28, 0x1cc, RZ ;  /* 0x000001cc1c147824 */ /* 0x000fe200078e02ff */
[----:B------:R-:W-:Y:S01]  /*e4860*/  IADD3 R16, P5, R22, R2, RZ ;  /* 0x0000000216107210 */ /* 0x000fe20007fbe0ff */
[----:B------:R-:W-:-:S04]  /*e4870*/  IMAD R13, R28, 0x1ce, RZ ;  /* 0x000001ce1c0d7824 */ /* 0x000fc800078e02ff */
[----:B------:R1:W-:Y:S01]  /*e4880*/  STL [R1+0x670], R16 ;  /* 0x0006701001007387 */ /* 0x0003e20000100800 */
[----:B0-----:R-:W-:-:S03]  /*e4890*/  IMAD.MOV.U32 R6, RZ, RZ, R16 ;  /* 0x000000ffff067224 */ /* 0x001fc600078e0010 */
[----:B------:R0:W-:Y:S01]  /*e48a0*/  STS.128 [R0+0x480], R8 ;  /* 0x0004800800007388 */ /* 0x0001e20000000c00 */
[----:B------:R-:W-:Y:S01]  /*e48b0*/  IMAD R4, R28, 0xe7, RZ ;  /* 0x000000e71c047824 */ /* 0x000fe200078e02ff */
[----:B--2---:R-:W-:Y:S02]  /*e48c0*/  MOV R7, R17 ;  /* 0x0000001100077202 */ /* 0x004fe40000000f00 */
[----:B------:R-:W-:Y:S01]  /*e48d0*/  LEA.HI.X.SX32 R7, R12, R3, 0x1, P5 ;  /* 0x000000030c077211 */ /* 0x000fe200028f0eff */
[----:B-1----:R-:W2:Y:S01]  /*e48e0*/  LDL.LU.64 R16, [R1+0x4078] ;  /* 0x0040780001107983 */ /* 0x002ea20000300a00 */
[----:B------:R-:W-:-:S03]  /*e48f0*/  IADD3 R6, P5, R20, R2, RZ ;  /* 0x0000000214067210 */ /* 0x000fc60007fbe0ff */
[----:B------:R-:W2:Y:S04]  /*e4900*/  LDL.LU R21, [R1+0x1360] ;  /* 0x0013600001157983 */ /* 0x000ea80000300800 */
[----:B------:R1:W-:Y:S04]  /*e4910*/  STL [R1+0x674], R7 ;  /* 0x0006740701007387 */ /* 0x0003e80000100800 */
[----:B0-----:R-:W2:Y:S04]  /*e4920*/  LDL.LU R8, [R1+0x136c] ;  /* 0x00136c0001087983 */ /* 0x001ea80000300800 */
[----:B------:R-:W2:Y:S01]  /*e4930*/  LDL.LU R11, [R1+0x1368] ;  /* 0x00136800010b7983 */ /* 0x000ea20000300800 */
[----:B-1----:R-:W-:-:S03]  /*e4940*/  LEA.HI.X.SX32 R7, R23, R3, 0x1, P5 ;  /* 0x0000000317077211 */ /* 0x002fc600028f0eff */
[----:B------:R0:W-:Y:S01]  /*e4950*/  STL [R1+0x4070], R22 ;  /* 0x0040701601007387 */ /* 0x0001e20000100800 */
[----:B----4-:R-:W-:-:S03]  /*e4960*/  F2FP.BF16.PACK_AB R12, R14, R25 ;  /* 0x000000190e0c723e */ /* 0x010fc600000010ff */
[----:B------:R1:W-:Y:S01]  /*e4970*/  STL.64 [R1+0x638], R6 ;  /* 0x0006380601007387 */ /* 0x0003e20000100a00 */
[----:B0-----:R-:W-:-:S03]  /*e4980*/  IADD3 R22, P5, R13, R2, RZ ;  /* 0x000000020d167210 */ /* 0x001fc60007fbe0ff */
[----:B-1----:R-:W4:Y:S01]  /*e4990*/  LDL.LU R6, [R1+0x1374] ;  /* 0x0013740001067983 */ /* 0x002f220000300800 */
[----:B------:R-:W-:-:S03]  /*e49a0*/  LEA.HI.X.SX32 R23, R4, R3, 0x1, P5 ;  /* 0x0000000304177211 */ /* 0x000fc600028f0eff */
[----:B------:R-:W4:Y:S04]  /*e49b0*/  LDL.LU R7, [R1+0x1370] ;  /* 0x0013700001077983 */ /* 0x000f280000300800 */
[----:B------:R-:W4:Y:S04]  /*e49c0*/  LDL.LU R20, [R1+0x137c] ;  /* 0x00137c0001147983 */ /* 0x000f280000300800 */
[----:B------:R-:W4:Y:S04]  /*e49d0*/  LDL.LU R25, [R1+0x1378] ;  /* 0x0013780001197983 */ /* 0x000f280000300800 */
[----:B------:R-:W4:Y:S01]  /*e49e0*/  LDL.LU R4, [R1+0x1364] ;  /* 0x0013640001047983 */ /* 0x000f220000300800 */
[C---:B------:R-:W-:Y:S01]  /*e49f0*/  IMAD R5, R28.reuse, 0x1d0, RZ ;  /* 0x000001d01c057824 */ /* 0x040fe200078e02ff */
[----:B---3--:R-:W-:Y:S01]  /*e4a00*/  F2FP.BF16.PACK_AB R14, R27, R24 ;  /* 0x000000181b0e723e */ /* 0x008fe200000010ff */
[C---:B------:R-:W-:Y:S01]  /*e4a10*/  IMAD R27, R28.reuse, 0xe8, RZ ;  /* 0x000000e81c1b7824 */ /* 0x040fe200078e02ff */
[----:B------:R0:W-:Y:S01]  /*e4a20*/  STL.64 [R1+0x630], R22 ;  /* 0x0006301601007387 */ /* 0x0001e20000100a00 */
[----:B------:R-:W-:Y:S01]  /*e4a30*/  IMAD R9, R28, 0x1d2, RZ ;  /* 0x000001d21c097824 */ /* 0x000fe200078e02ff */
[----:B------:R-:W-:-:S02]  /*e4a40*/  F2FP.BF16.PACK_AB R13, R15, R18 ;  /* 0x000000120f0d723e */ /* 0x000fc400000010ff */
[----:B------:R-:W3:Y:S01]  /*e4a50*/  LDL.LU R18, [R1+0x1384] ;  /* 0x0013840001127983 */ /* 0x000ee20000300800 */
[----:B0-----:R-:W-:-:S03]  /*e4a60*/  IADD3 R22, P5, R5, R2, RZ ;  /* 0x0000000205167210 */ /* 0x001fc60007fbe0ff */
[----:B------:R-:W3:Y:S01]  /*e4a70*/  LDL.LU R24, [R1+0x1380] ;  /* 0x0013800001187983 */ /* 0x000ee20000300800 */
[----:B------:R-:W-:Y:S01]  /*e4a80*/  LEA.HI.X.SX32 R23, R27, R3, 0x1, P5 ;  /* 0x000000031b177211 */ /* 0x000fe200028f0eff */
[C---:B------:R-:W-:Y:S01]  /*e4a90*/  IMAD R5, R28.reuse, 0xe9, RZ ;  /* 0x000000e91c057824 */ /* 0x040fe200078e02ff */
[----:B------:R-:W-:Y:S01]  /*e4aa0*/  F2FP.BF16.PACK_AB R15, R19, R26 ;  /* 0x0000001a130f723e */ /* 0x000fe200000010ff */
[----:B------:R-:W-:Y:S02]  /*e4ab0*/  IMAD R19, R28, 0x1d4, RZ ;  /* 0x000001d41c137824 */ /* 0x000fe400078e02ff */
[----:B------:R0:W-:Y:S04]  /*e4ac0*/  STL.64 [R1+0x628], R22 ;  /* 0x0006281601007387 */ /* 0x0001e80000100a00 */
[----:B------:R1:W-:Y:S01]  /*e4ad0*/  STS.128 [R0+0x500], R12 ;  /* 0x0005000c00007388 */ /* 0x0003e20000000c00 */
[----:B0-----:R-:W-:-:S03]  /*e4ae0*/  IADD3 R22, P5, R9, R2, RZ ;  /* 0x0000000209167210 */ /* 0x001fc60007fbe0ff */
[----:B------:R-:W3:Y:S01]  /*e4af0*/  LDL.LU R9, [R1+0x138c] ;  /* 0x00138c0001097983 */ /* 0x000ee20000300800 */
[----:B------:R-:W-:-:S03]  /*e4b00*/  LEA.HI.X.SX32 R23, R5, R3, 0x1, P5 ;  /* 0x0000000305177211 */ /* 0x000fc600028f0eff */
[----:B------:R-:W3:Y:S01]  /*e4b10*/  LDL.LU R10, [R1+0x1388] ;  /* 0x00138800010a7983 */ /* 0x000ee20000300800 */
[----:B-1----:R-:W-:Y:S01]  /*e4b20*/  IMAD R12, R28, 0x1d6, RZ ;  /* 0x000001d61c0c7824 */ /* 0x002fe200078e02ff */
[----:B------:R-:W-:Y:S02]  /*e4b30*/  IADD3 R14, P5, R19, R2, RZ ;  /* 0x00000002130e7210 */ /* 0x000fe40007fbe0ff */
[----:B------:R-:W3:Y:S04]  /*e4b40*/  LDL.LU R26, [R1+0x1394] ;  /* 0x00139400011a7983 */ /* 0x000ee80000300800 */
[----:B------:R-:W3:Y:S04]  /*e4b50*/  LDL.LU R27, [R1+0x1390] ;  /* 0x00139000011b7983 */ /* 0x000ee80000300800 */
[----:B------:R0:W-:Y:S04]  /*e4b60*/  STL.64 [R1+0x620], R22 ;  /* 0x0006201601007387 */ /* 0x0001e80000100a00 */
[----:B0-----:R-:W3:Y:S01]  /*e4b70*/  LDL.LU R22, [R1+0x4070] ;  /* 0x0040700001167983 */ /* 0x001ee20000300800 */
[----:B--2---:R-:W-:-:S02]  /*e4b80*/  LEA.HI.X.SX32 R15, R16, R3, 0x1, P5 ;  /* 0x00000003100f7211 */ /* 0x004fc400028f0eff */
[----:B------:R-:W-:Y:S02]  /*e4b90*/  IADD3 R12, P5, R12, R2, RZ ;  /* 0x000000020c0c7210 */ /* 0x000fe40007fbe0ff */
[----:B------:R-:W-:Y:S01]  /*e4ba0*/  F2FP.BF16.PACK_AB R5, R8, R11 ;  /* 0x0000000b0805723e */ /* 0x000fe200000010ff */
[----:B------:R-:W-:-:S05]  /*e4bb0*/  IMAD R8, R28, 0xeb, RZ ;  /* 0x000000eb1c087824 */ /* 0x000fca00078e02ff */
[----:B------:R-:W-:Y:S02]  /*e4bc0*/  LEA.HI.X.SX32 R13, R8, R3, 0x1, P5 ;  /* 0x00000003080d7211 */ /* 0x000fe400028f0eff */
[----:B----4-:R-:W-:Y:S02]  /*e4bd0*/  F2FP.BF16.PACK_AB R4, R4, R21 ;  /* 0x000000150404723e */ /* 0x010fe400000010ff */
[----:B------:R-:W2:Y:S04]  /*e4be0*/  LDL.LU R21, [R1+0x139c] ;  /* 0x00139c0001157983 */ /* 0x000ea80000300800 */
[----:B------:R-:W2:Y:S04]  /*e4bf0*/  LDL.LU R19, [R1+0x1398] ;  /* 0x0013980001137983 */ /* 0x000ea80000300800 */
[----:B------:R-:W-:Y:S04]  /*e4c00*/  STL.64 [R1+0x4060], R4 ;  /* 0x0040600401007387 */ /* 0x000fe80000100a00 */
[----:B------:R0:W-:Y:S04]  /*e4c10*/  STL.64 [R1+0x5f8], R14 ;  /* 0x0005f80e01007387 */ /* 0x0001e80000100a00 */
[----:B------:R-:W4:Y:S04]  /*e4c20*/  LDL.LU R16, [R1+0x13b0] ;  /* 0x0013b00001107983 */ /* 0x000f280000300800 */
[----:B0-----:R-:W4:Y:S04]  /*e4c30*/  LDL.LU R14, [R1+0x13ac] ;  /* 0x0013ac00010e7983 */ /* 0x001f280000300800 */
[----:B------:R0:W-:Y:S04]  /*e4c40*/  STL.64 [R1+0x5f0], R12 ;  /* 0x0005f00c01007387 */ /* 0x0001e80000100a00 */
[----:B------:R-:W2:Y:S04]  /*e4c50*/  LDL.LU R15, [R1+0x13b8] ;  /* 0x0013b800010f7983 */ /* 0x000ea80000300800 */
[----:B------:R-:W2:Y:S01]  /*e4c60*/  LDL.LU R23, [R1+0x13b4] ;  /* 0x0013b40001177983 */ /* 0x000ea20000300800 */
[----:B------:R-:W-:Y:S01]  /*e4c70*/  IMAD R11, R28, 0x1d8, RZ ;  /* 0x000001d81c0b7824 */ /* 0x000fe200078e02ff */
[----:B------:R-:W-:-:S02]  /*e4c80*/  F2FP.BF16.PACK_AB R6, R6, R7 ;  /* 0x000000070606723e */ /* 0x000fc400000010ff */
[----:B------:R-:W-:Y:S01]  /*e4c90*/  F2FP.BF16.PACK_AB R7, R20, R25 ;  /* 0x000000191407723e */ /* 0x000fe200000010ff */
[C---:B------:R-:W-:Y:S01]  /*e4ca0*/  IMAD R25, R28.reuse, 0xec, RZ ;  /* 0x000000ec1c197824 */ /* 0x040fe200078e02ff */
[----:B0-----:R-:W-:Y:S01]  /*e4cb0*/  IADD3 R12, P5, R11, R2, RZ ;  /* 0x000000020b0c7210 */ /* 0x001fe20007fbe0ff */
[----:B------:R-:W-:Y:S01]  /*e4cc0*/  IMAD R5, R28, 0x1da, RZ ;  /* 0x000001da1c057824 */ /* 0x000fe200078e02ff */
[----:B---3--:R-:W-:Y:S01]  /*e4cd0*/  F2FP.BF16.PACK_AB R8, R18, R24 ;  /* 0x000000181208723e */ /* 0x008fe200000010ff */
[----:B------:R-:W-:Y:S01]  /*e4ce0*/  IMAD R11, R28, 0xed, RZ ;  /* 0x000000ed1c0b7824 */ /* 0x000fe200078e02ff */
[----:B------:R-:W-:Y:S02]  /*e4cf0*/  LEA.HI.X.SX32 R13, R25, R3, 0x1, P5 ;  /* 0x00000003190d7211 */ /* 0x000fe400028f0eff */
[----:B------:R-:W-:Y:S02]  /*e4d00*/  IADD3 R24, P5, R5, R2, RZ ;  /* 0x0000000205187210 */ /* 0x000fe40007fbe0ff */
[----:B------:R-:W-:-:S02]  /*e4d10*/  F2FP.BF16.PACK_AB R9, R9, R10 ;  /* 0x0000000a0909723e */ /* 0x000fc400000010ff */
[----:B------:R-:W-:Y:S02]  /*e4d20*/  LEA.HI.X.SX32 R25, R11, R3, 0x1, P5 ;  /* 0x000000030b197211 */ /* 0x000fe400028f0eff */
[----:B------:R-:W-:Y:S01]  /*e4d30*/  F2FP.BF16.PACK_AB R10, R26, R27 ;  /* 0x0000001b1a0a723e */ /* 0x000fe200000010ff */
[----:B--2---:R-:W-:Y:S04]  /*e4d40*/  STL.64 [R1+0x4058], R22 ;  /* 0x0040581601007387 */ /* 0x004fe80000100a00 */
[----:B------:R-:W-:Y:S04]  /*e4d50*/  STL.64 [R1+0x5e8], R12 ;  /* 0x0005e80c01007387 */ /* 0x000fe80000100a00 */
[----:B------:R-:W2:Y:S04]  /*e4d60*/  LDL.LU R20, [R1+0x13c0] ;  /* 0x0013c00001147983 */ /* 0x000ea80000300800 */
[----:B------:R-:W2:Y:S04]  /*e4d70*/  LDL.LU R18, [R1+0x13bc] ;  /* 0x0013bc0001127983 */ /* 0x000ea80000300800 */
[----:B------:R-:W3:Y:S04]  /*e4d80*/  LDL.LU R26, [R1+0x13c8] ;  /* 0x0013c800011a7983 */ /* 0x000ee80000300800 */
[----:B------:R-:W3:Y:S04]  /*e4d90*/  LDL.LU R27, [R1+0x13c4] ;  /* 0x0013c400011b7983 */ /* 0x000ee80000300800 */
[----:B------:R0:W-:Y:S04]  /*e4da0*/  STL.64 [R1+0x5e0], R24 ;  /* 0x0005e01801007387 */ /* 0x0001e80000100a00 */
[----:B0-----:R-:W2:Y:S01]  /*e4db0*/  LDL.LU.64 R24, [R1+0x4068] ;  /* 0x0040680001187983 */ /* 0x001ea20000300a00 */
[----:B------:R-:W-:-:S05]  /*e4dc0*/  IMAD R4, R28, 0x1dc, RZ ;  /* 0x000001dc1c047824 */ /* 0x000fca00078e02ff */
[----:B------:R-:W-:-:S04]  /*e4dd0*/  IADD3 R4, P5, R4, R2, RZ ;  /* 0x0000000204047210 */ /* 0x000fc80007fbe0ff */
[----:B--2---:R-:W-:-:S05]  /*e4de0*/  LEA.HI.X.SX32 R5, R24, R3, 0x1, P5 ;  /* 0x0000000318057211 */ /* 0x004fca00028f0eff */
[----:B------:R0:W-:Y:S04]  /*e4df0*/  STL.64 [R1+0x5d8], R4 ;  /* 0x0005d80401007387 */ /* 0x0001e80000100a00 */
[----:B0-----:R-:W2:Y:S01]  /*e4e00*/  LDL.LU.64 R4, [R1+0x4060] ;  /* 0x0040600001047983 */ /* 0x001ea20000300a00 */
[----:B------:R-:W-:Y:S01]  /*e4e10*/  IMAD R13, R28, 0x1de, RZ ;  /* 0x000001de1c0d7824 */ /* 0x000fe200078e02ff */
[----:B------:R-:W-:Y:S02]  /*e4e20*/  F2FP.BF16.PACK_AB R11, R21, R19 ;  /* 0x00000013150b723e */ /* 0x000fe400000010ff */
[----:B------:R-:W3:Y:S02]  /*e4e30*/  LDL.LU R21, [R1+0x140c] ;  /* 0x00140c0001157983 */ /* 0x000ee40000300800 */
[----:B------:R-:W-:-:S02]  /*e4e40*/  IADD3 R22, P5, R13, R2, RZ ;  /* 0x000000020d167210 */ /* 0x000fc40007fbe0ff */
[----:B------:R-:W3:Y:S04]  /*e4e50*/  LDL.LU R19, [R1+0x1408] ;  /* 0x0014080001137983 */ /* 0x000ee80000300800 */
[----:B------:R-:W-:Y:S01]  /*e4e60*/  STL [R1+0x5d0], R22 ;  /* 0x0005d01601007387 */ /* 0x000fe20000100800 */
[C---:B------:R-:W-:Y:S02]  /*e4e70*/  IMAD R12, R28.reuse, 0xef, RZ ;  /* 0x000000ef1c0c7824 */ /* 0x040fe400078e02ff */
[----:B------:R-:W-:Y:S01]  /*e4e80*/  IMAD R24, R28, 0x1e0, RZ ;  /* 0x000001e01c187824 */ /* 0x000fe200078e02ff */
[----:B------:R-:W-:Y:S04]  /*e4e90*/  STS.128 [R0+0x600], R8 ;  /* 0x0006000800007388 */ /* 0x000fe80000000c00 */
[----:B--2---:R0:W-:Y:S02]  /*e4ea0*/  STS.128 [R0+0x580], R4 ;  /* 0x0005800400007388 */ /* 0x0041e40000000c00 */
[----:B0-----:R-:W-:-:S02]  /*e4eb0*/  MOV R6, R22 ;  /* 0x0000001600067202 */ /* 0x001fc40000000f00 */
[----:B------:R-:W-:Y:S02]  /*e4ec0*/  MOV R7, R23 ;  /* 0x0000001700077202 */ /* 0x000fe40000000f00 */
[----:B------:R-:W2:Y:S01]  /*e4ed0*/  LDL.LU.64 R22, [R1+0x4058] ;  /* 0x0040580001167983 */ /* 0x000ea20000300a00 */
[-C--:B------:R-:W-:Y:S02]  /*e4ee0*/  LEA.HI.X.SX32 R7, R12, R3.reuse, 0x1, P5 ;  /* 0x000000030c077211 */ /* 0x080fe400028f0eff */
[----:B----4-:R-:W-:Y:S01]  /*e4ef0*/  F2FP.BF16.PACK_AB R12, R16, R14 ;  /* 0x0000000e100c723e */ /* 0x010fe200000010ff */
[----:B------:R-:W-:Y:S01]  /*e4f00*/  IMAD R14, R28, 0xf0, RZ ;  /* 0x000000f01c0e7824 */ /* 0x000fe200078e02ff */
[----:B------:R-:W-:Y:S01]  /*e4f10*/  IADD3 R10, P5, R24, R2, RZ ;  /* 0x00000002180a7210 */ /* 0x000fe20007fbe0ff */
[----:B------:R-:W-:Y:S01]  /*e4f20*/  IMAD R13, R28, 0x1e2, RZ ;  /* 0x000001e21c0d7824 */ /* 0x000fe200078e02ff */
[----:B------:R-:W4:Y:S02]  /*e4f30*/  LDL.LU R8, [R1+0x146c] ;  /* 0x00146c0001087983 */ /* 0x000f240000300800 */
[----:B------:R-:W-:-:S02]  /*e4f40*/  LEA.HI.X.SX32 R11, R14, R3, 0x1, P5 ;  /* 0x000000030e0b7211 */ /* 0x000fc400028f0eff */
[----:B------:R-:W-:Y:S01]  /*e4f50*/  STL [R1+0x5d4], R7 ;  /* 0x0005d40701007387 */ /* 0x000fe20000100800 */
[----:B------:R-:W-:-:S03]  /*e4f60*/  IMAD R4, R28, 0xf1, RZ ;  /* 0x000000f11c047824 */ /* 0x000fc600078e02ff */
[----:B------:R-:W4:Y:S04]  /*e4f70*/  LDL.LU R6, [R1+0x1464] ;  /* 0x0014640001067983 */ /* 0x000f280000300800 */
[----:B------:R0:W-:Y:S01]  /*e4f80*/  STL.64 [R1+0x598], R10 ;  /* 0x0005980a01007387 */ /* 0x0001e20000100a00 */
[----:B------:R-:W-:-:S03]  /*e4f90*/  IMAD R5, R28, 0x1e4, RZ ;  /* 0x000001e41c057824 */ /* 0x000fc600078e02ff */
[----:B------:R-:W4:Y:S04]  /*e4fa0*/  LDL.LU R9, [R1+0x1424] ;  /* 0x0014240001097983 */ /* 0x000f280000300800 */
[----:B------:R-:W4:Y:S01]  /*e4fb0*/  LDL.LU R24, [R1+0x1420] ;  /* 0x0014200001187983 */ /* 0x000f220000300800 */
[----:B0-----:R-:W-:-:S03]  /*e4fc0*/  IADD3 R10, P5, R13, R2, RZ ;  /* 0x000000020d0a7210 */ /* 0x001fc60007fbe0ff */
[----:B------:R-:W4:Y:S01]  /*e4fd0*/  LDL.LU R16, [R1+0x1478] ;  /* 0x0014780001107983 */ /* 0x000f220000300800 */
[----:B------:R-:W-:Y:S01]  /*e4fe0*/  LEA.HI.X.SX32 R11, R4, R3, 0x1, P5 ;  /* 0x00000003040b7211 */ /* 0x000fe200028f0eff */
[----:B------:R-:W-:Y:S01]  /*e4ff0*/  IMAD R7, R28, 0x1e6, RZ ;  /* 0x000001e61c077824 */ /* 0x000fe200078e02ff */
[----:B------:R-:W-:Y:S02]  /*e5000*/  F2FP.BF16.PACK_AB R14, R20, R18 ;  /* 0x00000012140e723e */ /* 0x000fe400000010ff */
[----:B---3--:R-:W-:Y:S02]  /*e5010*/  F2FP.BF16.PACK_AB R4, R21, R19 ;  /* 0x000000131504723e */ /* 0x008fe400000010ff */
[----:B--2---:R-:W-:Y:S02]  /*e5020*/  F2FP.BF16.PACK_AB R13, R15, R23 ;  /* 0x000000170f0d723e */ /* 0x004fe400000010ff */
[----:B------:R-:W2:Y:S04]  /*e5030*/  LDL.LU R23, [R1+0x1474] ;  /* 0x0014740001177983 */ /* 0x000ea80000300800 */
[----:B------:R0:W-:Y:S01]  /*e5040*/  STL.64 [R1+0x590], R10 ;  /* 0x0005900a01007387 */ /* 0x0001e20000100a00 */
[----:B------:R-:W-:-:S02]  /*e5050*/  F2FP.BF16.PACK_AB R15, R26, R27 ;  /* 0x0000001b1a0f723e */ /* 0x000fc400000010ff */
[----:B0-----:R-:W-:Y:S01]  /*e5060*/  IADD3 R10, P5, R5, R2, RZ ;  /* 0x00000002050a7210 */ /* 0x001fe20007fbe0ff */
[----:B------:R-:W-:-:S03]  /*e5070*/  IMAD R5, R28, 0xf3, RZ ;  /* 0x000000f31c057824 */ /* 0x000fc600078e02ff */
[-C--:B------:R-:W-:Y:S02]  /*e5080*/  LEA.HI.X.SX32 R11, R17, R3.reuse, 0x1, P5 ;  /* 0x00000003110b7211 */ /* 0x080fe400028f0eff */
[----:B------:R-:W-:Y:S01]  /*e5090*/  IADD3 R26, P5, R7, R2, RZ ;  /* 0x00000002071a7210 */ /* 0x000fe20007fbe0ff */
[----:B------:R-:W-:Y:S04]  /*e50a0*/  STS.128 [R0+0x680], R12 ;  /* 0x0006800c00007388 */ /* 0x000fe80000000c00 */
[----:B------:R0:W-:Y:S01]  /*e50b0*/  STL.64 [R1+0x588], R10 ;  /* 0x0005880a01007387 */ /* 0x0001e20000100a00 */
[----:B------:R-:W-:-:S03]  /*e50c0*/  LEA.HI.X.SX32 R27, R5, R3, 0x1, P5 ;  /* 0x00000003051b7211 */ /* 0x000fc600028f0eff */
[----:B0-----:R-:W3:Y:S04]  /*e50d0*/  LDL.LU R11, [R1+0x1434] ;  /* 0x00143400010b7983 */ /* 0x001ee80000300800 */
[----:B------:R-:W3:Y:S04]  /*e50e0*/  LDL.LU R20, [R1+0x1430] ;  /* 0x0014300001147983 */ /* 0x000ee80000300800 */
[----:B------:R-:W3:Y:S04]  /*e50f0*/  LDL.LU R13, [R1+0x148c] ;  /* 0x00148c00010d7983 */ /* 0x000ee80000300800 */
[----:B------:R-:W3:Y:S04]  /*e5100*/  LDL.LU R10, [R1+0x1484] ;  /* 0x00148400010a7983 */ /* 0x000ee80000300800 */
[----:B------:R-:W3:Y:S04]  /*e5110*/  LDL.LU R7, [R1+0x1444] ;  /* 0x0014440001077983 */ /* 0x000ee80000300800 */
[----:B------:R-:W3:Y:S04]  /*e5120*/  LDL.LU R21, [R1+0x1440] ;  /* 0x0014400001157983 */ /* 0x000ee80000300800 */
[----:B------:R0:W-:Y:S04]  /*e5130*/  STL.64 [R1+0x580], R26 ;  /* 0x0005801a01007387 */ /* 0x0001e80000100a00 */
[----:B0-----:R-:W3:Y:S04]  /*e5140*/  LDL.LU.64 R26, [R1+0x4050] ;  /* 0x00405000011a7983 */ /* 0x001ee80000300a00 */
[----:B------:R-:W3:Y:S01]  /*e5150*/  LDL.LU R12, [R1+0x1494] ;  /* 0x00149400010c7983 */ /* 0x000ee20000300800 */
[----:B------:R-:W-:-:S02]  /*e5160*/  IMAD R18, R28, 0x1e8, RZ ;  /* 0x000001e81c127824 */ /* 0x000fc400078e02ff */
[----:B------:R-:W-:-:S03]  /*e5170*/  IMAD R17, R28, 0xf4, RZ ;  /* 0x000000f41c117824 */ /* 0x000fc600078e02ff */
[----:B------:R-:W-:Y:S01]  /*e5180*/  IADD3 R18, P5, R18, R2, RZ ;  /* 0x0000000212127210 */ /* 0x000fe20007fbe0ff */
[----:B------:R-:W-:-:S03]  /*e5190*/  IMAD R14, R28, 0x1ea, RZ ;  /* 0x000001ea1c0e7824 */ /* 0x000fc600078e02ff */
[----:B------:R-:W-:Y:S02]  /*e51a0*/  LEA.HI.X.SX32 R19, R17, R3, 0x1, P5 ;  /* 0x0000000311137211 */ /* 0x000fe400028f0eff */
[----:B----4-:R-:W-:Y:S01]  /*e51b0*/  F2FP.BF16.PACK_AB R8, R8, R6 ;  /* 0x000000060808723e */ /* 0x010fe200000010ff */
[----:B------:R-:W-:Y:S01]  /*e51c0*/  IMAD R6, R28, 0xf5, RZ ;  /* 0x000000f51c067824 */ /* 0x000fe200078e02ff */
[----:B------:R-:W-:Y:S02]  /*e51d0*/  F2FP.BF16.PACK_AB R5, R9, R24 ;  /* 0x000000180905723e */ /* 0x000fe400000010ff */
[----:B--2---:R-:W-:Y:S01]  /*e51e0*/  F2FP.BF16.PACK_AB R9, R16, R23 ;  /* 0x000000171009723e */ /* 0x004fe200000010ff */
[----:B---3--:R0:W-:Y:S04]  /*e51f0*/  STL.64 [R1+0x4048], R12 ;  /* 0x0040480c01007387 */ /* 0x0081e80000100a00 */
[----:B------:R1:W-:Y:S04]  /*e5200*/  STL.64 [R1+0x558], R18 ;  /* 0x0005581201007387 */ /* 0x0003e80000100a00 */
[----:B------:R2:W-:Y:S01]  /*e5210*/  STL.64 [R1+0x4040], R4 ;  /* 0x0040400401007387 */ /* 0x0005e20000100a00 */
[----:B0-----:R-:W-:Y:S01]  /*e5220*/  IMAD R12, R28, 0x1ec, RZ ;  /* 0x000001ec1c0c7824 */ /* 0x001fe200078e02ff */
[----:B-1----:R-:W-:-:S02]  /*e5230*/  IADD3 R18, P5, R14, R2, RZ ;  /* 0x000000020e127210 */ /* 0x002fc40007fbe0ff */
[----:B------:R-:W3:Y:S02]  /*e5240*/  LDL.LU R14, [R1+0x168] ;  /* 0x00016800010e7983 */ /* 0x000ee40000300800 */
[-C--:B------:R-:W-:Y:S02]  /*e5250*/  LEA.HI.X.SX32 R19, R6, R3.reuse, 0x1, P5 ;  /* 0x0000000306137211 */ /* 0x080fe400028f0eff */
[----:B------:R-:W-:Y:S01]  /*e5260*/  IADD3 R12, P5, R12, R2, RZ ;  /* 0x000000020c0c7210 */ /* 0x000fe20007fbe0ff */
[----:B------:R-:W3:Y:S04]  /*e5270*/  LDL.LU R15, [R1+0x160] ;  /* 0x00016000010f7983 */ /* 0x000ee80000300800 */
[----:B------:R-:W4:Y:S01]  /*e5280*/  LDL.LU R17, [R1+0x178] ;  /* 0x0001780001117983 */ /* 0x000f220000300800 */
[----:B------:R-:W-:-:S03]  /*e5290*/  LEA.HI.X.SX32 R13, R26, R3, 0x1, P5 ;  /* 0x000000031a0d7211 */ /* 0x000fc600028f0eff */
[----:B------:R-:W4:Y:S04]  /*e52a0*/  LDL.LU R24, [R1+0x170] ;  /* 0x0001700001187983 */ /* 0x000f280000300800 */
[----:B------:R-:W3:Y:S04]  /*e52b0*/  LDL.LU R16, [R1+0x188] ;  /* 0x0001880001107983 */ /* 0x000ee80000300800 */
[----:B------:R-:W3:Y:S04]  /*e52c0*/  LDL.LU R23, [R1+0x180] ;  /* 0x0001800001177983 */ /* 0x000ee80000300800 */
[----:B------:R0:W-:Y:S01]  /*e52d0*/  STL.64 [R1+0x550], R18 ;  /* 0x0005501201007387 */ /* 0x0001e20000100a00 */
[----:B--2---:R-:W-:Y:S01]  /*e52e0*/  IMAD R4, R28, 0x1ee, RZ ;  /* 0x000001ee1c047824 */ /* 0x004fe200078e02ff */
[----:B------:R-:W-:-:S02]  /*e52f0*/  F2FP.BF16.PACK_AB R6, R11, R20 ;  /* 0x000000140b06723e */ /* 0x000fc400000010ff */
[----:B0-----:R-:W2:Y:S04]  /*e5300*/  LDL.LU R18, [R1+0x198] ;  /* 0x0001980001127983 */ /* 0x001ea80000300800 */
[----:B------:R-:W2:Y:S04]  /*e5310*/  LDL.LU R19, [R1+0x190] ;  /* 0x0001900001137983 */ /* 0x000ea80000300800 */
[----:B------:R0:W-:Y:S01]  /*e5320*/  STL.64 [R1+0x548], R12 ;  /* 0x0005480c01007387 */ /* 0x0001e20000100a00 */
[----:B------:R-:W-:Y:S01]  /*e5330*/  IMAD R11, R28, 0xf7, RZ ;  /* 0x000000f71c0b7824 */ /* 0x000fe200078e02ff */
[----:B------:R-:W-:-:S02]  /*e5340*/  IADD3 R4, P5, R4, R2, RZ ;  /* 0x0000000204047210 */ /* 0x000fc40007fbe0ff */
[----:B0-----:R-:W2:Y:S04]  /*e5350*/  LDL.LU.64 R12, [R1+0x4048] ;  /* 0x00404800010c7983 */ /* 0x001ea80000300a00 */
[----:B------:R-:W3:Y:S01]  /*e5360*/  LDL.LU R26, [R1+0x149c] ;  /* 0x00149c00011a7983 */ /* 0x000ee20000300800 */
[----:B------:R-:W-:-:S05]  /*e5370*/  LEA.HI.X.SX32 R5, R11, R3, 0x1, P5 ;  /* 0x000000030b057211 */ /* 0x000fca00028f0eff */
[----:B------:R0:W-:Y:S04]  /*e5380*/  STL.64 [R1+0x540], R4 ;  /* 0x0005400401007387 */ /* 0x0001e80000100a00 */
[----:B0-----:R-:W4:Y:S01]  /*e5390*/  LDL.LU.64 R4, [R1+0x4040] ;  /* 0x0040400001047983 */ /* 0x001f220000300a00 */
[C---:B------:R-:W-:Y:S01]  /*e53a0*/  IMAD R20, R28.reuse, 0x1f0, RZ ;  /* 0x000001f01c147824 */ /* 0x040fe200078e02ff */
[----:B------:R-:W-:Y:S01]  /*e53b0*/  F2FP.BF16.PACK_AB R7, R7, R21 ;  /* 0x000000150707723e */ /* 0x000fe200000010ff */
[----:B------:R-:W-:-:S03]  /*e53c0*/  IMAD R21, R28, 0xf8, RZ ;  /* 0x000000f81c157824 */ /* 0x000fc600078e02ff */
[----:B------:R-:W-:-:S04]  /*e53d0*/  IADD3 R20, P5, R20, R2, RZ ;  /* 0x0000000214147210 */ /* 0x000fc80007fbe0ff */
[----:B------:R-:W-:-:S05]  /*e53e0*/  LEA.HI.X.SX32 R21, R21, R3, 0x1, P5 ;  /* 0x0000000315157211 */ /* 0x000fca00028f0eff */
[----:B------:R0:W-:Y:S01]  /*e53f0*/  STL.64 [R1+0x538], R20 ;  /* 0x0005381401007387 */ /* 0x0001e20000100a00 */
[----:B--2---:R-:W-:Y:S01]  /*e5400*/  F2FP.BF16.PACK_AB R10, R13, R10 ;  /* 0x0000000a0d0a723e */ /* 0x004fe200000010ff */
[----:B------:R-:W-:Y:S01]  /*e5410*/  IMAD R13, R28, 0x1f2, RZ ;  /* 0x000001f21c0d7824 */ /* 0x000fe200078e02ff */
[----:B---3--:R-:W-:Y:S01]  /*e5420*/  F2FP.BF16.PACK_AB R11, R26, R12 ;  /* 0x0000000c1a0b723e */ /* 0x008fe200000010ff */
[----:B------:R-:W-:-:S03]  /*e5430*/  IMAD R12, R28, 0xf9, RZ ;  /* 0x000000f91c0c7824 */ /* 0x000fc600078e02ff */
[----:B0-----:R-:W-:Y:S01]  /*e5440*/  IADD3 R20, P5, R13, R2, RZ ;  /* 0x000000020d147210 */ /* 0x001fe20007fbe0ff */
[----:B------:R-:W-:Y:S01]  /*e5450*/  IMAD R26, R28, 0x1f4, RZ ;  /* 0x000001f41c1a7824 */ /* 0x000fe200078e02ff */
[----:B------:R0:W-:Y:S02]  /*e5460*/  STS.128 [R0+0x780], R8 ;  /* 0x0007800800007388 */ /* 0x0001e40000000c00 */
[----:B------:R-:W-:Y:S01]  /*e5470*/  LEA.HI.X.SX32 R21, R12, R3, 0x1, P5 ;  /* 0x000000030c157211 */ /* 0x000fe200028f0eff */
[----:B------:R-:W-:-:S04]  /*e5480*/  IMAD R13, R28, 0x1f6, RZ ;  /* 0x000001f61c0d7824 */ /* 0x000fc800078e02ff */
[----:B------:R1:W-:Y:S01]  /*e5490*/  STL.64 [R1+0x530], R20 ;  /* 0x0005301401007387 */ /* 0x0003e20000100a00 */
[----:B0-----:R-:W-:-:S03]  /*e54a0*/  IADD3 R10, P5, R26, R2, RZ ;  /* 0x000000021a0a7210 */ /* 0x001fc60007fbe0ff */
[----:B----4-:R0:W-:Y:S01]  /*e54b0*/  STS.128 [R0+0x700], R4 ;  /* 0x0007000400007388 */ /* 0x0101e20000000c00 */
[----:B------:R-:W-:-:S03]  /*e54c0*/  LEA.HI.X.SX32 R11, R25, R3, 0x1, P5 ;  /* 0x00000003190b7211 */ /* 0x000fc600028f0eff */
[----:B-1----:R-:W2:Y:S04]  /*e54d0*/  LDL.LU.64 R20, [R1+0x4038] ;  /* 0x0040380001147983 */ /* 0x002ea80000300a00 */
[----:B------:R1:W-:Y:S04]  /*e54e0*/  STL.64 [R1+0x4f8], R10 ;  /* 0x0004f80a01007387 */ /* 0x0003e80000100a00 */
[----:B------:R-:W3:Y:S01]  /*e54f0*/  S2R R12, SR_TID.X ;  /* 0x00000000000c7919 */ /* 0x000ee20000002100 */
[----:B0-----:R-:W-:Y:S01]  /*e5500*/  IMAD R7, R28, 0xfb, RZ ;  /* 0x000000fb1c077824 */ /* 0x001fe200078e02ff */
[----:B-1----:R-:W-:-:S04]  /*e5510*/  IADD3 R10, P5, R13, R2, RZ ;  /* 0x000000020d0a7210 */ /* 0x002fc80007fbe0ff */
[----:B------:R-:W-:Y:S02]  /*e5520*/  LEA.HI.X.SX32 R11, R7, R3, 0x1, P5 ;  /* 0x00000003070b7211 */ /* 0x000fe400028f0eff */
[----:B------:R-:W-:Y:S02]  /*e5530*/  F2FP.BF16.PACK_AB R7, R18, R19 ;  /* 0x000000131207723e */ /* 0x000fe400000010ff */
[----:B------:R-:W0:Y:S01]  /*e5540*/  S2R R18, SR_TID.X ;  /* 0x0000000000127919 */ /* 0x000e220000002100 */
[----:B------:R-:W-:Y:S02]  /*e5550*/  F2FP.BF16.PACK_AB R6, R16, R23 ;  /* 0x000000171006723e */ /* 0x000fe400000010ff */
[----:B---3--:R-:W-:-:S04]  /*e5560*/  SHF.L.U32 R25, R12, 0xc, RZ ;  /* 0x0000000c0c197819 */ /* 0x008fc800000006ff */
[----:B------:R-:W-:Y:S02]  /*e5570*/  LOP3.LUT R25, R25, 0x6000, RZ, 0xc0, !PT ;  /* 0x0000600019197812 */ /* 0x000fe400078ec0ff */
[----:B------:R-:W-:Y:S02]  /*e5580*/  F2FP.BF16.PACK_AB R4, R14, R15 ;  /* 0x0000000f0e04723e */ /* 0x000fe400000010ff */
[----:B------:R-:W-:Y:S01]  /*e5590*/  F2FP.BF16.PACK_AB R5, R17, R24 ;  /* 0x000000181105723e */ /* 0x000fe200000010ff */
[----:B------:R1:W-:Y:S01]  /*e55a0*/  STL.64 [R1+0x4f0], R10 ;  /* 0x0004f00a01007387 */ /* 0x0003e20000100a00 */
[----:B0-----:R-:W-:-:S03]  /*e55b0*/  LOP3.LUT R23, R18, 0x7f, RZ, 0xc0, !PT ;  /* 0x0000007f12177812 */ /* 0x001fc600078ec0ff */
[----:B------:R-:W-:Y:S01]  /*e55c0*/  STL.64 [R1+0x4030], R6 ;  /* 0x0040300601007387 */ /* 0x000fe20000100a00 */
[----:B------:R-:W-:-:S03]  /*e55d0*/  LEA R25, R23, R25, 0x4 ;  /* 0x0000001917197211 */ /* 0x000fc600078e20ff */
[----:B------:R-:W-:Y:S04]  /*e55e0*/  STL.64 [R1+0x4028], R4 ;  /* 0x0040280401007387 */ /* 0x000fe80000100a00 */
[----:B------:R-:W-:Y:S06]  /*e55f0*/  BAR.SYNC.DEFER_BLOCKING 0x0 ;  /* 0x0000000000007b1d */ /* 0x000fec0000010000 */
[----:B------:R-:W0:Y:S01]  /*e5600*/  LDS.128 R4, [R25] ;  /* 0x0000000019047984 */ /* 0x000e220000000c00 */
[----:B------:R-:W-:-:S02]  /*e5610*/  IMAD R8, R28, 0x1f8, RZ ;  /* 0x000001f81c087824 */ /* 0x000fc400078e02ff */
[----:B------:R-:W-:-:S03]  /*e5620*/  IMAD R19, R28, 0xfc, RZ ;  /* 0x000000fc1c137824 */ /* 0x000fc600078e02ff */
[----:B-1----:R-:W-:-:S04]  /*e5630*/  IADD3 R10, P5, R8, R2, RZ ;  /* 0x00000002080a7210 */ /* 0x002fc80007fbe0ff */
[----:B------:R-:W-:-:S05]  /*e5640*/  LEA.HI.X.SX32 R11, R19, R3, 0x1, P5 ;  /* 0x00000003130b7211 */ /* 0x000fca00028f0eff */
[----:B------:R-:W-:Y:S04]  /*e5650*/  STL.64 [R1+0x4e8], R10 ;  /* 0x0004e80a01007387 */ /* 0x000fe80000100a00 */
[----:B0-----:R-:W-:Y:S04]  /*e5660*/  STL.64 [R1+0x1c0], R4 ;  /* 0x0001c00401007387 */ /* 0x001fe80000100a00 */
[----:B------:R-:W-:Y:S04]  /*e5670*/  STL.64 [R1+0x1c8], R6 ;  /* 0x0001c80601007387 */ /* 0x000fe80000100a00 */
[----:B------:R-:W0:Y:S01]  /*e5680*/  LDS.128 R4, [R25+0x800] ;  /* 0x0008000019047984 */ /* 0x000e220000000c00 */
[----:B------:R-:W-:-:S05]  /*e5690*/  IMAD R9, R28, 0x1fa, RZ ;  /* 0x000001fa1c097824 */ /* 0x000fca00078e02ff */
[----:B------:R-:W-:Y:S02]  /*e56a0*/  IADD3 R18, P5, R9, R2, RZ ;  /* 0x0000000209127210 */ /* 0x000fe40007fbe0ff */
[----:B------:R-:W3:Y:S04]  /*e56b0*/  LDL.LU R9, [R1+0x304] ;  /* 0x0003040001097983 */ /* 0x000ee80000300800 */
[----:B------:R-:W3:Y:S04]  /*e56c0*/  LDL.LU R17, [R1+0x300] ;  /* 0x0003000001117983 */ /* 0x000ee80000300800 */
[----:B0-----:R-:W-:Y:S04]  /*e56d0*/  STL.64 [R1+0x1b0], R4 ;  /* 0x0001b00401007387 */ /* 0x001fe80000100a00 */
[----:B------:R-:W-:Y:S04]  /*e56e0*/  STL.64 [R1+0x1b8], R6 ;  /* 0x0001b80601007387 */ /* 0x000fe80000100a00 */
[----:B------:R-:W0:Y:S01]  /*e56f0*/  LDS.128 R4, [R25+0x1000] ;  /* 0x0010000019047984 */ /* 0x000e220000000c00 */
[----:B------:R-:W-:-:S02]  /*e5700*/  SHF.L.U32 R24, R12, 0xc, RZ ;  /* 0x0000000c0c187819 */ /* 0x000fc400000006ff */
[----:B------:R-:W-:Y:S02]  /*e5710*/  LOP3.LUT R26, R12, 0x7f, RZ, 0xc0, !PT ;  /* 0x0000007f0c1a7812 */ /* 0x000fe400078ec0ff */
[----:B------:R-:W-:Y:S01]  /*e5720*/  LOP3.LUT R24, R24, 0x6000, RZ, 0xc0, !PT ;  /* 0x0000600018187812 */ /* 0x000fe200078ec0ff */
[----:B0-----:R-:W-:Y:S04]  /*e5730*/  STL.64 [R1+0x1a0], R4 ;  /* 0x0001a00401007387 */ /* 0x001fe80000100a00 */
[----:B------:R-:W-:Y:S04]  /*e5740*/  STL.64 [R1+0x1a8], R6 ;  /* 0x0001a80601007387 */ /* 0x000fe80000100a00 */
[----:B------:R-:W0:Y:S01]  /*e5750*/  LDS.128 R4, [R25+0x1800] ;  /* 0x0018000019047984 */ /* 0x000e220000000c00 */
[----:B------:R-:W-:-:S04]  /*e5760*/  LEA R24, R26, R24, 0x4 ;  /* 0x000000181a187211 */ /* 0x000fc800078e20ff */
[----:B------:R-:W-:Y:S01]  /*e5770*/  LOP3.LUT R24, R24, 0x20, RZ, 0x3c, !PT ;  /* 0x0000002018187812 */ /* 0x000fe200078e3cff */
        /* <DEDUP_REMOVED lines=9> */
[----:B------:R-:W4:Y:S04]  /*e5810*/  LDL.LU R13, [R1+0x308] ;  /* 0x00030800010d7983 */ /* 0x000f280000300800 */
[----:B------:R-:W2:Y:S01]  /*e5820*/  LDL.LU R11, [R1+0x314] ;  /* 0x00031400010b7983 */ /* 0x000ea20000300800 */
[----:B------:R-:W-:-:S03]  /*e5830*/  SHF.L.U32 R10, R12, 0xc, RZ ;  /* 0x0000000c0c0a7819 */ /* 0x000fc600000006ff */
[----:B0-----:R-:W-:Y:S04]  /*e5840*/  STL.64 [R1+0x160], R4 ;  /* 0x0001600401007387 */ /* 0x001fe80000100a00 */
[----:B------:R-:W-:Y:S04]  /*e5850*/  STL.64 [R1+0x168], R6 ;  /* 0x0001680601007387 */ /* 0x000fe80000100a00 */
[----:B------:R-:W0:Y:S01]  /*e5860*/  LDS.128 R4, [R24+0x1800] ;  /* 0x0018000018047984 */ /* 0x000e220000000c00 */
[----:B------:R-:W-:-:S03]  /*e5870*/  LOP3.LUT R10, R10, 0x6000, RZ, 0xc0, !PT ;  /* 0x000060000a0a7812 */ /* 0x000fc600078ec0ff */
[----:B------:R-:W2:Y:S01]  /*e5880*/  LDL.LU R14, [R1+0x310] ;  /* 0x00031000010e7983 */ /* 0x000ea20000300800 */
[----:B------:R-:W-:-:S04]  /*e5890*/  LEA R10, R23, R10, 0x4 ;  /* 0x0000000a170a7211 */ /* 0x000fc800078e20ff */
[----:B------:R-:W-:Y:S01]  /*e58a0*/  LOP3.LUT R10, R10, 0x40, RZ, 0x3c, !PT ;  /* 0x000000400a0a7812 */ /* 0x000fe200078e3cff */
[----:B------:R-:W-:Y:S04]  /*e58b0*/  STL.64 [R1+0x4010], R24 ;  /* 0x0040101801007387 */ /* 0x000fe80000100a00 */
[----:B0-----:R-:W-:Y:S04]  /*e58c0*/  STL.64 [R1+0x150], R4 ;  /* 0x0001500401007387 */ /* 0x001fe80000100a00 */
[----:B------:R-:W-:Y:S04]  /*e58d0*/  STL.64 [R1+0x158], R6 ;  /* 0x0001580601007387 */ /* 0x000fe80000100a00 */
[----:B------:R-:W0:Y:S04]  /*e58e0*/  LDS.128 R4, [R10] ;  /* 0x000000000a047984 */ /* 0x000e280000000c00 */
[----:B------:R-:W2:Y:S04]  /*e58f0*/  LDL.LU R15, [R1+0x318] ;  /* 0x00031800010f7983 */ /* 0x000ea80000300800 */
[----:B0-----:R-:W-:Y:S04]  /*e5900*/  STL.64 [R1+0x140], R4 ;  /* 0x0001400401007387 */ /* 0x001fe80000100a00 */
[----:B------:R-:W-:Y:S04]  /*e5910*/  STL.64 [R1+0x148], R6 ;  /* 0x0001480601007387 */ /* 0x000fe80000100a00 */
[----:B------:R-:W0:Y:S04]  /*e5920*/  LDS.128 R4, [R10+0x800] ;  /* 0x000800000a047984 */ /* 0x000e280000000c00 */
[----:B0-----:R-:W-:Y:S04]  /*e5930*/  STL.64 [R1+0x130], R4 ;  /* 0x0001300401007387 */ /* 0x001fe80000100a00 */
[----:B------:R-:W-:Y:S04]  /*e5940*/  STL.64 [R1+0x138], R6 ;  /* 0x0001380601007387 */ /* 0x000fe80000100a00 */
[----:B------:R-:W0:Y:S01]  /*e5950*/  LDS.128 R4, [R10+0x1000] ;  /* 0x001000000a047984 */ /* 0x000e220000000c00 */
[----:B------:R-:W-:-:S04]  /*e5960*/  SHF.L.U32 R23, R12, 0xc, RZ ;  /* 0x0000000c0c177819 */ /* 0x000fc800000006ff */
        /* <DEDUP_REMOVED lines=20> */
[----:B0-----:R-:W4:Y:S04]  /*e5ab0*/  LDL.LU.64 R6, [R1+0x4030] ;  /* 0x0040300001067983 */ /* 0x001f280000300a00 */
[----:B------:R-:W4:Y:S04]  /*e5ac0*/  LDL.LU.64 R4, [R1+0x4028] ;  /* 0x0040280001047983 */ /* 0x000f280000300a00 */
[----:B------:R-:W-:Y:S01]  /*e5ad0*/  BAR.SYNC.DEFER_BLOCKING 0x0 ;  /* 0x0000000000007b1d */ /* 0x000fe20000010000 */
[----:B------:R-:W-:-:S02]  /*e5ae0*/  IMAD R8, R28, 0xfd, RZ ;  /* 0x000000fd1c087824 */ /* 0x000fc400078e02ff */
[----:B------:R-:W-:-:S03]  /*e5af0*/  IMAD R16, R28, 0x1fc, RZ ;  /* 0x000001fc1c107824 */ /* 0x000fc600078e02ff */
[----:B------:R-:W4:Y:S01]  /*e5b00*/  LDL.LU R10, [R1+0x370] ;  /* 0x00037000010a7983 */ /* 0x000f220000300800 */
[----:B------:R-:W-:-:S03]  /*e5b10*/  LEA.HI.X.SX32 R19, R8, R3, 0x1, P5 ;  /* 0x0000000308137211 */ /* 0x000fc600028f0eff */
[----:B------:R0:W-:Y:S01]  /*e5b20*/  STL.64 [R1+0x4018], R22 ;  /* 0x0040181601007387 */ /* 0x0001e20000100a00 */
[----:B------:R-:W-:Y:S02]  /*e5b30*/  IADD3 R16, P5, R16, R2, RZ ;  /* 0x0000000210107210 */ /* 0x000fe40007fbe0ff */
[----:B---3--:R-:W-:Y:S02]  /*e5b40*/  F2FP.BF16.PACK_AB R12, R9, R17 ;  /* 0x00000011090c723e */ /* 0x008fe400000010ff */
[----:B------:R-:W-:Y:S01]  /*e5b50*/  LEA.HI.X.SX32 R17, R27, R3, 0x1, P5 ;  /* 0x000000031b117211 */ /* 0x000fe200028f0eff */
[----:B0-----:R-:W3:Y:S01]  /*e5b60*/  LDL.LU R22, [R1+0x31c] ;  /* 0x00031c0001167983 */ /* 0x001ee20000300800 */
[----:B--2---:R-:W-:-:S03]  /*e5b70*/  F2FP.BF16.PACK_AB R14, R11, R14 ;  /* 0x0000000e0b0e723e */ /* 0x004fc600000010ff */
[----:B----4-:R0:W-:Y:S04]  /*e5b80*/  STS.128 [R0], R4 ;  /* 0x0000000400007388 */ /* 0x0101e80000000c00 */
[----:B0-----:R-:W2:Y:S04]  /*e5b90*/  LDL.LU R7, [R1+0x30c] ;  /* 0x00030c0001077983 */ /* 0x001ea80000300800 */
[----:B------:R-:W4:Y:S04]  /*e5ba0*/  LDL.LU R5, [R1+0x340] ;  /* 0x0003400001057983 */ /* 0x000f280000300800 */
[----:B------:R-:W4:Y:S01]  /*e5bb0*/  LDL.LU R24, [R1+0x348] ;  /* 0x0003480001187983 */ /* 0x000f220000300800 */
[----:B------:R-:W-:-:S03]  /*e5bc0*/  IMAD R6, R28, 0x1fe, RZ ;  /* 0x000001fe1c067824 */ /* 0x000fc600078e02ff */
[----:B------:R-:W4:Y:S04]  /*e5bd0*/  LDL.LU R25, [R1+0x384] ;  /* 0x0003840001197983 */ /* 0x000f280000300800 */
[----:B------:R-:W4:Y:S04]  /*e5be0*/  LDL.LU R9, [R1+0x380] ;  /* 0x0003800001097983 */ /* 0x000f280000300800 */
[----:B------:R0:W-:Y:S01]  /*e5bf0*/  STL.64 [R1+0x4e0], R18 ;  /* 0x0004e01201007387 */ /* 0x0001e20000100a00 */
[----:B------:R-:W-:-:S03]  /*e5c00*/  IMAD R4, R28, 0xff, RZ ;  /* 0x000000ff1c047824 */ /* 0x000fc600078e02ff */
[----:B0-----:R-:W4:Y:S04]  /*e5c10*/  LDL.LU.64 R18, [R1+0x4020] ;  /* 0x0040200001127983 */ /* 0x001f280000300a00 */
[----:B------:R-:W4:Y:S04]  /*e5c20*/  LDL.LU R8, [R1+0x374] ;  /* 0x0003740001087983 */ /* 0x000f280000300800 */
[----:B------:R-:W4:Y:S04]  /*e5c30*/  LDL.LU R11, [R1+0x350] ;  /* 0x00035000010b7983 */ /* 0x000f280000300800 */
[----:B------:R-:W4:Y:S04]  /*e5c40*/  LDL.LU R27, [R1+0x34c] ;  /* 0x00034c00011b7983 */ /* 0x000f280000300800 */
[----:B------:R0:W-:Y:S02]  /*e5c50*/  STL.64 [R1+0x4b8], R16 ;  /* 0x0004b81001007387 */ /* 0x0001e40000100a00 */
[----:B0-----:R-:W-:-:S04]  /*e5c60*/  IADD3 R16, P5, R6, R2, RZ ;  /* 0x0000000206107210 */ /* 0x001fc80007fbe0ff */
[----:B------:R-:W-:Y:S02]  /*e5c70*/  LEA.HI.X.SX32 R17, R4, R3, 0x1, P5 ;  /* 0x0000000304117211 */ /* 0x000fe400028f0eff */
[----:B------:R-:W4:Y:S01]  /*e5c80*/  LDL.LU R4, [R1+0x344] ;  /* 0x0003440001047983 */ /* 0x000f220000300800 */
[----:B---3--:R-:W-:-:S03]  /*e5c90*/  F2FP.BF16.PACK_AB R15, R22, R15 ;  /* 0x0000000f160f723e */ /* 0x008fc600000010ff */
[----:B------:R-:W3:Y:S04]  /*e5ca0*/  LDL.LU R22, [R1+0x398] ;  /* 0x0003980001167983 */ /* 0x000ee80000300800 */
[----:B------:R0:W-:Y:S01]  /*e5cb0*/  STL.64 [R1+0x4b0], R16 ;  /* 0x0004b01001007387 */ /* 0x0001e20000100a00 */
[C---:B------:R-:W-:Y:S01]  /*e5cc0*/  IMAD R6, R28.reuse, 0x330, RZ ;  /* 0x000003301c067824 */ /* 0x040fe200078e02ff */
[C---:B0-----:R-:W-:Y:S02]  /*e5cd0*/  LEA R16, P5, R28.reuse, R2, 0x9 ;  /* 0x000000021c107211 */ /* 0x041fe400078a48ff */
[----:B--2---:R-:W-:Y:S02]  /*e5ce0*/  F2FP.BF16.PACK_AB R13, R7, R13 ;  /* 0x0000000d070d723e */ /* 0x004fe400000010ff */
[----:B------:R-:W-:-:S03]  /*e5cf0*/  SHF.L.U32 R7, R28, 0x8, RZ ;  /* 0x000000081c077819 */ /* 0x000fc600000006ff */
[----:B------:R0:W-:Y:S01]  /*e5d00*/  STS.128 [R0+0x80], R12 ;  /* 0x0000800c00007388 */ /* 0x0001e20000000c00 */
[----:B------:R-:W-:-:S03]  /*e5d10*/  LEA.HI.X.SX32 R17, R7, R3, 0x1, P5 ;  /* 0x0000000307117211 */ /* 0x000fc600028f0eff */
[----:B0-----:R-:W2:Y:S04]  /*e5d20*/  LDL.LU R13, [R1+0x354] ;  /* 0x00035400010d7983 */ /* 0x001ea80000300800 */
[----:B------:R-:W3:Y:S04]  /*e5d30*/  LDL.LU R12, [R1+0x35c] ;  /* 0x00035c00010c7983 */ /* 0x000ee80000300800 */
[----:B------:R-:W3:Y:S04]  /*e5d40*/  LDL.LU R14, [R1+0x358] ;  /* 0x00035800010e7983 */ /* 0x000ee80000300800 */
[----:B------:R-:W3:Y:S04]  /*e5d50*/  LDL.LU R15, [R1+0x39c] ;  /* 0x00039c00010f7983 */ /* 0x000ee80000300800 */
[----:B------:R0:W-:Y:S01]  /*e5d60*/  STL.64 [R1+0x4a8], R16 ;  /* 0x0004a81001007387 */ /* 0x0001e20000100a00 */
[----:B----4-:R-:W-:Y:S01]  /*e5d70*/  F2FP.BF16.PACK_AB R8, R8, R10 ;  /* 0x0000000a0808723e */ /* 0x010fe200000010ff */
[----:B------:R-:W-:Y:S01]  /*e5d80*/  IMAD R10, R28, 0x199, RZ ;  /* 0x000001991c0a7824 */ /* 0x000fe200078e02ff */
[----:B0-----:R-:W-:-:S04]  /*e5d90*/  IADD3 R16, P5, R6, R2, RZ ;  /* 0x0000000206107210 */ /* 0x001fc80007fbe0ff */
[----:B------:R-:W-:-:S05]  /*e5da0*/  LEA.HI.X.SX32 R17, R18, R3, 0x1, P5 ;  /* 0x0000000312117211 */ /* 0x000fca00028f0eff */
[----:B------:R0:W-:Y:S01]  /*e5db0*/  STL.64 [R1+0x7a8], R16 ;  /* 0x0007a81001007387 */ /* 0x0001e20000100a00 */
[----:B------:R-:W-:Y:S01]  /*e5dc0*/  F2FP.BF16.PACK_AB R4, R4, R5 ;  /* 0x000000050404723e */ /* 0x000fe200000010ff */
[----:B------:R-:W-:-:S05]  /*e5dd0*/  IMAD R5, R28, 0x332, RZ ;  /* 0x000003321c057824 */ /* 0x000fca00078e02ff */
[----:B0-----:R-:W-:Y:S01]  /*e5de0*/  IADD3 R16, P5, R5, R2, RZ ;  /* 0x0000000205107210 */ /* 0x001fe20007fbe0ff */
[----:B------:R-:W-:Y:S01]  /*e5df0*/  IMAD R6, R28, 0x334, RZ ;  /* 0x000003341c067824 */ /* 0x000fe200078e02ff */
[----:B------:R-:W-:Y:S02]  /*e5e00*/  F2FP.BF16.PACK_AB R5, R27, R24 ;  /* 0x000000181b05723e */ /* 0x000fe400000010ff */
[----:B------:R-:W-:Y:S02]  /*e5e10*/  LEA.HI.X.SX32 R17, R10, R3, 0x1, P5 ;  /* 0x000000030a117211 */ /* 0x000fe400028f0eff */
[----:B------:R-:W4:Y:S01]  /*e5e20*/  LDL.LU R10, [R1+0x390] ;  /* 0x00039000010a7983 */ /* 0x000f220000300800 */
[----:B------:R-:W-:Y:S01]  /*e5e30*/  F2FP.BF16.PACK_AB R9, R25, R9 ;  /* 0x000000091909723e */ /* 0x000fe200000010ff */
[C---:B------:R-:W-:Y:S02]  /*e5e40*/  IMAD R27, R28.reuse, 0x19a, RZ ;  /* 0x0000019a1c1b7824 */ /* 0x040fe400078e02ff */
[----:B------:R-:W4:Y:S04]  /*e5e50*/  LDL.LU R24, [R1+0x3b0] ;  /* 0x0003b00001187983 */ /* 0x000f280000300800 */
[----:B------:R-:W4:Y:S04]  /*e5e60*/  LDL.LU R25, [R1+0x3a0] ;  /* 0x0003a00001197983 */ /* 0x000f280000300800 */
[----:B------:R0:W-:Y:S01]  /*e5e70*/  STL.64 [R1+0x7a0], R16 ;  /* 0x0007a01001007387 */ /* 0x0001e20000100a00 */
[----:B------:R-:W-:-:S03]  /*e5e80*/  IMAD R7, R28, 0x336, RZ ;  /* 0x000003361c077824 */ /* 0x000fc600078e02ff */
[----:B------:R-:W4:Y:S01]  /*e5e90*/  LDL.LU R18, [R1+0x3d8] ;  /* 0x0003d80001127983 */ /* 0x000f220000300800 */
[----:B0-----:R-:W-:-:S04]  /*e5ea0*/  IADD3 R16, P5, R6, R2, RZ ;  /* 0x0000000206107210 */ /* 0x001fc80007fbe0ff */
[----:B------:R-:W-:Y:S02]  /*e5eb0*/  LEA.HI.X.SX32 R17, R27, R3, 0x1, P5 ;  /* 0x000000031b117211 */ /* 0x000fe400028f0eff */
[----:B------:R-:W4:Y:S04]  /*e5ec0*/  LDL.LU R27, [R1+0x3d0] ;  /* 0x0003d000011b7983 */ /* 0x000f280000300800 */
[----:B------:R0:W-:Y:S02]  /*e5ed0*/  STL.64 [R1+0x798], R16 ;  /* 0x0007981001007387 */ /* 0x0001e40000100a00 */
[----:B0-----:R-:W-:Y:S02]  /*e5ee0*/  IADD3 R16, P5, R7, R2, RZ ;  /* 0x0000000207107210 */ /* 0x001fe40007fbe0ff */
[----:B------:R-:W4:Y:S01]  /*e5ef0*/  LDL.LU R7, [R1+0x394] ;  /* 0x0003940001077983 */ /* 0x000f220000300800 */
[----:B--2---:R-:W-:Y:S01]  /*e5f00*/  F2FP.BF16.PACK_AB R6, R13, R11 ;  /* 0x0000000b0d06723e */ /* 0x004fe200000010ff */
[----:B------:R-:W-:-:S02]  /*e5f10*/  IMAD R13, R28, 0x19b, RZ ;  /* 0x0000019b1c0d7824 */ /* 0x000fc400078e02ff */
[----:B------:R-:W-:-:S03]  /*e5f20*/  IMAD R11, R28, 0x338, RZ ;  /* 0x000003381c0b7824 */ /* 0x000fc600078e02ff */
[----:B------:R-:W-:-:S05]  /*e5f30*/  LEA.HI.X.SX32 R17, R13, R3, 0x1, P5 ;  /* 0x000000030d117211 */ /* 0x000fca00028f0eff */
[----:B------:R0:W-:Y:S02]  /*e5f40*/  STL.64 [R1+0x790], R16 ;  /* 0x0007901001007387 */ /* 0x0001e40000100a00 */
[----:B0-----:R-:W-:Y:S02]  /*e5f50*/  IADD3 R16, P5, R11, R2, RZ ;  /* 0x000000020b107210 */ /* 0x001fe40007fbe0ff */
[----:B---3--:R-:W-:Y:S01]  /*e5f60*/  F2FP.BF16.PACK_AB R11, R15, R22 ;  /* 0x000000160f0b723e */ /* 0x008fe200000010ff */
[----:B------:R-:W-:Y:S01]  /*e5f70*/  IMAD R22, R28, 0x19c, RZ ;  /* 0x0000019c1c167824 */ /* 0x000fe200078e02ff */
[----:B------:R-:W2:Y:S04]  /*e5f80*/  LDL.LU R15, [R1+0x3e0] ;  /* 0x0003e000010f7983 */ /* 0x000ea80000300800 */
[----:B------:R-:W-:-:S05]  /*e5f90*/  LEA.HI.X.SX32 R17, R22, R3, 0x1, P5 ;  /* 0x0000000316117211 */ /* 0x000fca00028f0eff */
[----:B------:R0:W-:Y:S01]  /*e5fa0*/  STL.64 [R1+0x788], R16 ;  /* 0x0007881001007387 */ /* 0x0001e20000100a00 */
[----:B------:R-:W-:Y:S01]  /*e5fb0*/  IMAD R13, R28, 0x33c, RZ ;  /* 0x0000033c1c0d7824 */ /* 0x000fe200078e02ff */
[----:B----4-:R-:W-:Y:S02]  /*e5fc0*/  F2FP.BF16.PACK_AB R10, R7, R10 ;  /* 0x0000000a070a723e */ /* 0x010fe400000010ff */
[----:B------:R-:W-:Y:S01]  /*e5fd0*/  F2FP.BF16.PACK_AB R7, R12, R14 ;  /* 0x0000000e0c07723e */ /* 0x000fe200000010ff */
[C---:B------:R-:W-:Y:S02]  /*e5fe0*/  IMAD R12, R28.reuse, 0x33a, RZ ;  /* 0x0000033a1c0c7824 */ /* 0x040fe400078e02ff */
[----:B------:R-:W-:-:S03]  /*e5ff0*/  IMAD R14, R28, 0x19d, RZ ;  /* 0x0000019d1c0e7824 */ /* 0x000fc600078e02ff */
[-C--:B0-----:R-:W-:Y:S01]  /*e6000*/  IADD3 R16, P5, R12, R2.reuse, RZ ;  /* 0x000000020c107210 */ /* 0x081fe20007fbe0ff */
[----:B------:R0:W-:Y:S03]  /*e6010*/  STS.128 [R0+0x100], R4 ;  /* 0x0001000400007388 */ /* 0x0001e60000000c00 */
[----:B------:R-:W-:Y:S01]  /*e6020*/  LEA.HI.X.SX32 R17, R14, R3, 0x1, P5 ;  /* 0x000000030e117211 */ /* 0x000fe200028f0eff */
[----:B------:R1:W-:Y:S04]  /*e6030*/  STS.128 [R0+0x180], R8 ;  /* 0x0001800800007388 */ /* 0x0003e80000000c00 */
[----:B0-----:R-:W2:Y:S04]  /*e6040*/  LDL.LU R7, [R1+0x3e8] ;  /* 0x0003e80001077983 */ /* 0x001ea80000300800 */
[----:B-1----:R-:W3:Y:S04]  /*e6050*/  LDL.LU R8, [R1+0x3f0] ;  /* 0x0003f00001087983 */ /* 0x002ee80000300800 */
[----:B------:R-:W4:Y:S04]  /*e6060*/  LDL.LU R14, [R1+0x3c0] ;  /* 0x0003c000010e7983 */ /* 0x000f280000300800 */
[----:B------:R-:W2:Y:S04]  /*e6070*/  LDL.LU R9, [R1+0x3fc] ;  /* 0x0003fc0001097983 */ /* 0x000ea80000300800 */
[----:B------:R-:W2:Y:S04]  /*e6080*/  LDL.LU R10, [R1+0x3f8] ;  /* 0x0003f800010a7983 */ /* 0x000ea80000300800 */
[----:B------:R0:W-:Y:S02]  /*e6090*/  STL.64 [R1+0x780], R16 ;  /* 0x0007801001007387 */ /* 0x0001e40000100a00 */
[----:B0-----:R-:W-:-:S02]  /*e60a0*/  IADD3 R16, P5, R13, R2, RZ ;  /* 0x000000020d107210 */ /* 0x001fc40007fbe0ff */
[----:B------:R-:W4:Y:S01]  /*e60b0*/  LDL.LU R13, [R1+0x3c8] ;  /* 0x0003c800010d7983 */ /* 0x000f220000300800 */
[----:B------:R-:W-:Y:S01]  /*e60c0*/  IMAD R17, R28, 0x19e, RZ ;  /* 0x0000019e1c117824 */ /* 0x000fe200078e02ff */
[----:B------:R-:W-:Y:S01]  /*e60d0*/  F2FP.BF16.PACK_AB R12, R24, R25 ;  /* 0x00000019180c723e */ /* 0x000fe200000010ff */
[C---:B------:R-:W-:Y:S01]  /*e60e0*/  IMAD R4, R28.reuse, 0x33e, RZ ;  /* 0x0000033e1c047824 */ /* 0x040fe200078e02ff */
[----:B------:R-:W2:Y:S02]  /*e60f0*/  LDL.LU R11, [R1+0x404] ;  /* 0x00040400010b7983 */ /* 0x000ea40000300800 */
[----:B------:R-:W-:Y:S02]  /*e6100*/  LEA.HI.X.SX32 R17, R17, R3, 0x1, P5 ;  /* 0x0000000311117211 */ /* 0x000fe400028f0eff */
[----:B------:R-:W2:Y:S01]  /*e6110*/  LDL.LU R22, [R1+0x400] ;  /* 0x0004000001167983 */ /* 0x000ea20000300800 */
[----:B------:R-:W-:-:S03]  /*e6120*/  IMAD R6, R28, 0x19f, RZ ;  /* 0x0000019f1c067824 */ /* 0x000fc600078e02ff */
[----:B------:R-:W2:Y:S04]  /*e6130*/  LDL.LU R24, [R1+0x40c] ;  /* 0x00040c0001187983 */ /* 0x000ea80000300800 */
[----:B------:R-:W2:Y:S04]  /*e6140*/  LDL.LU R25, [R1+0x408] ;  /* 0x0004080001197983 */ /* 0x000ea80000300800 */
[----:B------:R0:W-:Y:S02]  /*e6150*/  STL.64 [R1+0x758], R16 ;  /* 0x0007581001007387 */ /* 0x0001e40000100a00 */
[----:B0-----:R-:W-:-:S04]  /*e6160*/  IADD3 R16, P5, R4, R2, RZ ;  /* 0x0000000204107210 */ /* 0x001fc80007fbe0ff */
[----:B------:R-:W-:Y:S02]  /*e6170*/  LEA.HI.X.SX32 R17, R6, R3, 0x1, P5 ;  /* 0x0000000306117211 */ /* 0x000fe400028f0eff */
[----:B----4-:R-:W-:Y:S02]  /*e6180*/  F2FP.BF16.PACK_AB R13, R13, R14 ;  /* 0x0000000e0d0d723e */ /* 0x010fe400000010ff */
[----:B------:R-:W-:Y:S02]  /*e6190*/  F2FP.BF16.PACK_AB R14, R18, R27 ;  /* 0x0000001b120e723e */ /* 0x000fe400000010ff */
[----:B------:R-:W4:Y:S04]  /*e61a0*/  LDL.LU R18, [R1+0x414] ;  /* 0x0004140001127983 */ /* 0x000f280000300800 */
[----:B------:R-:W4:Y:S04]  /*e61b0*/  LDL.LU R27, [R1+0x410] ;  /* 0x00041000011b7983 */ /* 0x000f280000300800 */
[----:B------:R-:W3:Y:S01]  /*e61c0*/  LDL.LU R6, [R1+0x3f4] ;  /* 0x0003f40001067983 */ /* 0x000ee20000300800 */
[----:B------:R-:W-:-:S03]  /*e61d0*/  IMAD R5, R28, 0x340, RZ ;  /* 0x000003401c057824 */ /* 0x000fc600078e02ff */
[----:B------:R0:W-:Y:S01]  /*e61e0*/  STL.64 [R1+0x750], R16 ;  /* 0x0007501001007387 */ /* 0x0001e20000100a00 */
[C---:B------:R-:W-:Y:S01]  /*e61f0*/  IMAD R4, R28.reuse, 0x342, RZ ;  /* 0x000003421c047824 */ /* 0x040fe200078e02ff */
[----:B--2---:R-:W-:Y:S01]  /*e6200*/  F2FP.BF16.PACK_AB R15, R7, R15 ;  /* 0x0000000f070f723e */ /* 0x004fe200000010ff */
[----:B0-----:R-:W-:Y:S01]  /*e6210*/  IMAD R17, R28, 0x1a0, RZ ;  /* 0x000001a01c117824 */ /* 0x001fe200078e02ff */
[----:B------:R-:W-:-:S04]  /*e6220*/  IADD3 R16, P5, R5, R2, RZ ;  /* 0x0000000205107210 */ /* 0x000fc80007fbe0ff */
[----:B------:R-:W-:Y:S01]  /*e6230*/  LEA.HI.X.SX32 R17, R17, R3, 0x1, P5 ;  /* 0x0000000311117211 */ /* 0x000fe200028f0eff */
[----:B------:R-:W-:-:S04]  /*e6240*/  IMAD R7, R28, 0x1a1, RZ ;  /* 0x000001a11c077824 */ /* 0x000fc800078e02ff */
[----:B------:R0:W-:Y:S01]  /*e6250*/  STL.64 [R1+0x748], R16 ;  /* 0x0007481001007387 */ /* 0x0001e20000100a00 */
[----:B------:R-:W-:-:S03]  /*e6260*/  IMAD R5, R28, 0x344, RZ ;  /* 0x000003441c057824 */ /* 0x000fc600078e02ff */
[----:B------:R1:W-:Y:S01]  /*e6270*/  STS.128 [R0+0x200], R12 ;  /* 0x0002000c00007388 */ /* 0x0003e20000000c00 */
[----:B0-----:R-:W-:-:S04]  /*e6280*/  IADD3 R16, P5, R4, R2, RZ ;  /* 0x0000000204107210 */ /* 0x001fc80007fbe0ff */
[----:B------:R-:W-:Y:S01]  /*e6290*/  LEA.HI.X.SX32 R17, R7, R3, 0x1, P5 ;  /* 0x0000000307117211 */ /* 0x000fe200028f0eff */
[----:B-1----:R-:W2:Y:S04]  /*e62a0*/  LDL.LU R12, [R1+0x420] ;  /* 0x00042000010c7983 */ /* 0x002ea80000300800 */
[----:B------:R-:W2:Y:S04]  /*e62b0*/  LDL.LU R14, [R1+0x42c] ;  /* 0x00042c00010e7983 */ /* 0x000ea80000300800 */
[----:B------:R-:W2:Y:S04]  /*e62c0*/  LDL.LU R15, [R1+0x428] ;  /* 0x00042800010f7983 */ /* 0x000ea80000300800 */
[----:B------:R0:W-:Y:S02]  /*e62d0*/  STL.64 [R1+0x740], R16 ;  /* 0x0007401001007387 */ /* 0x0001e40000100a00 */
[----:B0-----:R-:W-:-:S04]  /*e62e0*/  IADD3 R16, P5, R5, R2, RZ ;  /* 0x0000000205107210 */ /* 0x001fc80007fbe0ff */
[----:B------:R-:W-:Y:S02]  /*e62f0*/  LEA.HI.X.SX32 R17, R29, R3, 0x1, P5 ;  /* 0x000000031d117211 */ /* 0x000fe400028f0eff */
[----:B------:R-:W-:Y:S01]  /*e6300*/  F2FP.BF16.PACK_AB R5, R9, R10 ;  /* 0x0000000a0905723e */ /* 0x000fe200000010ff */
[----:B------:R-:W2:Y:S01]  /*e6310*/  LDL.LU R29, [R1+0x424] ;  /* 0x00042400011d7983 */ /* 0x000ea20000300800 */
[----:B------:R-:W-:-:S03]  /*e6320*/  IMAD R10, R28, 0x1a3, RZ ;  /* 0x000001a31c0a7824 */ /* 0x000fc600078e02ff */
[----:B------:R0:W-:Y:S01]  /*e6330*/  STL.64 [R1+0x708], R16 ;  /* 0x0007081001007387 */ /* 0x0001e20000100a00 */
[----:B------:R-:W-:-:S03]  /*e6340*/  F2FP.BF16.PACK_AB R7, R24, R25 ;  /* 0x000000191807723e */ /* 0x000fc600000010ff */
[----:B------:R-:W2:Y:S04]  /*e6350*/  LDL.LU R24, [R1+0x454] ;  /* 0x0004540001187983 */ /* 0x000ea80000300800 */
[----:B------:R-:W2:Y:S01]  /*e6360*/  LDL.LU R25, [R1+0x450] ;  /* 0x0004500001197983 */ /* 0x000ea20000300800 */
[----:B------:R-:W-:Y:S01]  /*e6370*/  IMAD R9, R28, 0x34a, RZ ;  /* 0x0000034a1c097824 */ /* 0x000fe200078e02ff */
[----:B---3--:R-:W-:Y:S01]  /*e6380*/  F2FP.BF16.PACK_AB R4, R6, R8 ;  /* 0x000000080604723e */ /* 0x008fe200000010ff */
[----:B------:R-:W-:-:S05]  /*e6390*/  IMAD R6, R28, 0x346, RZ ;  /* 0x000003461c067824 */ /* 0x000fca00078e02ff */
[----:B0-----:R-:W-:Y:S01]  /*e63a0*/  IADD3 R16, P5, R6, R2, RZ ;  /* 0x0000000206107210 */ /* 0x001fe20007fbe0ff */
[----:B------:R-:W-:-:S03]  /*e63b0*/  IMAD R8, R28, 0x348, RZ ;  /* 0x000003481c087824 */ /* 0x000fc600078e02ff */
[----:B------:R-:W-:Y:S02]  /*e63c0*/  LEA.HI.X.SX32 R17, R10, R3, 0x1, P5 ;  /* 0x000000030a117211 */ /* 0x000fe400028f0eff */
[----:B------:R-:W-:Y:S01]  /*e63d0*/  F2FP.BF16.PACK_AB R6, R11, R22 ;  /* 0x000000160b06723e */ /* 0x000fe200000010ff */
[----:B------:R-:W3:Y:S01]  /*e63e0*/  LDL.LU R10, [R1+0x418] ;  /* 0x00041800010a7983 */ /* 0x000ee20000300800 */
[----:B------:R-:W-:-:S03]  /*e63f0*/  IMAD R22, R28, 0x1a4, RZ ;  /* 0x000001a41c167824 */ /* 0x000fc600078e02ff */
[----:B------:R0:W-:Y:S02]  /*e6400*/  STL.64 [R1+0x700], R16 ;  /* 0x0007001001007387 */ /* 0x0001e40000100a00 */
[-C--:B0-----:R-:W-:Y:S02]  /*e6410*/  IADD3 R16, P5, R8, R2.reuse, RZ ;  /* 0x0000000208107210 */ /* 0x081fe40007fbe0ff */
[----:B----4-:R-:W-:Y:S02]  /*e6420*/  F2FP.BF16.PACK_AB R8, R18, R27 ;  /* 0x0000001b1208723e */ /* 0x010fe400000010ff */
[----:B------:R-:W-:Y:S01]  /*e6430*/  LEA.HI.X.SX32 R17, R22, R3, 0x1, P5 ;  /* 0x0000000316117211 */ /* 0x000fe200028f0eff */
[----:B------:R-:W4:Y:S04]  /*e6440*/  LDL.LU R18, [R1+0x460] ;  /* 0x0004600001127983 */ /* 0x000f280000300800 */
[----:B------:R-:W3:Y:S04]  /*e6450*/  LDL.LU R27, [R1+0x13a0] ;  /* 0x0013a000011b7983 */ /* 0x000ee80000300800 */
[----:B------:R-:W3:Y:S04]  /*e6460*/  LDL.LU R22, [R1+0x470] ;  /* 0x0004700001167983 */ /* 0x000ee80000300800 */
[----:B------:R0:W-:Y:S02]  /*e6470*/  STL.64 [R1+0x6f8], R16 ;  /* 0x0006f81001007387 */ /* 0x0001e40000100a00 */
[----:B0-----:R-:W-:-:S02]  /*e6480*/  IADD3 R16, P5, R9, R2, RZ ;  /* 0x0000000209107210 */ /* 0x001fc40007fbe0ff */
[----:B------:R-:W3:Y:S01]  /*e6490*/  LDL.LU R9, [R1+0x41c] ;  /* 0x00041c0001097983 */ /* 0x000ee20000300800 */
[C---:B------:R-:W-:Y:S02]  /*e64a0*/  IMAD R13, R28.reuse, 0x1a5, RZ ;  /* 0x000001a51c0d7824 */ /* 0x040fe400078e02ff */
[----:B------:R-:W-:-:S03]  /*e64b0*/  IMAD R11, R28, 0x34c, RZ ;  /* 0x0000034c1c0b7824 */ /* 0x000fc600078e02ff */
[----:B------:R-:W-:-:S05]  /*e64c0*/  LEA.HI.X.SX32 R17, R13, R3, 0x1, P5 ;  /* 0x000000030d117211 */ /* 0x000fca00028f0eff */
[----:B------:R0:W-:Y:S02]  /*e64d0*/  STL.64 [R1+0x6f0], R16 ;  /* 0x0006f01001007387 */ /* 0x0001e40000100a00 */
[----:B0-----:R-:W-:Y:S02]  /*e64e0*/  IADD3 R16, P5, R11, R2, RZ ;  /* 0x000000020b107210 */ /* 0x001fe40007fbe0ff */
[----:B--2---:R-:W-:Y:S01]  /*e64f0*/  F2FP.BF16.PACK_AB R11, R14, R15 ;  /* 0x0000000f0e0b723e */ /* 0x004fe200000010ff */
[----:B------:R-:W-:Y:S01]  /*e6500*/  IMAD R14, R28, 0x1a7, RZ ;  /* 0x000001a71c0e7824 */ /* 0x000fe200078e02ff */
[----:B------:R-:W2:Y:S04]  /*e6510*/  LDL.LU R15, [R1+0x13a4] ;  /* 0x0013a400010f7983 */ /* 0x000ea80000300800 */
[----:B------:R0:W-:Y:S01]  /*e6520*/  STS.128 [R0+0x280], R4 ;  /* 0x0002800400007388 */ /* 0x0001e20000000c00 */
[----:B---3--:R-:W-:-:S02]  /*e6530*/  F2FP.BF16.PACK_AB R9, R9, R10 ;  /* 0x0000000a0909723e */ /* 0x008fc400000010ff */
[----:B------:R-:W-:Y:S01]  /*e6540*/  F2FP.BF16.PACK_AB R10, R29, R12 ;  /* 0x0000000c1d0a723e */ /* 0x000fe200000010ff */
[C---:B------:R-:W-:Y:S02]  /*e6550*/  IMAD R29, R28.reuse, 0x1a6, RZ ;  /* 0x000001a61c1d7824 */ /* 0x040fe400078e02ff */
[----:B------:R-:W-:-:S03]  /*e6560*/  IMAD R12, R28, 0x34e, RZ ;  /* 0x0000034e1c0c7824 */ /* 0x000fc600078e02ff */
[----:B------:R-:W-:Y:S01]  /*e6570*/  LEA.HI.X.SX32 R17, R29, R3, 0x1, P5 ;  /* 0x000000031d117211 */ /* 0x000fe200028f0eff */
[----:B------:R-:W-:Y:S04]  /*e6580*/  STS.128 [R0+0x300], R8 ;  /* 0x0003000800007388 */ /* 0x000fe80000000c00 */
[----:B------:R1:W-:Y:S04]  /*e6590*/  STL.64 [R1+0x6e8], R16 ;  /* 0x0006e81001007387 */ /* 0x0003e80000100a00 */
[----:B0-----:R-:W2:Y:S01]  /*e65a0*/  LDL.LU R7, [R1+0x13a8] ;  /* 0x0013a80001077983 */ /* 0x001ea20000300800 */
[----:B-1----:R-:W-:-:S03]  /*e65b0*/  IADD3 R16, P5, R12, R2, RZ ;  /* 0x000000020c107210 */ /* 0x002fc60007fbe0ff */
[----:B------:R-:W3:Y:S01]  /*e65c0*/  LDL.LU R9, [R1+0x13cc] ;  /* 0x0013cc0001097983 */ /* 0x000ee20000300800 */
[----:B------:R-:W-:-:S03]  /*e65d0*/  LEA.HI.X.SX32 R17, R14, R3, 0x1, P5 ;  /* 0x000000030e117211 */ /* 0x000fc600028f0eff */
[----:B------:R-:W4:Y:S01]  /*e65e0*/  LDL.LU R14, [R1+0x464] ;  /* 0x00046400010e7983 */ /* 0x000f220000300800 */
[C---:B------:R-:W-:Y:S02]  /*e65f0*/  IMAD R13, R28.reuse, 0x350, RZ ;  /* 0x000003501c0d7824 */ /* 0x040fe400078e02ff */
[----:B------:R-:W-:Y:S01]  /*e6600*/  IMAD R29, R28, 0x1a8, RZ ;  /* 0x000001a81c1d7824 */ /* 0x000fe200078e02ff */
[----:B------:R0:W-:Y:S01]  /*e6610*/  STL.64 [R1+0x6e0], R16 ;  /* 0x0006e01001007387 */ /* 0x0001e20000100a00 */
[----:B------:R-:W-:Y:S01]  /*e6620*/  F2FP.BF16.PACK_AB R12, R24, R25 ;  /* 0x00000019180c723e */ /* 0x000fe200000010ff */
[----:B------:R-:W-:Y:S02]  /*e6630*/  IMAD R4, R28, 0x352, RZ ;  /* 0x000003521c047824 */ /* 0x000fe400078e02ff */
[----:B------:R-:W2:Y:S04]  /*e6640*/  LDL.LU R8, [R1+0x142c] ;  /* 0x00142c0001087983 */ /* 0x000ea80000300800 */
[----:B------:R-:W2:Y:S01]  /*e6650*/  LDL.LU R10, [R1+0x1428] ;  /* 0x00142800010a7983 */ /* 0x000ea20000300800 */
[----:B0-----:R-:W-:-:S03]  /*e6660*/  IADD3 R16, P5, R13, R2, RZ ;  /* 0x000000020d107210 */ /* 0x001fc60007fbe0ff */
[----:B------:R-:W2:Y:S01]  /*e6670*/  LDL.LU R24, [R1+0x13d8] ;  /* 0x0013d80001187983 */ /* 0x000ea20000300800 */
[----:B------:R-:W-:-:S03]  /*e6680*/  LEA.HI.X.SX32 R17, R29, R3, 0x1, P5 ;  /* 0x000000031d117211 */ /* 0x000fc600028f0eff */
[----:B------:R-:W2:Y:S01]  /*e6690*/  LDL.LU R25, [R1+0x13d4] ;  /* 0x0013d40001197983 */ /* 0x000ea20000300800 */
[----:B------:R-:W-:-:S03]  /*e66a0*/  IMAD R6, R28, 0x1a9, RZ ;  /* 0x000001a91c067824 */ /* 0x000fc600078e02ff */
[----:B------:R-:W2:Y:S04]  /*e66b0*/  LDL.LU R11, [R1+0x143c] ;  /* 0x00143c00010b7983 */ /* 0x000ea80000300800 */
[----:B------:R-:W2:Y:S04]  /*e66c0*/  LDL.LU R29, [R1+0x1438] ;  /* 0x00143800011d7983 */ /* 0x000ea80000300800 */
[----:B------:R0:W-:Y:S01]  /*e66d0*/  STL.64 [R1+0x6b8], R16 ;  /* 0x0006b81001007387 */ /* 0x0001e20000100a00 */
[----:B------:R-:W-:Y:S01]  /*e66e0*/  IMAD R5, R28, 0x354, RZ ;  /* 0x000003541c057824 */ /* 0x000fe200078e02ff */
[----:B0-----:R-:W-:-:S04]  /*e66f0*/  IADD3 R16, P5, R4, R2, RZ ;  /* 0x0000000204107210 */ /* 0x001fc80007fbe0ff */
[----:B------:R-:W-:Y:S02]  /*e6700*/  LEA.HI.X.SX32 R17, R6, R3, 0x1, P5 ;  /* 0x0000000306117211 */ /* 0x000fe400028f0eff */
[----:B----4-:R-:W-:Y:S02]  /*e6710*/  F2FP.BF16.PACK_AB R13, R14, R18 ;  /* 0x000000120e0d723e */ /* 0x010fe400000010ff */
[----:B------:R-:W-:Y:S01]  /*e6720*/  F2FP.BF16.PACK_AB R14, R27, R22 ;  /* 0x000000161b0e723e */ /* 0x000fe200000010ff */
[----:B------:R-:W4:Y:S04]  /*e6730*/  LDL.LU R18, [R1+0x13e0] ;  /* 0x0013e00001127983 */ /* 0x000f280000300800 */
[----:B------:R-:W4:Y:S04]  /*e6740*/  LDL.LU R22, [R1+0x13dc] ;  /* 0x0013dc0001167983 */ /* 0x000f280000300800 */
[----:B------:R0:W-:Y:S02]  /*e6750*/  STL.64 [R1+0x6b0], R16 ;  /* 0x0006b01001007387 */ /* 0x0001e40000100a00 */
[----:B0-----:R-:W-:-:S02]  /*e6760*/  IADD3 R16, P5, R5, R2, RZ ;  /* 0x0000000205107210 */ /* 0x001fc40007fbe0ff */
[----:B------:R-:W3:Y:S01]  /*e6770*/  LDL.LU R5, [R1+0x13d0] ;  /* 0x0013d00001057983 */ /* 0x000ee20000300800 */
[C---:B------:R-:W-:Y:S02]  /*e6780*/  IMAD R27, R28.reuse, 0x1aa, RZ ;  /* 0x000001aa1c1b7824 */ /* 0x040fe400078e02ff */
[----:B------:R-:W-:-:S03]  /*e6790*/  IMAD R4, R28, 0x356, RZ ;  /* 0x000003561c047824 */ /* 0x000fc600078e02ff */
[----:B------:R-:W-:Y:S02]  /*e67a0*/  LEA.HI.X.SX32 R17, R27, R3, 0x1, P5 ;  /* 0x000000031b117211 */ /* 0x000fe400028f0eff */
[----:B--2---:R-:W-:Y:S01]  /*e67b0*/  F2FP.BF16.PACK_AB R15, R7, R15 ;  /* 0x0000000f070f723e */ /* 0x004fe200000010ff */
[----:B------:R-:W2:Y:S01]  /*e67c0*/  LDL.LU R27, [R1+0x1458] ;  /* 0x00145800011b7983 */ /* 0x000ea20000300800 */
[----:B------:R-:W-:-:S03]  /*e67d0*/  IMAD R7, R28, 0x1ab, RZ ;  /* 0x000001ab1c077824 */ /* 0x000fc600078e02ff */
        /* <DEDUP_REMOVED lines=8> */
[----:B------:R0:W-:Y:S01]  /*e6860*/  STL.64 [R1+0x6a0], R16 ;  /* 0x0006a01001007387 */ /* 0x0001e20000100a00 */
[----:B------:R-:W-:Y:S01]  /*e6870*/  F2FP.BF16.PACK_AB R8, R8, R10 ;  /* 0x0000000a0808723e */ /* 0x000fe200000010ff */
[----:B------:R-:W-:Y:S01]  /*e6880*/  IMAD R10, R28, 0x1ad, RZ ;  /* 0x000001ad1c0a7824 */ /* 0x000fe200078e02ff */
[----:B0-----:R-:W-:Y:S01]  /*e6890*/  IADD3 R16, P5, R6, R2, RZ ;  /* 0x0000000206107210 */ /* 0x001fe20007fbe0ff */
[----:B------:R-:W-:-:S02]  /*e68a0*/  IMAD R6, R28, 0x35c, RZ ;  /* 0x0000035c1c067824 */ /* 0x000fc400078e02ff */
[C---:B------:R-:W-:Y:S01]  /*e68b0*/  IMAD R7, R28.reuse, 0x35e, RZ ;  /* 0x0000035e1c077824 */ /* 0x040fe200078e02ff */
[----:B---3--:R-:W-:Y:S01]  /*e68c0*/  F2FP.BF16.PACK_AB R4, R5, R9 ;  /* 0x000000090504723e */ /* 0x008fe200000010ff */
[C---:B------:R-:W-:Y:S02]  /*e68d0*/  IMAD R9, R28.reuse, 0x1ac, RZ ;  /* 0x000001ac1c097824 */ /* 0x040fe400078e02ff */
[----:B------:R-:W-:-:S03]  /*e68e0*/  IMAD R5, R28, 0x35a, RZ ;  /* 0x0000035a1c057824 */ /* 0x000fc600078e02ff */
[----:B------:R-:W-:-:S05]  /*e68f0*/  LEA.HI.X.SX32 R17, R9, R3, 0x1, P5 ;  /* 0x0000000309117211 */ /* 0x000fca00028f0eff */
[----:B------:R0:W-:Y:S02]  /*e6900*/  STL.64 [R1+0x668], R16 ;  /* 0x0006681001007387 */ /* 0x0001e40000100a00 */
[----:B0-----:R-:W-:Y:S02]  /*e6910*/  IADD3 R16, P5, R5, R2, RZ ;  /* 0x0000000205107210 */ /* 0x001fe40007fbe0ff */
[----:B------:R-:W-:Y:S02]  /*e6920*/  F2FP.BF16.PACK_AB R5, R24, R25 ;  /* 0x000000191805723e */ /* 0x000fe400000010ff */
[----:B------:R-:W-:Y:S01]  /*e6930*/  LEA.HI.X.SX32 R17, R10, R3, 0x1, P5 ;  /* 0x000000030a117211 */ /* 0x000fe200028f0eff */
[----:B------:R-:W3:Y:S04]  /*e6940*/  LDL.LU R24, [R1+0x14a8] ;  /* 0x0014a80001187983 */ /* 0x000ee80000300800 */
[----:B------:R-:W3:Y:S04]  /*e6950*/  LDL.LU R25, [R1+0x14a4] ;  /* 0x0014a40001197983 */ /* 0x000ee80000300800 */
[----:B------:R-:W3:Y:S04]  /*e6960*/  LDL.LU R10, [R1+0x1448] ;  /* 0x00144800010a7983 */ /* 0x000ee80000300800 */
[----:B------:R0:W-:Y:S01]  /*e6970*/  STL.64 [R1+0x660], R16 ;  /* 0x0006601001007387 */ /* 0x0001e20000100a00 */
[----:B------:R-:W-:-:S03]  /*e6980*/  F2FP.BF16.PACK_AB R9, R11, R29 ;  /* 0x0000001d0b09723e */ /* 0x000fc600000010ff */
[----:B------:R-:W3:Y:S01]  /*e6990*/  LDL.LU R29, [R1+0x14ac] ;  /* 0x0014ac00011d7983 */ /* 0x000ee20000300800 */
[----:B0-----:R-:W-:Y:S01]  /*e69a0*/  IMAD R17, R28, 0x1ae, RZ ;  /* 0x000001ae1c117824 */ /* 0x001fe200078e02ff */
[----:B------:R-:W-:Y:S02]  /*e69b0*/  IADD3 R16, P5, R6, R2, RZ ;  /* 0x0000000206107210 */ /* 0x000fe40007fbe0ff */
[----:B----4-:R-:W-:Y:S02]  /*e69c0*/  F2FP.BF16.PACK_AB R6, R18, R22 ;  /* 0x000000161206723e */ /* 0x010fe400000010ff */
[----:B------:R-:W-:Y:S01]  /*e69d0*/  LEA.HI.X.SX32 R17, R17, R3, 0x1, P5 ;  /* 0x0000000311117211 */ /* 0x000fe200028f0eff */
[----:B------:R-:W4:Y:S04]  /*e69e0*/  LDL.LU R18, [R1+0x14b8] ;  /* 0x0014b80001127983 */ /* 0x000f280000300800 */
[----:B------:R-:W4:Y:S04]  /*e69f0*/  LDL.LU R22, [R1+0x14b4] ;  /* 0x0014b40001167983 */ /* 0x000f280000300800 */
[----:B------:R0:W-:Y:S02]  /*e6a00*/  STL.64 [R1+0x658], R16 ;  /* 0x0006581001007387 */ /* 0x0001e40000100a00 */
[----:B0-----:R-:W-:-:S02]  /*e6a10*/  IADD3 R16, P5, R7, R2, RZ ;  /* 0x0000000207107210 */ /* 0x001fc40007fbe0ff */
[----:B------:R-:W3:Y:S01]  /*e6a20*/  LDL.LU R7, [R1+0x144c] ;  /* 0x00144c0001077983 */ /* 0x000ee20000300800 */
[C---:B------:R-:W-:Y:S02]  /*e6a30*/  IMAD R13, R28.reuse, 0x1af, RZ ;  /* 0x000001af1c0d7824 */ /* 0x040fe400078e02ff */
[----:B------:R-:W-:-:S03]  /*e6a40*/  IMAD R11, R28, 0x360, RZ ;  /* 0x000003601c0b7824 */ /* 0x000fc600078e02ff */
[----:B------:R-:W-:-:S05]  /*e6a50*/  LEA.HI.X.SX32 R17, R13, R3, 0x1, P5 ;  /* 0x000000030d117211 */ /* 0x000fca00028f0eff */
[----:B------:R0:W-:Y:S02]  /*e6a60*/  STL.64 [R1+0x650], R16 ;  /* 0x0006501001007387 */ /* 0x0001e40000100a00 */
[----:B0-----:R-:W-:Y:S01]  /*e6a70*/  IMAD R17, R28, 0x1b0, RZ ;  /* 0x000001b01c117824 */ /* 0x001fe200078e02ff */
[----:B------:R-:W-:Y:S02]  /*e6a80*/  IADD3 R16, P5, R11, R2, RZ ;  /* 0x000000020b107210 */ /* 0x000fe40007fbe0ff */
[----:B--2---:R-:W-:Y:S02]  /*e6a90*/  F2FP.BF16.PACK_AB R11, R15, R27 ;  /* 0x0000001b0f0b723e */ /* 0x004fe400000010ff */
[----:B------:R-:W-:Y:S01]  /*e6aa0*/  LEA.HI.X.SX32 R17, R17, R3, 0x1, P5 ;  /* 0x0000000311117211 */ /* 0x000fe200028f0eff */
[----:B------:R-:W2:Y:S04]  /*e6ab0*/  LDL.LU R15, [R1+0x14c8] ;  /* 0x0014c800010f7983 */ /* 0x000ea80000300800 */
[----:B------:R-:W2:Y:S04]  /*e6ac0*/  LDL.LU R27, [R1+0x14c4] ;  /* 0x0014c400011b7983 */ /* 0x000ea80000300800 */
[----:B------:R-:W-:Y:S01]  /*e6ad0*/  STL.64 [R1+0x648], R16 ;  /* 0x0006481001007387 */ /* 0x000fe20000100a00 */
[----:B---3--:R-:W-:-:S02]  /*e6ae0*/  F2FP.BF16.PACK_AB R10, R7, R10 ;  /* 0x0000000a070a723e */ /* 0x008fc400000010ff */
[----:B------:R-:W-:-:S05]  /*e6af0*/  F2FP.BF16.PACK_AB R7, R12, R14 ;  /* 0x0000000e0c07723e */ /* 0x000fca00000010ff */
[----:B------:R0:W-:Y:S04]  /*e6b00*/  STS.128 [R0+0x400], R4 ;  /* 0x0004000400007388 */ /* 0x0001e80000000c00 */
[----:B0-----:R-:W3:Y:S01]  /*e6b10*/  LDL.LU R7, [R1+0x14b0] ;  /* 0x0014b00001077983 */ /* 0x001ee20000300800 */
[C---:B------:R-:W-:Y:S02]  /*e6b20*/  IMAD R12, R28.reuse, 0x362, RZ ;  /* 0x000003621c0c7824 */ /* 0x040fe400078e02ff */
[----:B------:R-:W-:-:S03]  /*e6b30*/  IMAD R14, R28, 0x1b1, RZ ;  /* 0x000001b11c0e7824 */ /* 0x000fc600078e02ff */
[----:B------:R-:W-:Y:S01]  /*e6b40*/  IADD3 R16, P5, R12, R2, RZ ;  /* 0x000000020c107210 */ /* 0x000fe20007fbe0ff */
[----:B------:R-:W-:-:S03]  /*e6b50*/  IMAD R13, R28, 0x364, RZ ;  /* 0x000003641c0d7824 */ /* 0x000fc600078e02ff */
[----:B------:R-:W-:Y:S01]  /*e6b60*/  LEA.HI.X.SX32 R17, R14, R3, 0x1, P5 ;  /* 0x000000030e117211 */ /* 0x000fe200028f0eff */
[----:B------:R-:W-:Y:S04]  /*e6b70*/  STS.128 [R0+0x480], R8 ;  /* 0x0004800800007388 */ /* 0x000fe80000000c00 */
[----:B------:R0:W-:Y:S01]  /*e6b80*/  STL.64 [R1+0x640], R16 ;  /* 0x0006401001007387 */ /* 0x0001e20000100a00 */
[----:B------:R-:W-:Y:S01]  /*e6b90*/  IMAD R4, R28, 0x366, RZ ;  /* 0x000003661c047824 */ /* 0x000fe200078e02ff */
[----:B------:R-:W-:Y:S01]  /*e6ba0*/  F2FP.BF16.PACK_AB R12, R24, R25 ;  /* 0x00000019180c723e */ /* 0x000fe200000010ff */
[----:B------:R-:W-:Y:S01]  /*e6bb0*/  IMAD R6, R28, 0x1b3, RZ ;  /* 0x000001b31c067824 */ /* 0x000fe200078e02ff */
[----:B0-----:R-:W-:Y:S01]  /*e6bc0*/  IADD3 R16, P5, R13, R2, RZ ;  /* 0x000000020d107210 */ /* 0x001fe20007fbe0ff */
[----:B------:R-:W3:Y:S03]  /*e6bd0*/  LDL.LU R8, [R1+0x14f0] ;  /* 0x0014f00001087983 */ /* 0x000ee60000300800 */
[----:B------:R-:W-:Y:S01]  /*e6be0*/  LEA.HI.X.SX32 R17, R20, R3, 0x1, P5 ;  /* 0x0000000314117211 */ /* 0x000fe200028f0eff */
[----:B------:R-:W3:Y:S04]  /*e6bf0*/  LDL.LU R10, [R1+0x14ec] ;  /* 0x0014ec00010a7983 */ /* 0x000ee80000300800 */
[----:B------:R-:W3:Y:S04]  /*e6c00*/  LDL.LU R9, [R1+0x14f4] ;  /* 0x0014f40001097983 */ /* 0x000ee80000300800 */
[----:B------:R-:W3:Y:S04]  /*e6c10*/  LDL.LU R24, [R1+0x1500] ;  /* 0x0015000001187983 */ /* 0x000ee80000300800 */
[----:B------:R-:W3:Y:S04]  /*e6c20*/  LDL.LU R25, [R1+0x14fc] ;  /* 0x0014fc0001197983 */ /* 0x000ee80000300800 */
[----:B------:R0:W-:Y:S01]  /*e6c30*/  STL.64 [R1+0x618], R16 ;  /* 0x0006181001007387 */ /* 0x0001e20000100a00 */
[----:B------:R-:W-:Y:S01]  /*e6c40*/  IMAD R5, R28, 0x368, RZ ;  /* 0x000003681c057824 */ /* 0x000fe200078e02ff */
[----:B----4-:R-:W-:Y:S01]  /*e6c50*/  F2FP.BF16.PACK_AB R14, R18, R22 ;  /* 0x00000016120e723e */ /* 0x010fe200000010ff */
[----:B------:R-:W-:Y:S01]  /*e6c60*/  IMAD R22, R28, 0x1b4, RZ ;  /* 0x000001b41c167824 */ /* 0x000fe200078e02ff */
[----:B0-----:R-:W-:-:S04]  /*e6c70*/  IADD3 R16, P5, R4, R2, RZ ;  /* 0x0000000204107210 */ /* 0x001fc80007fbe0ff */
[----:B------:R-:W-:Y:S02]  /*e6c80*/  LEA.HI.X.SX32 R17, R6, R3, 0x1, P5 ;  /* 0x0000000306117211 */ /* 0x000fe400028f0eff */
[----:B------:R-:W4:Y:S04]  /*e6c90*/  LDL.LU R6, [R1+0x14e4] ;  /* 0x0014e40001067983 */ /* 0x000f280000300800 */
[----:B------:R-:W4:Y:S04]  /*e6ca0*/  LDL.LU R11, [R1+0x1524] ;  /* 0x00152400010b7983 */ /* 0x000f280000300800 */
[----:B------:R-:W4:Y:S04]  /*e6cb0*/  LDL.LU R20, [R1+0x152c] ;  /* 0x00152c0001147983 */ /* 0x000f280000300800 */
[----:B------:R0:W-:Y:S01]  /*e6cc0*/  STL.64 [R1+0x610], R16 ;  /* 0x0006101001007387 */ /* 0x0001e20000100a00 */
[----:B------:R-:W-:Y:S01]  /*e6cd0*/  IMAD R4, R28, 0x36a, RZ ;  /* 0x0000036a1c047824 */ /* 0x000fe200078e02ff */
[----:B--2---:R-:W-:-:S02]  /*e6ce0*/  F2FP.BF16.PACK_AB R15, R15, R27 ;  /* 0x0000001b0f0f723e */ /* 0x004fc400000010ff */
[----:B0-----:R-:W-:-:S04]  /*e6cf0*/  IADD3 R16, P5, R5, R2, RZ ;  /* 0x0000000205107210 */ /* 0x001fc80007fbe0ff */
[----:B------:R-:W-:Y:S02]  /*e6d00*/  LEA.HI.X.SX32 R17, R22, R3, 0x1, P5 ;  /* 0x0000000316117211 */ /* 0x000fe400028f0eff */
[----:B---3--:R-:W-:Y:S02]  /*e6d10*/  F2FP.BF16.PACK_AB R13, R7, R29 ;  /* 0x0000001d070d723e */ /* 0x008fe400000010ff */
[----:B------:R-:W2:Y:S04]  /*e6d20*/  LDL.LU R29, [R1+0x1538] ;  /* 0x00153800011d7983 */ /* 0x000ea80000300800 */
[----:B------:R-:W2:Y:S04]  /*e6d30*/  LDL.LU R18, [R1+0x1534] ;  /* 0x0015340001127983 */ /* 0x000ea80000300800 */
[----:B------:R-:W3:Y:S04]  /*e6d40*/  LDL.LU R27, [R1+0x1540] ;  /* 0x00154000011b7983 */ /* 0x000ee80000300800 */
[----:B------:R-:W3:Y:S04]  /*e6d50*/  LDL.LU R22, [R1+0x153c] ;  /* 0x00153c0001167983 */ /* 0x000ee80000300800 */
[----:B------:R0:W-:Y:S02]  /*e6d60*/  STL.64 [R1+0x608], R16 ;  /* 0x0006081001007387 */ /* 0x0001e40000100a00 */
[----:B0-----:R-:W-:-:S02]  /*e6d70*/  IADD3 R16, P5, R4, R2, RZ ;  /* 0x0000000204107210 */ /* 0x001fc40007fbe0ff */
[----:B------:R-:W4:Y:S04]  /*e6d80*/  LDL.LU R4, [R1+0x14e8] ;  /* 0x0014e80001047983 */ /* 0x000f280000300800 */
[----:B------:R0:W-:Y:S04]  /*e6d90*/  STS.128 [R0+0x500], R12 ;  /* 0x0005000c00007388 */ /* 0x0001e80000000c00 */
[----:B0-----:R-:W2:Y:S04]  /*e6da0*/  LDL.LU R14, [R1+0x14f8] ;  /* 0x0014f800010e7983 */ /* 0x001ea80000300800 */
[----:B------:R-:W3:Y:S04]  /*e6db0*/  LDL.LU R13, [R1+0x1528] ;  /* 0x00152800010d7983 */ /* 0x000ee80000300800 */
[----:B------:R-:W3:Y:S01]  /*e6dc0*/  LDL.LU R15, [R1+0x1530] ;  /* 0x00153000010f7983 */ /* 0x000ee20000300800 */
[----:B------:R-:W-:-:S02]  /*e6dd0*/  IMAD R7, R28, 0x1b5, RZ ;  /* 0x000001b51c077824 */ /* 0x000fc400078e02ff */
[----:B------:R-:W-:-:S03]  /*e6de0*/  IMAD R5, R28, 0x36c, RZ ;  /* 0x0000036c1c057824 */ /* 0x000fc600078e02ff */
[----:B------:R-:W-:Y:S01]  /*e6df0*/  LEA.HI.X.SX32 R17, R7, R3, 0x1, P5 ;  /* 0x0000000307117211 */ /* 0x000fe200028f0eff */
[----:B------:R-:W-:-:S04]  /*e6e00*/  IMAD R12, R28, 0x1b6, RZ ;  /* 0x000001b61c0c7824 */ /* 0x000fc800078e02ff */
[----:B------:R0:W-:Y:S02]  /*e6e10*/  STL.64 [R1+0x600], R16 ;  /* 0x0006001001007387 */ /* 0x0001e40000100a00 */
[----:B0-----:R-:W-:-:S04]  /*e6e20*/  IADD3 R16, P5, R5, R2, RZ ;  /* 0x0000000205107210 */ /* 0x001fc80007fbe0ff */
[----:B------:R-:W-:Y:S02]  /*e6e30*/  LEA.HI.X.SX32 R17, R12, R3, 0x1, P5 ;  /* 0x000000030c117211 */ /* 0x000fe400028f0eff */
[----:B------:R-:W-:Y:S01]  /*e6e40*/  F2FP.BF16.PACK_AB R5, R8, R10 ;  /* 0x0000000a0805723e */ /* 0x000fe200000010ff */
[C---:B------:R-:W-:Y:S02]  /*e6e50*/  IMAD R10, R28.reuse, 0x1b7, RZ ;  /* 0x000001b71c0a7824 */ /* 0x040fe400078e02ff */
[----:B------:R0:W-:Y:S01]  /*e6e60*/  STL.64 [R1+0x5c8], R16 ;  /* 0x0005c81001007387 */ /* 0x0001e20000100a00 */
[----:B------:R-:W-:Y:S01]  /*e6e70*/  IMAD R8, R28, 0x370, RZ ;  /* 0x000003701c087824 */ /* 0x000fe200078e02ff */
[----:B------:R-:W-:Y:S02]  /*e6e80*/  F2FP.BF16.PACK_AB R7, R24, R25 ;  /* 0x000000191807723e */ /* 0x000fe400000010ff */
[----:B------:R-:W3:Y:S04]  /*e6e90*/  LDL.LU R24, [R1+0x1568] ;  /* 0x0015680001187983 */ /* 0x000ee80000300800 */
[----:B------:R-:W3:Y:S01]  /*e6ea0*/  LDL.LU R25, [R1+0x1564] ;  /* 0x0015640001197983 */ /* 0x000ee20000300800 */
[----:B------:R-:W-:Y:S01]  /*e6eb0*/  IMAD R12, R28, 0x376, RZ ;  /* 0x000003761c0c7824 */ /* 0x000fe200078e02ff */
[----:B----4-:R-:W-:Y:S01]  /*e6ec0*/  F2FP.BF16.PACK_AB R4, R4, R6 ;  /* 0x000000060404723e */ /* 0x010fe200000010ff */
[----:B------:R-:W-:-:S05]  /*e6ed0*/  IMAD R6, R28, 0x36e, RZ ;  /* 0x0000036e1c067824 */ /* 0x000fca00078e02ff */
[----:B0-----:R-:W-:-:S04]  /*e6ee0*/  IADD3 R16, P5, R6, R2, RZ ;  /* 0x0000000206107210 */ /* 0x001fc80007fbe0ff */
[----:B------:R-:W-:-:S05]  /*e6ef0*/  LEA.HI.X.SX32 R17, R10, R3, 0x1, P5 ;  /* 0x000000030a117211 */ /* 0x000fca00028f0eff */
[----:B------:R0:W-:Y:S01]  /*e6f00*/  STL.64 [R1+0x5c0], R16 ;  /* 0x0005c01001007387 */ /* 0x0001e20000100a00 */
[----:B--2---:R-:W-:Y:S01]  /*e6f10*/  F2FP.BF16.PACK_AB R6, R14, R9 ;  /* 0x000000090e06723e */ /* 0x004fe200000010ff */
[----:B------:R-:W-:Y:S01]  /*e6f20*/  IMAD R14, R28, 0x1b8, RZ ;  /* 0x000001b81c0e7824 */ /* 0x000fe200078e02ff */
[----:B0-----:R-:W-:Y:S01]  /*e6f30*/  IADD3 R16, P5, R8, R2, RZ ;  /* 0x0000000208107210 */ /* 0x001fe20007fbe0ff */
[----:B------:R-:W-:-:S03]  /*e6f40*/  IMAD R9, R28, 0x372, RZ ;  /* 0x000003721c097824 */ /* 0x000fc600078e02ff */
[----:B------:R-:W-:Y:S02]  /*e6f50*/  LEA.HI.X.SX32 R17, R14, R3, 0x1, P5 ;  /* 0x000000030e117211 */ /* 0x000fe400028f0eff */
[----:B---3--:R-:W-:Y:S01]  /*e6f60*/  F2FP.BF16.PACK_AB R8, R13, R11 ;  /* 0x0000000b0d08723e */ /* 0x008fe200000010ff */
[C---:B------:R-:W-:Y:S02]  /*e6f70*/  IMAD R13, R28.reuse, 0x1b9, RZ ;  /* 0x000001b91c0d7824 */ /* 0x040fe400078e02ff */
[----:B------:R0:W-:Y:S01]  /*e6f80*/  STL.64 [R1+0x5b8], R16 ;  /* 0x0005b81001007387 */ /* 0x0001e20000100a00 */
[----:B------:R-:W-:Y:S01]  /*e6f90*/  IMAD R11, R28, 0x374, RZ ;  /* 0x000003741c0b7824 */ /* 0x000fe200078e02ff */
[----:B------:R-:W-:Y:S02]  /*e6fa0*/  F2FP.BF16.PACK_AB R10, R29, R18 ;  /* 0x000000121d0a723e */ /* 0x000fe400000010ff */
[----:B0-----:R-:W-:Y:S02]  /*e6fb0*/  IADD3 R16, P5, R9, R2, RZ ;  /* 0x0000000209107210 */ /* 0x001fe40007fbe0ff */
[----:B------:R-:W-:-:S02]  /*e6fc0*/  F2FP.BF16.PACK_AB R9, R15, R20 ;  /* 0x000000140f09723e */ /* 0x000fc400000010ff */
[----:B------:R-:W-:Y:S01]  /*e6fd0*/  LEA.HI.X.SX32 R17, R13, R3, 0x1, P5 ;  /* 0x000000030d117211 */ /* 0x000fe200028f0eff */
[----:B------:R-:W2:Y:S04]  /*e6fe0*/  LDL.LU R15, [R1+0x1580] ;  /* 0x00158000010f7983 */ /* 0x000ea80000300800 */
[----:B------:R-:W2:Y:S04]  /*e6ff0*/  LDL.LU R29, [R1+0x157c] ;  /* 0x00157c00011d7983 */ /* 0x000ea80000300800 */
[----:B------:R0:W-:Y:S01]  /*e7000*/  STL.64 [R1+0x5b0], R16 ;  /* 0x0005b01001007387 */ /* 0x0001e20000100a00 */
[----:B------:R-:W-:-:S03]  /*e7010*/  IMAD R14, R28, 0x1bb, RZ ;  /* 0x000001bb1c0e7824 */ /* 0x000fc600078e02ff */
[----:B------:R1:W-:Y:S01]  /*e7020*/  STS.128 [R0+0x580], R4 ;  /* 0x0005800400007388 */ /* 0x0003e20000000c00 */
[----:B0-----:R-:W-:Y:S02]  /*e7030*/  IADD3 R16, P5, R11, R2, RZ ;  /* 0x000000020b107210 */ /* 0x001fe40007fbe0ff */
[----:B------:R-:W-:Y:S02]  /*e7040*/  F2FP.BF16.PACK_AB R11, R27, R22 ;  /* 0x000000161b0b723e */ /* 0x000fe400000010ff */
[----:B------:R-:W-:Y:S02]  /*e7050*/  LEA.HI.X.SX32 R17, R19, R3, 0x1, P5 ;  /* 0x0000000313117211 */ /* 0x000fe400028f0eff */
[----:B------:R-:W-:Y:S01]  /*e7060*/  IADD3 R22, P5, R12, R2, RZ ;  /* 0x000000020c167210 */ /* 0x000fe20007fbe0ff */
[----:B------:R-:W3:Y:S01]  /*e7070*/  LDL.LU R19, [R1+0x1574] ;  /* 0x0015740001137983 */ /* 0x000ee20000300800 */
[----:B-1----:R-:W-:-:S03]  /*e7080*/  IMAD.MOV.U32 R5, RZ, RZ, R23 ;  /* 0x000000ffff057224 */ /* 0x002fc600078e0017 */
[----:B------:R0:W-:Y:S01]  /*e7090*/  STL.64 [R1+0x5a8], R16 ;  /* 0x0005a81001007387 */ /* 0x0001e20000100a00 */
[----:B------:R-:W-:-:S03]  /*e70a0*/  MOV R4, R22 ;  /* 0x0000001600047202 */ /* 0x000fc60000000f00 */
[----:B------:R1:W-:Y:S04]  /*e70b0*/  STS.128 [R0+0x600], R8 ;  /* 0x0006000800007388 */ /* 0x0003e80000000c00 */
[----:B0-----:R-:W4:Y:S04]  /*e70c0*/  LDL.LU R17, [R1+0x15a8] ;  /* 0x0015a80001117983 */ /* 0x001f280000300800 */
[----:B------:R-:W4:Y:S04]  /*e70d0*/  LDL.LU R16, [R1+0x15a4] ;  /* 0x0015a40001107983 */ /* 0x000f280000300800 */
[----:B------:R0:W-:Y:S01]  /*e70e0*/  STL [R1+0x5a0], R22 ;  /* 0x0005a01601007387 */ /* 0x0001e20000100800 */
[----:B-1----:R-:W-:-:S02]  /*e70f0*/  MOV R9, R5 ;  /* 0x0000000500097202 */ /* 0x002fc40000000f00 */
[----:B------:R-:W-:Y:S01]  /*e7100*/  LEA.HI.X.SX32 R9, R14, R3, 0x1, P5 ;  /* 0x000000030e097211 */ /* 0x000fe200028f0eff */
[----:B0-----:R-:W3:Y:S04]  /*e7110*/  LDL.LU.64 R22, [R1+0x4018] ;  /* 0x0040180001167983 */ /* 0x001ee80000300a00 */
[----:B------:R-:W3:Y:S04]  /*e7120*/  LDL.LU R7, [R1+0x1578] ;  /* 0x0015780001077983 */ /* 0x000ee80000300800 */
[----:B------:R-:W3:Y:S04]  /*e7130*/  LDL.LU R11, [R1+0x156c] ;  /* 0x00156c00010b7983 */ /* 0x000ee80000300800 */
[----:B------:R-:W3:Y:S01]  /*e7140*/  LDL.LU R14, [R1+0x1570] ;  /* 0x00157000010e7983 */ /* 0x000ee20000300800 */
[----:B------:R-:W-:Y:S01]  /*e7150*/  IMAD R13, R28, 0x378, RZ ;  /* 0x000003781c0d7824 */ /* 0x000fe200078e02ff */
[----:B------:R-:W-:-:S02]  /*e7160*/  MOV R8, R4 ;  /* 0x0000000400087202 */ /* 0x000fc40000000f00 */
[----:B------:R-:W4:Y:S02]  /*e7170*/  LDL.LU R10, [R1+0x15e8] ;  /* 0x0015e800010a7983 */ /* 0x000f240000300800 */
[----:B------:R-:W-:Y:S01]  /*e7180*/  IADD3 R8, P5, R13, R2, RZ ;  /* 0x000000020d087210 */ /* 0x000fe20007fbe0ff */
[C---:B------:R-:W-:Y:S01]  /*e7190*/  IMAD R13, R28.reuse, 0x1bc, RZ ;  /* 0x000001bc1c0d7824 */ /* 0x040fe200078e02ff */
[----:B------:R-:W4:Y:S01]  /*e71a0*/  LDL.LU R20, [R1+0x15e4] ;  /* 0x0015e40001147983 */ /* 0x000f220000300800 */
[----:B------:R-:W-:-:S03]  /*e71b0*/  IMAD R4, R28, 0x37a, RZ ;  /* 0x0000037a1c047824 */ /* 0x000fc600078e02ff */
[----:B------:R0:W-:Y:S01]  /*e71c0*/  STL [R1+0x5a4], R9 ;  /* 0x0005a40901007387 */ /* 0x0001e20000100800 */
[----:B------:R-:W-:-:S03]  /*e71d0*/  F2FP.BF16.PACK_AB R12, R24, R25 ;  /* 0x00000019180c723e */ /* 0x000fc600000010ff */
[----:B------:R-:W4:Y:S01]  /*e71e0*/  LDL.LU R18, [R1+0x15b0] ;  /* 0x0015b00001127983 */ /* 0x000f220000300800 */
[----:B------:R-:W-:-:S03]  /*e71f0*/  IMAD R6, R28, 0x1bd, RZ ;  /* 0x000001bd1c067824 */ /* 0x000fc600078e02ff */
[----:B------:R-:W4:Y:S01]  /*e7200*/  LDL.LU R27, [R1+0x15ac] ;  /* 0x0015ac00011b7983 */ /* 0x000f220000300800 */
[----:B0-----:R-:W-:-:S03]  /*e7210*/  LEA.HI.X.SX32 R9, R13, R3, 0x1, P5 ;  /* 0x000000030d097211 */ /* 0x001fc600028f0eff */
[----:B------:R-:W4:Y:S04]  /*e7220*/  LDL.LU R24, [R1+0x15f0] ;  /* 0x0015f00001187983 */ /* 0x000f280000300800 */
[----:B------:R-:W4:Y:S04]  /*e7230*/  LDL.LU R25, [R1+0x15ec] ;  /* 0x0015ec0001197983 */ /* 0x000f280000300800 */
[----:B------:R0:W-:Y:S01]  /*e7240*/  STL.64 [R1+0x578], R8 ;  /* 0x0005780801007387 */ /* 0x0001e20000100a00 */
[----:B------:R-:W-:Y:S01]  /*e7250*/  IMAD R5, R28, 0x37c, RZ ;  /* 0x0000037c1c057824 */ /* 0x000fe200078e02ff */
[----:B0-----:R-:W-:-:S04]  /*e7260*/  IADD3 R8, P5, R4, R2, RZ ;  /* 0x0000000204087210 */ /* 0x001fc80007fbe0ff */
[----:B------:R-:W-:-:S05]  /*e7270*/  LEA.HI.X.SX32 R9, R6, R3, 0x1, P5 ;  /* 0x0000000306097211 */ /* 0x000fca00028f0eff */
[----:B------:R0:W-:Y:S02]  /*e7280*/  STL.64 [R1+0x570], R8 ;  /* 0x0005700801007387 */ /* 0x0001e40000100a00 */
[----:B0-----:R-:W-:Y:S02]  /*e7290*/  IADD3 R8, P5, R5, R2, RZ ;  /* 0x0000000205087210 */ /* 0x001fe40007fbe0ff */
[----:B--2---:R-:W-:Y:S01]  /*e72a0*/  F2FP.BF16.PACK_AB R15, R15, R29 ;  /* 0x0000001d0f0f723e */ /* 0x004fe200000010ff */
[----:B------:R-:W-:-:S05]  /*e72b0*/  IMAD R29, R28, 0x1be, RZ ;  /* 0x000001be1c1d7824 */ /* 0x000fca00078e02ff */
[----:B------:R-:W-:Y:S02]  /*e72c0*/  LEA.HI.X.SX32 R9, R29, R3, 0x1, P5 ;  /* 0x000000031d097211 */ /* 0x000fe400028f0eff */
[----:B---3--:R-:W-:Y:S02]  /*e72d0*/  F2FP.BF16.PACK_AB R13, R14, R11 ;  /* 0x0000000b0e0d723e */ /* 0x008fe400000010ff */
[----:B------:R-:W-:Y:S01]  /*e72e0*/  F2FP.BF16.PACK_AB R14, R7, R19 ;  /* 0x00000013070e723e */ /* 0x000fe200000010ff */
[----:B------:R-:W2:Y:S04]  /*e72f0*/  LDL.LU R11, [R1+0x15b4] ;  /* 0x0015b400010b7983 */ /* 0x000ea80000300800 */
[----:B------:R-:W3:Y:S04]  /*e7300*/  LDL.LU R19, [R1+0x15c0] ;  /* 0x0015c00001137983 */ /* 0x000ee80000300800 */
[----:B------:R-:W-:Y:S04]  /*e7310*/  STL.64 [R1+0x568], R8 ;  /* 0x0005680801007387 */ /* 0x000fe80000100a00 */
[----:B------:R0:W-:Y:S04]  /*e7320*/  STS.128 [R0+0x680], R12 ;  /* 0x0006800c00007388 */ /* 0x0001e80000000c00 */
[----:B0-----:R-:W2:Y:S01]  /*e7330*/  LDL.LU R13, [R1+0x15b8] ;  /* 0x0015b800010d7983 */ /* 0x001ea20000300800 */
[----:B------:R-:W-:-:S02]  /*e7340*/  IMAD R4, R28, 0x37e, RZ ;  /* 0x0000037e1c047824 */ /* 0x000fc400078e02ff */
[C---:B------:R-:W-:Y:S01]  /*e7350*/  IMAD R7, R28.reuse, 0x1bf, RZ ;  /* 0x000001bf1c077824 */ /* 0x040fe200078e02ff */
[----:B------:R-:W3:Y:S01]  /*e7360*/  LDL.LU R12, [R1+0x15c8] ;  /* 0x0015c800010c7983 */ /* 0x000ee20000300800 */
[----:B------:R-:W-:Y:S01]  /*e7370*/  IMAD R6, R28, 0x380, RZ ;  /* 0x000003801c067824 */ /* 0x000fe200078e02ff */
[----:B------:R-:W-:Y:S01]  /*e7380*/  IADD3 R8, P5, R4, R2, RZ ;  /* 0x0000000204087210 */ /* 0x000fe20007fbe0ff */
[C---:B------:R-:W-:Y:S01]  /*e7390*/  IMAD R29, R28.reuse, 0x1c0, RZ ;  /* 0x000001c01c1d7824 */ /* 0x040fe200078e02ff */
[----:B----4-:R-:W-:Y:S01]  /*e73a0*/  F2FP.BF16.PACK_AB R4, R17, R16 ;  /* 0x000000101104723e */ /* 0x010fe200000010ff */
[----:B------:R-:W-:Y:S01]  /*e73b0*/  IMAD R5, R28, 0x382, RZ ;  /* 0x000003821c057824 */ /* 0x000fe200078e02ff */
[----:B------:R-:W-:Y:S01]  /*e73c0*/  LEA.HI.X.SX32 R9, R7, R3, 0x1, P5 ;  /* 0x0000000307097211 */ /* 0x000fe200028f0eff */
[----:B------:R-:W4:Y:S01]  /*e73d0*/  LDL.LU R14, [R1+0x15fc] ;  /* 0x0015fc00010e7983 */ /* 0x000f220000300800 */
[----:B------:R-:W-:-:S04]  /*e73e0*/  IADD3 R16, P5, R6, R2, RZ ;  /* 0x0000000206107210 */ /* 0x000fc80007fbe0ff */
[----:B------:R-:W-:Y:S01]  /*e73f0*/  LEA.HI.X.SX32 R17, R29, R3, 0x1, P5 ;  /* 0x000000031d117211 */ /* 0x000fe200028f0eff */
[----:B------:R0:W-:Y:S01]  /*e7400*/  STL.64 [R1+0x560], R8 ;  /* 0x0005600801007387 */ /* 0x0001e20000100a00 */
[----:B------:R-:W-:-:S03]  /*e7410*/  IMAD R6, R28, 0x384, RZ ;  /* 0x000003841c067824 */ /* 0x000fc600078e02ff */
[----:B------:R1:W-:Y:S04]  /*e7420*/  STL.64 [R1+0x528], R16 ;  /* 0x0005281001007387 */ /* 0x0003e80000100a00 */
[----:B------:R-:W3:Y:S01]  /*e7430*/  LDL.LU R15, [R1+0x3a8] ;  /* 0x0003a800010f7983 */ /* 0x000ee20000300800 */
[----:B0-----:R-:W-:Y:S01]  /*e7440*/  F2FP.BF16.PACK_AB R8, R10, R20 ;  /* 0x000000140a08723e */ /* 0x001fe200000010ff */
[----:B------:R-:W-:Y:S01]  /*e7450*/  IMAD R10, R28, 0x1c1, RZ ;  /* 0x000001c11c0a7824 */ /* 0x000fe200078e02ff */
[----:B------:R-:W-:Y:S01]  /*e7460*/  F2FP.BF16.PACK_AB R9, R24, R25 ;  /* 0x000000191809723e */ /* 0x000fe200000010ff */
[----:B------:R-:W3:Y:S01]  /*e7470*/  LDL.LU R20, [R1+0x3cc] ;  /* 0x0003cc0001147983 */ /* 0x000ee20000300800 */
[----:B-1----:R-:W-:Y:S02]  /*e7480*/  IADD3 R16, P5, R5, R2, RZ ;  /* 0x0000000205107210 */ /* 0x002fe40007fbe0ff */
[----:B------:R-:W-:Y:S01]  /*e7490*/  F2FP.BF16.PACK_AB R5, R18, R27 ;  /* 0x0000001b1205723e */ /* 0x000fe200000010ff */
[----:B------:R-:W3:Y:S01]  /*e74a0*/  LDL.LU R29, [R1+0x3c4] ;  /* 0x0003c400011d7983 */ /* 0x000ee20000300800 */
[----:B------:R-:W-:-:S02]  /*e74b0*/  LEA.HI.X.SX32 R17, R10, R3, 0x1, P5 ;  /* 0x000000030a117211 */ /* 0x000fc400028f0eff */
[-C--:B------:R-:W-:Y:S01]  /*e74c0*/  IADD3 R24, P5, R6, R2.reuse, RZ ;  /* 0x0000000206187210 */ /* 0x080fe20007fbe0ff */
[----:B------:R-:W3:Y:S01]  /*e74d0*/  LDL.LU R18, [R1+0x3dc] ;  /* 0x0003dc0001127983 */ /* 0x000ee20000300800 */
[----:B------:R-:W-:Y:S02]  /*e74e0*/  IMAD R7, R28, 0x386, RZ ;  /* 0x000003861c077824 */ /* 0x000fe400078e02ff */
[----:B------:R-:W-:Y:S01]  /*e74f0*/  LEA.HI.X.SX32 R25, R21, R3, 0x1, P5 ;  /* 0x0000000315197211 */ /* 0x000fe200028f0eff */
[----:B------:R-:W3:Y:S04]  /*e7500*/  LDL.LU R27, [R1+0x3d4] ;  /* 0x0003d400011b7983 */ /* 0x000ee80000300800 */
[----:B------:R-:W3:Y:S04]  /*e7510*/  LDL.LU R10, [R1+0x15f4] ;  /* 0x0015f400010a7983 */ /* 0x000ee80000300800 */
[----:B------:R0:W-:Y:S04]  /*e7520*/  STL.64 [R1+0x520], R16 ;  /* 0x0005201001007387 */ /* 0x0001e80000100a00 */
[----:B0-----:R-:W3:Y:S04]  /*e7530*/  LDL.LU R17, [R1+0x3ec] ;  /* 0x0003ec0001117983 */ /* 0x001ee80000300800 */
[----:B------:R-:W3:Y:S04]  /*e7540*/  LDL.LU R16, [R1+0x3e4] ;  /* 0x0003e40001107983 */ /* 0x000ee80000300800 */
[----:B------:R-:W3:Y:S04]  /*e7550*/  LDL.LU R21, [R1+0x3b8] ;  /* 0x0003b80001157983 */ /* 0x000ee80000300800 */
[----:B------:R0:W-:Y:S02]  /*e7560*/  STL.64 [R1+0x518], R24 ;  /* 0x0005181801007387 */ /* 0x0001e40000100a00 */
[----:B0-----:R-:W-:-:S02]  /*e7570*/  IADD3 R24, P5, R7, R2, RZ ;  /* 0x0000000207187210 */ /* 0x001fc40007fbe0ff */
[----:B------:R-:W3:Y:S01]  /*e7580*/  LDL.LU R7, [R1+0x15f8] ;  /* 0x0015f80001077983 */ /* 0x000ee20000300800 */
[----:B--2---:R-:W-:Y:S01]  /*e7590*/  F2FP.BF16.PACK_AB R6, R13, R11 ;  /* 0x0000000b0d06723e */ /* 0x004fe200000010ff */
[----:B------:R-:W-:-:S05]  /*e75a0*/  IMAD R13, R28, 0x1c3, RZ ;  /* 0x000001c31c0d7824 */ /* 0x000fca00078e02ff */
[----:B------:R-:W-:Y:S02]  /*e75b0*/  LEA.HI.X.SX32 R25, R13, R3, 0x1, P5 ;  /* 0x000000030d197211 */ /* 0x000fe400028f0eff */
[----:B------:R-:W4:Y:S01]  /*e75c0*/  LDL.LU R13, [R1+0x1600] ;  /* 0x00160000010d7983 */ /* 0x000f220000300800 */
[----:B------:R-:W-:-:S03]  /*e75d0*/  IMAD R11, R28, 0x388, RZ ;  /* 0x000003881c0b7824 */ /* 0x000fc600078e02ff */
[----:B------:R0:W-:Y:S02]  /*e75e0*/  STL.64 [R1+0x510], R24 ;  /* 0x0005101801007387 */ /* 0x0001e40000100a00 */
[----:B0-----:R-:W-:Y:S02]  /*e75f0*/  IADD3 R24, P5, R11, R2, RZ ;  /* 0x000000020b187210 */ /* 0x001fe40007fbe0ff */
[----:B---3--:R-:W-:Y:S02]  /*e7600*/  F2FP.BF16.PACK_AB R10, R7, R10 ;  /* 0x0000000a070a723e */ /* 0x008fe400000010ff */
[----:B------:R-:W-:Y:S01]  /*e7610*/  F2FP.BF16.PACK_AB R7, R12, R19 ;  /* 0x000000130c07723e */ /* 0x000fe200000010ff */
[C---:B------:R-:W-:Y:S02]  /*e7620*/  IMAD R19, R28.reuse, 0x1c4, RZ ;  /* 0x000001c41c137824 */ /* 0x040fe400078e02ff */
[----:B------:R-:W-:-:S03]  /*e7630*/  IMAD R12, R28, 0x38a, RZ ;  /* 0x0000038a1c0c7824 */ /* 0x000fc600078e02ff */
[----:B------:R-:W-:-:S05]  /*e7640*/  LEA.HI.X.SX32 R25, R19, R3, 0x1, P5 ;  /* 0x0000000313197211 */ /* 0x000fca00028f0eff */
[----:B------:R0:W-:Y:S02]  /*e7650*/  STL.64 [R1+0x508], R24 ;  /* 0x0005081801007387 */ /* 0x0001e40000100a00 */
[----:B0-----:R-:W-:Y:S02]  /*e7660*/  IADD3 R24, P5, R12, R2, RZ ;  /* 0x000000020c187210 */ /* 0x001fe40007fbe0ff */
[----:B----4-:R-:W-:Y:S01]  /*e7670*/  F2FP.BF16.PACK_AB R11, R13, R14 ;  /* 0x0000000e0d0b723e */ /* 0x010fe200000010ff */
[----:B------:R-:W-:-:S05]  /*e7680*/  IMAD R14, R28, 0x1c5, RZ ;  /* 0x000001c51c0e7824 */ /* 0x000fca00078e02ff */
[----:B------:R-:W-:-:S05]  /*e7690*/  LEA.HI.X.SX32 R25, R14, R3, 0x1, P5 ;  /* 0x000000030e197211 */ /* 0x000fca00028f0eff */
[----:B------:R0:W-:Y:S04]  /*e76a0*/  STL.64 [R1+0x500], R24 ;  /* 0x0005001801007387 */ /* 0x0001e80000100a00 */
[----:B0-----:R-:W2:Y:S01]  /*e76b0*/  LDL.LU.64 R24, [R1+0x4010] ;  /* 0x0040100001187983 */ /* 0x001ea20000300a00 */
[C---:B------:R-:W-:Y:S02]  /*e76c0*/  IMAD R13, R28.reuse, 0x38c, RZ ;  /* 0x0000038c1c0d7824 */ /* 0x040fe400078e02ff */
[----:B------:R-:W-:Y:S01]  /*e76d0*/  IMAD R19, R28, 0x1c6, RZ ;  /* 0x000001c61c137824 */ /* 0x000fe200078e02ff */
[----:B------:R0:W-:Y:S04]  /*e76e0*/  STS.128 [R0+0x780], R8 ;  /* 0x0007800800007388 */ /* 0x0001e80000000c00 */
[----:B------:R1:W-:Y:S04]  /*e76f0*/  STS.128 [R0+0x700], R4 ;  /* 0x0007000400007388 */ /* 0x0003e80000000c00 */
[----:B------:R-:W-:Y:S01]  /*e7700*/  BAR.SYNC.DEFER_BLOCKING 0x0 ;  /* 0x0000000000007b1d */ /* 0x000fe20000010000 */
[----:B0-----:R-:W-:-:S04]  /*e7710*/  IADD3 R10, P5, R13, R2, RZ ;  /* 0x000000020d0a7210 */ /* 0x001fc80007fbe0ff */
[----:B------:R-:W-:Y:S01]  /*e7720*/  LEA.HI.X.SX32 R11, R19, R3, 0x1, P5 ;  /* 0x00000003130b7211 */ /* 0x000fe200028f0eff */
[C---:B-1----:R-:W-:Y:S02]  /*e7730*/  IMAD R4, R28.reuse, 0x38e, RZ ;  /* 0x0000038e1c047824 */ /* 0x042fe400078e02ff */
[C---:B------:R-:W-:Y:S02]  /*e7740*/  IMAD R6, R28.reuse, 0x1c7, RZ ;  /* 0x000001c71c067824 */ /* 0x040fe400078e02ff */
[----:B------:R0:W-:Y:S01]  /*e7750*/  STL.64 [R1+0x4d8], R10 ;  /* 0x0004d80a01007387 */ /* 0x0001e20000100a00 */
[----:B------:R-:W-:Y:S01]  /*e7760*/  IMAD R5, R28, 0x390, RZ ;  /* 0x000003901c057824 */ /* 0x000fe200078e02ff */
[----:B------:R-:W-:Y:S01]  /*e7770*/  F2FP.BF16.PACK_AB R14, R18, R27 ;  /* 0x0000001b120e723e */ /* 0x000fe200000010ff */
[----:B------:R-:W-:Y:S01]  /*e7780*/  IMAD R27, R28, 0x1c8, RZ ;  /* 0x000001c81c1b7824 */ /* 0x000fe200078e02ff */
[----:B0-----:R-:W-:-:S04]  /*e7790*/  IADD3 R10, P5, R4, R2, RZ ;  /* 0x00000002040a7210 */ /* 0x001fc80007fbe0ff */
[----:B------:R-:W-:Y:S01]  /*e77a0*/  LEA.HI.X.SX32 R11, R6, R3, 0x1, P5 ;  /* 0x00000003060b7211 */ /* 0x000fe200028f0eff */
[----:B------:R-:W-:Y:S01]  /*e77b0*/  IMAD R4, R28, 0x392, RZ ;  /* 0x000003921c047824 */ /* 0x000fe200078e02ff */
[----:B------:R-:W-:-:S03]  /*e77c0*/  F2FP.BF16.PACK_AB R12, R21, R15 ;  /* 0x0000000f150c723e */ /* 0x000fc600000010ff */
[----:B------:R0:W-:Y:S01]  /*e77d0*/  STL.64 [R1+0x4d0], R10 ;  /* 0x0004d00a01007387 */ /* 0x0001e20000100a00 */
[----:B------:R-:W-:Y:S02]  /*e77e0*/  F2FP.BF16.PACK_AB R15, R17, R16 ;  /* 0x00000010110f723e */ /* 0x000fe400000010ff */
[----:B------:R-:W-:-:S03]  /*e77f0*/  F2FP.BF16.PACK_AB R13, R20, R29 ;  /* 0x0000001d140d723e */ /* 0x000fc600000010ff */
[----:B------:R-:W-:Y:S01]  /*e7800*/  STL.64 [R1+0x4008], R14 ;  /* 0x0040080e01007387 */ /* 0x000fe20000100a00 */
[----:B0-----:R-:W-:-:S03]  /*e7810*/  IADD3 R10, P5, R5, R2, RZ ;  /* 0x00000002050a7210 */ /* 0x001fc60007fbe0ff */
[----:B------:R-:W-:Y:S01]  /*e7820*/  STL.64 [R1+0x4000], R12 ;  /* 0x0040000c01007387 */ /* 0x000fe20000100a00 */
[----:B------:R-:W-:Y:S02]  /*e7830*/  LEA.HI.X.SX32 R11, R27, R3, 0x1, P5 ;  /* 0x000000031b0b7211 */ /* 0x000fe400028f0eff */
[----:B------:R-:W-:-:S03]  /*e7840*/  IADD3 R8, P5, R4, R2, RZ ;  /* 0x0000000204087210 */ /* 0x000fc60007fbe0ff */
[----:B------:R-:W-:Y:S04]  /*e7850*/  STL.64 [R1+0x4c8], R10 ;  /* 0x0004c80a01007387 */ /* 0x000fe80000100a00 */
[----:B------:R-:W-:Y:S04]  /*e7860*/  STL [R1+0x4c0], R8 ;  /* 0x0004c00801007387 */ /* 0x000fe80000100800 */
[----:B--2---:R-:W0:Y:S04]  /*e7870*/  LDS.128 R4, [R25] ;  /* 0x0000000019047984 */ /* 0x004e280000000c00 */
[----:B------:R-:W1:Y:S04]  /*e7880*/  LDS.128 R12, [R25+0x800] ;  /* 0x00080000190c7984 */ /* 0x000e680000000c00 */
[----:B0-----:R-:W-:Y:S04]  /*e7890*/  STL.64 [R1+0x50], R4 ;  /* 0x0000500401007387 */ /* 0x001fe80000100a00 */
[----:B------:R-:W-:Y:S04]  /*e78a0*/  STL.64 [R1+0x58], R6 ;  /* 0x0000580601007387 */ /* 0x000fe80000100a00 */
[----:B-1----:R-:W-:Y:S04]  /*e78b0*/  STL.64 [R1+0x40], R12 ;  /* 0x0000400c01007387 */ /* 0x002fe80000100a00 */
[----:B------:R-:W-:Y:S04]  /*e78c0*/  STL.64 [R1+0x48], R14 ;  /* 0x0000480e01007387 */ /* 0x000fe80000100a00 */
[----:B------:R-:W0:Y:S04]  /*e78d0*/  LDS.128 R12, [R25+0x1000] ;  /* 0x00100000190c7984 */ /* 0x000e280000000c00 */
[----:B0-----:R-:W-:Y:S04]  /*e78e0*/  STL.64 [R1+0x30], R12 ;  /* 0x0000300c01007387 */ /* 0x001fe80000100a00 */
[----:B------:R-:W-:Y:S04]  /*e78f0*/  STL.64 [R1+0x38], R14 ;  /* 0x0000380e01007387 */ /* 0x000fe80000100a00 */
[----:B------:R-:W0:Y:S04]  /*e7900*/  LDS.128 R12, [R25+0x1800] ;  /* 0x00180000190c7984 */ /* 0x000e280000000c00 */
[----:B------:R-:W1:Y:S04]  /*e7910*/  S2R R7, SR_TID.X ;  /* 0x0000000000077919 */ /* 0x000e680000002100 */
[----:B0-----:R-:W-:Y:S04]  /*e7920*/  STL.64 [R1+0xd0], R12 ;  /* 0x0000d00c01007387 */ /* 0x001fe80000100a00 */
[----:B------:R-:W-:Y:S04]  /*e7930*/  STL.64 [R1+0xd8], R14 ;  /* 0x0000d80e01007387 */ /* 0x000fe80000100a00 */
[----:B------:R-:W0:Y:S01]  /*e7940*/  LDS.128 R12, [R24] ;  /* 0x00000000180c7984 */ /* 0x000e220000000c00 */
[----:B-1----:R-:W-:-:S03]  /*e7950*/  SHF.L.U32 R18, R7, 0xc, RZ ;  /* 0x0000000c07127819 */ /* 0x002fc600000006ff */
[----:B------:R-:W-:Y:S01]  /*e7960*/  LDS.128 R4, [R24+0x1000] ;  /* 0x0010000018047984 */ /* 0x000fe20000000c00 */
[----:B------:R-:W-:-:S03]  /*e7970*/  LOP3.LUT R18, R18, 0x6000, RZ, 0xc0, !PT ;  /* 0x0000600012127812 */ /* 0x000fc600078ec0ff */
[----:B0-----:R-:W-:Y:S04]  /*e7980*/  STL.64 [R1+0x20], R12 ;  /* 0x0000200c01007387 */ /* 0x001fe80000100a00 */
[----:B------:R-:W-:Y:S04]  /*e7990*/  STL.64 [R1+0x28], R14 ;  /* 0x0000280e01007387 */ /* 0x000fe80000100a00 */
[----:B------:R-:W0:Y:S01]  /*e79a0*/  LDS.128 R12, [R24+0x800] ;  /* 0x00080000180c7984 */ /* 0x000e220000000c00 */
[----:B------:R-:W-:-:S04]  /*e79b0*/  LEA R18, R26, R18, 0x4 ;  /* 0x000000121a127211 */ /* 0x000fc800078e20ff */
[----:B------:R-:W-:Y:S01]  /*e79c0*/  LOP3.LUT R18, R18, 0x40, RZ, 0x3c, !PT ;  /* 0x0000004012127812 */ /* 0x000fe200078e3cff */
[----:B0-----:R-:W-:Y:S04]  /*e79d0*/  STL.64 [R1+0x10], R12 ;  /* 0x0000100c01007387 */ /* 0x001fe80000100a00 */
[----:B------:R-:W-:Y:S04]  /*e79e0*/  STL.64 [R1+0x18], R14 ;  /* 0x0000180e01007387 */ /* 0x000fe80000100a00 */
[----:B------:R-:W0:Y:S04]  /*e79f0*/  LDS.128 R12, [R24+0x1800] ;  /* 0x00180000180c7984 */ /* 0x000e280000000c00 */
[----:B------:R-:W-:Y:S04]  /*e7a00*/  STL.64 [R1+0x80], R4 ;  /* 0x0000800401007387 */ /* 0x000fe80000100a00 */
[----:B------:R-:W-:Y:S04]  /*e7a10*/  STL.64 [R1+0x88], R6 ;  /* 0x0000880601007387 */ /* 0x000fe80000100a00 */
[----:B------:R-:W1:Y:S04]  /*e7a20*/  LDS.128 R24, [R18+0x800] ;  /* 0x0008000012187984 */ /* 0x000e680000000c00 */
[----:B------:R-:W2:Y:S04]  /*e7a30*/  LDS.128 R4, [R18] ;  /* 0x0000000012047984 */ /* 0x000ea80000000c00 */
[----:B0-----:R-:W-:Y:S04]  /*e7a40*/  STL.64 [R1+0xc0], R12 ;  /* 0x0000c00c01007387 */ /* 0x001fe80000100a00 */
[----:B------:R-:W-:Y:S04]  /*e7a50*/  STL.64 [R1+0xc8], R14 ;  /* 0x0000c80e01007387 */ /* 0x000fe80000100a00 */
[----:B------:R-:W-:Y:S04]  /*e7a60*/  LDS.128 R12, [R18+0x1000] ;  /* 0x00100000120c7984 */ /* 0x000fe80000000c00 */
[----:B-1----:R-:W-:Y:S04]  /*e7a70*/  STL.64 [R1+0x3a90], R24 ;  /* 0x003a901801007387 */ /* 0x002fe80000100a00 */
[----:B--2---:R-:W-:Y:S04]  /*e7a80*/  STL.64 [R1], R4 ;  /* 0x0000000401007387 */ /* 0x004fe80000100a00 */
[----:B------:R-:W-:Y:S04]  /*e7a90*/  STL.64 [R1+0x8], R6 ;  /* 0x0000080601007387 */ /* 0x000fe80000100a00 */
[----:B------:R-:W0:Y:S04]  /*e7aa0*/  LDS.128 R4, [R18+0x1800] ;  /* 0x0018000012047984 */ /* 0x000e280000000c00 */
[----:B------:R1:W-:Y:S04]  /*e7ab0*/  STL [R1+0x39d0], R26 ;  /* 0x0039d01a01007387 */ /* 0x0003e80000100800 */
[----:B------:R-:W-:Y:S04]  /*e7ac0*/  STL [R1+0x39a8], R27 ;  /* 0x0039a81b01007387 */ /* 0x000fe80000100800 */
[----:B0-----:R-:W-:Y:S01]  /*e7ad0*/  STL [R1+0xe0], R4 ;  /* 0x0000e00401007387 */ /* 0x001fe20000100800 */
[----:B-1----:R-:W-:-:S03]  /*e7ae0*/  MOV R26, R5 ;  /* 0x00000005001a7202 */ /* 0x002fc60000000f00 */
[----:B------:R-:W-:Y:S04]  /*e7af0*/  STL.64 [R1+0xb0], R12 ;  /* 0x0000b00c01007387 */ /* 0x000fe80000100a00 */
[----:B------:R-:W-:Y:S04]  /*e7b00*/  STL.64 [R1+0xb8], R14 ;  /* 0x0000b80e01007387 */ /* 0x000fe80000100a00 */
[----:B------:R-:W-:Y:S04]  /*e7b10*/  STL.64 [R1+0xe8], R6 ;  /* 0x0000e80601007387 */ /* 0x000fe80000100a00 */
[----:B------:R-:W0:Y:S04]  /*e7b20*/  LDS.128 R4, [R23] ;  /* 0x0000000017047984 */ /* 0x000e280000000c00 */
[----:B------:R-:W2:Y:S04]  /*e7b30*/  LDL.LU R18, [R1+0x438] ;  /* 0x0004380001127983 */ /* 0x000ea80000300800 */
[----:B------:R-:W3:Y:S04]  /*e7b40*/  LDL.LU R25, [R1+0x44c] ;  /* 0x00044c0001197983 */ /* 0x000ee80000300800 */
[----:B------:R-:W3:Y:S04]  /*e7b50*/  LDL.LU R29, [R1+0x448] ;  /* 0x00044800011d7983 */ /* 0x000ee80000300800 */
[----:B------:R-:W4:Y:S04]  /*e7b60*/  LDL.LU R21, [R1+0x45c] ;  /* 0x00045c0001157983 */ /* 0x000f280000300800 */
[----:B------:R-:W4:Y:S04]  /*e7b70*/  LDL.LU R19, [R1+0x458] ;  /* 0x0004580001137983 */ /* 0x000f280000300800 */
[----:B------:R1:W-:Y:S04]  /*e7b80*/  STL [R1+0x39f8], R26 ;  /* 0x0039f81a01007387 */ /* 0x0003e80000100800 */
[----:B------:R-:W0:Y:S04]  /*e7b90*/  LDS.128 R12, [R23+0x1000] ;  /* 0x00100000170c7984 */ /* 0x000e280000000c00 */
[----:B-1----:R-:W2:Y:S04]  /*e7ba0*/  LDL.LU R26, [R1+0x440] ;  /* 0x00044000011a7983 */ /* 0x002ea80000300800 */
[----:B0-----:R0:W-:Y:S02]  /*e7bb0*/  STL.64 [R1+0x3ac0], R4 ;  /* 0x003ac00401007387 */ /* 0x0011e40000100a00 */
[----:B0-----:R-:W-:-:S02]  /*e7bc0*/  MOV R4, R8 ;  /* 0x0000000800047202 */ /* 0x001fc40000000f00 */
[----:B------:R-:W-:Y:S02]  /*e7bd0*/  MOV R5, R9 ;  /* 0x0000000900057202 */ /* 0x000fe40000000f00 */
[----:B------:R-:W0:Y:S04]  /*e7be0*/  LDS.128 R8, [R23+0x800] ;  /* 0x0008000017087984 */ /* 0x000e280000000c00 */
[----:B------:R-:W2:Y:S04]  /*e7bf0*/  LDL.LU R5, [R1+0x430] ;  /* 0x0004300001057983 */ /* 0x000ea80000300800 */
[----:B------:R1:W-:Y:S04]  /*e7c00*/  STL.64 [R1+0x39d8], R6 ;  /* 0x0039d80601007387 */ /* 0x0003e80000100a00 */
[----:B-1----:R-:W2:Y:S01]  /*e7c10*/  LDL.LU R7, [R1+0x444] ;  /* 0x0004440001077983 */ /* 0x002ea20000300800 */
[----:B------:R-:W-:-:S03]  /*e7c20*/  MOV R6, R12 ;  /* 0x0000000c00067202 */ /* 0x000fc60000000f00 */
[----:B0-----:R0:W-:Y:S04]  /*e7c30*/  STL.64 [R1+0x3a98], R8 ;  /* 0x003a980801007387 */ /* 0x0011e80000100a00 */
[----:B0-----:R-:W2:Y:S04]  /*e7c40*/  LDL.LU R8, [R1+0x434] ;  /* 0x0004340001087983 */ /* 0x001ea80000300800 */
[----:B------:R-:W2:Y:S04]  /*e7c50*/  LDL.LU R9, [R1+0x43c] ;  /* 0x00043c0001097983 */ /* 0x000ea80000300800 */
[----:B------:R-:W-:Y:S04]  /*e7c60*/  STL.64 [R1+0x3998], R10 ;  /* 0x0039980a01007387 */ /* 0x000fe80000100a00 */
[----:B------:R-:W-:Y:S04]  /*e7c70*/  STL [R1+0xa4], R13 ;  /* 0x0000a40d01007387 */ /* 0x000fe80000100800 */
[----:B------:R-:W-:Y:S04]  /*e7c80*/  STL.64 [R1+0xa8], R14 ;  /* 0x0000a80e01007387 */ /* 0x000fe80000100a00 */
[----:B------:R-:W0:Y:S04]  /*e7c90*/  LDS.128 R12, [R23+0x1800] ;  /* 0x00180000170c7984 */ /* 0x000e280000000c00 */
[----:B------:R-:W2:Y:S04]  /*e7ca0*/  LDL.LU R27, [R1+0x46c] ;  /* 0x00046c00011b7983 */ /* 0x000ea80000300800 */
[----:B------:R-:W2:Y:S04]  /*e7cb0*/  LDL.LU R24, [R1+0x468] ;  /* 0x0004680001187983 */ /* 0x000ea80000300800 */
[----:B------:R-:W-:Y:S04]  /*e7cc0*/  STL [R1+0x3aa0], R6 ;  /* 0x003aa00601007387 */ /* 0x000fe80000100800 */
[----:B0-----:R-:W-:Y:S01]  /*e7cd0*/  STL [R1+0xf0], R12 ;  /* 0x0000f00c01007387 */ /* 0x001fe20000100800 */
[----:B------:R-:W-:-:S03]  /*e7ce0*/  MOV R11, R13 ;  /* 0x0000000d000b7202 */ /* 0x000fc60000000f00 */
[----:B------:R0:W-:Y:S04]  /*e7cf0*/  STL.64 [R1+0xf8], R14 ;  /* 0x0000f80e01007387 */ /* 0x0001e80000100a00 */
[----:B0-----:R-:W2:Y:S04]  /*e7d00*/  LDL.LU.64 R14, [R1+0x4008] ;  /* 0x00400800010e7983 */ /* 0x001ea80000300a00 */
[----:B------:R-:W2:Y:S04]  /*e7d10*/  LDL.LU.64 R12, [R1+0x4000] ;  /* 0x00400000010c7983 */ /* 0x000ea80000300a00 */
[----:B------:R-:W-:Y:S06]  /*e7d20*/  BAR.SYNC.DEFER_BLOCKING 0x0 ;  /* 0x0000000000007b1d */ /* 0x000fec0000010000 */
[----:B------:R-:W3:Y:S04]  /*e7d30*/  LDL.LU R20, [R1+0x478] ;  /* 0x0004780001147983 */ /* 0x000ee80000300800 */
[----:B------:R-:W3:Y:S01]  /*e7d40*/  LDL.LU R23, [R1+0x474] ;  /* 0x0004740001177983 */ /* 0x000ee20000300800 */
[----:B------:R-:W-:-:S02]  /*e7d50*/  IMAD R17, R28, 0x1c9, RZ ;  /* 0x000001c91c117824 */ /* 0x000fc400078e02ff */
[----:B------:R-:W-:Y:S01]  /*e7d60*/  IMAD R16, R28, 0x394, RZ ;  /* 0x000003941c107824 */ /* 0x000fe200078e02ff */
[----:B------:R-:W3:Y:S04]  /*e7d70*/  LDL.LU R10, [R1+0x484] ;  /* 0x00048400010a7983 */ /* 0x000ee80000300800 */
[----:B--2---:R0:W-:Y:S02]  /*e7d80*/  STS.128 [R0], R12 ;  /* 0x0000000c00007388 */ /* 0x0041e40000000c00 */
[----:B0-----:R-:W-:Y:S02]  /*e7d90*/  F2FP.BF16.PACK_AB R12, R8, R5 ;  /* 0x00000005080c723e */ /* 0x001fe400000010ff */
[----:B------:R-:W-:Y:S01]  /*e7da0*/  LEA.HI.X.SX32 R5, R17, R3, 0x1, P5 ;  /* 0x0000000311057211 */ /* 0x000fe200028f0eff */
[----:B------:R-:W2:Y:S01]  /*e7db0*/  LDL.LU R8, [R1+0x47c] ;  /* 0x00047c0001087983 */ /* 0x000ea20000300800 */
[----:B------:R-:W-:-:S03]  /*e7dc0*/  IADD3 R4, P5, R16, R2, RZ ;  /* 0x0000000210047210 */ /* 0x000fc60007fbe0ff */
[----:B------:R0:W-:Y:S01]  /*e7dd0*/  STL [R1+0x4c4], R5 ;  /* 0x0004c40501007387 */ /* 0x0001e20000100800 */
[----:B---3--:R-:W-:Y:S02]  /*e7de0*/  F2FP.BF16.PACK_AB R15, R25, R29 ;  /* 0x0000001d190f723e */ /* 0x008fe400000010ff */
[----:B0-----:R-:W-:-:S05]  /*e7df0*/  LEA.HI.X.SX32 R5, R22, R3, 0x1, P5 ;  /* 0x0000000316057211 */ /* 0x001fca00028f0eff */
[----:B------:R0:W-:Y:S04]  /*e7e00*/  STL.64 [R1+0x4a0], R4 ;  /* 0x0004a00401007387 */ /* 0x0001e80000100a00 */
[----:B------:R-:W3:Y:S04]  /*e7e10*/  LDL.LU R25, [R1+0x13f0] ;  /* 0x0013f00001197983 */ /* 0x000ee80000300800 */
[----:B------:R-:W3:Y:S01]  /*e7e20*/  LDL.LU R29, [R1+0x13e8] ;  /* 0x0013e800011d7983 */ /* 0x000ee20000300800 */
[C---:B------:R-:W-:Y:S01]  /*e7e30*/  IMAD R14, R28.reuse, 0x396, RZ ;  /* 0x000003961c0e7824 */ /* 0x040fe200078e02ff */
[----:B------:R-:W-:Y:S01]  /*e7e40*/  F2FP.BF16.PACK_AB R13, R9, R18 ;  /* 0x00000012090d723e */ /* 0x000fe200000010ff */
[----:B------:R-:W-:-:S03]  /*e7e50*/  IMAD R18, R28, 0x1cb, RZ ;  /* 0x000001cb1c127824 */ /* 0x000fc600078e02ff */
[----:B0-----:R-:W-:Y:S01]  /*e7e60*/  IADD3 R4, P5, R14, R2, RZ ;  /* 0x000000020e047210 */ /* 0x001fe20007fbe0ff */
[----:B------:R-:W-:-:S03]  /*e7e70*/  IMAD R16, R28, 0x398, RZ ;  /* 0x000003981c107824 */ /* 0x000fc600078e02ff */
[----:B------:R-:W-:Y:S02]  /*e7e80*/  LEA.HI.X.SX32 R5, R18, R3, 0x1, P5 ;  /* 0x0000000312057211 */ /* 0x000fe400028f0eff */
[----:B------:R-:W-:Y:S01]  /*e7e90*/  F2FP.BF16.PACK_AB R14, R7, R26 ;  /* 0x0000001a070e723e */ /* 0x000fe200000010ff */
[C---:B------:R-:W-:Y:S02]  /*e7ea0*/  IMAD R26, R28.reuse, 0x1cc, RZ ;  /* 0x000001cc1c1a7824 */ /* 0x040fe400078e02ff */
[----:B------:R0:W-:Y:S01]  /*e7eb0*/  STL.64 [R1+0x498], R4 ;  /* 0x0004980401007387 */ /* 0x0001e20000100a00 */
[----:B------:R-:W-:Y:S01]  /*e7ec0*/  IMAD R17, R28, 0x39a, RZ ;  /* 0x0000039a1c117824 */ /* 0x000fe200078e02ff */
[----:B0-----:R-:W-:-:S04]  /*e7ed0*/  IADD3 R4, P5, R16, R2, RZ ;  /* 0x0000000210047210 */ /* 0x001fc80007fbe0ff */
[----:B------:R-:W-:Y:S02]  /*e7ee0*/  LEA.HI.X.SX32 R5, R26, R3, 0x1, P5 ;  /* 0x000000031a057211 */ /* 0x000fe400028f0eff */
[----:B----4-:R-:W-:Y:S01]  /*e7ef0*/  F2FP.BF16.PACK_AB R16, R21, R19 ;  /* 0x000000131510723e */ /* 0x010fe200000010ff */
[C---:B------:R-:W-:Y:S02]  /*e7f00*/  IMAD R21, R28.reuse, 0x1cd, RZ ;  /* 0x000001cd1c157824 */ /* 0x040fe400078e02ff */
[----:B------:R0:W-:Y:S04]  /*e7f10*/  STL.64 [R1+0x490], R4 ;  /* 0x0004900401007387 */ /* 0x0001e80000100a00 */
[----:B------:R-:W4:Y:S01]  /*e7f20*/  LDL.LU R6, [R1+0x1404] ;  /* 0x0014040001067983 */ /* 0x000f220000300800 */
[----:B------:R-:W-:-:S03]  /*e7f30*/  IMAD R19, R28, 0x39c, RZ ;  /* 0x0000039c1c137824 */ /* 0x000fc600078e02ff */
[----:B------:R-:W4:Y:S01]  /*e7f40*/  LDL.LU R7, [R1+0x1400] ;  /* 0x0014000001077983 */ /* 0x000f220000300800 */
[----:B0-----:R-:W-:-:S03]  /*e7f50*/  IADD3 R4, P5, R17, R2, RZ ;  /* 0x0000000211047210 */ /* 0x001fc60007fbe0ff */
[----:B------:R-:W4:Y:S01]  /*e7f60*/  LDL.LU R26, [R1+0x1414] ;  /* 0x00141400011a7983 */ /* 0x000f220000300800 */
[----:B------:R-:W-:Y:S02]  /*e7f70*/  F2FP.BF16.PACK_AB R17, R27, R24 ;  /* 0x000000181b11723e */ /* 0x000fe400000010ff */
[----:B------:R-:W-:Y:S01]  /*e7f80*/  LEA.HI.X.SX32 R5, R21, R3, 0x1, P5 ;  /* 0x0000000315057211 */ /* 0x000fe200028f0eff */
[----:B------:R-:W4:Y:S01]  /*e7f90*/  LDL.LU R27, [R1+0x1410] ;  /* 0x00141000011b7983 */ /* 0x000f220000300800 */
[----:B------:R-:W-:-:S03]  /*e7fa0*/  F2FP.BF16.PACK_AB R18, R20, R23 ;  /* 0x000000171412723e */ /* 0x000fc600000010ff */
[----:B------:R-:W4:Y:S01]  /*e7fb0*/  LDL.LU R24, [R1+0x141c] ;  /* 0x00141c0001187983 */ /* 0x000f220000300800 */
[----:B------:R-:W-:-:S03]  /*e7fc0*/  IMAD R9, R28, 0x1ce, RZ ;  /* 0x000001ce1c097824 */ /* 0x000fc600078e02ff */
[----:B------:R-:W4:Y:S04]  /*e7fd0*/  LDL.LU R23, [R1+0x1418] ;  /* 0x0014180001177983 */ /* 0x000f280000300800 */
[----:B------:R0:W-:Y:S01]  /*e7fe0*/  STL.64 [R1+0x488], R4 ;  /* 0x0004880401007387 */ /* 0x0001e20000100a00 */
[C---:B------:R-:W-:Y:S02]  /*e7ff0*/  IMAD R20, R28.reuse, 0x39e, RZ ;  /* 0x0000039e1c147824 */ /* 0x040fe400078e02ff */
[----:B------:R-:W-:Y:S01]  /*e8000*/  IMAD R22, R28, 0x1cf, RZ ;  /* 0x000001cf1c167824 */ /* 0x000fe200078e02ff */
[----:B0-----:R-:W-:-:S04]  /*e8010*/  IADD3 R4, P5, R19, R2, RZ ;  /* 0x0000000213047210 */ /* 0x001fc80007fbe0ff */
[----:B------:R-:W-:Y:S01]  /*e8020*/  LEA.HI.X.SX32 R5, R9, R3, 0x1, P5 ;  /* 0x0000000309057211 */ /* 0x000fe200028f0eff */
[----:B------:R-:W-:Y:S01]  /*e8030*/  IMAD R21, R28, 0x3a0, RZ ;  /* 0x000003a01c157824 */ /* 0x000fe200078e02ff */
[----:B--2---:R-:W-:Y:S02]  /*e8040*/  F2FP.BF16.PACK_AB R19, R10, R8 ;  /* 0x000000080a13723e */ /* 0x004fe400000010ff */
[----:B------:R-:W2:Y:S04]  /*e8050*/  LDL.LU R10, [R1+0x1470] ;  /* 0x00147000010a7983 */ /* 0x000ea80000300800 */
[----:B------:R-:W2:Y:S04]  /*e8060*/  LDL.LU R8, [R1+0x1468] ;  /* 0x0014680001087983 */ /* 0x000ea80000300800 */
[----:B------:R0:W-:Y:S02]  /*e8070*/  STL.64 [R1+0x480], R4 ;  /* 0x0004800401007387 */ /* 0x0001e40000100a00 */
[----:B0-----:R-:W-:-:S04]  /*e8080*/  IADD3 R4, P5, R20, R2, RZ ;  /* 0x0000000214047210 */ /* 0x001fc80007fbe0ff */
[----:B------:R-:W-:Y:S02]  /*e8090*/  LEA.HI.X.SX32 R5, R22, R3, 0x1, P5 ;  /* 0x0000000316057211 */ /* 0x000fe400028f0eff */
[----:B---3--:R-:W-:Y:S01]  /*e80a0*/  F2FP.BF16.PACK_AB R20, R25, R29 ;  /* 0x0000001d1914723e */ /* 0x008fe200000010ff */
[----:B------:R-:W-:Y:S02]  /*e80b0*/  IMAD R29, R28, 0x1d0, RZ ;  /* 0x000001d01c1d7824 */ /* 0x000fe400078e02ff */
[----:B------:R0:W-:Y:S04]  /*e80c0*/  STL.64 [R1+0x478], R4 ;  /* 0x0004780401007387 */ /* 0x0001e80000100a00 */
[----:B------:R1:W-:Y:S01]  /*e80d0*/  STS.128 [R0+0x100], R16 ;  /* 0x0001001000007388 */ /* 0x0003e20000000c00 */
[----:B0-----:R-:W-:-:S04]  /*e80e0*/  IADD3 R4, P5, R21, R2, RZ ;  /* 0x0000000215047210 */ /* 0x001fc80007fbe0ff */
[----:B------:R-:W-:Y:S01]  /*e80f0*/  LEA.HI.X.SX32 R5, R29, R3, 0x1, P5 ;  /* 0x000000031d057211 */ /* 0x000fe200028f0eff */
[----:B-1----:R-:W3:Y:S04]  /*e8100*/  LDL.LU R16, [R1+0x14c0] ;  /* 0x0014c00001107983 */ /* 0x002ee80000300800 */
[----:B------:R-:W3:Y:S04]  /*e8110*/  LDL.LU R18, [R1+0x14bc] ;  /* 0x0014bc0001127983 */ /* 0x000ee80000300800 */
[----:B------:R-:W3:Y:S04]  /*e8120*/  LDL.LU R17, [R1+0x1480] ;  /* 0x0014800001117983 */ /* 0x000ee80000300800 */
[----:B------:R-:W3:Y:S04]  /*e8130*/  LDL.LU R9, [R1+0x147c] ;  /* 0x00147c0001097983 */ /* 0x000ee80000300800 */
[----:B------:R-:W3:Y:S04]  /*e8140*/  LDL.LU R25, [R1+0x14d0] ;  /* 0x0014d00001197983 */ /* 0x000ee80000300800 */
[----:B------:R-:W-:Y:S04]  /*e8150*/  STL.64 [R1+0x470], R4 ;  /* 0x0004700401007387 */ /* 0x000fe80000100a00 */
[----:B------:R-:W3:Y:S04]  /*e8160*/  LDL.LU R29, [R1+0x14cc] ;  /* 0x0014cc00011d7983 */ /* 0x000ee80000300800 */
[----:B------:R0:W-:Y:S01]  /*e8170*/  STS.128 [R0+0x80], R12 ;  /* 0x0000800c00007388 */ /* 0x0001e20000000c00 */
[----:B----4-:R-:W-:-:S03]  /*e8180*/  F2FP.BF16.PACK_AB R21, R6, R7 ;  /* 0x000000070615723e */ /* 0x010fc600000010ff */
[----:B------:R-:W4:Y:S04]  /*e8190*/  LDL.LU R19, [R1+0x1490] ;  /* 0x0014900001137983 */ /* 0x000f280000300800 */
[----:B------:R-:W4:Y:S01]  /*e81a0*/  LDL.LU R6, [R1+0x1488] ;  /* 0x0014880001067983 */ /* 0x000f220000300800 */
[C---:B0-----:R-:W-:Y:S02]  /*e81b0*/  IMAD R12, R28.reuse, 0x3a2, RZ ;  /* 0x000003a21c0c7824 */ /* 0x041fe400078e02ff */
[----:B------:R-:W-:-:S03]  /*e81c0*/  IMAD R14, R28, 0x1d1, RZ ;  /* 0x000001d11c0e7824 */ /* 0x000fc600078e02ff */
[----:B------:R-:W-:Y:S01]  /*e81d0*/  IADD3 R4, P5, R12, R2, RZ ;  /* 0x000000020c047210 */ /* 0x000fe20007fbe0ff */
[----:B------:R-:W-:-:S03]  /*e81e0*/  IMAD R13, R28, 0x3a4, RZ ;  /* 0x000003a41c0d7824 */ /* 0x000fc600078e02ff */
[----:B------:R-:W-:Y:S02]  /*e81f0*/  LEA.HI.X.SX32 R5, R14, R3, 0x1, P5 ;  /* 0x000000030e057211 */ /* 0x000fe400028f0eff */
[----:B------:R-:W-:Y:S01]  /*e8200*/  F2FP.BF16.PACK_AB R23, R24, R23 ;  /* 0x000000171817723e */ /* 0x000fe200000010ff */
[----:B------:R-:W-:Y:S02]  /*e8210*/  IMAD R24, R28, 0x1d2, RZ ;  /* 0x000001d21c187824 */ /* 0x000fe400078e02ff */
[----:B------:R0:W-:Y:S01]  /*e8220*/  STL.64 [R1+0x468], R4 ;  /* 0x0004680401007387 */ /* 0x0001e20000100a00 */
[----:B------:R-:W-:Y:S01]  /*e8230*/  F2FP.BF16.PACK_AB R22, R26, R27 ;  /* 0x0000001b1a16723e */ /* 0x000fe200000010ff */
[C---:B------:R-:W-:Y:S02]  /*e8240*/  IMAD R12, R28.reuse, 0x3a6, RZ ;  /* 0x000003a61c0c7824 */ /* 0x040fe400078e02ff */
[----:B------:R-:W4:Y:S01]  /*e8250*/  LDL.LU R7, [R1+0x14d8] ;  /* 0x0014d80001077983 */ /* 0x000f220000300800 */
[----:B------:R-:W-:-:S03]  /*e8260*/  IMAD R15, R28, 0x1d3, RZ ;  /* 0x000001d31c0f7824 */ /* 0x000fc600078e02ff */
[----:B------:R-:W4:Y:S01]  /*e8270*/  LDL.LU R26, [R1+0x14d4] ;  /* 0x0014d400011a7983 */ /* 0x000f220000300800 */
[----:B0-----:R-:W-:-:S03]  /*e8280*/  IADD3 R4, P5, R13, R2, RZ ;  /* 0x000000020d047210 */ /* 0x001fc60007fbe0ff */
[----:B------:R-:W4:Y:S01]  /*e8290*/  LDL.LU R27, [R1+0x14a0] ;  /* 0x0014a000011b7983 */ /* 0x000f220000300800 */
[----:B------:R-:W-:-:S03]  /*e82a0*/  LEA.HI.X.SX32 R5, R24, R3, 0x1, P5 ;  /* 0x0000000318057211 */ /* 0x000fc600028f0eff */
[----:B------:R-:W4:Y:S04]  /*e82b0*/  LDL.LU R24, [R1+0x1498] ;  /* 0x0014980001187983 */ /* 0x000f280000300800 */
[----:B------:R0:W-:Y:S01]  /*e82c0*/  STL.64 [R1+0x460], R4 ;  /* 0x0004600401007387 */ /* 0x0001e20000100a00 */
[----:B------:R-:W-:-:S03]  /*e82d0*/  IMAD R14, R28, 0x3a8, RZ ;  /* 0x000003a81c0e7824 */ /* 0x000fc600078e02ff */
[----:B------:R1:W-:Y:S01]  /*e82e0*/  STS.128 [R0+0x180], R20 ;  /* 0x0001801400007388 */ /* 0x0003e20000000c00 */
[----:B0-----:R-:W-:-:S04]  /*e82f0*/  IADD3 R4, P5, R12, R2, RZ ;  /* 0x000000020c047210 */ /* 0x001fc80007fbe0ff */
[----:B------:R-:W-:Y:S01]  /*e8300*/  LEA.HI.X.SX32 R5, R15, R3, 0x1, P5 ;  /* 0x000000030f057211 */ /* 0x000fe200028f0eff */
[C---:B-1----:R-:W-:Y:S02]  /*e8310*/  IMAD R23, R28.reuse, 0x1d4, RZ ;  /* 0x000001d41c177824 */ /* 0x042fe400078e02ff */
[----:B------:R-:W-:Y:S01]  /*e8320*/  IMAD R13, R28, 0x3aa, RZ ;  /* 0x000003aa1c0d7824 */ /* 0x000fe200078e02ff */
[----:B--2---:R-:W-:Y:S02]  /*e8330*/  F2FP.BF16.PACK_AB R12, R10, R8 ;  /* 0x000000080a0c723e */ /* 0x004fe400000010ff */
[----:B------:R-:W2:Y:S04]  /*e8340*/  LDL.LU R10, [R1+0x14e0] ;  /* 0x0014e000010a7983 */ /* 0x000ea80000300800 */
[----:B------:R-:W2:Y:S04]  /*e8350*/  LDL.LU R8, [R1+0x14dc] ;  /* 0x0014dc0001087983 */ /* 0x000ea80000300800 */
[----:B------:R0:W-:Y:S02]  /*e8360*/  STL.64 [R1+0x458], R4 ;  /* 0x0004580401007387 */ /* 0x0001e40000100a00 */
[----:B0-----:R-:W-:-:S04]  /*e8370*/  IADD3 R4, P5, R14, R2, RZ ;  /* 0x000000020e047210 */ /* 0x001fc80007fbe0ff */
[----:B------:R-:W-:-:S05]  /*e8380*/  LEA.HI.X.SX32 R5, R23, R3, 0x1, P5 ;  /* 0x0000000317057211 */ /* 0x000fca00028f0eff */
[----:B------:R0:W-:Y:S02]  /*e8390*/  STL.64 [R1+0x450], R4 ;  /* 0x0004500401007387 */ /* 0x0001e40000100a00 */
[----:B0-----:R-:W-:Y:S02]  /*e83a0*/  IADD3 R4, P5, R13, R2, RZ ;  /* 0x000000020d047210 */ /* 0x001fe40007fbe0ff */
[----:B---3--:R-:W-:Y:S02]  /*e83b0*/  F2FP.BF16.PACK_AB R13, R17, R9 ;  /* 0x00000009110d723e */ /* 0x008fe400000010ff */
[----:B------:R-:W-:Y:S02]  /*e83c0*/  F2FP.BF16.PACK_AB R17, R25, R29 ;  /* 0x0000001d1911723e */ /* 0x000fe400000010ff */
[----:B------:R-:W3:Y:S04]  /*e83d0*/  LDL.LU R25, [R1+0x1508] ;  /* 0x0015080001197983 */ /* 0x000ee80000300800 */
[----:B------:R-:W3:Y:S01]  /*e83e0*/  LDL.LU R29, [R1+0x1504] ;  /* 0x00150400011d7983 */ /* 0x000ee20000300800 */
[----:B------:R-:W-:Y:S01]  /*e83f0*/  F2FP.BF16.PACK_AB R16, R16, R18 ;  /* 0x000000121010723e */ /* 0x000fe200000010ff */
[----:B------:R-:W-:-:S02]  /*e8400*/  IMAD R18, R28, 0x1d5, RZ ;  /* 0x000001d51c127824 */ /* 0x000fc400078e02ff */
[----:B------:R-:W-:-:S03]  /*e8410*/  IMAD R14, R28, 0x3ac, RZ ;  /* 0x000003ac1c0e7824 */ /* 0x000fc600078e02ff */
[----:B------:R-:W-:Y:S01]  /*e8420*/  LEA.HI.X.SX32 R5, R18, R3, 0x1, P5 ;  /* 0x0000000312057211 */ /* 0x000fe200028f0eff */
[----:B------:R-:W-:-:S04]  /*e8430*/  IMAD R9, R28, 0x1d6, RZ ;  /* 0x000001d61c097824 */ /* 0x000fc800078e02ff */
[----:B------:R0:W-:Y:S01]  /*e8440*/  STL.64 [R1+0x448], R4 ;  /* 0x0004480401007387 */ /* 0x0001e20000100a00 */
[C---:B------:R-:W-:Y:S02]  /*e8450*/  IMAD R15, R28.reuse, 0x3ae, RZ ;  /* 0x000003ae1c0f7824 */ /* 0x040fe400078e02ff */
[----:B------:R-:W-:Y:S01]  /*e8460*/  IMAD R21, R28, 0x1d7, RZ ;  /* 0x000001d71c157824 */ /* 0x000fe200078e02ff */
[----:B0-----:R-:W-:-:S04]  /*e8470*/  IADD3 R4, P5, R14, R2, RZ ;  /* 0x000000020e047210 */ /* 0x001fc80007fbe0ff */
[----:B------:R-:W-:-:S05]  /*e8480*/  LEA.HI.X.SX32 R5, R9, R3, 0x1, P5 ;  /* 0x0000000309057211 */ /* 0x000fca00028f0eff */
[----:B------:R0:W-:Y:S01]  /*e8490*/  STL.64 [R1+0x440], R4 ;  /* 0x0004400401007387 */ /* 0x0001e20000100a00 */
[----:B----4-:R-:W-:Y:S01]  /*e84a0*/  F2FP.BF16.PACK_AB R14, R19, R6 ;  /* 0x00000006130e723e */ /* 0x010fe200000010ff */
[----:B------:R-:W-:Y:S02]  /*e84b0*/  IMAD R19, R28, 0x3b0, RZ ;  /* 0x000003b01c137824 */ /* 0x000fe400078e02ff */
[----:B------:R-:W4:Y:S01]  /*e84c0*/  LDL.LU R23, [R1+0x1510] ;  /* 0x0015100001177983 */ /* 0x000f220000300800 */
[----:B------:R-:W-:-:S03]  /*e84d0*/  F2FP.BF16.PACK_AB R18, R7, R26 ;  /* 0x0000001a0712723e */ /* 0x000fc600000010ff */
[----:B------:R-:W4:Y:S01]  /*e84e0*/  LDL.LU R6, [R1+0x150c] ;  /* 0x00150c0001067983 */ /* 0x000f220000300800 */
[----:B0-----:R-:W-:-:S03]  /*e84f0*/  IADD3 R4, P5, R15, R2, RZ ;  /* 0x000000020f047210 */ /* 0x001fc60007fbe0ff */
[----:B------:R-:W4:Y:S01]  /*e8500*/  LDL.LU R9, [R1+0x1518] ;  /* 0x0015180001097983 */ /* 0x000f220000300800 */
[----:B------:R-:W-:Y:S02]  /*e8510*/  F2FP.BF16.PACK_AB R15, R27, R24 ;  /* 0x000000181b0f723e */ /* 0x000fe400000010ff */
[----:B------:R-:W-:Y:S01]  /*e8520*/  LEA.HI.X.SX32 R5, R21, R3, 0x1, P5 ;  /* 0x0000000315057211 */ /* 0x000fe200028f0eff */
[----:B------:R-:W4:Y:S01]  /*e8530*/  LDL.LU R7, [R1+0x1514] ;  /* 0x0015140001077983 */ /* 0x000f220000300800 */
[----:B------:R-:W-:-:S03]  /*e8540*/  IMAD R26, R28, 0x1d8, RZ ;  /* 0x000001d81c1a7824 */ /* 0x000fc600078e02ff */
[----:B------:R-:W4:Y:S04]  /*e8550*/  LDL.LU R27, [R1+0x1520] ;  /* 0x00152000011b7983 */ /* 0x000f280000300800 */
        /* <DEDUP_REMOVED lines=12> */
[----:B------:R-:W-:Y:S01]  /*e8620*/  LEA.HI.X.SX32 R5, R22, R3, 0x1, P5 ;  /* 0x0000000316057211 */ /* 0x000fe200028f0eff */
[----:B------:R-:W-:Y:S04]  /*e8630*/  STS.128 [R0+0x280], R16 ;  /* 0x0002801000007388 */ /* 0x000fe80000000c00 */
[----:B------:R0:W-:Y:S02]  /*e8640*/  STL.64 [R1+0x428], R4 ;  /* 0x0004280401007387 */ /* 0x0001e40000100a00 */
[----:B0-----:R-:W-:Y:S02]  /*e8650*/  IADD3 R4, P5, R21, R2, RZ ;  /* 0x0000000215047210 */ /* 0x001fe40007fbe0ff */
[----:B------:R-:W2:Y:S04]  /*e8660*/  LDL.LU R16, [R1+0x1550] ;  /* 0x0015500001107983 */ /* 0x000ea80000300800 */
[----:B------:R-:W2:Y:S04]  /*e8670*/  LDL.LU R18, [R1+0x154c] ;  /* 0x00154c0001127983 */ /* 0x000ea80000300800 */
[----:B------:R-:W2:Y:S04]  /*e8680*/  LDL.LU R17, [R1+0x1558] ;  /* 0x0015580001117983 */ /* 0x000ea80000300800 */
[----:B------:R-:W2:Y:S01]  /*e8690*/  LDL.LU R8, [R1+0x1554] ;  /* 0x0015540001087983 */ /* 0x000ea20000300800 */
[----:B---3--:R-:W-:Y:S01]  /*e86a0*/  F2FP.BF16.PACK_AB R20, R25, R29 ;  /* 0x0000001d1914723e */ /* 0x008fe200000010ff */
[----:B------:R-:W-:-:S02]  /*e86b0*/  IMAD R29, R28, 0x1da, RZ ;  /* 0x000001da1c1d7824 */ /* 0x000fc400078e02ff */
[----:B------:R-:W3:Y:S03]  /*e86c0*/  LDL.LU R25, [R1+0x1560] ;  /* 0x0015600001197983 */ /* 0x000ee60000300800 */
[----:B------:R-:W-:-:S05]  /*e86d0*/  LEA.HI.X.SX32 R5, R29, R3, 0x1, P5 ;  /* 0x000000031d057211 */ /* 0x000fca00028f0eff */
[----:B------:R-:W-:Y:S04]  /*e86e0*/  STL.64 [R1+0x410], R4 ;  /* 0x0004100401007387 */ /* 0x000fe80000100a00 */
[----:B------:R-:W3:Y:S04]  /*e86f0*/  LDL.LU R29, [R1+0x155c] ;  /* 0x00155c00011d7983 */ /* 0x000ee80000300800 */
[----:B------:R0:W-:Y:S04]  /*e8700*/  STS.128 [R0+0x200], R12 ;  /* 0x0002000c00007388 */ /* 0x0001e80000000c00 */
[----:B------:R-:W3:Y:S01]  /*e8710*/  LDL.LU R19, [R1+0x1588] ;  /* 0x0015880001137983 */ /* 0x000ee20000300800 */
[----:B0-----:R-:W-:-:S02]  /*e8720*/  IMAD R12, R28, 0x3b6, RZ ;  /* 0x000003b61c0c7824 */ /* 0x001fc400078e02ff */
[----:B------:R-:W-:-:S03]  /*e8730*/  IMAD R14, R28, 0x1db, RZ ;  /* 0x000001db1c0e7824 */ /* 0x000fc600078e02ff */
[----:B------:R-:W-:Y:S01]  /*e8740*/  IADD3 R4, P5, R12, R2, RZ ;  /* 0x000000020c047210 */ /* 0x000fe20007fbe0ff */
[----:B------:R-:W-:-:S03]  /*e8750*/  IMAD R13, R28, 0x3b8, RZ ;  /* 0x000003b81c0d7824 */ /* 0x000fc600078e02ff */
[----:B------:R-:W-:Y:S02]  /*e8760*/  LEA.HI.X.SX32 R5, R14, R3, 0x1, P5 ;  /* 0x000000030e057211 */ /* 0x000fe400028f0eff */
[----:B----4-:R-:W-:Y:S02]  /*e8770*/  F2FP.BF16.PACK_AB R21, R23, R6 ;  /* 0x000000061715723e */ /* 0x010fe400000010ff */
[----:B------:R-:W4:Y:S04]  /*e8780*/  LDL.LU R6, [R1+0x1584] ;  /* 0x0015840001067983 */ /* 0x000f280000300800 */
[----:B------:R0:W-:Y:S01]  /*e8790*/  STL.64 [R1+0x408], R4 ;  /* 0x0004080401007387 */ /* 0x0001e20000100a00 */
[----:B------:R-:W-:Y:S01]  /*e87a0*/  F2FP.BF16.PACK_AB R23, R27, R24 ;  /* 0x000000181b17723e */ /* 0x000fe200000010ff */
[C---:B------:R-:W-:Y:S01]  /*e87b0*/  IMAD R24, R28.reuse, 0x1dc, RZ ;  /* 0x000001dc1c187824 */ /* 0x040fe200078e02ff */
[----:B------:R-:W-:Y:S01]  /*e87c0*/  F2FP.BF16.PACK_AB R22, R9, R7 ;  /* 0x000000070916723e */ /* 0x000fe200000010ff */
[----:B------:R-:W-:Y:S01]  /*e87d0*/  IMAD R12, R28, 0x3ba, RZ ;  /* 0x000003ba1c0c7824 */ /* 0x000fe200078e02ff */
[----:B------:R-:W4:Y:S01]  /*e87e0*/  LDL.LU R9, [R1+0x1590] ;  /* 0x0015900001097983 */ /* 0x000f220000300800 */
[----:B0-----:R-:W-:-:S03]  /*e87f0*/  IADD3 R4, P5, R13, R2, RZ ;  /* 0x000000020d047210 */ /* 0x001fc60007fbe0ff */
[----:B------:R-:W4:Y:S01]  /*e8800*/  LDL.LU R7, [R1+0x158c] ;  /* 0x00158c0001077983 */ /* 0x000f220000300800 */
[----:B------:R-:W-:-:S03]  /*e8810*/  LEA.HI.X.SX32 R5, R24, R3, 0x1, P5 ;  /* 0x0000000318057211 */ /* 0x000fc600028f0eff */
[----:B------:R-:W4:Y:S01]  /*e8820*/  LDL.LU R27, [R1+0x1598] ;  /* 0x00159800011b7983 */ /* 0x000f220000300800 */
[----:B------:R-:W-:-:S03]  /*e8830*/  IMAD R15, R28, 0x1dd, RZ ;  /* 0x000001dd1c0f7824 */ /* 0x000fc600078e02ff */
[----:B------:R-:W4:Y:S04]  /*e8840*/  LDL.LU R24, [R1+0x1594] ;  /* 0x0015940001187983 */ /* 0x000f280000300800 */
[----:B------:R0:W-:Y:S01]  /*e8850*/  STL.64 [R1+0x400], R4 ;  /* 0x0004000401007387 */ /* 0x0001e20000100a00 */
[----:B------:R-:W-:-:S03]  /*e8860*/  IMAD R13, R28, 0x3bc, RZ ;  /* 0x000003bc1c0d7824 */ /* 0x000fc600078e02ff */
[----:B------:R1:W-:Y:S01]  /*e8870*/  STS.128 [R0+0x300], R20 ;  /* 0x0003001400007388 */ /* 0x0003e20000000c00 */
[----:B0-----:R-:W-:-:S04]  /*e8880*/  IADD3 R4, P5, R12, R2, RZ ;  /* 0x000000020c047210 */ /* 0x001fc80007fbe0ff */
[----:B------:R-:W-:Y:S01]  /*e8890*/  LEA.HI.X.SX32 R5, R15, R3, 0x1, P5 ;  /* 0x000000030f057211 */ /* 0x000fe200028f0eff */
[----:B-1----:R-:W-:Y:S01]  /*e88a0*/  IMAD R23, R28, 0x1de, RZ ;  /* 0x000001de1c177824 */ /* 0x002fe200078e02ff */
[----:B--2---:R-:W-:Y:S02]  /*e88b0*/  F2FP.BF16.PACK_AB R12, R10, R26 ;  /* 0x0000001a0a0c723e */ /* 0x004fe400000010ff */
[----:B------:R-:W2:Y:S04]  /*e88c0*/  LDL.LU R10, [R1+0x15a0] ;  /* 0x0015a000010a7983 */ /* 0x000ea80000300800 */
[----:B------:R-:W2:Y:S04]  /*e88d0*/  LDL.LU R26, [R1+0x159c] ;  /* 0x00159c00011a7983 */ /* 0x000ea80000300800 */
[----:B------:R0:W-:Y:S02]  /*e88e0*/  STL.64 [R1+0x3f8], R4 ;  /* 0x0003f80401007387 */ /* 0x0001e40000100a00 */
[----:B0-----:R-:W-:-:S04]  /*e88f0*/  IADD3 R4, P5, R13, R2, RZ ;  /* 0x000000020d047210 */ /* 0x001fc80007fbe0ff */
[----:B------:R-:W-:-:S05]  /*e8900*/  LEA.HI.X.SX32 R5, R23, R3, 0x1, P5 ;  /* 0x0000000317057211 */ /* 0x000fca00028f0eff */
[----:B------:R0:W-:Y:S01]  /*e8910*/  STL.64 [R1+0x3b8], R4 ;  /* 0x0003b80401007387 */ /* 0x0001e20000100a00 */
[----:B---3--:R-:W-:-:S03]  /*e8920*/  F2FP.BF16.PACK_AB R15, R25, R29 ;  /* 0x0000001d190f723e */ /* 0x008fc600000010ff */
[----:B------:R-:W3:Y:S04]  /*e8930*/  LDL.LU R25, [R1+0x15c4] ;  /* 0x0015c40001197983 */ /* 0x000ee80000300800 */
[----:B------:R-:W3:Y:S01]  /*e8940*/  LDL.LU R29, [R1+0x15bc] ;  /* 0x0015bc00011d7983 */ /* 0x000ee20000300800 */
[----:B------:R-:W-:Y:S01]  /*e8950*/  IMAD R14, R28, 0x3be, RZ ;  /* 0x000003be1c0e7824 */ /* 0x000fe200078e02ff */
        /* <DEDUP_REMOVED lines=10> */
[----:B------:R-:W-:Y:S01]  /*e8a00*/  LEA.HI.X.SX32 R5, R8, R3, 0x1, P5 ;  /* 0x0000000308057211 */ /* 0x000fe200028f0eff */
[----:B------:R-:W-:Y:S01]  /*e8a10*/  IMAD R21, R28, 0x1e1, RZ ;  /* 0x000001e11c157824 */ /* 0x000fe200078e02ff */
[----:B----4-:R-:W-:-:S03]  /*e8a20*/  F2FP.BF16.PACK_AB R16, R19, R6 ;  /* 0x000000061310723e */ /* 0x010fc600000010ff */
[----:B------:R0:W-:Y:S04]  /*e8a30*/  STL.64 [R1+0x3e8], R4 ;  /* 0x0003e80401007387 */ /* 0x0001e80000100a00 */
[----:B------:R-:W4:Y:S04]  /*e8a40*/  LDL.LU R23, [R1+0x15d0] ;  /* 0x0015d00001177983 */ /* 0x000f280000300800 */
[----:B------:R-:W4:Y:S01]  /*e8a50*/  LDL.LU R6, [R1+0x15cc] ;  /* 0x0015cc0001067983 */ /* 0x000f220000300800 */
[----:B0-----:R-:W-:-:S03]  /*e8a60*/  IADD3 R4, P5, R17, R2, RZ ;  /* 0x0000000211047210 */ /* 0x001fc60007fbe0ff */
[----:B------:R-:W4:Y:S01]  /*e8a70*/  LDL.LU R8, [R1+0x15d8] ;  /* 0x0015d80001087983 */ /* 0x000f220000300800 */
[----:B------:R-:W-:Y:S01]  /*e8a80*/  F2FP.BF16.PACK_AB R17, R9, R7 ;  /* 0x000000070911723e */ /* 0x000fe200000010ff */
[----:B------:R-:W-:Y:S01]  /*e8a90*/  IMAD R19, R28, 0x3c4, RZ ;  /* 0x000003c41c137824 */ /* 0x000fe200078e02ff */
        /* <DEDUP_REMOVED lines=41> */
[----:B------:R-:W-:-:S03]  /*e8d30*/  F2FP.BF16.PACK_AB R22, R8, R9 ;  /* 0x000000090816723e */ /* 0x000fc600000010ff */
[----:B------:R-:W4:Y:S01]  /*e8d40*/  LDL.LU R8, [R1+0x1638] ;  /* 0x0016380001087983 */ /* 0x000f220000300800 */
[----:B------:R-:W-:-:S03]  /*e8d50*/  IMAD R12, R28, 0x3ce, RZ ;  /* 0x000003ce1c0c7824 */ /* 0x000fc600078e02ff */
[----:B------:R-:W4:Y:S01]  /*e8d60*/  LDL.LU R9, [R1+0x1634] ;  /* 0x0016340001097983 */ /* 0x000f220000300800 */
[----:B0-----:R-:W-:Y:S01]  /*e8d70*/  IADD3 R4, P5, R13, R2, RZ ;  /* 0x000000020d047210 */ /* 0x001fe20007fbe0ff */
[C---:B------:R-:W-:Y:S01]  /*e8d80*/  IMAD R13, R28.reuse, 0x1e6, RZ ;  /* 0x000001e61c0d7824 */ /* 0x040fe200078e02ff */
[----:B------:R-:W-:Y:S02]  /*e8d90*/  F2FP.BF16.PACK_AB R23, R7, R24 ;  /* 0x000000180717723e */ /* 0x000fe400000010ff */
[----:B------:R-:W4:Y:S02]  /*e8da0*/  LDL.LU R7, [R1+0x1620] ;  /* 0x0016200001077983 */ /* 0x000f240000300800 */
[----:B------:R-:W-:Y:S02]  /*e8db0*/  LEA.HI.X.SX32 R5, R13, R3, 0x1, P5 ;  /* 0x000000030d057211 */ /* 0x000fe400028f0eff */
[----:B------:R-:W4:Y:S04]  /*e8dc0*/  LDL.LU R24, [R1+0x161c] ;  /* 0x00161c0001187983 */ /* 0x000f280000300800 */
[----:B------:R0:W-:Y:S01]  /*e8dd0*/  STL.64 [R1+0x3b0], R4 ;  /* 0x0003b00401007387 */ /* 0x0001e20000100a00 */
[----:B------:R-:W-:-:S02]  /*e8de0*/  IMAD R15, R28, 0x1e7, RZ ;  /* 0x000001e71c0f7824 */ /* 0x000fc400078e02ff */
[----:B------:R-:W-:Y:S01]  /*e8df0*/  IMAD R14, R28, 0x3d0, RZ ;  /* 0x000003d01c0e7824 */ /* 0x000fe200078e02ff */
[----:B0-----:R-:W-:-:S04]  /*e8e00*/  IADD3 R4, P5, R12, R2, RZ ;  /* 0x000000020c047210 */ /* 0x001fc80007fbe0ff */
[----:B------:R-:W-:Y:S01]  /*e8e10*/  LEA.HI.X.SX32 R5, R15, R3, 0x1, P5 ;  /* 0x000000030f057211 */ /* 0x000fe200028f0eff */
[----:B------:R0:W-:Y:S01]  /*e8e20*/  STS.128 [R0+0x480], R20 ;  /* 0x0004801400007388 */ /* 0x0001e20000000c00 */
[C---:B------:R-:W-:Y:S02]  /*e8e30*/  IMAD R13, R28.reuse, 0x3d2, RZ ;  /* 0x000003d21c0d7824 */ /* 0x040fe400078e02ff */
[----:B0-----:R-:W-:Y:S01]  /*e8e40*/  IMAD R23, R28, 0x1e8, RZ ;  /* 0x000001e81c177824 */ /* 0x001fe200078e02ff */
        /* <DEDUP_REMOVED lines=8> */
[----:B------:R-:W-:Y:S02]  /*e8ed0*/  F2FP.BF16.PACK_AB R13, R17, R10 ;  /* 0x0000000a110d723e */ /* 0x000fe400000010ff */
[----:B---3--:R-:W-:Y:S02]  /*e8ee0*/  F2FP.BF16.PACK_AB R17, R25, R29 ;  /* 0x0000001d1911723e */ /* 0x008fe400000010ff */
        /* <DEDUP_REMOVED lines=20> */
[----:B------:R-:W-:-:S03]  /*e9030*/  LEA.HI.X.SX32 R5, R21, R3, 0x1, P5 ;  /* 0x0000000315057211 */ /* 0x000fc600028f0eff */
[----:B------:R-:W4:Y:S01]  /*e9040*/  LDL.LU R9, [R1+0x16c4] ;  /* 0x0016c40001097983 */ /* 0x000f220000300800 */
[----:B------:R-:W-:Y:S01]  /*e9050*/  F2FP.BF16.PACK_AB R15, R7, R24 ;  /* 0x00000018070f723e */ /* 0x000fe200000010ff */
[C---:B------:R-:W-:Y:S02]  /*e9060*/  IMAD R24, R28.reuse, 0x1ec, RZ ;  /* 0x000001ec1c187824 */ /* 0x040fe400078e02ff */
[----:B------:R0:W-:Y:S01]  /*e9070*/  STL.64 [R1+0x3d0], R4 ;  /* 0x0003d00401007387 */ /* 0x0001e20000100a00 */
[----:B------:R-:W-:-:S03]  /*e9080*/  IMAD R20, R28, 0x3da, RZ ;  /* 0x000003da1c147824 */ /* 0x000fc600078e02ff */
[----:B------:R-:W4:Y:S01]  /*e9090*/  LDL.LU R7, [R1+0x1654] ;  /* 0x0016540001077983 */ /* 0x000f220000300800 */
[----:B0-----:R-:W-:-:S04]  /*e90a0*/  IADD3 R4, P5, R19, R2, RZ ;  /* 0x0000000213047210 */ /* 0x001fc80007fbe0ff */
[----:B------:R-:W-:Y:S01]  /*e90b0*/  LEA.HI.X.SX32 R5, R24, R3, 0x1, P5 ;  /* 0x0000000318057211 */ /* 0x000fe200028f0eff */
[----:B------:R-:W-:Y:S01]  /*e90c0*/  STS.128 [R0+0x500], R12 ;  /* 0x0005000c00007388 */ /* 0x000fe20000000c00 */
[C---:B------:R-:W-:Y:S02]  /*e90d0*/  IMAD R22, R28.reuse, 0x1ed, RZ ;  /* 0x000001ed1c167824 */ /* 0x040fe400078e02ff */
[----:B------:R-:W-:Y:S01]  /*e90e0*/  IMAD R21, R28, 0x3dc, RZ ;  /* 0x000003dc1c157824 */ /* 0x000fe200078e02ff */
[----:B--2---:R-:W-:Y:S02]  /*e90f0*/  F2FP.BF16.PACK_AB R19, R26, R27 ;  /* 0x0000001b1a13723e */ /* 0x004fe400000010ff */
[----:B------:R-:W2:Y:S04]  /*e9100*/  LDL.LU R26, [R1+0x1660] ;  /* 0x00166000011a7983 */ /* 0x000ea80000300800 */
[----:B------:R-:W2:Y:S04]  /*e9110*/  LDL.LU R24, [R1+0x165c] ;  /* 0x00165c0001187983 */ /* 0x000ea80000300800 */
[----:B------:R0:W-:Y:S02]  /*e9120*/  STL.64 [R1+0x3c8], R4 ;  /* 0x0003c80401007387 */ /* 0x0001e40000100a00 */
[----:B0-----:R-:W-:-:S02]  /*e9130*/  IADD3 R4, P5, R20, R2, RZ ;  /* 0x0000000214047210 */ /* 0x001fc40007fbe0ff */
[----:B------:R-:W2:Y:S04]  /*e9140*/  LDL.LU R20, [R1+0x1644] ;  /* 0x0016440001147983 */ /* 0x000ea80000300800 */
[----:B------:R-:W2:Y:S01]  /*e9150*/  LDL.LU R14, [R1+0x1648] ;  /* 0x00164800010e7983 */ /* 0x000ea20000300800 */
[----:B------:R-:W-:-:S03]  /*e9160*/  LEA.HI.X.SX32 R5, R22, R3, 0x1, P5 ;  /* 0x0000000316057211 */ /* 0x000fc600028f0eff */
[----:B------:R-:W2:Y:S04]  /*e9170*/  LDL.LU R22, [R1+0x1658] ;  /* 0x0016580001167983 */ /* 0x000ea80000300800 */
[----:B------:R0:W-:Y:S04]  /*e9180*/  STL.64 [R1+0x3c0], R4 ;  /* 0x0003c00401007387 */ /* 0x0001e80000100a00 */
[----:B------:R-:W2:Y:S01]  /*e9190*/  LDL.LU R23, [R1+0xe4c] ;  /* 0x000e4c0001177983 */ /* 0x000ea20000300800 */
[----:B0-----:R-:W-:Y:S01]  /*e91a0*/  IADD3 R4, P5, R21, R2, RZ ;  /* 0x0000000215047210 */ /* 0x001fe20007fbe0ff */
[----:B---3--:R-:W-:-:S05]  /*e91b0*/  FFMA R5, R29, 0.69314718246459960938, R25 ;  /* 0x3f3172181d057823 */ /* 0x008fca0000000019 */
[----:B------:R0:W-:Y:S04]  /*e91c0*/  STL [R1+0x300], R5 ;  /* 0x0003000501007387 */ /* 0x0001e80000100800 */
[----:B------:R-:W3:Y:S01]  /*e91d0*/  LDL.LU R27, [R1+0x16d4] ;  /* 0x0016d400011b7983 */ /* 0x000ee20000300800 */
[----:B------:R-:W-:-:S03]  /*e91e0*/  IMAD R29, R28, 0x1ee, RZ ;  /* 0x000001ee1c1d7824 */ /* 0x000fc600078e02ff */
[----:B------:R-:W3:Y:S02]  /*e91f0*/  LDL.LU R25, [R1+0x1668] ;  /* 0x0016680001197983 */ /* 0x000ee40000300800 */
[----:B0-----:R-:W-:Y:S02]  /*e9200*/  LEA.HI.X.SX32 R5, R29, R3, 0x1, P5 ;  /* 0x000000031d057211 */ /* 0x001fe400028f0eff */
[----:B------:R-:W3:Y:S01]  /*e9210*/  LDL.LU R29, [R1+0x1664] ;  /* 0x00166400011d7983 */ /* 0x000ee20000300800 */
[----:B------:R-:W-:-:S03]  /*e9220*/  IMAD R12, R28, 0x3de, RZ ;  /* 0x000003de1c0c7824 */ /* 0x000fc600078e02ff */
[----:B------:R0:W-:Y:S04]  /*e9230*/  STS.128 [R0+0x580], R16 ;  /* 0x0005801000007388 */ /* 0x0001e80000000c00 */
[----:B------:R1:W-:Y:S01]  /*e9240*/  STL.64 [R1+0x380], R4 ;  /* 0x0003800401007387 */ /* 0x0003e20000100a00 */
[C---:B------:R-:W-:Y:S02]  /*e9250*/  IMAD R15, R28.reuse, 0x3e0, RZ ;  /* 0x000003e01c0f7824 */ /* 0x040fe400078e02ff */
[----:B0-----:R-:W-:Y:S01]  /*e9260*/  IMAD R16, R28, 0x1ef, RZ ;  /* 0x000001ef1c107824 */ /* 0x001fe200078e02ff */
[----:B-1----:R-:W-:-:S04]  /*e9270*/  IADD3 R4, P5, R12, R2, RZ ;  /* 0x000000020c047210 */ /* 0x002fc80007fbe0ff */
[----:B------:R-:W-:-:S05]  /*e9280*/  LEA.HI.X.SX32 R5, R16, R3, 0x1, P5 ;  /* 0x0000000310057211 */ /* 0x000fca00028f0eff */
[----:B------:R0:W-:Y:S04]  /*e9290*/  STL.64 [R1+0x378], R4 ;  /* 0x0003780401007387 */ /* 0x0001e80000100a00 */
[----:B------:R-:W3:Y:S01]  /*e92a0*/  LDL.LU R19, [R1+0xe48] ;  /* 0x000e480001137983 */ /* 0x000ee20000300800 */
[----:B------:R-:W-:Y:S01]  /*e92b0*/  IMAD R21, R28, 0x1f0, RZ ;  /* 0x000001f01c157824 */ /* 0x000fe200078e02ff */
[----:B----4-:R-:W-:Y:S01]  /*e92c0*/  F2FP.BF16.PACK_AB R13, R6, R10 ;  /* 0x0000000a060d723e */ /* 0x010fe200000010ff */
[----:B0-----:R-:W-:Y:S01]  /*e92d0*/  FFMA R5, R9, 0.69314718246459960938, R8 ;  /* 0x3f31721809057823 */ /* 0x001fe20000000008 */
[----:B------:R-:W-:Y:S01]  /*e92e0*/  IADD3 R4, P5, R15, R2, RZ ;  /* 0x000000020f047210 */ /* 0x000fe20007fbe0ff */
[C---:B------:R-:W-:Y:S02]  /*e92f0*/  IMAD R18, R28.reuse, 0x1f1, RZ ;  /* 0x000001f11c127824 */ /* 0x040fe400078e02ff */
[----:B------:R-:W-:Y:S01]  /*e9300*/  IMAD R17, R28, 0x3e4, RZ ;  /* 0x000003e41c117824 */ /* 0x000fe200078e02ff */
[----:B--2---:R-:W-:-:S02]  /*e9310*/  F2FP.BF16.PACK_AB R15, R26, R24 ;  /* 0x000000181a0f723e */ /* 0x004fc400000010ff */
[----:B------:R-:W-:Y:S02]  /*e9320*/  F2FP.BF16.PACK_AB R12, R14, R20 ;  /* 0x000000140e0c723e */ /* 0x000fe400000010ff */
[----:B------:R-:W2:Y:S01]  /*e9330*/  LDL.LU R20, [R1+0x16d8] ;  /* 0x0016d80001147983 */ /* 0x000ea20000300800 */
[----:B------:R-:W-:-:S03]  /*e9340*/  IMAD R14, R28, 0x3e2, RZ ;  /* 0x000003e21c0e7824 */ /* 0x000fc600078e02ff */
[----:B------:R0:W-:Y:S04]  /*e9350*/  STL [R1+0x304], R5 ;  /* 0x0003040501007387 */ /* 0x0001e80000100800 */
[----:B------:R-:W4:Y:S04]  /*e9360*/  LDL.LU R6, [R1+0x1670] ;  /* 0x0016700001067983 */ /* 0x000f280000300800 */
[----:B------:R-:W4:Y:S01]  /*e9370*/  LDL.LU R10, [R1+0x166c] ;  /* 0x00166c00010a7983 */ /* 0x000f220000300800 */
[----:B0-----:R-:W-:-:S03]  /*e9380*/  LEA.HI.X.SX32 R5, R21, R3, 0x1, P5 ;  /* 0x0000000315057211 */ /* 0x001fc600028f0eff */
[----:B------:R-:W4:Y:S04]  /*e9390*/  LDL.LU R8, [R1+0x1678] ;  /* 0x0016780001087983 */ /* 0x000f280000300800 */
[----:B------:R-:W4:Y:S04]  /*e93a0*/  LDL.LU R9, [R1+0x1674] ;  /* 0x0016740001097983 */ /* 0x000f280000300800 */
[----:B------:R0:W-:Y:S01]  /*e93b0*/  STL.64 [R1+0x370], R4 ;  /* 0x0003700401007387 */ /* 0x0001e20000100a00 */
[----:B------:R-:W-:Y:S01]  /*e93c0*/  IMAD R24, R28, 0x1f2, RZ ;  /* 0x000001f21c187824 */ /* 0x000fe200078e02ff */
[----:B0-----:R-:W-:-:S02]  /*e93d0*/  IADD3 R4, P5, R14, R2, RZ ;  /* 0x000000020e047210 */ /* 0x001fc40007fbe0ff */
[----:B------:R-:W-:Y:S02]  /*e93e0*/  F2FP.BF16.PACK_AB R14, R22, R7 ;  /* 0x00000007160e723e */ /* 0x000fe400000010ff */
[----:B------:R-:W-:Y:S01]  /*e93f0*/  LEA.HI.X.SX32 R5, R18, R3, 0x1, P5 ;  /* 0x0000000312057211 */ /* 0x000fe200028f0eff */
[----:B------:R-:W4:Y:S04]  /*e9400*/  LDL.LU R7, [R1+0xe44] ;  /* 0x000e440001077983 */ /* 0x000f280000300800 */
[----:B------:R-:W4:Y:S04]  /*e9410*/  LDL.LU R26, [R1+0x16e0] ;  /* 0x0016e000011a7983 */ /* 0x000f280000300800 */
[----:B------:R0:W-:Y:S02]  /*e9420*/  STL.64 [R1+0x358], R4 ;  /* 0x0003580401007387 */ /* 0x0001e40000100a00 */
[----:B0-----:R-:W-:Y:S01]  /*e9430*/  IADD3 R4, P5, R17, R2, RZ ;  /* 0x0000000211047210 */ /* 0x001fe20007fbe0ff */
[----:B---3--:R-:W-:-:S05]  /*e9440*/  FFMA R5, R27, 0.69314718246459960938, R23 ;  /* 0x3f3172181b057823 */ /* 0x008fca0000000017 */
[----:B------:R0:W-:Y:S04]  /*e9450*/  STL [R1+0x308], R5 ;  /* 0x0003080501007387 */ /* 0x0001e80000100800 */
[----:B------:R1:W-:Y:S01]  /*e9460*/  STS.128 [R0+0x600], R12 ;  /* 0x0006000c00007388 */ /* 0x0003e20000000c00 */
[----:B0-----:R-:W-:-:S05]  /*e9470*/  LEA.HI.X.SX32 R5, R24, R3, 0x1, P5 ;  /* 0x0000000318057211 */ /* 0x001fca00028f0eff */
[----:B------:R0:W-:Y:S04]  /*e9480*/  STL.64 [R1+0x368], R4 ;  /* 0x0003680401007387 */ /* 0x0001e80000100a00 */
[----:B------:R-:W3:Y:S01]  /*e9490*/  LDL.LU R27, [R1+0x1680] ;  /* 0x00168000011b7983 */ /* 0x000ee20000300800 */
[----:B-1----:R-:W-:-:S03]  /*e94a0*/  F2FP.BF16.PACK_AB R12, R25, R29 ;  /* 0x0000001d190c723e */ /* 0x002fc600000010ff */
[----:B------:R-:W3:Y:S04]  /*e94b0*/  LDL.LU R29, [R1+0x167c] ;  /* 0x00167c00011d7983 */ /* 0x000ee80000300800 */
[----:B------:R-:W3:Y:S04]  /*e94c0*/  LDL.LU R24, [R1+0x1688] ;  /* 0x0016880001187983 */ /* 0x000ee80000300800 */
[----:B------:R-:W3:Y:S01]  /*e94d0*/  LDL.LU R25, [R1+0x1684] ;  /* 0x0016840001197983 */ /* 0x000ee20000300800 */
[C---:B------:R-:W-:Y:S02]  /*e94e0*/  IMAD R16, R28.reuse, 0x3e6, RZ ;  /* 0x000003e61c107824 */ /* 0x040fe400078e02ff */
[----:B------:R-:W-:-:S03]  /*e94f0*/  IMAD R18, R28, 0x1f3, RZ ;  /* 0x000001f31c127824 */ /* 0x000fc600078e02ff */
[----:B0-----:R-:W-:Y:S01]  /*e9500*/  IADD3 R4, P5, R16, R2, RZ ;  /* 0x0000000210047210 */ /* 0x001fe20007fbe0ff */
[----:B------:R-:W-:-:S03]  /*e9510*/  IMAD R17, R28, 0x3e8, RZ ;  /* 0x000003e81c117824 */ /* 0x000fc600078e02ff */
[----:B------:R-:W-:Y:S01]  /*e9520*/  LEA.HI.X.SX32 R5, R18, R3, 0x1, P5 ;  /* 0x0000000312057211 */ /* 0x000fe200028f0eff */
[----:B------:R-:W-:-:S04]  /*e9530*/  IMAD R23, R28, 0x1f4, RZ ;  /* 0x000001f41c177824 */ /* 0x000fc800078e02ff */
[----:B------:R0:W-:Y:S01]  /*e9540*/  STL.64 [R1+0x360], R4 ;  /* 0x0003600401007387 */ /* 0x0001e20000100a00 */
[C---:B------:R-:W-:Y:S01]  /*e9550*/  IMAD R13, R28.reuse, 0x3ea, RZ ;  /* 0x000003ea1c0d7824 */ /* 0x040fe200078e02ff */
[----:B0-----:R-:W-:Y:S01]  /*e9560*/  IADD3 R4, P5, R17, R2, RZ ;  /* 0x0000000211047210 */ /* 0x001fe20007fbe0ff */
[C---:B------:R-:W-:Y:S02]  /*e9570*/  IMAD R17, R28.reuse, 0x1f5, RZ ;  /* 0x000001f51c117824 */ /* 0x040fe400078e02ff */
[C---:B------:R-:W-:Y:S02]  /*e9580*/  IMAD R16, R28.reuse, 0x3ec, RZ ;  /* 0x000003ec1c107824 */ /* 0x040fe400078e02ff */
[C---:B------:R-:W-:Y:S02]  /*e9590*/  IMAD R15, R28.reuse, 0x3ee, RZ ;  /* 0x000003ee1c0f7824 */ /* 0x040fe400078e02ff */
[----:B------:R-:W-:Y:S02]  /*e95a0*/  IMAD R18, R28, 0x3f0, RZ ;  /* 0x000003f01c127824 */ /* 0x000fe400078e02ff */
[----:B--2---:R-:W-:-:S05]  /*e95b0*/  FFMA R5, R20, 0.69314718246459960938, R19 ;  /* 0x3f31721814057823 */ /* 0x004fca0000000013 */
[----:B------:R0:W-:Y:S02]  /*e95c0*/  STL [R1+0x30c], R5 ;  /* 0x00030c0501007387 */ /* 0x0001e40000100800 */
[----:B0-----:R-:W-:-:S05]  /*e95d0*/  LEA.HI.X.SX32 R5, R23, R3, 0x1, P5 ;  /* 0x0000000317057211 */ /* 0x001fca00028f0eff */
[----:B------:R0:W-:Y:S02]  /*e95e0*/  STL.64 [R1+0x350], R4 ;  /* 0x0003500401007387 */ /* 0x0001e40000100a00 */
[----:B0-----:R-:W-:Y:S02]  /*e95f0*/  IADD3 R4, P5, R13, R2, RZ ;  /* 0x000000020d047210 */ /* 0x001fe40007fbe0ff */
[----:B----4-:R-:W-:Y:S02]  /*e9600*/  F2FP.BF16.PACK_AB R13, R6, R10 ;  /* 0x0000000a060d723e */ /* 0x010fe400000010ff */
[----:B------:R-:W-:-:S03]  /*e9610*/  LEA.HI.X.SX32 R5, R17, R3, 0x1, P5 ;  /* 0x0000000311057211 */ /* 0x000fc600028f0eff */
[----:B------:R0:W-:Y:S04]  /*e9620*/  STL.64 [R1+0x3ff8], R12 ;  /* 0x003ff80c01007387 */ /* 0x0001e80000100a00 */
[----:B------:R-:W2:Y:S04]  /*e9630*/  LDL.LU R21, [R1+0x16c8] ;  /* 0x0016c80001157983 */ /* 0x000ea80000300800 */
[----:B------:R-:W4:Y:S04]  /*e9640*/  LDL.LU R20, [R1+0x16a4] ;  /* 0x0016a40001147983 */ /* 0x000f280000300800 */
[----:B0-----:R-:W2:Y:S04]  /*e9650*/  LDL.LU R12, [R1+0x1690] ;  /* 0x00169000010c7983 */ /* 0x001ea80000300800 */
[----:B------:R-:W2:Y:S04]  /*e9660*/  LDL.LU R10, [R1+0x168c] ;  /* 0x00168c00010a7983 */ /* 0x000ea80000300800 */
[----:B------:R0:W-:Y:S04]  /*e9670*/  STL.64 [R1+0x320], R4 ;  /* 0x0003200401007387 */ /* 0x0001e80000100a00 */
[----:B------:R-:W2:Y:S04]  /*e9680*/  LDL.LU R22, [R1+0xe38] ;  /* 0x000e380001167983 */ /* 0x000ea80000300800 */
[----:B------:R-:W2:Y:S01]  /*e9690*/  LDL.LU R23, [R1+0x16d0] ;  /* 0x0016d00001177983 */ /* 0x000ea20000300800 */
[----:B0-----:R-:W-:Y:S01]  /*e96a0*/  FFMA R5, R26, 0.69314718246459960938, R7 ;  /* 0x3f3172181a057823 */ /* 0x001fe20000000007 */
[----:B------:R-:W-:Y:S01]  /*e96b0*/  IADD3 R4, P5, R16, R2, RZ ;  /* 0x0000000210047210 */ /* 0x000fe20007fbe0ff */
[----:B------:R-:W-:-:S03]  /*e96c0*/  IMAD R26, R28, 0x1f6, RZ ;  /* 0x000001f61c1a7824 */ /* 0x000fc600078e02ff */
[----:B------:R0:W-:Y:S01]  /*e96d0*/  STL [R1+0x2f0], R5 ;  /* 0x0002f00501007387 */ /* 0x0001e20000100800 */
[----:B------:R-:W-:-:S03]  /*e96e0*/  F2FP.BF16.PACK_AB R14, R8, R9 ;  /* 0x00000009080e723e */ /* 0x000fc600000010ff */
[----:B------:R-:W2:Y:S04]  /*e96f0*/  LDL.LU R13, [R1+0x16b0] ;  /* 0x0016b000010d7983 */ /* 0x000ea80000300800 */
[----:B------:R-:W2:Y:S01]  /*e9700*/  LDL.LU R6, [R1+0x16ac] ;  /* 0x0016ac0001067983 */ /* 0x000ea20000300800 */
[----:B0-----:R-:W-:-:S03]  /*e9710*/  LEA.HI.X.SX32 R5, R26, R3, 0x1, P5 ;  /* 0x000000031a057211 */ /* 0x001fc600028f0eff */
[----:B------:R-:W2:Y:S01]  /*e9720*/  LDL.LU R8, [R1+0x1698] ;  /* 0x0016980001087983 */ /* 0x000ea20000300800 */
[----:B------:R-:W-:-:S03]  /*e9730*/  IMAD R19, R28, 0x1f7, RZ ;  /* 0x000001f71c137824 */ /* 0x000fc600078e02ff */
[----:B------:R-:W2:Y:S04]  /*e9740*/  LDL.LU R7, [R1+0x1694] ;  /* 0x0016940001077983 */ /* 0x000ea80000300800 */
[----:B------:R0:W-:Y:S04]  /*e9750*/  STL.64 [R1+0x348], R4 ;  /* 0x0003480401007387 */ /* 0x0001e80000100a00 */
[----:B------:R-:W2:Y:S01]  /*e9760*/  LDL.LU R9, [R1+0xe34] ;  /* 0x000e340001097983 */ /* 0x000ea20000300800 */
[----:B---3--:R-:W-:Y:S02]  /*e9770*/  F2FP.BF16.PACK_AB R16, R24, R25 ;  /* 0x000000191810723e */ /* 0x008fe400000010ff */
[----:B0-----:R-:W-:-:S02]  /*e9780*/  IADD3 R4, P5, R15, R2, RZ ;  /* 0x000000020f047210 */ /* 0x001fc40007fbe0ff */
[----:B------:R-:W-:Y:S02]  /*e9790*/  F2FP.BF16.PACK_AB R15, R27, R29 ;  /* 0x0000001d1b0f723e */ /* 0x000fe400000010ff */
[----:B------:R-:W3:Y:S01]  /*e97a0*/  LDL.LU R29, [R1+0x16dc] ;  /* 0x0016dc00011d7983 */ /* 0x000ee20000300800 */
[----:B------:R-:W-:-:S03]  /*e97b0*/  LEA.HI.X.SX32 R5, R19, R3, 0x1, P5 ;  /* 0x0000000313057211 */ /* 0x000fc600028f0eff */
[----:B------:R-:W2:Y:S04]  /*e97c0*/  LDL.LU R26, [R1+0x16b8] ;  /* 0x0016b800011a7983 */ /* 0x000ea80000300800 */
[----:B------:R-:W2:Y:S04]  /*e97d0*/  LDL.LU R24, [R1+0x16b4] ;  /* 0x0016b40001187983 */ /* 0x000ea80000300800 */
[----:B------:R-:W2:Y:S04]  /*e97e0*/  LDL.LU R27, [R1+0x16a0] ;  /* 0x0016a000011b7983 */ /* 0x000ea80000300800 */
[----:B------:R-:W2:Y:S04]  /*e97f0*/  LDL.LU R25, [R1+0x169c] ;  /* 0x00169c0001197983 */ /* 0x000ea80000300800 */
[----:B------:R-:W2:Y:S04]  /*e9800*/  LDL.LU R19, [R1+0xe40] ;  /* 0x000e400001137983 */ /* 0x000ea80000300800 */
[----:B------:R0:W-:Y:S02]  /*e9810*/  STL.64 [R1+0x340], R4 ;  /* 0x0003400401007387 */ /* 0x0001e40000100a00 */
[----:B0-----:R-:W-:-:S02]  /*e9820*/  IADD3 R4, P5, R18, R2, RZ ;  /* 0x0000000212047210 */ /* 0x001fc40007fbe0ff */
[----:B------:R-:W4:Y:S01]  /*e9830*/  LDL.LU R18, [R1+0x16a8] ;  /* 0x0016a80001127983 */ /* 0x000f220000300800 */
[C---:B------:R-:W-:Y:S02]  /*e9840*/  IMAD R5, R28.reuse, 0x1f8, RZ ;  /* 0x000001f81c057824 */ /* 0x040fe400078e02ff */
[----:B------:R-:W-:-:S03]  /*e9850*/  IMAD R17, R28, 0x3f2, RZ ;  /* 0x000003f21c117824 */ /* 0x000fc600078e02ff */
[----:B------:R-:W-:Y:S01]  /*e9860*/  LEA.HI.X.SX32 R5, R5, R3, 0x1, P5 ;  /* 0x0000000305057211 */ /* 0x000fe200028f0eff */
[----:B--2---:R-:W-:Y:S02]  /*e9870*/  FFMA R19, R21, 0.69314718246459960938, R19 ;  /* 0x3f31721815137823 */ /* 0x004fe40000000013 */
[----:B------:R-:W-:-:S03]  /*e9880*/  IMAD R21, R28, 0x1f9, RZ ;  /* 0x000001f91c157824 */ /* 0x000fc600078e02ff */
[----:B------:R-:W-:Y:S04]  /*e9890*/  STL [R1+0x2f4], R19 ;  /* 0x0002f41301007387 */ /* 0x000fe80000100800 */
[----:B------:R0:W-:Y:S02]  /*e98a0*/  STL.64 [R1+0x338], R4 ;  /* 0x0003380401007387 */ /* 0x0001e40000100a00 */
[----:B0-----:R-:W-:Y:S01]  /*e98b0*/  IADD3 R4, P5, R17, R2, RZ ;  /* 0x0000000211047210 */ /* 0x001fe20007fbe0ff */
[----:B------:R-:W-:-:S03]  /*e98c0*/  IMAD R19, R28, 0x3f4, RZ ;  /* 0x000003f41c137824 */ /* 0x000fc600078e02ff */
[----:B------:R-:W-:Y:S02]  /*e98d0*/  LEA.HI.X.SX32 R5, R21, R3, 0x1, P5 ;  /* 0x0000000315057211 */ /* 0x000fe400028f0eff */
[----:B------:R-:W-:Y:S02]  /*e98e0*/  F2FP.BF16.PACK_AB R17, R12, R10 ;  /* 0x0000000a0c11723e */ /* 0x000fe400000010ff */
[----:B------:R-:W2:Y:S01]  /*e98f0*/  LDL.LU R10, [R1+0x16e4] ;  /* 0x0016e400010a7983 */ /* 0x000ea20000300800 */
[----:B------:R-:W-:-:S03]  /*e9900*/  IMAD R12, R28, 0x1fa, RZ ;  /* 0x000001fa1c0c7824 */ /* 0x000fc600078e02ff */
[----:B------:R0:W-:Y:S01]  /*e9910*/  STL.64 [R1+0x318], R4 ;  /* 0x0003180401007387 */ /* 0x0001e20000100a00 */
[----:B----4-:R-:W-:Y:S01]  /*e9920*/  F2FP.BF16.PACK_AB R20, R18, R20 ;  /* 0x000000141214723e */ /* 0x010fe200000010ff */
[----:B------:R-:W-:Y:S02]  /*e9930*/  IMAD R18, R28, 0x3f6, RZ ;  /* 0x000003f61c127824 */ /* 0x000fe400078e02ff */
[----:B0-----:R-:W-:Y:S01]  /*e9940*/  FFMA R5, R23, 0.69314718246459960938, R22 ;  /* 0x3f31721817057823 */ /* 0x001fe20000000016 */
[----:B------:R-:W-:-:S04]  /*e9950*/  IADD3 R4, P5, R19, R2, RZ ;  /* 0x0000000213047210 */ /* 0x000fc80007fbe0ff */
[----:B------:R0:W-:Y:S01]  /*e9960*/  STL [R1+0x2f8], R5 ;  /* 0x0002f80501007387 */ /* 0x0001e20000100800 */
[----:B------:R-:W-:Y:S01]  /*e9970*/  IMAD R23, R28, 0x1fb, RZ ;  /* 0x000001fb1c177824 */ /* 0x000fe200078e02ff */
[----:B0-----:R-:W-:-:S05]  /*e9980*/  LEA.HI.X.SX32 R5, R12, R3, 0x1, P5 ;  /* 0x000000030c057211 */ /* 0x001fca00028f0eff */
[----:B------:R0:W-:Y:S01]  /*e9990*/  STL.64 [R1+0x330], R4 ;  /* 0x0003300401007387 */ /* 0x0001e20000100a00 */
[----:B------:R-:W-:Y:S01]  /*e99a0*/  IMAD R22, R28, 0x3f8, RZ ;  /* 0x000003f81c167824 */ /* 0x000fe200078e02ff */
[----:B0-----:R-:W-:-:S04]  /*e99b0*/  IADD3 R4, P5, R18, R2, RZ ;  /* 0x0000000212047210 */ /* 0x001fc80007fbe0ff */
[----:B------:R-:W-:Y:S02]  /*e99c0*/  LEA.HI.X.SX32 R5, R23, R3, 0x1, P5 ;  /* 0x0000000317057211 */ /* 0x000fe400028f0eff */
[----:B------:R-:W-:Y:S01]  /*e99d0*/  F2FP.BF16.PACK_AB R18, R8, R7 ;  /* 0x000000070812723e */ /* 0x000fe200000010ff */
[C---:B------:R-:W-:Y:S02]  /*e99e0*/  IMAD R7, R28.reuse, 0x1fc, RZ ;  /* 0x000001fc1c077824 */ /* 0x040fe400078e02ff */
[----:B------:R3:W-:Y:S01]  /*e99f0*/  STL.64 [R1+0x328], R4 ;  /* 0x0003280401007387 */ /* 0x0007e20000100a00 */
[----:B------:R-:W-:Y:S02]  /*e9a00*/  IMAD R19, R28, 0x3fa, RZ ;  /* 0x000003fa1c137824 */ /* 0x000fe400078e02ff */
[----:B---3--:R-:W-:Y:S01]  /*e9a10*/  FFMA R5, R29, 0.69314718246459960938, R9 ;  /* 0x3f3172181d057823 */ /* 0x008fe20000000009 */
[----:B------:R-:W-:Y:S01]  /*e9a20*/  IADD3 R4, P5, R22, R2, RZ ;  /* 0x0000000216047210 */ /* 0x000fe20007fbe0ff */
[----:B------:R-:W-:-:S03]  /*e9a30*/  IMAD R29, R28, 0x1fd, RZ ;  /* 0x000001fd1c1d7824 */ /* 0x000fc600078e02ff */
[----:B------:R0:W-:Y:S01]  /*e9a40*/  STL [R1+0x2fc], R5 ;  /* 0x0002fc0501007387 */ /* 0x0001e20000100800 */
[----:B------:R-:W-:Y:S02]  /*e9a50*/  F2FP.BF16.PACK_AB R22, R26, R24 ;  /* 0x000000181a16723e */ /* 0x000fe400000010ff */
[----:B------:R-:W-:Y:S01]  /*e9a60*/  F2FP.BF16.PACK_AB R21, R13, R6 ;  /* 0x000000060d15723e */ /* 0x000fe200000010ff */
[----:B------:R-:W3:Y:S01]  /*e9a70*/  LDL.LU R24, [R1+0x2b0] ;  /* 0x0002b00001187983 */ /* 0x000ee20000300800 */
[----:B0-----:R-:W-:Y:S02]  /*e9a80*/  LEA.HI.X.SX32 R5, R7, R3, 0x1, P5 ;  /* 0x0000000307057211 */ /* 0x001fe400028f0eff */
[----:B------:R-:W-:-:S03]  /*e9a90*/  IADD3 R12, P5, R19, R2, RZ ;  /* 0x00000002130c7210 */ /* 0x000fc60007fbe0ff */
[----:B------:R0:W-:Y:S01]  /*e9aa0*/  STL.64 [R1+0x310], R4 ;  /* 0x0003100401007387 */ /* 0x0001e20000100a00 */
[----:B------:R-:W-:Y:S01]  /*e9ab0*/  LEA.HI.X.SX32 R13, R29, R3, 0x1, P5 ;  /* 0x000000031d0d7211 */ /* 0x000fe200028f0eff */
[----:B------:R-:W-:Y:S02]  /*e9ac0*/  IMAD R23, R28, 0x3fc, RZ ;  /* 0x000003fc1c177824 */ /* 0x000fe400078e02ff */
[----:B------:R-:W4:Y:S01]  /*e9ad0*/  LDL.LU.64 R6, [R1+0x988] ;  /* 0x0009880001067983 */ /* 0x000f220000300a00 */
[----:B------:R-:W-:-:S03]  /*e9ae0*/  F2FP.BF16.PACK_AB R19, R27, R25 ;  /* 0x000000191b13723e */ /* 0x000fc600000010ff */
[----:B------:R-:W2:Y:S04]  /*e9af0*/  LDL.LU.64 R8, [R1+0x980] ;  /* 0x0009800001087983 */ /* 0x000ea80000300a00 */
[----:B0-----:R-:W2:Y:S04]  /*e9b00*/  LDL.LU.64 R4, [R1+0xe10] ;  /* 0x000e100001047983 */ /* 0x001ea80000300a00 */
[----:B------:R-:W2:Y:S04]  /*e9b10*/  LDL.LU.64 R26, [R1+0xe08] ;  /* 0x000e0800011a7983 */ /* 0x000ea80000300a00 */
[----:B------:R-:W2:Y:S04]  /*e9b20*/  LDL.LU R25, [R1+0x270] ;  /* 0x0002700001197983 */ /* 0x000ea80000300800 */
[----:B------:R-:W2:Y:S04]  /*e9b30*/  LDL.LU R29, [R1+0xe2c] ;  /* 0x000e2c00011d7983 */ /* 0x000ea80000300800 */
[----:B------:R0:W-:Y:S02]  /*e9b40*/  STL.64 [R1+0x2e8], R12 ;  /* 0x0002e80c01007387 */ /* 0x0001e40000100a00 */
[----:B0-----:R-:W-:-:S02]  /*e9b50*/  IADD3 R12, P5, R23, R2, RZ ;  /* 0x00000002170c7210 */ /* 0x001fc40007fbe0ff */
[----:B------:R-:W3:Y:S04]  /*e9b60*/  LDL.LU R13, [R1+0x16c0] ;  /* 0x0016c000010d7983 */ /* 0x000ee80000300800 */
[----:B------:R-:W3:Y:S01]  /*e9b70*/  LDL.LU R23, [R1+0x16bc] ;  /* 0x0016bc0001177983 */ /* 0x000ee20000300800 */
[----:B--2---:R-:W-:-:S05]  /*e9b80*/  FFMA R10, R10, 0.69314718246459960938, R29 ;  /* 0x3f3172180a0a7823 */ /* 0x004fca000000001d */
[----:B------:R0:W-:Y:S04]  /*e9b90*/  STL.64 [R1+0x39e0], R10 ;  /* 0x0039e00a01007387 */ /* 0x0001e80000100a00 */
[----:B0-----:R-:W2:Y:S01]  /*e9ba0*/  LDL.LU R10, [R1+0x240] ;  /* 0x00024000010a7983 */ /* 0x001ea20000300800 */
[----:B---3--:R-:W-:Y:S01]  /*e9bb0*/  F2FP.BF16.PACK_AB R23, R13, R23 ;  /* 0x000000170d17723e */ /* 0x008fe200000010ff */
[----:B------:R-:W-:Y:S02]  /*e9bc0*/  IMAD R13, R28, 0x1fe, RZ ;  /* 0x000001fe1c0d7824 */ /* 0x000fe400078e02ff */
[----:B------:R-:W3:Y:S03]  /*e9bd0*/  LDL.LU R11, [R1+0x200] ;  /* 0x00020000010b7983 */ /* 0x000ee60000300800 */
[----:B------:R-:W-:-:S05]  /*e9be0*/  LEA.HI.X.SX32 R13, R13, R3, 0x1, P5 ;  /* 0x000000030d0d7211 */ /* 0x000fca00028f0eff */
[----:B------:R0:W-:Y:S04]  /*e9bf0*/  STL.64 [R1+0x2d8], R12 ;  /* 0x0002d80c01007387 */ /* 0x0001e80000100a00 */
[----:B0-----:R-:W2:Y:S01]  /*e9c00*/  LDL.LU.64 R12, [R1+0x3ff8] ;  /* 0x003ff800010c7983 */ /* 0x001ea20000300a00 */
[----:B------:R-:W-:Y:S01]  /*e9c10*/  IMAD R29, R28, 0x1ff, RZ ;  /* 0x000001ff1c1d7824 */ /* 0x000fe200078e02ff */
[----:B------:R-:W-:-:S05]  /*e9c20*/  MOV R28, c[0x0][0x1c8] ;  /* 0x00007200001c7a02 */ /* 0x000fca0000000f00 */
[----:B------:R-:W-:Y:S01]  /*e9c30*/  IMAD R28, R28, 0x3fe, RZ ;  /* 0x000003fe1c1c7824 */ /* 0x000fe200078e02ff */
[----:B------:R-:W-:Y:S04]  /*e9c40*/  STS.128 [R0+0x700], R16 ;  /* 0x0007001000007388 */ /* 0x000fe80000000c00 */
[----:B------:R-:W-:Y:S01]  /*e9c50*/  IADD3 R28, P5, R28, R2, RZ ;  /* 0x000000021c1c7210 */ /* 0x000fe20007fbe0ff */
[----:B------:R-:W-:Y:S03]  /*e9c60*/  STS.128 [R0+0x780], R20 ;  /* 0x0007801400007388 */ /* 0x000fe60000000c00 */
[----:B------:R-:W-:Y:S01]  /*e9c70*/  LEA.HI.X.SX32 R29, R29, R3, 0x1, P5 ;  /* 0x000000031d1d7211 */ /* 0x000fe200028f0eff */
[----:B--2---:R0:W-:Y:S04]  /*e9c80*/  STS.128 [R0+0x680], R12 ;  /* 0x0006800c00007388 */ /* 0x0041e80000000c00 */
[----:B0-----:R-:W2:Y:S04]  /*e9c90*/  LDL.LU.64 R12, [R1+0xe60] ;  /* 0x000e6000010c7983 */ /* 0x001ea80000300a00 */
[----:B------:R-:W2:Y:S04]  /*e9ca0*/  LDL.LU.64 R14, [R1+0xe58] ;  /* 0x000e5800010e7983 */ /* 0x000ea80000300a00 */
[----:B------:R-:W2:Y:S04]  /*e9cb0*/  LDL.LU.64 R16, [R1+0xe68] ;  /* 0x000e680001107983 */ /* 0x000ea80000300a00 */
[----:B------:R-:W2:Y:S04]  /*e9cc0*/  LDL.LU.64 R18, [R1+0x990] ;  /* 0x0009900001127983 */ /* 0x000ea80000300a00 */
[----:B------:R-:W2:Y:S04]  /*e9cd0*/  LDL.LU R22, [R1+0x2c0] ;  /* 0x0002c00001167983 */ /* 0x000ea80000300800 */
[----:B------:R-:W3:Y:S04]  /*e9ce0*/  LDL.LU.64 R20, [R1+0x998] ;  /* 0x0009980001147983 */ /* 0x000ee80000300a00 */
[----:B------:R-:W3:Y:S04]  /*e9cf0*/  LDL.LU R23, [R1+0x280] ;  /* 0x0002800001177983 */ /* 0x000ee80000300800 */
[----:B------:R0:W-:Y:S04]  /*e9d00*/  STL.64 [R1+0x3778], R28 ;  /* 0x0037781c01007387 */ /* 0x0001e80000100a00 */
[----:B------:R-:W-:Y:S06]  /*e9d10*/  BAR.SYNC.DEFER_BLOCKING 0x0 ;  /* 0x0000000000007b1d */ /* 0x000fec0000010000 */
[----:B0-----:R-:W4:Y:S01]  /*e9d20*/  LDL.LU.64 R28, [R1+0x9a0] ;  /* 0x0009a000011c7983 */ /* 0x001f220000300a00 */
[----:B--2---:R-:W-:-:S03]  /*e9d30*/  PRMT R0, R22, 0x7632, R0 ;  /* 0x0000763216007816 */ /* 0x004fc60000000000 */
[----:B------:R3:W-:Y:S02]  /*e9d40*/  STG.E.U16 [R2.64], R22 ;  /* 0x0000001602007986 */ /* 0x0007e4000c101504 */
[----:B---3--:R-:W-:Y:S02]  /*e9d50*/  PRMT R2, R23, 0x7632, R2 ;  /* 0x0000763217027816 */ /* 0x008fe40000000002 */
[----:B----4-:R0:W-:Y:S04]  /*e9d60*/  STG.E.U16 [R28.64], R0 ;  /* 0x000000001c007986 */ /* 0x0101e8000c101504 */
[----:B------:R-:W-:Y:S04]  /*e9d70*/  STG.E.U16 [R20.64], R23 ;  /* 0x0000001714007986 */ /* 0x000fe8000c101504 */
[----:B------:R1:W-:Y:S01]  /*e9d80*/  STG.E.U16 [R16.64], R2 ;  /* 0x0000000210007986 */ /* 0x0003e2000c101504 */
[----:B0-----:R-:W-:-:S03]  /*e9d90*/  PRMT R0, R10, 0x7632, R0 ;  /* 0x000076320a007816 */ /* 0x001fc60000000000 */
[----:B------:R-:W-:Y:S04]  /*e9da0*/  STG.E.U16 [R18.64], R10 ;  /* 0x0000000a12007986 */ /* 0x000fe8000c101504 */
[----:B------:R0:W-:Y:S01]  /*e9db0*/  STG.E.U16 [R12.64], R0 ;  /* 0x000000000c007986 */ /* 0x0001e2000c101504 */
[----:B-1----:R-:W-:-:S03]  /*e9dc0*/  PRMT R2, R11, 0x7632, R2 ;  /* 0x000076320b027816 */ /* 0x002fc60000000002 */
[----:B------:R-:W-:Y:S04]  /*e9dd0*/  STG.E.U16 [R14.64], R11 ;  /* 0x0000000b0e007986 */ /* 0x000fe8000c101504 */
[----:B------:R-:W-:Y:S01]  /*e9de0*/  STG.E.U16 [R6.64], R2 ;  /* 0x0000000206007986 */ /* 0x000fe2000c101504 */
[----:B0-----:R-:W-:-:S03]  /*e9df0*/  PRMT R0, R24, 0x7632, R0 ;  /* 0x0000763218007816 */ /* 0x001fc60000000000 */
[----:B------:R-:W-:Y:S04]  /*e9e00*/  STG.E.U16 [R8.64], R24 ;  /* 0x0000001808007986 */ /* 0x000fe8000c101504 */
[----:B------:R-:W-:Y:S04]  /*e9e10*/  STG.E.U16 [R4.64], R0 ;  /* 0x0000000004007986 */ /* 0x000fe8000c101504 */
[----:B------:R0:W-:Y:S04]  /*e9e20*/  STG.E.U16 [R26.64], R25 ;  /* 0x000000191a007986 */ /* 0x0001e8000c101504 */
[----:B0-----:R-:W2:Y:S04]  /*e9e30*/  LDL.LU.64 R26, [R1+0xe00] ;  /* 0x000e0000011a7983 */ /* 0x001ea80000300a00 */
[----:B------:R-:W3:Y:S04]  /*e9e40*/  LDL.LU R3, [R1+0x220] ;  /* 0x0002200001037983 */ /* 0x000ee80000300800 */
[----:B---3--:R0:W-:Y:S04]  /*e9e50*/  STL [R1+0x3fa0], R3 ;  /* 0x003fa00301007387 */ /* 0x0081e80000100800 */
[----:B0-----:R-:W3:Y:S04]  /*e9e60*/  LDL.LU R3, [R1+0x260] ;  /* 0x0002600001037983 */ /* 0x001ee80000300800 */
[----:B---3--:R0:W-:Y:S04]  /*e9e70*/  STL [R1+0x3fb8], R3 ;  /* 0x003fb80301007387 */ /* 0x0081e80000100800 */
[----:B0-----:R-:W3:Y:S04]  /*e9e80*/  LDL.LU R3, [R1+0x2a0] ;  /* 0x0002a00001037983 */ /* 0x001ee80000300800 */
[----:B---3--:R0:W-:Y:S04]  /*e9e90*/  STL [R1+0x3fd0], R3 ;  /* 0x003fd00301007387 */ /* 0x0081e80000100800 */
[----:B0-----:R-:W3:Y:S04]  /*e9ea0*/  LDL.LU R3, [R1+0x1f0] ;  /* 0x0001f00001037983 */ /* 0x001ee80000300800 */
[----:B---3--:R0:W-:Y:S04]  /*e9eb0*/  STL [R1+0x3fe8], R3 ;  /* 0x003fe80301007387 */ /* 0x0081e80000100800 */
[----:B0-----:R-:W3:Y:S04]  /*e9ec0*/  LDL.LU R3, [R1+0x230] ;  /* 0x0002300001037983 */ /* 0x001ee80000300800 */
[----:B------:R-:W4:Y:S04]  /*e9ed0*/  LDL.LU R22, [R1+0x1e0] ;  /* 0x0001e00001167983 */ /* 0x000f280000300800 */
[----:B------:R-:W2:Y:S04]  /*e9ee0*/  LDL.LU.64 R28, [R1+0xdc0] ;  /* 0x000dc000011c7983 */ /* 0x000ea80000300a00 */
        /* <DEDUP_REMOVED lines=19> */
[----:B0-----:R-:W2:Y:S01]  /*ea020*/  LDL.LU.64 R28, [R1+0x978] ;  /* 0x00097800011c7983 */ /* 0x001ea20000300a00 */
[----:B------:R-:W-:-:S03]  /*ea030*/  PRMT R2, R25, 0x7632, R2 ;  /* 0x0000763219027816 */ /* 0x000fc60000000002 */
[----:B--2---:R0:W-:Y:S04]  /*ea040*/  STL.64 [R1+0x3ff0], R28 ;  /* 0x003ff01c01007387 */ /* 0x0041e80000100a00 */
[----:B0-----:R-:W3:Y:S04]  /*ea050*/  LDL.LU.64 R28, [R1+0xdf8] ;  /* 0x000df800011c7983 */ /* 0x001ee80000300a00 */
[----:B------:R-:W2:Y:S04]  /*ea060*/  LDL.LU.64 R20, [R1+0xdb8] ;  /* 0x000db80001147983 */ /* 0x000ea80000300a00 */
[----:B------:R-:W2:Y:S04]  /*ea070*/  LDL.LU R23, [R1+0x290] ;  /* 0x0002900001177983 */ /* 0x000ea80000300800 */
[----:B------:R-:W2:Y:S04]  /*ea080*/  LDL.LU.64 R16, [R1+0xa18] ;  /* 0x000a180001107983 */ /* 0x000ea80000300a00 */
        /* <DEDUP_REMOVED lines=8> */
[----:B------:R-:W2:Y:S04]  /*ea110*/  LDL.LU R25, [R1+0x2c4] ;  /* 0x0002c40001197983 */ /* 0x000ea80000300800 */
[----:B------:R0:W-:Y:S04]  /*ea120*/  STG.E.U16 [R26.64], R2 ;  /* 0x000000021a007986 */ /* 0x0001e8000c101504 */
[----:B------:R-:W2:Y:S04]  /*ea130*/  LDL.LU.64 R4, [R1+0x930] ;  /* 0x0009300001047983 */ /* 0x000ea80000300a00 */
[----:B0-----:R-:W2:Y:S04]  /*ea140*/  LDL.LU.64 R26, [R1+0x928] ;  /* 0x00092800011a7983 */ /* 0x001ea80000300a00 */
[----:B---3--:R0:W-:Y:S04]  /*ea150*/  STG.E.U16 [R28.64], R3 ;  /* 0x000000031c007986 */ /* 0x0081e8000c101504 */
[----:B0-----:R-:W3:Y:S01]  /*ea160*/  LDL.LU.64 R28, [R1+0x3ff0] ;  /* 0x003ff000011c7983 */ /* 0x001ee20000300a00 */
[----:B------:R-:W-:-:S03]  /*ea170*/  PRMT R0, R3, 0x7632, R0 ;  /* 0x0000763203007816 */ /* 0x000fc60000000000 */
[----:B------:R-:W2:Y:S04]  /*ea180*/  LDL.LU R3, [R1+0x3fe8] ;  /* 0x003fe80001037983 */ /* 0x000ea80000300800 */
[----:B---3--:R0:W-:Y:S04]  /*ea190*/  STG.E.U16 [R28.64], R0 ;  /* 0x000000001c007986 */ /* 0x0081e8000c101504 */
[----:B0-----:R-:W3:Y:S01]  /*ea1a0*/  LDL.LU.64 R28, [R1+0x3fe0] ;  /* 0x003fe000011c7983 */ /* 0x001ee20000300a00 */
[----:B--2---:R-:W-:-:S03]  /*ea1b0*/  PRMT R2, R3, 0x7632, R2 ;  /* 0x0000763203027816 */ /* 0x004fc60000000002 */
[----:B---3--:R0:W-:Y:S04]  /*ea1c0*/  STG.E.U16 [R28.64], R3 ;  /* 0x000000031c007986 */ /* 0x0081e8000c101504 */
[----:B0-----:R-:W2:Y:S04]  /*ea1d0*/  LDL.LU.64 R28, [R1+0x3fd8] ;  /* 0x003fd800011c7983 */ /* 0x001ea80000300a00 */
[----:B------:R-:W3:Y:S04]  /*ea1e0*/  LDL.LU R3, [R1+0x3fd0] ;  /* 0x003fd00001037983 */ /* 0x000ee80000300800 */
[----:B--2---:R0:W-:Y:S04]  /*ea1f0*/  STG.E.U16 [R28.64], R2 ;  /* 0x000000021c007986 */ /* 0x0041e8000c101504 */
[----:B0-----:R-:W2:Y:S01]  /*ea200*/  LDL.LU.64 R28, [R1+0x3fc8] ;  /* 0x003fc800011c7983 */ /* 0x001ea20000300a00 */
[----:B---3--:R-:W-:-:S03]  /*ea210*/  PRMT R0, R3, 0x7632, R0 ;  /* 0x0000763203007816 */ /* 0x008fc60000000000 */
[----:B--2---:R0:W-:Y:S04]  /*ea220*/  STG.E.U16 [R28.64], R3 ;  /* 0x000000031c007986 */ /* 0x0041e8000c101504 */
        /* <DEDUP_REMOVED lines=13> */
[----:B--2---:R0:W-:Y:S04]  /*ea300*/  STG.E.U16 [R28.64], R0 ;  /* 0x000000001c007986 */ /* 0x0041e8000c101504 */
[----:B0-----:R-:W2:Y:S01]  /*ea310*/  LDL.LU.64 R28, [R1+0x3f88] ;  /* 0x003f8800011c7983 */ /* 0x001ea20000300a00 */
[----:B----4-:R-:W-:-:S03]  /*ea320*/  PRMT R2, R22, 0x7632, R2 ;  /* 0x0000763216027816 */ /* 0x010fc60000000002 */
[----:B--2---:R0:W-:Y:S04]  /*ea330*/  STG.E.U16 [R28.64], R22 ;  /* 0x000000161c007986 */ /* 0x0041e8000c101504 */
[----:B0-----:R-:W2:Y:S01]  /*ea340*/  LDL.LU.64 R28, [R1+0x3f80] ;  /* 0x003f8000011c7983 */ /* 0x001ea20000300a00 */
[----:B------:R-:W-:-:S03]  /*ea350*/  PRMT R0, R23, 0x7632, R0 ;  /* 0x0000763217007816 */ /* 0x000fc60000000000 */
[----:B--2---:R0:W-:Y:S04]  /*ea360*/  STG.E.U16 [R28.64], R2 ;  /* 0x000000021c007986 */ /* 0x0041e8000c101504 */
        /* <DEDUP_REMOVED lines=53> */
[----:B------:R-:W2:Y:S04]  /*ea6c0*/  LDL.LU R11, [R1+0x264] ;  /* 0x00026400010b7983 */ /* 0x000ea80000300800 */
[----:B------:R-:W2:Y:S04]  /*ea6d0*/  LDL.LU R24, [R1+0x224] ;  /* 0x0002240001187983 */ /* 0x000ea80000300800 */
[----:B------:R-:W2:Y:S04]  /*ea6e0*/  LDL.LU.64 R14, [R1+0xa08] ;  /* 0x000a0800010e7983 */ /* 0x000ea80000300a00 */
[----:B------:R-:W2:Y:S04]  /*ea6f0*/  LDL.LU.64 R6, [R1+0x920] ;  /* 0x0009200001067983 */ /* 0x000ea80000300a00 */
[----:B------:R-:W2:Y:S04]  /*ea700*/  LDL.LU.64 R8, [R1+0x918] ;  /* 0x0009180001087983 */ /* 0x000ea80000300a00 */
[----:B------:R0:W-:Y:S04]  /*ea710*/  STG.E.U16 [R26.64], R0 ;  /* 0x000000001a007986 */ /* 0x0001e8000c101504 */
[----:B------:R-:W2:Y:S04]  /*ea720*/  LDL.LU.64 R4, [R1+0x910] ;  /* 0x0009100001047983 */ /* 0x000ea80000300a00 */
[----:B0-----:R-:W2:Y:S04]  /*ea730*/  LDL.LU.64 R26, [R1+0x908] ;  /* 0x00090800011a7983 */ /* 0x001ea80000300a00 */
[----:B------:R-:W2:Y:S04]  /*ea740*/  LDL.LU R25, [R1+0x1e4] ;  /* 0x0001e40001197983 */ /* 0x000ea80000300800 */
        /* <DEDUP_REMOVED lines=705> */
[----:B--2---:R0:W-:Y:S01]  /*ed360*/  STG.E.U16 [R28.64], R2 ;  /* 0x000000021c007986 */ /* 0x0041e2000c101504 */
[----:B------:R-:W-:Y:S02]  /*ed370*/  STG.E.U16 [R20.64], R23 ;  /* 0x0000001714007986 */ /* 0x000fe4000c101504 */
[----:B------:R1:W-:Y:S02]  /*ed380*/  STG.E.U16 [R16.64], R0 ;  /* 0x0000000010007986 */ /* 0x0003e4000c101504 */
[----:B------:R-:W-:Y:S01]  /*ed390*/  STG.E.U16 [R18.64], R10 ;  /* 0x0000000a12007986 */ /* 0x000fe2000c101504 */
[----:B0-----:R-:W-:Y:S02]  /*ed3a0*/  PRMT R2, R10, 0x7632, R2 ;  /* 0x000076320a027816 */ /* 0x001fe40000000002 */
[----:B-1----:R-:W-:-:S03]  /*ed3b0*/  PRMT R0, R11, 0x7632, R0 ;  /* 0x000076320b007816 */ /* 0x002fc60000000000 */
[----:B------:R0:W-:Y:S01]  /*ed3c0*/  STG.E.U16 [R12.64], R2 ;  /* 0x000000020c007986 */ /* 0x0001e2000c101504 */
[----:B------:R-:W-:Y:S02]  /*ed3d0*/  STG.E.U16 [R14.64], R11 ;  /* 0x0000000b0e007986 */ /* 0x000fe4000c101504 */
[----:B------:R-:W-:Y:S02]  /*ed3e0*/  STG.E.U16 [R6.64], R0 ;  /* 0x0000000006007986 */ /* 0x000fe4000c101504 */
[----:B------:R-:W-:Y:S01]  /*ed3f0*/  STG.E.U16 [R8.64], R24 ;  /* 0x0000001808007986 */ /* 0x000fe2000c101504 */
[----:B0-----:R-:W-:-:S05]  /*ed400*/  PRMT R2, R24, 0x7632, R2 ;  /* 0x0000763218027816 */ /* 0x001fca0000000002 */
[----:B------:R-:W-:Y:S01]  /*ed410*/  STG.E.U16 [R4.64], R2 ;  /* 0x0000000204007986 */ /* 0x000fe2000c101504 */
[----:B------:R0:W-:Y:S03]  /*ed420*/  STG.E.U16 [R26.64], R25 ;  /* 0x000000191a007986 */ /* 0x0001e6000c101504 */
[----:B0-----:R-:W2:Y:S01]  /*ed430*/  LDL.LU.64 R26, [R1+0x7b0] ;  /* 0x0007b000011a7983 */ /* 0x001ea20000300a00 */
[----:B------:R-:W3:Y:S03]  /*ed440*/  LDL.LU R3, [R1+0x158] ;  /* 0x0001580001037983 */ /* 0x000ee60000300800 */
[----:B---3--:R0:W-:Y:S04]  /*ed450*/  STL [R1+0x3b68], R3 ;  /* 0x003b680301007387 */ /* 0x0081e80000100800 */
[----:B0-----:R-:W3:Y:S04]  /*ed460*/  LDL.LU R3, [R1+0x198] ;  /* 0x0001980001037983 */ /* 0x001ee80000300800 */
[----:B---3--:R0:W-:Y:S04]  /*ed470*/  STL [R1+0x3b80], R3 ;  /* 0x003b800301007387 */ /* 0x0081e80000100800 */
[----:B0-----:R-:W3:Y:S04]  /*ed480*/  LDL.LU R3, [R1+0x78] ;  /* 0x0000780001037983 */ /* 0x001ee80000300800 */
[----:B---3--:R0:W-:Y:S04]  /*ed490*/  STL [R1+0x3b98], R3 ;  /* 0x003b980301007387 */ /* 0x0081e80000100800 */
[----:B0-----:R-:W3:Y:S04]  /*ed4a0*/  LDL.LU R3, [R1+0x128] ;  /* 0x0001280001037983 */ /* 0x001ee80000300800 */
[----:B---3--:R0:W-:Y:S04]  /*ed4b0*/  STL [R1+0x3bb0], R3 ;  /* 0x003bb00301007387 */ /* 0x0081e80000100800 */
[----:B0-----:R-:W3:Y:S01]  /*ed4c0*/  LDL.LU R3, [R1+0x168] ;  /* 0x0001680001037983 */ /* 0x001ee20000300800 */
[----:B------:R-:W4:Y:S02]  /*ed4d0*/  LDL.LU R22, [R1+0x118] ;  /* 0x0001180001167983 */ /* 0x000f240000300800 */
[----:B------:R-:W2:Y:S02]  /*ed4e0*/  LDL.LU.64 R28, [R1+0x6d0] ;  /* 0x0006d000011c7983 */ /* 0x000ea40000300a00 */
        /* <DEDUP_REMOVED lines=22> */
[----:B0-----:R-:W3:Y:S01]  /*ed650*/  LDL.LU.64 R28, [R1+0x778] ;  /* 0x00077800011c7983 */ /* 0x001ee20000300a00 */
[----:B------:R-:W2:Y:S02]  /*ed660*/  LDL.LU.64 R20, [R1+0x6c8] ;  /* 0x0006c80001147983 */ /* 0x000ea40000300a00 */
[----:B------:R-:W2:Y:S02]  /*ed670*/  LDL.LU R23, [R1+0x68] ;  /* 0x0000680001177983 */ /* 0x000ea40000300800 */
[----:B------:R-:W2:Y:S01]  /*ed680*/  LDL.LU.64 R16, [R1+0x6c0] ;  /* 0x0006c00001107983 */ /* 0x000ea20000300a00 */
[----:B------:R-:W2:Y:S01]  /*ed690*/  LDL.LU.64 R18, [R1+0x698] ;  /* 0x0006980001127983 */ /* 0x000ea20000300a00 */
[----:B------:R-:W2:Y:S02]  /*ed6a0*/  LDL.LU R10, [R1+0x1cc] ;  /* 0x0001cc00010a7983 */ /* 0x000ea40000300800 */
[----:B------:R-:W2:Y:S02]  /*ed6b0*/  LDL.LU.64 R12, [R1+0x690] ;  /* 0x00069000010c7983 */ /* 0x000ea40000300a00 */
[----:B------:R-:W2:Y:S01]  /*ed6c0*/  LDL.LU R11, [R1+0x18c] ;  /* 0x00018c00010b7983 */ /* 0x000ea20000300800 */
[----:B------:R-:W2:Y:S01]  /*ed6d0*/  LDL.LU R24, [R1+0x14c] ;  /* 0x00014c0001187983 */ /* 0x000ea20000300800 */
[----:B------:R-:W2:Y:S02]  /*ed6e0*/  LDL.LU.64 R14, [R1+0x688] ;  /* 0x00068800010e7983 */ /* 0x000ea40000300a00 */
[----:B------:R-:W2:Y:S02]  /*ed6f0*/  LDL.LU.64 R6, [R1+0x680] ;  /* 0x0006800001067983 */ /* 0x000ea40000300a00 */
[----:B------:R-:W2:Y:S01]  /*ed700*/  LDL.LU.64 R8, [R1+0x678] ;  /* 0x0006780001087983 */ /* 0x000ea20000300a00 */
[----:B------:R0:W-:Y:S04]  /*ed710*/  STG.E.U16 [R26.64], R0 ;  /* 0x000000001a007986 */ /* 0x0001e8000c101504 */
[----:B------:R-:W2:Y:S04]  /*ed720*/  LDL.LU.64 R4, [R1+0x670] ;  /* 0x0006700001047983 */ /* 0x000ea80000300a00 */
[----:B0-----:R-:W2:Y:S01]  /*ed730*/  LDL.LU.64 R26, [R1+0x638] ;  /* 0x00063800011a7983 */ /* 0x001ea20000300a00 */
[----:B------:R-:W2:Y:S03]  /*ed740*/  LDL.LU R25, [R1+0x10c] ;  /* 0x00010c0001197983 */ /* 0x000ea60000300800 */
[----:B---3--:R0:W-:Y:S04]  /*ed750*/  STG.E.U16 [R28.64], R3 ;  /* 0x000000031c007986 */ /* 0x0081e8000c101504 */
[----:B0-----:R-:W3:Y:S01]  /*ed760*/  LDL.LU.64 R28, [R1+0x3bb8] ;  /* 0x003bb800011c7983 */ /* 0x001ee20000300a00 */
[----:B------:R-:W-:-:S02]  /*ed770*/  PRMT R2, R3, 0x7632, R2 ;  /* 0x0000763203027816 */ /* 0x000fc40000000002 */
[----:B------:R-:W2:Y:S03]  /*ed780*/  LDL.LU R3, [R1+0x3bb0] ;  /* 0x003bb00001037983 */ /* 0x000ea60000300800 */
[----:B---3--:R0:W-:Y:S04]  /*ed790*/  STG.E.U16 [R28.64], R2 ;  /* 0x000000021c007986 */ /* 0x0081e8000c101504 */
[----:B0-----:R-:W3:Y:S01]  /*ed7a0*/  LDL.LU.64 R28, [R1+0x3ba8] ;  /* 0x003ba800011c7983 */ /* 0x001ee20000300a00 */
[----:B--2---:R-:W-:-:S03]  /*ed7b0*/  PRMT R0, R3, 0x7632, R0 ;  /* 0x0000763203007816 */ /* 0x004fc60000000000 */
[----:B---3--:R0:W-:Y:S04]  /*ed7c0*/  STG.E.U16 [R28.64], R3 ;  /* 0x000000031c007986 */ /* 0x0081e8000c101504 */
[----:B0-----:R-:W2:Y:S01]  /*ed7d0*/  LDL.LU.64 R28, [R1+0x3ba0] ;  /* 0x003ba000011c7983 */ /* 0x001ea20000300a00 */
[----:B------:R-:W3:Y:S03]  /*ed7e0*/  LDL.LU R3, [R1+0x3b98] ;  /* 0x003b980001037983 */ /* 0x000ee60000300800 */
[----:B--2---:R0:W-:Y:S04]  /*ed7f0*/  STG.E.U16 [R28.64], R0 ;  /* 0x000000001c007986 */ /* 0x0041e8000c101504 */
[----:B0-----:R-:W2:Y:S01]  /*ed800*/  LDL.LU.64 R28, [R1+0x3b90] ;  /* 0x003b9000011c7983 */ /* 0x001ea20000300a00 */
[----:B---3--:R-:W-:-:S03]  /*ed810*/  PRMT R2, R3, 0x7632, R2 ;  /* 0x0000763203027816 */ /* 0x008fc60000000002 */
[----:B--2---:R0:W-:Y:S04]  /*ed820*/  STG.E.U16 [R28.64], R3 ;  /* 0x000000031c007986 */ /* 0x0041e8000c101504 */
        /* <DEDUP_REMOVED lines=12> */
[----:B0-----:R-:W2:Y:S04]  /*ed8f0*/  LDL.LU.64 R28, [R1+0x3b58] ;  /* 0x003b5800011c7983 */ /* 0x001ea80000300a00 */
[----:B--2---:R0:W-:Y:S04]  /*ed900*/  STG.E.U16 [R28.64], R2 ;  /* 0x000000021c007986 */ /* 0x0041e8000c101504 */
[----:B0-----:R-:W2:Y:S01]  /*ed910*/  LDL.LU.64 R28, [R1+0x3b50] ;  /* 0x003b5000011c7983 */ /* 0x001ea20000300a00 */
[----:B----4-:R-:W-:-:S02]  /*ed920*/  PRMT R0, R22, 0x7632, R0 ;  /* 0x0000763216007816 */ /* 0x010fc40000000000 */
[----:B------:R-:W-:Y:S01]  /*ed930*/  PRMT R2, R23, 0x7632, R2 ;  /* 0x0000763217027816 */ /* 0x000fe20000000002 */
[----:B--2---:R0:W-:Y:S04]  /*ed940*/  STG.E.U16 [R28.64], R22 ;  /* 0x000000161c007986 */ /* 0x0041e8000c101504 */
[----:B0-----:R-:W2:Y:S04]  /*ed950*/  LDL.LU.64 R28, [R1+0x3b48] ;  /* 0x003b4800011c7983 */ /* 0x001ea80000300a00 */
[----:B--2---:R0:W-:Y:S01]  /*ed960*/  STG.E.U16 [R28.64], R0 ;  /* 0x000000001c007986 */ /* 0x0041e2000c101504 */
[----:B------:R-:W-:Y:S02]  /*ed970*/  STG.E.U16 [R20.64], R23 ;  /* 0x0000001714007986 */ /* 0x000fe4000c101504 */
[----:B------:R1:W-:Y:S02]  /*ed980*/  STG.E.U16 [R16.64], R2 ;  /* 0x0000000210007986 */ /* 0x0003e4000c101504 */
[----:B------:R-:W-:Y:S01]  /*ed990*/  STG.E.U16 [R18.64], R10 ;  /* 0x0000000a12007986 */ /* 0x000fe2000c101504 */
[----:B0-----:R-:W-:-:S02]  /*ed9a0*/  PRMT R0, R10, 0x7632, R0 ;  /* 0x000076320a007816 */ /* 0x001fc40000000000 */
[----:B-1----:R-:W-:-:S03]  /*ed9b0*/  PRMT R2, R11, 0x7632, R2 ;  /* 0x000076320b027816 */ /* 0x002fc60000000002 */
[----:B------:R0:W-:Y:S01]  /*ed9c0*/  STG.E.U16 [R12.64], R0 ;  /* 0x000000000c007986 */ /* 0x0001e2000c101504 */
[----:B------:R1:W-:Y:S02]  /*ed9d0*/  STG.E.U16 [R14.64], R11 ;  /* 0x0000000b0e007986 */ /* 0x0003e4000c101504 */
[----:B------:R-:W-:Y:S02]  /*ed9e0*/  STG.E.U16 [R6.64], R2 ;  /* 0x0000000206007986 */ /* 0x000fe4000c101504 */
[----:B------:R2:W-:Y:S01]  /*ed9f0*/  STG.E.U16 [R8.64], R24 ;  /* 0x0000001808007986 */ /* 0x0005e2000c101504 */
[----:B0-----:R-:W-:Y:S01]  /*eda00*/  PRMT R0, R24, 0x7632, R0 ;  /* 0x0000763218007816 */ /* 0x001fe20000000000 */
[----:B-1----:R-:W3:Y:S01]  /*eda10*/  LDL.LU.64 R14, [R1+0x630] ;  /* 0x00063000010e7983 */ /* 0x002ee20000300a00 */
[----:B------:R-:W4:Y:S02]  /*eda20*/  LDL.LU.64 R10, [R1+0x628] ;  /* 0x00062800010a7983 */ /* 0x000f240000300a00 */
[----:B--2---:R-:W2:Y:S02]  /*eda30*/  LDL.LU R24, [R1+0x1bc] ;  /* 0x0001bc0001187983 */ /* 0x004ea40000300800 */
[----:B------:R-:W2:Y:S01]  /*eda40*/  LDL.LU.64 R6, [R1+0x620] ;  /* 0x0006200001067983 */ /* 0x000ea20000300a00 */
[----:B------:R0:W-:Y:S04]  /*eda50*/  STG.E.U16 [R4.64], R0 ;  /* 0x0000000004007986 */ /* 0x0001e8000c101504 */
[----:B------:R-:W2:Y:S04]  /*eda60*/  LDL.LU.64 R8, [R1+0x5f8] ;  /* 0x0005f80001087983 */ /* 0x000ea80000300a00 */
[----:B0-----:R-:W2:Y:S01]  /*eda70*/  LDL.LU R5, [R1+0x17c] ;  /* 0x00017c0001057983 */ /* 0x001ea20000300800 */
[----:B------:R-:W2:Y:S03]  /*eda80*/  LDL.LU R3, [R1+0x1ac] ;  /* 0x0001ac0001037983 */ /* 0x000ea60000300800 */
[----:B--2---:R0:W-:Y:S04]  /*eda90*/  STL [R1+0x3b18], R3 ;  /* 0x003b180301007387 */ /* 0x0041e80000100800 */
[----:B0-----:R-:W2:Y:S04]  /*edaa0*/  LDL.LU R3, [R1+0x9c] ;  /* 0x00009c0001037983 */ /* 0x001ea80000300800 */
[----:B--2---:R0:W-:Y:S04]  /*edab0*/  STL [R1+0x3b30], R3 ;  /* 0x003b300301007387 */ /* 0x0041e80000100800 */
[----:B0-----:R-:W2:Y:S01]  /*edac0*/  LDL.LU R3, [R1+0x13c] ;  /* 0x00013c0001037983 */ /* 0x001ea20000300800 */
[----:B------:R-:W2:Y:S02]  /*edad0*/  LDL.LU R20, [R1+0x16c] ;  /* 0x00016c0001147983 */ /* 0x000ea40000300800 */
        /* <DEDUP_REMOVED lines=17> */
[----:B------:R-:W-:Y:S01]  /*edbf0*/  PRMT R2, R25, 0x7632, R2 ;  /* 0x0000763219027816 */ /* 0x000fe20000000002 */
[----:B------:R-:W-:Y:S01]  /*edc00*/  STG.E.U16 [R26.64], R25 ;  /* 0x000000191a007986 */ /* 0x000fe2000c101504 */
[----:B------:R-:W-:-:S03]  /*edc10*/  PRMT R0, R24, 0x7632, R0 ;  /* 0x0000763218007816 */ /* 0x000fc60000000000 */
[----:B---3--:R-:W-:Y:S04]  /*edc20*/  STG.E.U16 [R14.64], R2 ;  /* 0x000000020e007986 */ /* 0x008fe8000c101504 */
[----:B--2---:R0:W-:Y:S04]  /*edc30*/  STL.64 [R1+0x3b40], R28 ;  /* 0x003b401c01007387 */ /* 0x0041e80000100a00 */
[----:B0-----:R-:W2:Y:S01]  /*edc40*/  LDL.LU.64 R28, [R1+0x5f0] ;  /* 0x0005f000011c7983 */ /* 0x001ea20000300a00 */
[----:B------:R-:W3:Y:S02]  /*edc50*/  LDL.LU R21, [R1+0x12c] ;  /* 0x00012c0001157983 */ /* 0x000ee40000300800 */
[----:B------:R-:W3:Y:S02]  /*edc60*/  LDL.LU.64 R22, [R1+0x550] ;  /* 0x0005500001167983 */ /* 0x000ee40000300a00 */
[----:B------:R-:W3:Y:S01]  /*edc70*/  LDL.LU R27, [R1+0x7c] ;  /* 0x00007c00011b7983 */ /* 0x000ee20000300800 */
[----:B------:R-:W3:Y:S01]  /*edc80*/  LDL.LU R25, [R1+0x19c] ;  /* 0x00019c0001197983 */ /* 0x000ee20000300800 */
[----:B------:R-:W3:Y:S02]  /*edc90*/  LDL.LU.64 R16, [R1+0x548] ;  /* 0x0005480001107983 */ /* 0x000ee40000300a00 */
[----:B------:R-:W3:Y:S02]  /*edca0*/  LDL.LU.64 R18, [R1+0x540] ;  /* 0x0005400001127983 */ /* 0x000ee40000300a00 */
[----:B------:R-:W3:Y:S01]  /*edcb0*/  LDL.LU.64 R12, [R1+0x538] ;  /* 0x00053800010c7983 */ /* 0x000ee20000300a00 */
[----:B----4-:R0:W-:Y:S04]  /*edcc0*/  STG.E.U16 [R10.64], R24 ;  /* 0x000000180a007986 */ /* 0x0101e8000c101504 */
[----:B------:R-:W4:Y:S01]  /*edcd0*/  LDL.LU.64 R14, [R1+0x530] ;  /* 0x00053000010e7983 */ /* 0x000f220000300a00 */
[----:B------:R-:W-:Y:S01]  /*edce0*/  PRMT R2, R5, 0x7632, R2 ;  /* 0x0000763205027816 */ /* 0x000fe20000000002 */
[----:B------:R1:W-:Y:S02]  /*edcf0*/  STG.E.U16 [R6.64], R0 ;  /* 0x0000000006007986 */ /* 0x0003e4000c101504 */
[----:B------:R1:W-:Y:S01]  /*edd00*/  STG.E.U16 [R8.64], R5 ;  /* 0x0000000508007986 */ /* 0x0003e2000c101504 */
[----:B0-----:R-:W3:Y:S01]  /*edd10*/  LDL.LU.64 R10, [R1+0x4f8] ;  /* 0x0004f800010a7983 */ /* 0x001ee20000300a00 */
[----:B------:R-:W3:Y:S02]  /*edd20*/  LDL.LU R26, [R1+0x15c] ;  /* 0x00015c00011a7983 */ /* 0x000ee40000300800 */
[----:B------:R-:W3:Y:S02]  /*edd30*/  LDL.LU R24, [R1+0x11c] ;  /* 0x00011c0001187983 */ /* 0x000ee40000300800 */
[----:B-1----:R-:W3:Y:S01]  /*edd40*/  LDL.LU.64 R6, [R1+0x4f0] ;  /* 0x0004f00001067983 */ /* 0x002ee20000300a00 */
[----:B------:R-:W3:Y:S01]  /*edd50*/  LDL.LU.64 R8, [R1+0x4e8] ;  /* 0x0004e80001087983 */ /* 0x000ee20000300a00 */
[----:B------:R-:W3:Y:S03]  /*edd60*/  LDL.LU.64 R4, [R1+0x4e0] ;  /* 0x0004e00001047983 */ /* 0x000ee60000300a00 */
[----:B--2---:R0:W-:Y:S04]  /*edd70*/  STG.E.U16 [R28.64], R2 ;  /* 0x000000021c007986 */ /* 0x0041e8000c101504 */
[----:B0-----:R-:W2:Y:S01]  /*edd80*/  LDL.LU.64 R28, [R1+0x3b40] ;  /* 0x003b4000011c7983 */ /* 0x001ea20000300a00 */
[----:B------:R-:W-:-:S03]  /*edd90*/  PRMT R0, R3, 0x7632, R0 ;  /* 0x0000763203007816 */ /* 0x000fc60000000000 */
        /* <DEDUP_REMOVED lines=16> */
[----:B------:R-:W-:-:S03]  /*edea0*/  PRMT R2, R20, 0x7632, R2 ;  /* 0x0000763214027816 */ /* 0x000fc60000000002 */
[----:B--2---:R0:W-:Y:S04]  /*edeb0*/  STG.E.U16 [R28.64], R20 ;  /* 0x000000141c007986 */ /* 0x0041e8000c101504 */
[----:B0-----:R-:W2:Y:S01]  /*edec0*/  LDL.LU.64 R28, [R1+0x3af8] ;  /* 0x003af800011c7983 */ /* 0x001ea20000300a00 */
[----:B------:R-:W-:-:S03]  /*eded0*/  PRMT R0, R21, 0x7632, R0 ;  /* 0x0000763215007816 */ /* 0x000fc60000000000 */
[----:B--2---:R0:W-:Y:S04]  /*edee0*/  STG.E.U16 [R28.64], R2 ;  /* 0x000000021c007986 */ /* 0x0041e8000c101504 */
[----:B0-----:R-:W2:Y:S01]  /*edef0*/  LDL.LU.64 R28, [R1+0x3af0] ;  /* 0x003af000011c7983 */ /* 0x001ea20000300a00 */
[----:B------:R-:W-:-:S03]  /*edf00*/  PRMT R2, R27, 0x7632, R2 ;  /* 0x000076321b027816 */ /* 0x000fc60000000002 */
[----:B--2---:R-:W-:Y:S01]  /*edf10*/  STG.E.U16 [R28.64], R21 ;  /* 0x000000151c007986 */ /* 0x004fe2000c101504 */
[----:B------:R0:W-:Y:S02]  /*edf20*/  STG.E.U16 [R22.64], R0 ;  /* 0x0000000016007986 */ /* 0x0001e4000c101504 */
[----:B------:R-:W-:Y:S02]  /*edf30*/  STG.E.U16 [R16.64], R27 ;  /* 0x0000001b10007986 */ /* 0x000fe4000c101504 */
[----:B------:R1:W-:Y:S01]  /*edf40*/  STG.E.U16 [R18.64], R2 ;  /* 0x0000000212007986 */ /* 0x0003e2000c101504 */
[----:B------:R2:W-:Y:S01]  /*edf50*/  STG.E.U16 [R12.64], R25 ;  /* 0x000000190c007986 */ /* 0x0005e2000c101504 */
[----:B0-----:R-:W-:Y:S02]  /*edf60*/  PRMT R0, R25, 0x7632, R0 ;  /* 0x0000763219007816 */ /* 0x001fe40000000000 */
[----:B-1----:R-:W-:Y:S01]  /*edf70*/  PRMT R2, R26, 0x7632, R2 ;  /* 0x000076321a027816 */ /* 0x002fe20000000002 */
[----:B------:R-:W3:Y:S04]  /*edf80*/  LDL.LU.64 R18, [R1+0x4b8] ;  /* 0x0004b80001127983 */ /* 0x000ee80000300a00 */
[----:B----4-:R0:W-:Y:S01]  /*edf90*/  STG.E.U16 [R14.64], R0 ;  /* 0x000000000e007986 */ /* 0x0101e2000c101504 */
[----:B--2---:R-:W2:Y:S02]  /*edfa0*/  LDL.LU R25, [R1+0x6c] ;  /* 0x00006c0001197983 */ /* 0x004ea40000300800 */
[----:B------:R-:W4:Y:S02]  /*edfb0*/  LDL.LU R27, [R1+0x50] ;  /* 0x00005000011b7983 */ /* 0x000f240000300800 */
[----:B------:R1:W-:Y:S01]  /*edfc0*/  STG.E.U16 [R10.64], R26 ;  /* 0x0000001a0a007986 */ /* 0x0003e2000c101504 */
[----:B------:R-:W2:Y:S04]  /*edfd0*/  LDL.LU.64 R12, [R1+0x4b0] ;  /* 0x0004b000010c7983 */ /* 0x000ea80000300a00 */
[----:B------:R-:W-:Y:S01]  /*edfe0*/  STG.E.U16 [R6.64], R2 ;  /* 0x0000000206007986 */ /* 0x000fe2000c101504 */
[----:B------:R-:W-:Y:S01]  /*edff0*/  STG.E.U16 [R8.64], R24 ;  /* 0x0000001808007986 */ /* 0x000fe2000c101504 */
[----:B0-----:R-:W-:-:S02]  /*ee000*/  PRMT R0, R24, 0x7632, R0 ;  /* 0x0000763218007816 */ /* 0x001fc40000000000 */
[----:B------:R-:W2:Y:S01]  /*ee010*/  LDL.LU.64 R14, [R1+0x4a8] ;  /* 0x0004a800010e7983 */ /* 0x000ea20000300a00 */
[----:B-1----:R-:W2:Y:S03]  /*ee020*/  LDL.LU.64 R10, [R1+0xeb8] ;  /* 0x000eb800010a7983 */ /* 0x002ea60000300a00 */
[----:B------:R0:W-:Y:S04]  /*ee030*/  STG.E.U16 [R4.64], R0 ;  /* 0x0000000004007986 */ /* 0x0001e8000c101504 */
[----:B0-----:R-:W2:Y:S04]  /*ee040*/  LDL.LU.64 R4, [R1+0xec8] ;  /* 0x000ec80001047983 */ /* 0x001ea80000300a00 */
[----:B--2---:R0:W-:Y:S04]  /*ee050*/  STL [R1+0x3ae0], R4 ;  /* 0x003ae00401007387 */ /* 0x0041e80000100800 */
[----:B0-----:R-:W2:Y:S01]  /*ee060*/  LDL.LU R4, [R1+0x20] ;  /* 0x0000200001047983 */ /* 0x001ea20000300800 */
[----:B------:R0:W-:Y:S03]  /*ee070*/  STL [R1+0x3ac8], R5 ;  /* 0x003ac80501007387 */ /* 0x0001e60000100800 */
[----:B0-----:R-:W2:Y:S01]  /*ee080*/  LDL.LU R5, [R1] ;  /* 0x0000000001057983 */ /* 0x001ea20000300800 */
        /* <DEDUP_REMOVED lines=13> */
[----:B---3--:R-:W-:Y:S01]  /*ee160*/  STG.E.U16 [R18.64], R25 ;  /* 0x0000001912007986 */ /* 0x008fe2000c101504 */
[----:B----4-:R-:W-:-:S03]  /*ee170*/  PRMT R0, R27, 0x7632, R0 ;  /* 0x000076321b007816 */ /* 0x010fc60000000000 */
[----:B--2---:R0:W-:Y:S04]  /*ee180*/  STL.64 [R1+0x3ae8], R8 ;  /* 0x003ae80801007387 */ /* 0x0041e80000100a00 */
[----:B0-----:R-:W2:Y:S01]  /*ee190*/  LDL.LU.64 R8, [R1+0xec0] ;  /* 0x000ec00001087983 */ /* 0x001ea20000300a00 */
[----:B------:R-:W3:Y:S02]  /*ee1a0*/  LDL.LU R3, [R1+0x10] ;  /* 0x0000100001037983 */ /* 0x000ee40000300800 */
[----:B------:R-:W3:Y:S02]  /*ee1b0*/  LDL.LU.64 R24, [R1+0xf00] ;  /* 0x000f000001187983 */ /* 0x000ee40000300a00 */
[----:B------:R-:W4:Y:S01]  /*ee1c0*/  LDL.LU.64 R28, [R1+0xf10] ;  /* 0x000f1000011c7983 */ /* 0x000f220000300a00 */
[----:B------:R-:W3:Y:S01]  /*ee1d0*/  LDL.LU.64 R20, [R1+0xf08] ;  /* 0x000f080001147983 */ /* 0x000ee20000300a00 */
[----:B------:R-:W3:Y:S02]  /*ee1e0*/  LDL.LU.64 R22, [R1+0xf20] ;  /* 0x000f200001167983 */ /* 0x000ee40000300a00 */
[----:B------:R-:W3:Y:S02]  /*ee1f0*/  LDL.LU R7, [R1+0x30] ;  /* 0x0000300001077983 */ /* 0x000ee40000300800 */
[----:B------:R-:W3:Y:S01]  /*ee200*/  LDL.LU.64 R16, [R1+0xf38] ;  /* 0x000f380001107983 */ /* 0x000ee20000300a00 */
[----:B------:R0:W-:Y:S04]  /*ee210*/  STG.E.U16 [R12.64], R2 ;  /* 0x000000020c007986 */ /* 0x0001e8000c101504 */
[----:B------:R-:W3:Y:S01]  /*ee220*/  LDL.LU.64 R18, [R1+0xf30] ;  /* 0x000f300001127983 */ /* 0x000ee20000300a00 */
[----:B------:R1:W-:Y:S02]  /*ee230*/  STG.E.U16 [R14.64], R27 ;  /* 0x0000001b0e007986 */ /* 0x0003e4000c101504 */
[----:B------:R1:W-:Y:S01]  /*ee240*/  STG.E.U16 [R10.64], R0 ;  /* 0x000000000a007986 */ /* 0x0003e2000c101504 */
[----:B0-----:R-:W3:Y:S01]  /*ee250*/  LDL.LU.64 R12, [R1+0xf28] ;  /* 0x000f2800010c7983 */ /* 0x001ee20000300a00 */
[----:B-1----:R-:W3:Y:S02]  /*ee260*/  LDL.LU.64 R14, [R1+0xf40] ;  /* 0x000f4000010e7983 */ /* 0x002ee40000300a00 */
[----:B------:R-:W3:Y:S02]  /*ee270*/  LDL.LU R27, [R1+0x80] ;  /* 0x00008000011b7983 */ /* 0x000ee40000300800 */
[----:B------:R-:W3:Y:S01]  /*ee280*/  LDL.LU R26, [R1+0xb0] ;  /* 0x0000b000011a7983 */ /* 0x000ee20000300800 */
[----:B------:R-:W3:Y:S04]  /*ee290*/  LDL.LU.64 R10, [R1+0xf58] ;  /* 0x000f5800010a7983 */ /* 0x000ee80000300a00 */
[----:B--2---:R0:W-:Y:S04]  /*ee2a0*/  STG.E.U16 [R8.64], R4 ;  /* 0x0000000408007986 */ /* 0x0041e8000c101504 */
[----:B0-----:R-:W2:Y:S01]  /*ee2b0*/  LDL.LU.64 R8, [R1+0x3ae8] ;  /* 0x003ae80001087983 */ /* 0x001ea20000300a00 */
[----:B------:R-:W-:-:S02]  /*ee2c0*/  PRMT R2, R4, 0x7632, R2 ;  /* 0x0000763204027816 */ /* 0x000fc40000000002 */
[----:B------:R-:W3:Y:S03]  /*ee2d0*/  LDL.LU R4, [R1+0x3ae0] ;  /* 0x003ae00001047983 */ /* 0x000ee60000300800 */
[----:B--2---:R0:W-:Y:S04]  /*ee2e0*/  STG.E.U16 [R8.64], R2 ;  /* 0x0000000208007986 */ /* 0x0041e8000c101504 */
[----:B0-----:R-:W2:Y:S01]  /*ee2f0*/  LDL.LU.64 R8, [R1+0x3ad8] ;  /* 0x003ad80001087983 */ /* 0x001ea20000300a00 */
[----:B------:R-:W-:-:S03]  /*ee300*/  PRMT R0, R5, 0x7632, R0 ;  /* 0x0000763205007816 */ /* 0x000fc60000000000 */
[----:B--2---:R0:W-:Y:S04]  /*ee310*/  STG.E.U16 [R8.64], R5 ;  /* 0x0000000508007986 */ /* 0x0041e8000c101504 */
[----:B0-----:R-:W2:Y:S01]  /*ee320*/  LDL.LU.64 R8, [R1+0x3ad0] ;  /* 0x003ad00001087983 */ /* 0x001ea20000300a00 */
[----:B------:R-:W3:Y:S03]  /*ee330*/  LDL.LU R5, [R1+0x3ac8] ;  /* 0x003ac80001057983 */ /* 0x000ee60000300800 */
[----:B---3--:R0:W-:Y:S04]  /*ee340*/  STG.E.U16 [R4.64], R0 ;  /* 0x0000000004007986 */ /* 0x0081e8000c101504 */
[----:B0-----:R-:W2:Y:S04]  /*ee350*/  LDL.LU.64 R4, [R1+0x3ac0] ;  /* 0x003ac00001047983 */ /* 0x001ea80000300a00 */
[----:B--2---:R0:W-:Y:S04]  /*ee360*/  STG.E.U16 [R8.64], R4 ;  /* 0x0000000408007986 */ /* 0x0041e8000c101504 */
[----:B0-----:R-:W2:Y:S01]  /*ee370*/  LDL.LU.64 R8, [R1+0x3ab8] ;  /* 0x003ab80001087983 */ /* 0x001ea20000300a00 */
[----:B------:R-:W-:Y:S01]  /*ee380*/  PRMT R2, R4, 0x7632, R2 ;  /* 0x0000763204027816 */ /* 0x000fe20000000002 */
[----:B------:R0:W-:Y:S02]  /*ee390*/  STL [R1+0x3a28], R5 ;  /* 0x003a280501007387 */ /* 0x0001e40000100800 */
[----:B0-----:R-:W3:Y:S04]  /*ee3a0*/  LDL.LU.64 R4, [R1+0xf18] ;  /* 0x000f180001047983 */ /* 0x001ee80000300a00 */
[----:B--2---:R0:W-:Y:S04]  /*ee3b0*/  STG.E.U16 [R8.64], R2 ;  /* 0x0000000208007986 */ /* 0x0041e8000c101504 */
[----:B0-----:R-:W2:Y:S01]  /*ee3c0*/  LDL.LU.64 R8, [R1+0x3ab0] ;  /* 0x003ab00001087983 */ /* 0x001ea20000300a00 */
[----:B------:R-:W-:-:S03]  /*ee3d0*/  PRMT R0, R6, 0x7632, R0 ;  /* 0x0000763206007816 */ /* 0x000fc60000000000 */
[----:B--2---:R0:W-:Y:S04]  /*ee3e0*/  STG.E.U16 [R8.64], R6 ;  /* 0x0000000608007986 */ /* 0x0041e8000c101504 */
[----:B0-----:R-:W2:Y:S01]  /*ee3f0*/  LDL.LU.64 R8, [R1+0x3aa8] ;  /* 0x003aa80001087983 */ /* 0x001ea20000300a00 */
[----:B------:R-:W3:Y:S03]  /*ee400*/  LDL.LU R6, [R1+0x3aa0] ;  /* 0x003aa00001067983 */ /* 0x000ee60000300800 */
[----:B--2---:R0:W-:Y:S01]  /*ee410*/  STG.E.U16 [R8.64], R0 ;  /* 0x0000000008007986 */ /* 0x0041e2000c101504 */
[----:B------:R1:W-:Y:S03]  /*ee420*/  STG.E.U16 [R24.64], R3 ;  /* 0x0000000318007986 */ /* 0x0003e6000c101504 */
[----:B0-----:R-:W2:Y:S01]  /*ee430*/  LDL.LU.64 R8, [R1+0x3a98] ;  /* 0x003a980001087983 */ /* 0x001ea20000300a00 */
[----:B-1----:R-:W2:Y:S01]  /*ee440*/  LDL.LU.64 R24, [R1+0x3a90] ;  /* 0x003a900001187983 */ /* 0x002ea20000300a00 */
[----:B------:R-:W-:-:S05]  /*ee450*/  PRMT R2, R3, 0x7632, R2 ;  /* 0x0000763203027816 */ /* 0x000fca0000000002 */
[----:B---3--:R0:W-:Y:S01]  /*ee460*/  STG.E.U16 [R4.64], R2 ;  /* 0x0000000204007986 */ /* 0x0081e2000c101504 */
[----:B--2---:R-:W-:-:S03]  /*ee470*/  PRMT R0, R24, 0x7632, R0 ;  /* 0x0000763218007816 */ /* 0x004fc60000000000 */
[----:B----4-:R-:W-:Y:S01]  /*ee480*/  STG.E.U16 [R28.64], R24 ;  /* 0x000000181c007986 */ /* 0x010fe2000c101504 */
[----:B0-----:R-:W-:-:S03]  /*ee490*/  PRMT R2, R8, 0x7632, R2 ;  /* 0x0000763208027816 */ /* 0x001fc60000000002 */
[----:B------:R0:W-:Y:S01]  /*ee4a0*/  STG.E.U16 [R20.64], R0 ;  /* 0x0000000014007986 */ /* 0x0001e2000c101504 */
[----:B------:R-:W-:Y:S03]  /*ee4b0*/  STG.E.U16 [R22.64], R8 ;  /* 0x0000000816007986 */ /* 0x000fe6000c101504 */
[----:B------:R-:W-:Y:S01]  /*ee4c0*/  STL [R1+0x3a2c], R25 ;  /* 0x003a2c1901007387 */ /* 0x000fe20000100800 */
[----:B------:R1:W-:Y:S02]  /*ee4d0*/  STG.E.U16 [R16.64], R2 ;  /* 0x0000000210007986 */ /* 0x0003e4000c101504 */
[----:B------:R-:W-:Y:S02]  /*ee4e0*/  STL [R1+0x3a30], R9 ;  /* 0x003a300901007387 */ /* 0x000fe40000100800 */
[----:B------:R2:W-:Y:S01]  /*ee4f0*/  STG.E.U16 [R18.64], R7 ;  /* 0x0000000712007986 */ /* 0x0005e2000c101504 */
[----:B0-----:R-:W-:-:S02]  /*ee500*/  PRMT R0, R7, 0x7632, R0 ;  /* 0x0000763207007816 */ /* 0x001fc40000000000 */
[----:B-1----:R-:W-:-:S03]  /*ee510*/  PRMT R2, R27, 0x7632, R2 ;  /* 0x000076321b027816 */ /* 0x002fc60000000002 */
[----:B------:R0:W-:Y:S04]  /*ee520*/  STG.E.U16 [R12.64], R0 ;  /* 0x000000000c007986 */ /* 0x0001e8000c101504 */
[----:B--2---:R-:W2:Y:S01]  /*ee530*/  LDL.LU.64 R18, [R1+0xf50] ;  /* 0x000f500001127983 */ /* 0x004ea20000300a00 */
[----:B------:R1:W-:Y:S03]  /*ee540*/  STG.E.U16 [R14.64], R27 ;  /* 0x0000001b0e007986 */ /* 0x0003e6000c101504 */
[----:B0-----:R-:W3:Y:S01]  /*ee550*/  LDL.LU.64 R12, [R1+0xf48] ;  /* 0x000f4800010c7983 */ /* 0x001ee20000300a00 */
[----:B-1----:R-:W4:Y:S02]  /*ee560*/  LDL.LU.64 R14, [R1+0xf60] ;  /* 0x000f6000010e7983 */ /* 0x002f240000300a00 */
[----:B------:R-:W2:Y:S02]  /*ee570*/  LDL.LU R27, [R1+0xc0] ;  /* 0x0000c000011b7983 */ /* 0x000ea40000300800 */
[----:B------:R-:W-:Y:S01]  /*ee580*/  STG.E.U16 [R10.64], R2 ;  /* 0x000000020a007986 */ /* 0x000fe2000c101504 */
[----:B--2---:R0:W-:Y:S04]  /*ee590*/  STL [R1+0x3a78], R27 ;  /* 0x003a781b01007387 */ /* 0x0041e80000100800 */
[----:B0-----:R-:W2:Y:S01]  /*ee5a0*/  LDL.LU R27, [R1+0xd0] ;  /* 0x0000d000011b7983 */ /* 0x001ea20000300800 */
[----:B------:R-:W2:Y:S03]  /*ee5b0*/  LDL.LU.64 R10, [R1+0xf98] ;  /* 0x000f9800010a7983 */ /* 0x000ea60000300a00 */
        /* <DEDUP_REMOVED lines=8> */
[----:B------:R-:W2:Y:S03]  /*ee640*/  LDL.LU.64 R8, [R1+0xfb0] ;  /* 0x000fb00001087983 */ /* 0x000ea60000300a00 */
[----:B--2---:R0:W-:Y:S04]  /*ee650*/  STL.64 [R1+0x3a38], R8 ;  /* 0x003a380801007387 */ /* 0x0041e80000100a00 */
[----:B0-----:R-:W2:Y:S04]  /*ee660*/  LDL.LU.64 R8, [R1+0xfb8] ;  /* 0x000fb80001087983 */ /* 0x001ea80000300a00 */
[----:B--2---:R0:W-:Y:S04]  /*ee670*/  STL [R1+0x3a40], R9 ;  /* 0x003a400901007387 */ /* 0x0041e80000100800 */
[----:B0-----:R-:W2:Y:S04]  /*ee680*/  LDL.LU R9, [R1+0xf0] ;  /* 0x0000f00001097983 */ /* 0x001ea80000300800 */
[----:B--2---:R0:W-:Y:S04]  /*ee690*/  STL.64 [R1+0x3a50], R8 ;  /* 0x003a500801007387 */ /* 0x0041e80000100a00 */
[----:B0-----:R-:W2:Y:S04]  /*ee6a0*/  LDL.LU.64 R8, [R1+0xf88] ;  /* 0x000f880001087983 */ /* 0x001ea80000300a00 */
[----:B--2---:R0:W-:Y:S04]  /*ee6b0*/  STL [R1+0x3a58], R9 ;  /* 0x003a580901007387 */ /* 0x0041e80000100800 */
[----:B0-----:R-:W2:Y:S01]  /*ee6c0*/  LDL.LU R9, [R1+0xe0] ;  /* 0x0000e00001097983 */ /* 0x001ea20000300800 */
[----:B------:R-:W2:Y:S02]  /*ee6d0*/  LDL.LU R3, [R1+0x54] ;  /* 0x0000540001037983 */ /* 0x000ea40000300800 */
[----:B------:R-:W2:Y:S02]  /*ee6e0*/  LDL.LU.64 R24, [R1+0xfa8] ;  /* 0x000fa80001187983 */ /* 0x000ea40000300a00 */
[----:B--2---:R0:W-:Y:S04]  /*ee6f0*/  STL.64 [R1+0x3a48], R24 ;  /* 0x003a481801007387 */ /* 0x0041e80000100a00 */
[----:B0-----:R-:W2:Y:S01]  /*ee700*/  LDL.LU.64 R24, [R1+0xfa0] ;  /* 0x000fa00001187983 */ /* 0x001ea20000300a00 */
[----:B------:R-:W-:-:S03]  /*ee710*/  PRMT R0, R26, 0x7632, R0 ;  /* 0x000076321a007816 */ /* 0x000fc60000000000 */
[----:B------:R-:W-:Y:S01]  /*ee720*/  STG.E.U16 [R18.64], R26 ;  /* 0x0000001a12007986 */ /* 0x000fe2000c101504 */
[----:B------:R-:W-:-:S03]  /*ee730*/  PRMT R2, R6, 0x7632, R2 ;  /* 0x0000763206027816 */ /* 0x000fc60000000002 */
[----:B---3--:R-:W-:Y:S01]  /*ee740*/  STG.E.U16 [R12.64], R0 ;  /* 0x000000000c007986 */ /* 0x008fe2000c101504 */
[----:B----4-:R-:W-:Y:S02]  /*ee750*/  STG.E.U16 [R14.64], R6 ;  /* 0x000000060e007986 */ /* 0x010fe4000c101504 */
[----:B------:R-:W-:Y:S01]  /*ee760*/  STG.E.U16 [R10.64], R2 ;  /* 0x000000020a007986 */ /* 0x000fe2000c101504 */
[----:B--2---:R0:W-:Y:S04]  /*ee770*/  STL.64 [R1+0x3a60], R24 ;  /* 0x003a601801007387 */ /* 0x0041e80000100a00 */
[----:B0-----:R-:W2:Y:S01]  /*ee780*/  LDL.LU.64 R24, [R1+0xf90] ;  /* 0x000f900001187983 */ /* 0x001ea20000300a00 */
[----:B------:R-:W3:Y:S02]  /*ee790*/  LDL.LU R22, [R1+0x24] ;  /* 0x0000240001167983 */ /* 0x000ee40000300800 */
[----:B------:R-:W4:Y:S02]  /*ee7a0*/  LDL.LU R23, [R1+0x4] ;  /* 0x0000040001177983 */ /* 0x000f240000300800 */
[----:B------:R-:W2:Y:S01]  /*ee7b0*/  LDL.LU.64 R4, [R1+0xfc0] ;  /* 0x000fc00001047983 */ /* 0x000ea20000300a00 */
[----:B------:R-:W2:Y:S01]  /*ee7c0*/  LDL.LU.64 R28, [R1+0xfd8] ;  /* 0x000fd800011c7983 */ /* 0x000ea20000300a00 */
[----:B------:R-:W2:Y:S02]  /*ee7d0*/  LDL.LU.64 R20, [R1+0xfd0] ;  /* 0x000fd00001147983 */ /* 0x000ea40000300a00 */
[----:B------:R-:W2:Y:S02]  /*ee7e0*/  LDL.LU.64 R16, [R1+0xfc8] ;  /* 0x000fc80001107983 */ /* 0x000ea40000300a00 */
[----:B------:R-:W2:Y:S01]  /*ee7f0*/  LDL.LU R26, [R1+0x44] ;  /* 0x00004400011a7983 */ /* 0x000ea20000300800 */
[----:B------:R-:W2:Y:S01]  /*ee800*/  LDL.LU.64 R18, [R1+0xfe0] ;  /* 0x000fe00001127983 */ /* 0x000ea20000300a00 */
[----:B------:R-:W2:Y:S02]  /*ee810*/  LDL.LU.64 R12, [R1+0xff8] ;  /* 0x000ff800010c7983 */ /* 0x000ea40000300a00 */
[----:B------:R-:W2:Y:S02]  /*ee820*/  LDL.LU.64 R14, [R1+0xff0] ;  /* 0x000ff000010e7983 */ /* 0x000ea40000300a00 */
[----:B------:R-:W2:Y:S01]  /*ee830*/  LDL.LU.64 R6, [R1+0xfe8] ;  /* 0x000fe80001067983 */ /* 0x000ea20000300a00 */
[----:B------:R-:W2:Y:S01]  /*ee840*/  LDL.LU.64 R10, [R1+0x3a88] ;  /* 0x003a8800010a7983 */ /* 0x000ea20000300a00 */
        /* <DEDUP_REMOVED lines=9> */
[----:B------:R-:W3:Y:S01]  /*ee8e0*/  LDL.LU R27, [R1+0x14] ;  /* 0x00001400011b7983 */ /* 0x000ee20000300800 */
[----:B------:R-:W-:Y:S02]  /*ee8f0*/  PRMT R0, R9, 0x7632, R0 ;  /* 0x0000763209007816 */ /* 0x000fe40000000000 */
[----:B--2---:R0:W-:Y:S01]  /*ee900*/  STG.E.U16 [R10.64], R2 ;  /* 0x000000020a007986 */ /* 0x0041e2000c101504 */
[----:B------:R1:W-:Y:S03]  /*ee910*/  STG.E.U16 [R24.64], R9 ;  /* 0x0000000918007986 */ /* 0x0003e6000c101504 */
[----:B0-----:R-:W3:Y:S01]  /*ee920*/  LDL.LU.64 R10, [R1+0x1000] ;  /* 0x00100000010a7983 */ /* 0x001ee20000300a00 */
[----:B-1----:R-:W2:Y:S02]  /*ee930*/  LDL.LU.64 R24, [R1+0x3a60] ;  /* 0x003a600001187983 */ /* 0x002ea40000300a00 */
[----:B------:R-:W2:Y:S02]  /*ee940*/  LDL.LU R9, [R1+0x3a58] ;  /* 0x003a580001097983 */ /* 0x000ea40000300800 */
[----:B--2---:R0:W-:Y:S04]  /*ee950*/  STG.E.U16 [R8.64], R0 ;  /* 0x0000000008007986 */ /* 0x0041e8000c101504 */
[----:B0-----:R-:W2:Y:S04]  /*ee960*/  LDL.LU.64 R8, [R1+0x3a50] ;  /* 0x003a500001087983 */ /* 0x001ea80000300a00 */
[----:B--2---:R0:W-:Y:S01]  /*ee970*/  STG.E.U16 [R24.64], R9 ;  /* 0x0000000918007986 */ /* 0x0041e2000c101504 */
[----:B------:R-:W-:-:S03]  /*ee980*/  PRMT R2, R9, 0x7632, R2 ;  /* 0x0000763209027816 */ /* 0x000fc60000000002 */
[----:B0-----:R-:W2:Y:S01]  /*ee990*/  LDL.LU.64 R24, [R1+0x3a48] ;  /* 0x003a480001187983 */ /* 0x001ea20000300a00 */
[----:B------:R-:W2:Y:S01]  /*ee9a0*/  LDL.LU R9, [R1+0x3a40] ;  /* 0x003a400001097983 */ /* 0x000ea20000300800 */
[----:B------:R-:W-:Y:S02]  /*ee9b0*/  PRMT R0, R3, 0x7632, R0 ;  /* 0x0000763203007816 */ /* 0x000fe40000000000 */
[----:B--2---:R0:W-:Y:S04]  /*ee9c0*/  STG.E.U16 [R8.64], R2 ;  /* 0x0000000208007986 */ /* 0x0041e8000c101504 */
[----:B0-----:R-:W2:Y:S01]  /*ee9d0*/  LDL.LU.64 R8, [R1+0x3a38] ;  /* 0x003a380001087983 */ /* 0x001ea20000300a00 */
[----:B------:R-:W-:-:S03]  /*ee9e0*/  PRMT R2, R22, 0x7632, R2 ;  /* 0x0000763216027816 */ /* 0x000fc60000000002 */
[----:B--2---:R0:W-:Y:S01]  /*ee9f0*/  STG.E.U16 [R8.64], R3 ;  /* 0x0000000308007986 */ /* 0x0041e2000c101504 */
[----:B------:R1:W-:Y:S02]  /*eea00*/  STG.E.U16 [R24.64], R0 ;  /* 0x0000000018007986 */ /* 0x0003e4000c101504 */
[----:B------:R2:W-:Y:S01]  /*eea10*/  STG.E.U16 [R4.64], R22 ;  /* 0x0000001604007986 */ /* 0x0005e2000c101504 */
[----:B0-----:R-:W3:Y:S01]  /*eea20*/  LDL.LU R9, [R1+0x3a30] ;  /* 0x003a300001097983 */ /* 0x001ee20000300800 */
[----:B-1----:R-:W3:Y:S02]  /*eea30*/  LDL.LU R25, [R1+0x3a2c] ;  /* 0x003a2c0001197983 */ /* 0x002ee40000300800 */
[----:B--2---:R-:W2:Y:S01]  /*eea40*/  LDL.LU R5, [R1+0x3a28] ;  /* 0x003a280001057983 */ /* 0x004ea20000300800 */
[----:B----4-:R-:W-:Y:S01]  /*eea50*/  PRMT R0, R23, 0x7632, R0 ;  /* 0x0000763217007816 */ /* 0x010fe20000000000 */
[----:B------:R0:W-:Y:S01]  /*eea60*/  STG.E.U16 [R28.64], R2 ;  /* 0x000000021c007986 */ /* 0x0001e2000c101504 */
[----:B------:R1:W-:Y:S03]  /*eea70*/  STG.E.U16 [R20.64], R23 ;  /* 0x0000001714007986 */ /* 0x0003e6000c101504 */
[----:B------:R4:W-:Y:S04]  /*eea80*/  STG.E.U16 [R16.64], R0 ;  /* 0x0000000010007986 */ /* 0x0009e8000c101504 */
[----:B0-----:R-:W3:Y:S01]  /*eea90*/  LDL.LU.64 R28, [R1+0x1018] ;  /* 0x00101800011c7983 */ /* 0x001ee20000300a00 */
[----:B-1----:R-:W3:Y:S01]  /*eeaa0*/  LDL.LU.64 R22, [R1+0x1010] ;  /* 0x0010100001167983 */ /* 0x002ee20000300a00 */
[----:B----4-:R-:W-:-:S02]  /*eeab0*/  PRMT R0, R26, 0x7632, R0 ;  /* 0x000076321a007816 */ /* 0x010fc40000000000 */
[----:B--2---:R-:W-:Y:S01]  /*eeac0*/  PRMT R2, R5, 0x7632, R2 ;  /* 0x0000763205027816 */ /* 0x004fe20000000002 */
[----:B------:R0:W-:Y:S04]  /*eead0*/  STG.E.U16 [R18.64], R5 ;  /* 0x0000000512007986 */ /* 0x0001e8000c101504 */
[----:B------:R-:W-:Y:S01]  /*eeae0*/  STG.E.U16 [R12.64], R2 ;  /* 0x000000020c007986 */ /* 0x000fe2000c101504 */
[----:B------:R-:W-:Y:S02]  /*eeaf0*/  STG.E.U16 [R14.64], R26 ;  /* 0x0000001a0e007986 */ /* 0x000fe4000c101504 */
[----:B------:R1:W-:Y:S01]  /*eeb00*/  STG.E.U16 [R6.64], R0 ;  /* 0x0000000006007986 */ /* 0x0003e2000c101504 */
[----:B0-----:R-:W2:Y:S04]  /*eeb10*/  LDL.LU.64 R18, [R1+0x1008] ;  /* 0x0010080001127983 */ /* 0x001ea80000300a00 */
[----:B-1----:R-:W4:Y:S01]  /*eeb20*/  LDL.LU.64 R6, [R1+0x1020] ;  /* 0x0010200001067983 */ /* 0x002f220000300a00 */
[----:B------:R-:W2:Y:S02]  /*eeb30*/  LDL.LU R13, [R1+0x34] ;  /* 0x00003400010d7983 */ /* 0x000ea40000300800 */
[----:B------:R-:W2:Y:S02]  /*eeb40*/  LDL.LU R26, [R1+0xb4] ;  /* 0x0000b400011a7983 */ /* 0x000ea40000300800 */
[----:B--2---:R-:W-:Y:S01]  /*eeb50*/  STL [R1+0x3a10], R26 ;  /* 0x003a101a01007387 */ /* 0x004fe20000100800 */
[----:B------:R-:W2:Y:S02]  /*eeb60*/  LDL.LU R3, [R1+0xa4] ;  /* 0x0000a40001037983 */ /* 0x000ea40000300800 */
[----:B------:R-:W2:Y:S02]  /*eeb70*/  LDL.LU R14, [R1+0xd4] ;  /* 0x0000d400010e7983 */ /* 0x000ea40000300800 */
[----:B------:R-:W2:Y:S01]  /*eeb80*/  LDL.LU.64 R20, [R1+0x1028] ;  /* 0x0010280001147983 */ /* 0x000ea20000300a00 */
[----:B---3--:R-:W-:Y:S04]  /*eeb90*/  STG.E.U16 [R10.64], R27 ;  /* 0x0000001b0a007986 */ /* 0x008fe8000c101504 */
[----:B--2---:R0:W-:Y:S04]  /*eeba0*/  STL.64 [R1+0x3a20], R20 ;  /* 0x003a201401007387 */ /* 0x0041e80000100a00 */
[----:B0-----:R-:W2:Y:S01]  /*eebb0*/  LDL.LU.64 R20, [R1+0x1038] ;  /* 0x0010380001147983 */ /* 0x001ea20000300a00 */
[----:B------:R-:W3:Y:S02]  /*eebc0*/  LDL.LU R26, [R1+0x84] ;  /* 0x00008400011a7983 */ /* 0x000ee40000300800 */
[----:B------:R-:W2:Y:S02]  /*eebd0*/  LDL.LU.64 R10, [R1+0x1078] ;  /* 0x00107800010a7983 */ /* 0x000ea40000300a00 */
        /* <DEDUP_REMOVED lines=8> */
[----:B0-----:R-:W2:Y:S01]  /*eec60*/  LDL.LU.64 R10, [R1+0x1058] ;  /* 0x00105800010a7983 */ /* 0x001ea20000300a00 */
[----:B------:R-:W-:-:S03]  /*eec70*/  PRMT R0, R25, 0x7632, R0 ;  /* 0x0000763219007816 */ /* 0x000fc60000000000 */
[----:B------:R0:W-:Y:S01]  /*eec80*/  STG.E.U16 [R28.64], R2 ;  /* 0x000000021c007986 */ /* 0x0001e2000c101504 */
[----:B------:R-:W-:Y:S03]  /*eec90*/  STG.E.U16 [R22.64], R25 ;  /* 0x0000001916007986 */ /* 0x000fe6000c101504 */
[----:B------:R-:W-:Y:S01]  /*eeca0*/  STG.E.U16 [R18.64], R0 ;  /* 0x0000000012007986 */ /* 0x000fe2000c101504 */
[----:B----4-:R-:W-:Y:S01]  /*eecb0*/  STG.E.U16 [R6.64], R9 ;  /* 0x0000000906007986 */ /* 0x010fe2000c101504 */
[----:B0-----:R-:W-:-:S05]  /*eecc0*/  PRMT R2, R9, 0x7632, R2 ;  /* 0x0000763209027816 */ /* 0x001fca0000000002 */
[----:B------:R-:W-:Y:S04]  /*eecd0*/  STG.E.U16 [R20.64], R2 ;  /* 0x0000000214007986 */ /* 0x000fe8000c101504 */
[----:B--2---:R0:W-:Y:S04]  /*eece0*/  STL.64 [R1+0x3a18], R10 ;  /* 0x003a180a01007387 */ /* 0x0041e80000100a00 */
[----:B0-----:R-:W3:Y:S01]  /*eecf0*/  LDL.LU.64 R10, [R1+0x1040] ;  /* 0x00104000010a7983 */ /* 0x001ee20000300a00 */
[----:B------:R-:W2:Y:S02]  /*eed00*/  LDL.LU.64 R4, [R1+0x1070] ;  /* 0x0010700001047983 */ /* 0x000ea40000300a00 */
[----:B------:R-:W4:Y:S02]  /*eed10*/  LDL.LU.64 R16, [R1+0x1068] ;  /* 0x0010680001107983 */ /* 0x000f240000300a00 */
[----:B------:R-:W2:Y:S01]  /*eed20*/  LDL.LU.64 R24, [R1+0x1030] ;  /* 0x0010300001187983 */ /* 0x000ea20000300a00 */
[----:B------:R-:W3:Y:S01]  /*eed30*/  LDL.LU R15, [R1+0xc4] ;  /* 0x0000c400010f7983 */ /* 0x000ee20000300800 */
[----:B------:R-:W3:Y:S02]  /*eed40*/  LDL.LU.64 R28, [R1+0x1080] ;  /* 0x00108000011c7983 */ /* 0x000ee40000300a00 */
[----:B------:R-:W3:Y:S02]  /*eed50*/  LDL.LU.64 R6, [R1+0x1098] ;  /* 0x0010980001067983 */ /* 0x000ee40000300a00 */
[----:B------:R-:W3:Y:S01]  /*eed60*/  LDL.LU.64 R8, [R1+0x1090] ;  /* 0x0010900001087983 */ /* 0x000ee20000300a00 */
[----:B------:R-:W3:Y:S01]  /*eed70*/  LDL.LU.64 R22, [R1+0x1088] ;  /* 0x0010880001167983 */ /* 0x000ee20000300a00 */
[----:B------:R-:W3:Y:S02]  /*eed80*/  LDL.LU.64 R18, [R1+0x10a0] ;  /* 0x0010a00001127983 */ /* 0x000ee40000300a00 */
[----:B------:R-:W3:Y:S02]  /*eed90*/  LDL.LU R27, [R1+0x58] ;  /* 0x00005800011b7983 */ /* 0x000ee40000300800 */
[----:B------:R-:W3:Y:S01]  /*eeda0*/  LDL.LU.64 R20, [R1+0x3a20] ;  /* 0x003a200001147983 */ /* 0x000ee20000300a00 */
[----:B------:R-:W-:Y:S01]  /*eedb0*/  PRMT R0, R13, 0x7632, R0 ;  /* 0x000076320d007816 */ /* 0x000fe20000000000 */
[----:B--2---:R0:W-:Y:S04]  /*eedc0*/  STG.E.U16 [R24.64], R13 ;  /* 0x0000000d18007986 */ /* 0x0041e8000c101504 */
[----:B---3--:R1:W-:Y:S01]  /*eedd0*/  STG.E.U16 [R20.64], R0 ;  /* 0x0000000014007986 */ /* 0x0083e2000c101504 */
[----:B------:R2:W-:Y:S03]  /*eede0*/  STG.E.U16 [R10.64], R26 ;  /* 0x0000001a0a007986 */ /* 0x0005e6000c101504 */
[----:B0-----:R-:W3:Y:S01]  /*eedf0*/  LDL.LU.64 R12, [R1+0x10b8] ;  /* 0x0010b800010c7983 */ /* 0x001ee20000300a00 */
[----:B------:R-:W3:Y:S03]  /*eee00*/  LDL.LU.64 R24, [R1+0x10b0] ;  /* 0x0010b00001187983 */ /* 0x000ee60000300a00 */
[----:B-1----:R-:W3:Y:S01]  /*eee10*/  LDL.LU.64 R20, [R1+0x10a8] ;  /* 0x0010a80001147983 */ /* 0x002ee20000300a00 */
[----:B--2---:R-:W2:Y:S01]  /*eee20*/  LDL.LU.64 R10, [R1+0x3a18] ;  /* 0x003a1800010a7983 */ /* 0x004ea20000300a00 */
[----:B------:R-:W-:-:S02]  /*eee30*/  PRMT R2, R26, 0x7632, R2 ;  /* 0x000076321a027816 */ /* 0x000fc40000000002 */
[----:B------:R-:W3:Y:S04]  /*eee40*/  LDL.LU R26, [R1+0x3a10] ;  /* 0x003a1000011a7983 */ /* 0x000ee80000300800 */
        /* <DEDUP_REMOVED lines=14> */
[----:B------:R0:W-:Y:S01]  /*eef30*/  STG.E.U16 [R4.64], R14 ;  /* 0x0000000e04007986 */ /* 0x0001e2000c101504 */
[----:B------:R-:W-:Y:S01]  /*eef40*/  PRMT R2, R15, 0x7632, R2 ;  /* 0x000076320f027816 */ /* 0x000fe20000000002 */
[----:B----4-:R1:W-:Y:S01]  /*eef50*/  STG.E.U16 [R16.64], R0 ;  /* 0x0000000010007986 */ /* 0x0103e2000c101504 */
[----:B------:R4:W-:Y:S03]  /*eef60*/  STG.E.U16 [R28.64], R15 ;  /* 0x0000000f1c007986 */ /* 0x0009e6000c101504 */
[----:B------:R4:W-:Y:S02]  /*eef70*/  STG.E.U16 [R6.64], R2 ;  /* 0x0000000206007986 */ /* 0x0009e4000c101504 */
[----:B---3--:R3:W-:Y:S01]  /*eef80*/  STG.E.U16 [R8.64], R26 ;  /* 0x0000001a08007986 */ /* 0x0087e2000c101504 */
[----:B0-----:R-:W2:Y:S01]  /*eef90*/  LDL.LU.64 R4, [R1+0x10c0] ;  /* 0x0010c00001047983 */ /* 0x001ea20000300a00 */
[----:B------:R-:W2:Y:S01]  /*eefa0*/  LDL.LU R14, [R1+0x28] ;  /* 0x00002800010e7983 */ /* 0x000ea20000300800 */
[----:B-1----:R-:W-:Y:S01]  /*eefb0*/  PRMT R0, R26, 0x7632, R0 ;  /* 0x000076321a007816 */ /* 0x002fe20000000000 */
[----:B------:R-:W2:Y:S01]  /*eefc0*/  LDL.LU R17, [R1+0x8] ;  /* 0x0000080001117983 */ /* 0x000ea20000300800 */
[----:B----4-:R-:W4:Y:S04]  /*eefd0*/  LDL.LU.64 R28, [R1+0x10d8] ;  /* 0x0010d800011c7983 */ /* 0x010f280000300a00 */
[----:B------:R0:W-:Y:S01]  /*eefe0*/  STG.E.U16 [R22.64], R0 ;  /* 0x0000000016007986 */ /* 0x0001e2000c101504 */
[----:B------:R-:W4:Y:S02]  /*eeff0*/  LDL.LU.64 R6, [R1+0x39d8] ;  /* 0x0039d80001067983 */ /* 0x000f240000300a00 */
[----:B---3--:R-:W3:Y:S01]  /*ef000*/  LDL.LU R26, [R1+0x39d0] ;  /* 0x0039d000011a7983 */ /* 0x008ee20000300800 */
[----:B0-----:R-:W-:Y:S01]  /*ef010*/  PRMT R0, R27, 0x7632, R0 ;  /* 0x000076321b007816 */ /* 0x001fe20000000000 */
[----:B------:R-:W3:Y:S01]  /*ef020*/  LDL.LU.64 R22, [R1+0x10d0] ;  /* 0x0010d00001167983 */ /* 0x000ee20000300a00 */
[----:B--2---:R-:W-:-:S03]  /*ef030*/  PRMT R2, R11, 0x7632, R2 ;  /* 0x000076320b027816 */ /* 0x004fc60000000002 */
[----:B------:R0:W-:Y:S04]  /*ef040*/  STG.E.U16 [R18.64], R11 ;  /* 0x0000000b12007986 */ /* 0x0001e8000c101504 */
[----:B------:R1:W-:Y:S01]  /*ef050*/  STG.E.U16 [R12.64], R2 ;  /* 0x000000020c007986 */ /* 0x0003e2000c101504 */
[----:B------:R-:W-:Y:S02]  /*ef060*/  STG.E.U16 [R24.64], R27 ;  /* 0x0000001b18007986 */ /* 0x000fe4000c101504 */
[----:B------:R2:W-:Y:S01]  /*ef070*/  STG.E.U16 [R20.64], R0 ;  /* 0x0000000014007986 */ /* 0x0005e2000c101504 */
[----:B0-----:R-:W3:Y:S04]  /*ef080*/  LDL.LU.64 R18, [R1+0x10c8] ;  /* 0x0010c80001127983 */ /* 0x001ee80000300a00 */
[----:B-1----:R-:W3:Y:S01]  /*ef090*/  LDL.LU R12, [R1+0x48] ;  /* 0x00004800010c7983 */ /* 0x002ee20000300800 */
[----:B--2---:R-:W2:Y:S03]  /*ef0a0*/  LDL.LU.64 R20, [R1+0x10e8] ;  /* 0x0010e80001147983 */ /* 0x004ea60000300a00 */
[----:B--2---:R0:W-:Y:S04]  /*ef0b0*/  STL.64 [R1+0x39b8], R20 ;  /* 0x0039b81401007387 */ /* 0x0041e80000100a00 */
[----:B0-----:R-:W2:Y:S04]  /*ef0c0*/  LDL.LU.64 R20, [R1+0x10f0] ;  /* 0x0010f00001147983 */ /* 0x001ea80000300a00 */
[----:B--2---:R0:W-:Y:S04]  /*ef0d0*/  STL.64 [R1+0x39c0], R20 ;  /* 0x0039c01401007387 */ /* 0x0041e80000100a00 */
[----:B0-----:R-:W2:Y:S01]  /*ef0e0*/  LDL.LU.64 R20, [R1+0x10f8] ;  /* 0x0010f80001147983 */ /* 0x001ea20000300a00 */
[----:B------:R-:W-:-:S03]  /*ef0f0*/  MOV R15, R10 ;  /* 0x0000000a000f7202 */ /* 0x000fc60000000f00 */
[----:B--2---:R0:W-:Y:S04]  /*ef100*/  STL.64 [R1+0x39c8], R20 ;  /* 0x0039c81401007387 */ /* 0x0041e80000100a00 */
[----:B0-----:R-:W2:Y:S01]  /*ef110*/  LDL.LU.64 R20, [R1+0x10e0] ;  /* 0x0010e00001147983 */ /* 0x001ea20000300a00 */
[----:B------:R-:W2:Y:S02]  /*ef120*/  LDL.LU R27, [R1+0x18] ;  /* 0x00001800011b7983 */ /* 0x000ea40000300800 */
[----:B------:R-:W2:Y:S02]  /*ef130*/  LDL.LU.64 R10, [R1+0x1110] ;  /* 0x00111000010a7983 */ /* 0x000ea40000300a00 */
[----:B--2---:R0:W-:Y:S04]  /*ef140*/  STL.64 [R1+0x39a0], R10 ;  /* 0x0039a00a01007387 */ /* 0x0041e80000100a00 */
[----:B0-----:R-:W2:Y:S01]  /*ef150*/  LDL.LU.64 R10, [R1+0x1118] ;  /* 0x00111800010a7983 */ /* 0x001ea20000300a00 */
[----:B------:R-:W-:-:S03]  /*ef160*/  PRMT R2, R14, 0x7632, R2 ;  /* 0x000076320e027816 */ /* 0x000fc60000000002 */
[----:B------:R-:W-:Y:S01]  /*ef170*/  STG.E.U16 [R4.64], R14 ;  /* 0x0000000e04007986 */ /* 0x000fe2000c101504 */
[----:B------:R-:W-:-:S03]  /*ef180*/  PRMT R0, R17, 0x7632, R0 ;  /* 0x0000763211007816 */ /* 0x000fc60000000000 */
[----:B----4-:R-:W-:Y:S01]  /*ef190*/  STG.E.U16 [R28.64], R2 ;  /* 0x000000021c007986 */ /* 0x010fe2000c101504 */
[----:B---3--:R-:W-:Y:S02]  /*ef1a0*/  STG.E.U16 [R22.64], R17 ;  /* 0x0000001116007986 */ /* 0x008fe4000c101504 */
[----:B------:R-:W-:Y:S02]  /*ef1b0*/  STG.E.U16 [R18.64], R0 ;  /* 0x0000000012007986 */ /* 0x000fe4000c101504 */
[----:B------:R-:W-:Y:S01]  /*ef1c0*/  STG.E.U16 [R20.64], R6 ;  /* 0x0000000614007986 */ /* 0x000fe2000c101504 */
[----:B--2---:R0:W-:Y:S04]  /*ef1d0*/  STL.64 [R1+0x39b0], R10 ;  /* 0x0039b00a01007387 */ /* 0x0041e80000100a00 */
[----:B0-----:R-:W2:Y:S01]  /*ef1e0*/  LDL.LU.64 R10, [R1+0x1100] ;  /* 0x00110000010a7983 */ /* 0x001ea20000300a00 */
[----:B------:R-:W3:Y:S02]  /*ef1f0*/  LDL.LU R3, [R1+0x38] ;  /* 0x0000380001037983 */ /* 0x000ee40000300800 */
[----:B------:R-:W4:Y:S02]  /*ef200*/  LDL.LU.64 R8, [R1+0x1138] ;  /* 0x0011380001087983 */ /* 0x000f240000300a00 */
[----:B------:R-:W3:Y:S01]  /*ef210*/  LDL.LU.64 R24, [R1+0x1130] ;  /* 0x0011300001187983 */ /* 0x000ee20000300a00 */
[----:B------:R-:W2:Y:S01]  /*ef220*/  LDL.LU.64 R4, [R1+0x1128] ;  /* 0x0011280001047983 */ /* 0x000ea20000300a00 */
[----:B------:R-:W2:Y:S02]  /*ef230*/  LDL.LU.64 R28, [R1+0x1140] ;  /* 0x00114000011c7983 */ /* 0x000ea40000300a00 */
[----:B------:R-:W2:Y:S02]  /*ef240*/  LDL.LU R13, [R1+0x88] ;  /* 0x00008800010d7983 */ /* 0x000ea40000300800 */
[----:B------:R-:W2:Y:S01]  /*ef250*/  LDL.LU R14, [R1+0xb8] ;  /* 0x0000b800010e7983 */ /* 0x000ea20000300800 */
[----:B------:R-:W2:Y:S01]  /*ef260*/  LDL.LU.64 R22, [R1+0x1158] ;  /* 0x0011580001167983 */ /* 0x000ea20000300a00 */
[----:B------:R-:W2:Y:S02]  /*ef270*/  LDL.LU.64 R16, [R1+0x1150] ;  /* 0x0011500001107983 */ /* 0x000ea40000300a00 */
[----:B------:R-:W2:Y:S02]  /*ef280*/  LDL.LU.64 R18, [R1+0x1148] ;  /* 0x0011480001127983 */ /* 0x000ea40000300a00 */
[----:B------:R-:W2:Y:S01]  /*ef290*/  LDL.LU.64 R20, [R1+0x39c8] ;  /* 0x0039c80001147983 */ /* 0x000ea20000300a00 */
[----:B------:R-:W-:Y:S01]  /*ef2a0*/  PRMT R2, R6, 0x7632, R2 ;  /* 0x0000763206027816 */ /* 0x000fe20000000002 */
[----:B------:R0:W-:Y:S04]  /*ef2b0*/  STL [R1+0x3960], R7 ;  /* 0x0039600701007387 */ /* 0x0001e80000100800 */
[----:B0-----:R-:W3:Y:S04]  /*ef2c0*/  LDL.LU.64 R6, [R1+0x1120] ;  /* 0x0011200001067983 */ /* 0x001ee80000300a00 */
[----:B--2---:R0:W-:Y:S04]  /*ef2d0*/  STG.E.U16 [R20.64], R2 ;  /* 0x0000000214007986 */ /* 0x0041e8000c101504 */
[----:B0-----:R-:W2:Y:S01]  /*ef2e0*/  LDL.LU.64 R20, [R1+0x39c0] ;  /* 0x0039c00001147983 */ /* 0x001ea20000300a00 */
[----:B------:R-:W-:-:S03]  /*ef2f0*/  PRMT R0, R12, 0x7632, R0 ;  /* 0x000076320c007816 */ /* 0x000fc60000000000 */
[----:B--2---:R0:W-:Y:S04]  /*ef300*/  STG.E.U16 [R20.64], R12 ;  /* 0x0000000c14007986 */ /* 0x0041e8000c101504 */
[----:B0-----:R-:W2:Y:S01]  /*ef310*/  LDL.LU.64 R20, [R1+0x39b8] ;  /* 0x0039b80001147983 */ /* 0x001ea20000300a00 */
[----:B------:R-:W3:Y:S01]  /*ef320*/  LDL.LU R12, [R1+0xa8] ;  /* 0x0000a800010c7983 */ /* 0x000ee20000300800 */
[----:B------:R-:W-:Y:S02]  /*ef330*/  PRMT R2, R27, 0x7632, R2 ;  /* 0x000076321b027816 */ /* 0x000fe40000000002 */
[----:B--2---:R0:W-:Y:S01]  /*ef340*/  STG.E.U16 [R20.64], R0 ;  /* 0x0000000014007986 */ /* 0x0041e2000c101504 */
[----:B------:R1:W-:Y:S03]  /*ef350*/  STG.E.U16 [R10.64], R27 ;  /* 0x0000001b0a007986 */ /* 0x0003e6000c101504 */
[----:B0-----:R-:W2:Y:S01]  /*ef360*/  LDL.LU.64 R20, [R1+0x1160] ;  /* 0x0011600001147983 */ /* 0x001ea20000300a00 */
[----:B-1----:R-:W2:Y:S02]  /*ef370*/  LDL.LU.64 R10, [R1+0x39b0] ;  /* 0x0039b000010a7983 */ /* 0x002ea40000300a00 */
[----:B------:R-:W3:Y:S01]  /*ef380*/  LDL.LU R27, [R1+0x39a8] ;  /* 0x0039a800011b7983 */ /* 0x000ee20000300800 */
[----:B--2---:R0:W-:Y:S04]  /*ef390*/  STG.E.U16 [R10.64], R2 ;  /* 0x000000020a007986 */ /* 0x0041e8000c101504 */
[----:B0-----:R-:W2:Y:S01]  /*ef3a0*/  LDL.LU.64 R10, [R1+0x39a0] ;  /* 0x0039a000010a7983 */ /* 0x001ea20000300a00 */
[----:B------:R-:W-:-:S03]  /*ef3b0*/  PRMT R0, R26, 0x7632, R0 ;  /* 0x000076321a007816 */ /* 0x000fc60000000000 */
[----:B--2---:R0:W-:Y:S04]  /*ef3c0*/  STG.E.U16 [R10.64], R26 ;  /* 0x0000001a0a007986 */ /* 0x0041e8000c101504 */
[----:B0-----:R-:W2:Y:S01]  /*ef3d0*/  LDL.LU.64 R10, [R1+0x3998] ;  /* 0x00399800010a7983 */ /* 0x001ea20000300a00 */
[----:B---3--:R0:W-:Y:S03]  /*ef3e0*/  STL [R1+0x3958], R27 ;  /* 0x0039581b01007387 */ /* 0x0081e60000100800 */
[----:B0-----:R-:W3:Y:S01]  /*ef3f0*/  LDL.LU.64 R26, [R1+0x1108] ;  /* 0x00110800011a7983 */ /* 0x001ee20000300a00 */
[----:B--2---:R-:W-:-:S03]  /*ef400*/  PRMT R2, R10, 0x7632, R2 ;  /* 0x000076320a027816 */ /* 0x004fc60000000002 */
[----:B------:R-:W-:Y:S04]  /*ef410*/  STL [R1+0x395c], R11 ;  /* 0x00395c0b01007387 */ /* 0x000fe80000100800 */
[----:B---3--:R0:W-:Y:S01]  /*ef420*/  STG.E.U16 [R26.64], R0 ;  /* 0x000000001a007986 */ /* 0x0081e2000c101504 */
[----:B------:R-:W-:Y:S02]  /*ef430*/  STG.E.U16 [R6.64], R10 ;  /* 0x0000000a06007986 */ /* 0x000fe4000c101504 */
[----:B----4-:R1:W-:Y:S02]  /*ef440*/  STG.E.U16 [R8.64], R2 ;  /* 0x0000000208007986 */ /* 0x0103e4000c101504 */
[----:B------:R-:W-:Y:S01]  /*ef450*/  STG.E.U16 [R24.64], R3 ;  /* 0x0000000318007986 */ /* 0x000fe2000c101504 */
[----:B0-----:R-:W-:-:S02]  /*ef460*/  PRMT R0, R3, 0x7632, R0 ;  /* 0x0000763203007816 */ /* 0x001fc40000000000 */
[----:B-1----:R-:W-:-:S03]  /*ef470*/  PRMT R2, R13, 0x7632, R2 ;  /* 0x000076320d027816 */ /* 0x002fc60000000002 */
[----:B------:R0:W-:Y:S01]  /*ef480*/  STG.E.U16 [R4.64], R0 ;  /* 0x0000000004007986 */ /* 0x0001e2000c101504 */
[----:B------:R1:W-:Y:S02]  /*ef490*/  STG.E.U16 [R28.64], R13 ;  /* 0x0000000d1c007986 */ /* 0x0003e4000c101504 */
[----:B------:R2:W-:Y:S02]  /*ef4a0*/  STG.E.U16 [R22.64], R2 ;  /* 0x0000000216007986 */ /* 0x0005e4000c101504 */
[----:B------:R3:W-:Y:S01]  /*ef4b0*/  STG.E.U16 [R16.64], R14 ;  /* 0x0000000e10007986 */ /* 0x0007e2000c101504 */
[----:B0-----:R-:W-:Y:S01]  /*ef4c0*/  PRMT R0, R14, 0x7632, R0 ;  /* 0x000076320e007816 */ /* 0x001fe20000000000 */
[----:B-1----:R-:W4:Y:S01]  /*ef4d0*/  LDL.LU R13, [R1+0xd8] ;  /* 0x0000d800010d7983 */ /* 0x002f220000300800 */
[----:B--2---:R-:W2:Y:S02]  /*ef4e0*/  LDL.LU.64 R22, [R1+0x1178] ;  /* 0x0011780001167983 */ /* 0x004ea40000300a00 */
[----:B------:R-:W2:Y:S02]  /*ef4f0*/  LDL.LU.64 R26, [R1+0x1170] ;  /* 0x00117000011a7983 */ /* 0x000ea40000300a00 */
[----:B---3--:R-:W3:Y:S01]  /*ef500*/  LDL.LU.64 R16, [R1+0x1168] ;  /* 0x0011680001107983 */ /* 0x008ee20000300a00 */
[----:B------:R0:W-:Y:S04]  /*ef510*/  STG.E.U16 [R18.64], R0 ;  /* 0x0000000012007986 */ /* 0x0001e8000c101504 */
[----:B0-----:R-:W2:Y:S01]  /*ef520*/  LDL.LU.64 R18, [R1+0x1180] ;  /* 0x0011800001127983 */ /* 0x001ea20000300a00 */
[----:B------:R-:W2:Y:S02]  /*ef530*/  LDL.LU R14, [R1+0xc8] ;  /* 0x0000c800010e7983 */ /* 0x000ea40000300800 */
[----:B------:R-:W2:Y:S02]  /*ef540*/  LDL.LU R8, [R1+0xe8] ;  /* 0x0000e80001087983 */ /* 0x000ea40000300800 */
[----:B------:R-:W2:Y:S02]  /*ef550*/  LDL.LU R3, [R1+0x5c] ;  /* 0x00005c0001037983 */ /* 0x000ea40000300800 */
[----:B--2---:R-:W-:Y:S01]  /*ef560*/  STL [R1+0x3978], R3 ;  /* 0x0039780301007387 */ /* 0x004fe20000100800 */
[----:B------:R-:W2:Y:S03]  /*ef570*/  LDL.LU.64 R4, [R1+0x1188] ;  /* 0x0011880001047983 */ /* 0x000ea60000300a00 */
[----:B--2---:R0:W-:Y:S04]  /*ef580*/  STL.64 [R1+0x3988], R4 ;  /* 0x0039880401007387 */ /* 0x0041e80000100a00 */
[----:B0-----:R-:W2:Y:S04]  /*ef590*/  LDL.LU.64 R4, [R1+0x1190] ;  /* 0x0011900001047983 */ /* 0x001ea80000300a00 */
[----:B------:R-:W-:Y:S04]  /*ef5a0*/  STG.E.U16 [R20.64], R12 ;  /* 0x0000000c14007986 */ /* 0x000fe8000c101504 */
[----:B--2---:R0:W-:Y:S04]  /*ef5b0*/  STL.64 [R1+0x3990], R4 ;  /* 0x0039900401007387 */ /* 0x0041e80000100a00 */
[----:B0-----:R-:W2:Y:S01]  /*ef5c0*/  LDL.LU.64 R4, [R1+0x1198] ;  /* 0x0011980001047983 */ /* 0x001ea20000300a00 */
[----:B------:R-:W2:Y:S02]  /*ef5d0*/  LDL.LU R3, [R1+0xf8] ;  /* 0x0000f80001037983 */ /* 0x000ea40000300800 */
[----:B------:R-:W2:Y:S02]  /*ef5e0*/  LDL.LU.64 R20, [R1+0x11a8] ;  /* 0x0011a80001147983 */ /* 0x000ea40000300a00 */
[----:B--2---:R0:W-:Y:S04]  /*ef5f0*/  STL.64 [R1+0x3968], R20 ;  /* 0x0039681401007387 */ /* 0x0041e80000100a00 */
[----:B0-----:R-:W2:Y:S04]  /*ef600*/  LDL.LU.64 R20, [R1+0x11b0] ;  /* 0x0011b00001147983 */ /* 0x001ea80000300a00 */
[----:B--2---:R0:W-:Y:S04]  /*ef610*/  STL.64 [R1+0x3970], R20 ;  /* 0x0039701401007387 */ /* 0x0041e80000100a00 */
[----:B0-----:R-:W2:Y:S01]  /*ef620*/  LDL.LU.64 R20, [R1+0x11b8] ;  /* 0x0011b80001147983 */ /* 0x001ea20000300a00 */
[----:B------:R-:W-:-:S03]  /*ef630*/  PRMT R2, R12, 0x7632, R2 ;  /* 0x000076320c027816 */ /* 0x000fc60000000002 */
[----:B--2---:R0:W-:Y:S04]  /*ef640*/  STL.64 [R1+0x3980], R20 ;  /* 0x0039801401007387 */ /* 0x0041e80000100a00 */
[----:B0-----:R-:W2:Y:S01]  /*ef650*/  LDL.LU.64 R20, [R1+0x11a0] ;  /* 0x0011a00001147983 */ /* 0x001ea20000300a00 */
[----:B------:R-:W2:Y:S02]  /*ef660*/  LDL.LU R12, [R1+0x2c] ;  /* 0x00002c00010c7983 */ /* 0x000ea40000300800 */
[----:B------:R-:W2:Y:S01]  /*ef670*/  LDL.LU R29, [R1+0xc] ;  /* 0x00000c00011d7983 */ /* 0x000ea20000300800 */
[----:B----4-:R-:W-:Y:S01]  /*ef680*/  PRMT R0, R13, 0x7632, R0 ;  /* 0x000076320d007816 */ /* 0x010fe20000000000 */
[----:B------:R0:W-:Y:S01]  /*ef690*/  STG.E.U16 [R22.64], R2 ;  /* 0x0000000216007986 */ /* 0x0001e2000c101504 */
[----:B------:R-:W-:Y:S03]  /*ef6a0*/  STG.E.U16 [R26.64], R13 ;  /* 0x0000000d1a007986 */ /* 0x000fe6000c101504 */
[----:B---3--:R-:W-:Y:S01]  /*ef6b0*/  STG.E.U16 [R16.64], R0 ;  /* 0x0000000010007986 */ /* 0x008fe2000c101504 */
[----:B------:R-:W-:Y:S01]  /*ef6c0*/  STG.E.U16 [R18.64], R14 ;  /* 0x0000000e12007986 */ /* 0x000fe2000c101504 */
[----:B0-----:R-:W-:-:S05]  /*ef6d0*/  PRMT R2, R14, 0x7632, R2 ;  /* 0x000076320e027816 */ /* 0x001fca0000000002 */
[----:B------:R-:W-:Y:S04]  /*ef6e0*/  STG.E.U16 [R4.64], R2 ;  /* 0x0000000204007986 */ /* 0x000fe8000c101504 */
[----:B--2---:R0:W-:Y:S04]  /*ef6f0*/  STL [R1+0x3964], R29 ;  /* 0x0039641d01007387 */ /* 0x0041e80000100800 */
[----:B0-----:R-:W2:Y:S01]  /*ef700*/  LDL.LU.64 R28, [R1+0x11c0] ;  /* 0x0011c000011c7983 */ /* 0x001ea20000300a00 */
[----:B------:R-:W3:Y:S02]  /*ef710*/  LDL.LU.64 R6, [R1+0x11d8] ;  /* 0x0011d80001067983 */ /* 0x000ee40000300a00 */
[----:B------:R-:W4:Y:S02]  /*ef720*/  LDL.LU.64 R24, [R1+0x11d0] ;  /* 0x0011d00001187983 */ /* 0x000f240000300a00 */
[----:B------:R-:W2:Y:S01]  /*ef730*/  LDL.LU.64 R22, [R1+0x11c8] ;  /* 0x0011c80001167983 */ /* 0x000ea20000300a00 */
[----:B------:R-:W2:Y:S01]  /*ef740*/  LDL.LU.64 R10, [R1+0x11e0] ;  /* 0x0011e000010a7983 */ /* 0x000ea20000300a00 */
[----:B------:R-:W2:Y:S02]  /*ef750*/  LDL.LU R13, [R1+0x4c] ;  /* 0x00004c00010d7983 */ /* 0x000ea40000300800 */
[----:B------:R-:W2:Y:S02]  /*ef760*/  LDL.LU.64 R26, [R1+0x11f8] ;  /* 0x0011f800011a7983 */ /* 0x000ea40000300a00 */
[----:B------:R-:W2:Y:S01]  /*ef770*/  LDL.LU.64 R16, [R1+0x11e8] ;  /* 0x0011e80001107983 */ /* 0x000ea20000300a00 */
[----:B------:R-:W2:Y:S01]  /*ef780*/  LDL.LU.64 R18, [R1+0x1200] ;  /* 0x0012000001127983 */ /* 0x000ea20000300a00 */
[----:B------:R-:W2:Y:S02]  /*ef790*/  LDL.LU R14, [R1+0x1c] ;  /* 0x00001c00010e7983 */ /* 0x000ea40000300800 */
[----:B------:R-:W2:Y:S01]  /*ef7a0*/  LDL.LU.64 R4, [R1+0x3990] ;  /* 0x0039900001047983 */ /* 0x000ea20000300a00 */
[----:B------:R-:W-:Y:S01]  /*ef7b0*/  PRMT R0, R8, 0x7632, R0 ;  /* 0x0000763208007816 */ /* 0x000fe20000000000 */
[----:B--2---:R0:W-:Y:S04]  /*ef7c0*/  STG.E.U16 [R4.64], R8 ;  /* 0x0000000804007986 */ /* 0x0041e8000c101504 */
[----:B0-----:R-:W2:Y:S01]  /*ef7d0*/  LDL.LU.64 R4, [R1+0x3988] ;  /* 0x0039880001047983 */ /* 0x001ea20000300a00 */
[----:B------:R-:W3:Y:S01]  /*ef7e0*/  LDL.LU.64 R8, [R1+0x1218] ;  /* 0x0012180001087983 */ /* 0x000ee20000300a00 */
[----:B------:R-:W-:-:S02]  /*ef7f0*/  PRMT R2, R3, 0x7632, R2 ;  /* 0x0000763203027816 */ /* 0x000fc40000000002 */
[----:B--2---:R0:W-:Y:S01]  /*ef800*/  STG.E.U16 [R4.64], R0 ;  /* 0x0000000004007986 */ /* 0x0041e2000c101504 */
[----:B------:R1:W-:Y:S03]  /*ef810*/  STG.E.U16 [R20.64], R3 ;  /* 0x0000000314007986 */ /* 0x0003e6000c101504 */
[----:B0-----:R-:W2:Y:S01]  /*ef820*/  LDL.LU.64 R4, [R1+0x1210] ;  /* 0x0012100001047983 */ /* 0x001ea20000300a00 */
[----:B-1----:R-:W2:Y:S02]  /*ef830*/  LDL.LU.64 R20, [R1+0x3980] ;  /* 0x0039800001147983 */ /* 0x002ea40000300a00 */
[----:B------:R-:W3:Y:S01]  /*ef840*/  LDL.LU R3, [R1+0x3978] ;  /* 0x0039780001037983 */ /* 0x000ee20000300800 */
[----:B--2---:R0:W-:Y:S04]  /*ef850*/  STG.E.U16 [R20.64], R2 ;  /* 0x0000000214007986 */ /* 0x0041e8000c101504 */
[----:B0-----:R-:W2:Y:S01]  /*ef860*/  LDL.LU.64 R20, [R1+0x3970] ;  /* 0x0039700001147983 */ /* 0x001ea20000300a00 */
[----:B---3--:R-:W-:-:S03]  /*ef870*/  PRMT R0, R3, 0x7632, R0 ;  /* 0x0000763203007816 */ /* 0x008fc60000000000 */
[----:B--2---:R0:W-:Y:S04]  /*ef880*/  STG.E.U16 [R20.64], R3 ;  /* 0x0000000314007986 */ /* 0x0041e8000c101504 */
[----:B0-----:R-:W2:Y:S01]  /*ef890*/  LDL.LU.64 R20, [R1+0x3968] ;  /* 0x0039680001147983 */ /* 0x001ea20000300a00 */
[----:B------:R-:W-:-:S03]  /*ef8a0*/  PRMT R2, R12, 0x7632, R2 ;  /* 0x000076320c027816 */ /* 0x000fc60000000002 */
[----:B--2---:R0:W-:Y:S01]  /*ef8b0*/  STG.E.U16 [R20.64], R0 ;  /* 0x0000000014007986 */ /* 0x0041e2000c101504 */
[----:B------:R1:W-:Y:S02]  /*ef8c0*/  STG.E.U16 [R28.64], R12 ;  /* 0x0000000c1c007986 */ /* 0x0003e4000c101504 */
[----:B------:R2:W-:Y:S01]  /*ef8d0*/  STG.E.U16 [R6.64], R2 ;  /* 0x0000000206007986 */ /* 0x0005e2000c101504 */
[----:B0-----:R-:W3:Y:S01]  /*ef8e0*/  LDL.LU.64 R20, [R1+0x1208] ;  /* 0x0012080001147983 */ /* 0x001ee20000300a00 */
[----:B-1----:R-:W3:Y:S02]  /*ef8f0*/  LDL.LU R29, [R1+0x3964] ;  /* 0x00396400011d7983 */ /* 0x002ee40000300800 */
[----:B------:R-:W4:Y:S02]  /*ef900*/  LDL.LU R12, [R1+0x3c] ;  /* 0x00003c00010c7983 */ /* 0x000f240000300800 */
[----:B--2---:R-:W2:Y:S01]  /*ef910*/  LDL.LU R7, [R1+0x3960] ;  /* 0x0039600001077983 */ /* 0x004ea20000300800 */
[----:B---3--:R-:W-:Y:S01]  /*ef920*/  PRMT R0, R29, 0x7632, R0 ;  /* 0x000076321d007816 */ /* 0x008fe20000000000 */
[----:B----4-:R0:W-:Y:S01]  /*ef930*/  STG.E.U16 [R24.64], R29 ;  /* 0x0000001d18007986 */ /* 0x0101e2000c101504 */
[----:B--2---:R-:W-:-:S03]  /*ef940*/  PRMT R2, R7, 0x7632, R2 ;  /* 0x0000763207027816 */ /* 0x004fc60000000002 */
[----:B------:R1:W-:Y:S01]  /*ef950*/  STG.E.U16 [R22.64], R0 ;  /* 0x0000000016007986 */ /* 0x0003e2000c101504 */
[----:B------:R2:W-:Y:S03]  /*ef960*/  STG.E.U16 [R10.64], R7 ;  /* 0x000000070a007986 */ /* 0x0005e6000c101504 */
[----:B0-----:R-:W3:Y:S04]  /*ef970*/  LDL.LU.64 R24, [R1+0x1230] ;  /* 0x0012300001187983 */ /* 0x001ee80000300a00 */
[----:B-1----:R-:W4:Y:S01]  /*ef980*/  LDL.LU.64 R22, [R1+0x1228] ;  /* 0x0012280001167983 */ /* 0x002f220000300a00 */
[----:B------:R-:W3:Y:S02]  /*ef990*/  LDL.LU R29, [R1+0x8c] ;  /* 0x00008c00011d7983 */ /* 0x000ee40000300800 */
[----:B--2---:R-:W2:Y:S02]  /*ef9a0*/  LDL.LU R11, [R1+0x395c] ;  /* 0x00395c00010b7983 */ /* 0x004ea40000300800 */
[----:B------:R-:W2:Y:S01]  /*ef9b0*/  LDL.LU.64 R6, [R1+0x11f0] ;  /* 0x0011f00001067983 */ /* 0x000ea20000300a00 */
[----:B------:R0:W-:Y:S04]  /*ef9c0*/  STG.E.U16 [R26.64], R2 ;  /* 0x000000021a007986 */ /* 0x0001e8000c101504 */
[----:B0-----:R-:W3:Y:S01]  /*ef9d0*/  LDL.LU R27, [R1+0x3958] ;  /* 0x00395800011b7983 */ /* 0x001ee20000300800 */
[----:B------:R-:W-:-:S02]  /*ef9e0*/  PRMT R0, R13, 0x7632, R0 ;  /* 0x000076320d007816 */ /* 0x000fc40000000000 */
[----:B------:R-:W-:Y:S01]  /*ef9f0*/  PRMT R2, R14, 0x7632, R2 ;  /* 0x000076320e027816 */ /* 0x000fe20000000002 */
[----:B--2---:R0:W-:Y:S02]  /*efa00*/  STG.E.U16 [R6.64], R13 ;  /* 0x0000000d06007986 */ /* 0x0041e4000c101504 */
[----:B------:R1:W-:Y:S02]  /*efa10*/  STG.E.U16 [R16.64], R0 ;  /* 0x0000000010007986 */ /* 0x0003e4000c101504 */
[----:B------:R2:W-:Y:S02]  /*efa20*/  STG.E.U16 [R18.64], R14 ;  /* 0x0000000e12007986 */ /* 0x0005e4000c101504 */
[----:B------:R-:W-:Y:S01]  /*efa30*/  STG.E.U16 [R8.64], R2 ;  /* 0x0000000208007986 */ /* 0x000fe2000c101504 */
[----:B0-----:R-:W4:Y:S01]  /*efa40*/  LDL.LU.64 R6, [R1+0x1248] ;  /* 0x0012480001067983 */ /* 0x001f220000300a00 */
[----:B-1----:R-:W4:Y:S02]  /*efa50*/  LDL.LU.64 R16, [R1+0x1240] ;  /* 0x0012400001107983 */ /* 0x002f240000300a00 */
[----:B--2---:R-:W2:Y:S01]  /*efa60*/  LDL.LU R18, [R1+0xbc] ;  /* 0x0000bc0001127983 */ /* 0x004ea20000300800 */
[----:B---3--:R-:W-:Y:S01]  /*efa70*/  PRMT R0, R27, 0x7632, R0 ;  /* 0x000076321b007816 */ /* 0x008fe20000000000 */
[----:B------:R0:W-:Y:S04]  /*efa80*/  STG.E.U16 [R4.64], R27 ;  /* 0x0000001b04007986 */ /* 0x0001e8000c101504 */
[----:B0-----:R-:W3:Y:S01]  /*efa90*/  LDL.LU.64 R26, [R1+0x1238] ;  /* 0x00123800011a7983 */ /* 0x001ee20000300a00 */
[----:B------:R-:W2:Y:S02]  /*efaa0*/  LDL.LU.64 R8, [R1+0x1258] ;  /* 0x0012580001087983 */ /* 0x000ea40000300a00 */
[----:B------:R-:W2:Y:S01]  /*efab0*/  LDL.LU.64 R4, [R1+0x1250] ;  /* 0x0012500001047983 */ /* 0x000ea20000300a00 */
[----:B------:R-:W0:Y:S01]  /*efac0*/  S2R R13, SR_TID.X ;  /* 0x00000000000d7919 */ /* 0x000e220000002100 */
[----:B------:R-:W-:-:S03]  /*efad0*/  PRMT R2, R11, 0x7632, R2 ;  /* 0x000076320b027816 */ /* 0x000fc60000000002 */
[----:B--2---:R1:W-:Y:S04]  /*efae0*/  STL.64 [R1+0x3950], R4 ;  /* 0x0039500401007387 */ /* 0x0043e80000100a00 */
[----:B-1----:R-:W2:Y:S01]  /*efaf0*/  LDL.LU.64 R4, [R1+0x1220] ;  /* 0x0012200001047983 */ /* 0x002ea20000300a00 */
[C---:B0-----:R-:W-:Y:S02]  /*efb00*/  SHF.L.U32 R3, R13.reuse, 0xc, RZ ;  /* 0x0000000c0d037819 */ /* 0x041fe400000006ff */
[----:B------:R-:W-:Y:S02]  /*efb10*/  LOP3.LUT R14, R13, 0x7f, RZ, 0xc0, !PT ;  /* 0x0000007f0d0e7812 */ /* 0x000fe400078ec0ff */
[----:B------:R-:W-:Y:S01]  /*efb20*/  LOP3.LUT R3, R3, 0x6000, RZ, 0xc0, !PT ;  /* 0x0000600003037812 */ /* 0x000fe200078ec0ff */
[----:B------:R0:W-:Y:S03]  /*efb30*/  STG.E.U16 [R20.64], R0 ;  /* 0x0000000014007986 */ /* 0x0001e6000c101504 */
[----:B------:R-:W-:Y:S01]  /*efb40*/  LEA R3, R14, R3, 0x4 ;  /* 0x000000030e037211 */ /* 0x000fe200078e20ff */
[----:B0-----:R-:W4:Y:S01]  /*efb50*/  LDL.LU.64 R20, [R1+0x1260] ;  /* 0x0012600001147983 */ /* 0x001f220000300a00 */
[----:B------:R-:W4:Y:S01]  /*efb60*/  LDL.LU R19, [R1+0xac] ;  /* 0x0000ac0001137983 */ /* 0x000f220000300800 */
[----:B------:R-:W-:-:S02]  /*efb70*/  PRMT R0, R12, 0x7632, R0 ;  /* 0x000076320c007816 */ /* 0x000fc40000000000 */
[----:B--2---:R-:W-:Y:S01]  /*efb80*/  STG.E.U16 [R4.64], R11 ;  /* 0x0000000b04007986 */ /* 0x004fe2000c101504 */
[----:B---3--:R-:W-:Y:S02]  /*efb90*/  STG.E.U16 [R26.64], R2 ;  /* 0x000000021a007986 */ /* 0x008fe4000c101504 */
[----:B------:R-:W-:Y:S02]  /*efba0*/  STG.E.U16 [R24.64], R12 ;  /* 0x0000000c18007986 */ /* 0x000fe4000c101504 */
[----:B------:R-:W0:Y:S04]  /*efbb0*/  LDS.128 R24, [R3] ;  /* 0x0000000003187984 */ /* 0x000e280000000c00 */
[----:B----4-:R-:W-:Y:S01]  /*efbc0*/  STG.E.U16 [R22.64], R0 ;  /* 0x0000000016007986 */ /* 0x010fe2000c101504 */
[----:B------:R-:W-:Y:S03]  /*efbd0*/  STG.E.U16 [R6.64], R29 ;  /* 0x0000001d06007986 */ /* 0x000fe6000c101504 */
[----:B0-----:R0:W-:Y:S02]  /*efbe0*/  STL [R1+0x94], R25 ;  /* 0x0000941901007387 */ /* 0x0011e40000100800 */
[----:B0-----:R-:W-:-:S04]  /*efbf0*/  SHF.L.U32 R25, R13, 0xc, RZ ;  /* 0x0000000c0d197819 */ /* 0x001fc800000006ff */
[----:B------:R-:W-:-:S04]  /*efc00*/  LOP3.LUT R25, R25, 0x6000, RZ, 0xc0, !PT ;  /* 0x0000600019197812 */ /* 0x000fc800078ec0ff */
[----:B------:R-:W-:-:S04]  /*efc10*/  LEA R25, R14, R25, 0x4 ;  /* 0x000000190e197211 */ /* 0x000fc800078e20ff */
[----:B------:R-:W-:-:S05]  /*efc20*/  LOP3.LUT R25, R25, 0x20, RZ, 0x3c, !PT ;  /* 0x0000002019197812 */ /* 0x000fca00078e3cff */
[----:B------:R-:W0:Y:S01]  /*efc30*/  LDS.128 R4, [R25] ;  /* 0x0000000019047984 */ /* 0x000e220000000c00 */
[----:B------:R-:W-:-:S03]  /*efc40*/  PRMT R0, R29, 0x7632, R0 ;  /* 0x000076321d007816 */ /* 0x000fc60000000000 */
[----:B------:R-:W-:Y:S01]  /*efc50*/  STL.64 [R1+0x98], R26 ;  /* 0x0000981a01007387 */ /* 0x000fe20000100a00 */
[----:B------:R-:W2:Y:S02]  /*efc60*/  LDL.LU.64 R22, [R1+0x1268] ;  /* 0x0012680001167983 */ /* 0x000ea40000300a00 */
[----:B------:R-:W3:Y:S01]  /*efc70*/  LDL.LU R28, [R1+0xdc] ;  /* 0x0000dc00011c7983 */ /* 0x000ee20000300800 */
[----:B------:R1:W-:Y:S04]  /*efc80*/  STG.E.U16 [R16.64], R0 ;  /* 0x0000000010007986 */ /* 0x0003e8000c101504 */
[----:B0-----:R0:W-:Y:S01]  /*efc90*/  STL [R1+0x54], R5 ;  /* 0x0000540501007387 */ /* 0x0011e20000100800 */
[----:B------:R4:W-:Y:S01]  /*efca0*/  STL.64 [R1+0x58], R6 ;  /* 0x0000580601007387 */ /* 0x0009e20000100a00 */
[----:B-1----:R-:W-:-:S02]  /*efcb0*/  MOV R17, R4 ;  /* 0x0000000400117202 */ /* 0x002fc40000000f00 */
[----:B0-----:R-:W2:Y:S01]  /*efcc0*/  LDL.LU.64 R4, [R1+0x3950] ;  /* 0x0039500001047983 */ /* 0x001ea20000300a00 */
[----:B------:R-:W-:Y:S01]  /*efcd0*/  IMAD.MOV.U32 R12, RZ, RZ, R24 ;  /* 0x000000ffff0c7224 */ /* 0x000fe200078e0018 */
[----:B------:R-:W-:Y:S01]  /*efce0*/  SHF.L.U32 R24, R13, 0xc, RZ ;  /* 0x0000000c0d187819 */ /* 0x000fe200000006ff */
[----:B------:R-:W-:Y:S01]  /*efcf0*/  STG.E.U16 [R8.64], R18 ;  /* 0x0000001208007986 */ /* 0x000fe2000c101504 */
[----:B------:R-:W-:Y:S01]  /*efd00*/  PRMT R0, R18, 0x7632, R0 ;  /* 0x0000763212007816 */ /* 0x000fe20000000000 */
[----:B------:R-:W3:Y:S01]  /*efd10*/  LDL.LU.64 R26, [R1+0x1288] ;  /* 0x00128800011a7983 */ /* 0x000ee20000300a00 */
[----:B------:R-:W-:Y:S01]  /*efd20*/  LOP3.LUT R24, R24, 0x6000, RZ, 0xc0, !PT ;  /* 0x0000600018187812 */ /* 0x000fe200078ec0ff */
[----:B------:R-:W3:Y:S02]  /*efd30*/  LDL.LU R29, [R1+0xcc] ;  /* 0x0000cc00011d7983 */ /* 0x000ee40000300800 */
[----:B----4-:R-:W4:Y:S01]  /*efd40*/  LDL.LU.64 R6, [R1+0x1290] ;  /* 0x0012900001067983 */ /* 0x010f220000300a00 */
[----:B------:R-:W-:-:S04]  /*efd50*/  LEA R24, R14, R24, 0x4 ;  /* 0x000000180e187211 */ /* 0x000fc800078e20ff */
[----:B------:R-:W-:-:S05]  /*efd60*/  LOP3.LUT R24, R24, 0x40, RZ, 0x3c, !PT ;  /* 0x0000004018187812 */ /* 0x000fca00078e3cff */
[----:B------:R-:W0:Y:S04]  /*efd70*/  LDS.128 R8, [R24] ;  /* 0x0000000018087984 */ /* 0x000e280000000c00 */
[----:B--2---:R1:W-:Y:S01]  /*efd80*/  STG.E.U16 [R4.64], R0 ;  /* 0x0000000004007986 */ /* 0x0043e2000c101504 */
[----:B------:R2:W-:Y:S01]  /*efd90*/  STG.E.U16 [R20.64], R19 ;  /* 0x0000001314007986 */ /* 0x0005e2000c101504 */
[----:B-1----:R-:W-:Y:S02]  /*efda0*/  PRMT R0, R19, 0x7632, R0 ;  /* 0x0000763213007816 */ /* 0x002fe40000000000 */
[----:B------:R-:W-:Y:S01]  /*efdb0*/  SHF.L.U32 R4, R13, 0xc, RZ ;  /* 0x0000000c0d047819 */ /* 0x000fe200000006ff */
[----:B--2---:R-:W2:Y:S01]  /*efdc0*/  LDL.LU.64 R18, [R1+0x1298] ;  /* 0x0012980001127983 */ /* 0x004ea20000300a00 */
[----:B------:R-:W2:Y:S02]  /*efdd0*/  LDL.LU R13, [R1+0xec] ;  /* 0x0000ec00010d7983 */ /* 0x000ea40000300800 */
[----:B0-----:R-:W-:Y:S02]  /*efde0*/  STL [R1+0x14], R9 ;  /* 0x0000140901007387 */ /* 0x001fe40000100800 */
[----:B------:R-:W-:Y:S01]  /*efdf0*/  STL.64 [R1+0x18], R10 ;  /* 0x0000180a01007387 */ /* 0x000fe20000100a00 */
[----:B------:R0:W-:Y:S04]  /*efe00*/  STG.E.U16 [R22.64], R0 ;  /* 0x0000000016007986 */ /* 0x0001e8000c101504 */
[----:B------:R-:W2:Y:S04]  /*efe10*/  LDL.LU.64 R20, [R1+0x12a0] ;  /* 0x0012a00001147983 */ /* 0x000ea80000300a00 */
[----:B0-----:R-:W2:Y:S01]  /*efe20*/  LDL.LU.64 R22, [R1+0x12a8] ;  /* 0x0012a80001167983 */ /* 0x001ea20000300a00 */
[----:B------:R-:W-:-:S04]  /*efe30*/  LOP3.LUT R4, R4, 0x6000, RZ, 0xc0, !PT ;  /* 0x0000600004047812 */ /* 0x000fc800078ec0ff */
[----:B------:R-:W-:Y:S01]  /*efe40*/  LEA R4, R14, R4, 0x4 ;  /* 0x000000040e047211 */ /* 0x000fe200078e20ff */
[----:B--2---:R0:W-:Y:S04]  /*efe50*/  STL.64 [R1+0x3948], R22 ;  /* 0x0039481601007387 */ /* 0x0041e80000100a00 */
[----:B0-----:R-:W2:Y:S01]  /*efe60*/  LDL.LU.64 R22, [R1+0x1278] ;  /* 0x0012780001167983 */ /* 0x001ea20000300a00 */
[----:B------:R0:W-:Y:S03]  /*efe70*/  STL.64 [R1+0x3940], R20 ;  /* 0x0039401401007387 */ /* 0x0001e60000100a00 */
[----:B0-----:R-:W2:Y:S01]  /*efe80*/  LDL.LU.64 R20, [R1+0x1280] ;  /* 0x0012800001147983 */ /* 0x001ea20000300a00 */
[----:B------:R-:W-:-:S02]  /*efe90*/  LOP3.LUT R4, R4, 0x60, RZ, 0x3c, !PT ;  /* 0x0000006004047812 */ /* 0x000fc400078e3cff */
[----:B---3--:R-:W-:Y:S02]  /*efea0*/  PRMT R0, R28, 0x7632, R0 ;  /* 0x000076321c007816 */ /* 0x008fe40000000000 */
[----:B------:R-:W-:Y:S01]  /*efeb0*/  MOV R16, R8 ;  /* 0x0000000800107202 */ /* 0x000fe20000000f00 */
[----:B------:R-:W3:Y:S04]  /*efec0*/  LDL.LU R14, [R1+0xfc] ;  /* 0x0000fc00010e7983 */ /* 0x000ee80000300800 */
[----:B------:R-:W0:Y:S04]  /*efed0*/  LDS.128 R8, [R4] ;  /* 0x0000000004087984 */ /* 0x000e280000000c00 */
[----:B0-----:R-:W-:Y:S01]  /*efee0*/  STL [R1+0x3918], R10 ;  /* 0x0039180a01007387 */ /* 0x001fe20000100800 */
[----:B------:R-:W-:Y:S02]  /*efef0*/  STL [R1+0x37dc], R11 ;  /* 0x0037dc0b01007387 */ /* 0x000fe40000100800 */
[----:B------:R-:W-:Y:S02]  /*eff00*/  STL [R1+0x393c], R15 ;  /* 0x00393c0f01007387 */ /* 0x000fe40000100800 */
[----:B------:R-:W-:Y:S01]  /*eff10*/  STL [R1+0x3938], R12 ;  /* 0x0039380c01007387 */ /* 0x000fe20000100800 */
[----:B--2---:R-:W-:Y:S01]  /*eff20*/  STG.E.U16 [R20.64], R28 ;  /* 0x0000001c14007986 */ /* 0x004fe2000c101504 */
[----:B------:R0:W-:Y:S02]  /*eff30*/  STG.E.U16 [R22.64], R0 ;  /* 0x0000000016007986 */ /* 0x0001e4000c101504 */
[----:B------:R-:W1:Y:S04]  /*eff40*/  LDS.128 R20, [R3+0x800] ;  /* 0x0008000003147984 */ /* 0x000e680000000c00 */
[----:B------:R2:W-:Y:S01]  /*eff50*/  STG.E.U16 [R26.64], R29 ;  /* 0x0000001d1a007986 */ /* 0x0005e2000c101504 */
[----:B0-----:R-:W-:Y:S01]  /*eff60*/  PRMT R0, R29, 0x7632, R0 ;  /* 0x000076321d007816 */ /* 0x001fe20000000000 */
[----:B--2---:R-:W2:Y:S04]  /*eff70*/  LDL.LU.64 R26, [R1+0x12c8] ;  /* 0x0012c800011a7983 */ /* 0x004ea80000300a00 */
[----:B----4-:R-:W-:Y:S01]  /*eff80*/  STG.E.U16 [R6.64], R0 ;  /* 0x0000000006007986 */ /* 0x010fe2000c101504 */
[----:B------:R-:W-:Y:S01]  /*eff90*/  STG.E.U16 [R18.64], R13 ;  /* 0x0000000d12007986 */ /* 0x000fe2000c101504 */
[----:B-1----:R-:W-:-:S02]  /*effa0*/  MOV R28, R23 ;  /* 0x00000017001c7202 */ /* 0x002fc40000000f00 */
[----:B------:R-:W-:Y:S01]  /*effb0*/  STL [R1+0x84], R21 ;  /* 0x0000841501007387 */ /* 0x000fe20000100800 */
[----:B------:R-:W-:Y:S03]  /*effc0*/  STL [R1+0x88], R22 ;  /* 0x0000881601007387 */ /* 0x000fe60000100800 */
[----:B------:R0:W-:Y:S04]  /*effd0*/  STL [R1+0x37d8], R28 ;  /* 0x0037d81c01007387 */ /* 0x0001e80000100800 */
[----:B0-----:R-:W4:Y:S01]  /*effe0*/  LDL.LU.64 R28, [R1+0x12b8] ;  /* 0x0012b800011c7983 */ /* 0x001f220000300a00 */
[----:B------:R-:W2:Y:S01]  /*efff0*/  LDL.LU.64 R18, [R1+0x12d8] ;  /* 0x0012d80001127983 */ /* 0x000ea20000300a00 */
[----:B------:R-:W-:-:S02]  /*f0000*/  MOV R10, R20 ;  /* 0x00000014000a7202 */ /* 0x000fc40000000f00 */
[----:B------:R-:W0:Y:S02]  /*f0010*/  LDS.128 R20, [R25+0x800] ;  /* 0x0008000019147984 */ /* 0x000e240000000c00 */
[----:B0-----:R-:W-:Y:S02]  /*f0020*/  MOV R11, R20 ;  /* 0x00000014000b7202 */ /* 0x001fe40000000f00 */
[----:B--2---:R0:W-:Y:S04]  /*f0030*/  STL.64 [R1+0x3920], R18 ;  /* 0x0039201201007387 */ /* 0x0041e80000100a00 */
[----:B0-----:R-:W2:Y:S01]  /*f0040*/  LDL.LU.64 R18, [R1+0x12d0] ;  /* 0x0012d00001127983 */ /* 0x001ea20000300a00 */
[----:B------:R-:W-:Y:S02]  /*f0050*/  STL [R1+0x391c], R16 ;  /* 0x00391c1001007387 */ /* 0x000fe40000100800 */
[----:B------:R-:W-:Y:S02]  /*f0060*/  STL [R1+0x44], R21 ;  /* 0x0000441501007387 */ /* 0x000fe40000100800 */
[----:B------:R0:W-:Y:S02]  /*f0070*/  STL.64 [R1+0x48], R22 ;  /* 0x0000481601007387 */ /* 0x0001e40000100a00 */
[----:B0-----:R-:W3:Y:S01]  /*f0080*/  LDL.LU.64 R22, [R1+0x3948] ;  /* 0x0039480001167983 */ /* 0x001ee20000300a00 */
[----:B------:R-:W2:Y:S01]  /*f0090*/  LDL.LU.64 R20, [R1+0x3940] ;  /* 0x0039400001147983 */ /* 0x000ea20000300a00 */
[----:B------:R-:W-:Y:S01]  /*f00a0*/  PRMT R0, R13, 0x7632, R0 ;  /* 0x000076320d007816 */ /* 0x000fe20000000000 */
[----:B------:R0:W-:Y:S02]  /*f00b0*/  STL.64 [R1+0x3930], R10 ;  /* 0x0039300a01007387 */ /* 0x0001e40000100a00 */
[----:B0-----:R-:W4:Y:S01]  /*f00c0*/  LDL.LU.64 R10, [R1+0x12c0] ;  /* 0x0012c000010a7983 */ /* 0x001f220000300a00 */
[----:B------:R0:W-:Y:S03]  /*f00d0*/  STL.64 [R1+0x3928], R8 ;  /* 0x0039280801007387 */ /* 0x0001e60000100a00 */
[----:B0-----:R-:W4:Y:S01]  /*f00e0*/  LDL.LU.64 R8, [R1+0x12b0] ;  /* 0x0012b00001087983 */ /* 0x001f220000300a00 */
[----:B------:R-:W4:Y:S03]  /*f00f0*/  LDL.LU.64 R6, [R1+0x12f0] ;  /* 0x0012f00001067983 */ /* 0x000f260000300a00 */
[----:B--2---:R0:W-:Y:S01]  /*f0100*/  STG.E.U16 [R20.64], R0 ;  /* 0x0000000014007986 */ /* 0x0041e2000c101504 */
[----:B---3--:R1:W-:Y:S01]  /*f0110*/  STG.E.U16 [R22.64], R14 ;  /* 0x0000000e16007986 */ /* 0x0083e2000c101504 */
[----:B0-----:R-:W-:-:S02]  /*f0120*/  PRMT R0, R14, 0x7632, R0 ;  /* 0x000076320e007816 */ /* 0x001fc40000000000 */
[----:B------:R-:W2:Y:S04]  /*f0130*/  LDL.LU.64 R20, [R1+0x12e8] ;  /* 0x0012e80001147983 */ /* 0x000ea80000300a00 */
[----:B------:R-:W0:Y:S01]  /*f0140*/  LDS.128 R12, [R24+0x800] ;  /* 0x00080000180c7984 */ /* 0x000e220000000c00 */
[----:B-1----:R-:W3:Y:S03]  /*f0150*/  LDL.LU.64 R22, [R1+0x12e0] ;  /* 0x0012e00001167983 */ /* 0x002ee60000300a00 */
[----:B0-----:R-:W-:Y:S01]  /*f0160*/  STL [R1+0x4], R13 ;  /* 0x0000040d01007387 */ /* 0x001fe20000100800 */
[----:B------:R0:W-:Y:S01]  /*f0170*/  STL.64 [R1+0x8], R14 ;  /* 0x0000080e01007387 */ /* 0x0001e20000100a00 */
[----:B------:R-:W-:-:S02]  /*f0180*/  MOV R5, R12 ;  /* 0x0000000c00057202 */ /* 0x000fc40000000f00 */
[----:B0-----:R-:W2:Y:S01]  /*f0190*/  LDL.LU R15, [R1+0x393c] ;  /* 0x00393c00010f7983 */ /* 0x001ea20000300800 */
[----:B------:R-:W2:Y:S03]  /*f01a0*/  LDL.LU R12, [R1+0x3938] ;  /* 0x00393800010c7983 */ /* 0x000ea60000300800 */
[----:B----4-:R2:W-:Y:S02]  /*f01b0*/  STG.E.U16 [R8.64], R0 ;  /* 0x0000000008007986 */ /* 0x0105e4000c101504 */
[----:B--2---:R-:W-:Y:S02]  /*f01c0*/  PRMT R0, R12, 0x7632, R0 ;  /* 0x000076320c007816 */ /* 0x004fe40000000000 */
[----:B------:R0:W-:Y:S04]  /*f01d0*/  STG.E.U16 [R28.64], R12 ;  /* 0x0000000c1c007986 */ /* 0x0001e8000c101504 */
[----:B------:R1:W-:Y:S02]  /*f01e0*/  STG.E.U16 [R10.64], R0 ;  /* 0x000000000a007986 */ /* 0x0003e4000c101504 */
[----:B------:R-:W-:Y:S04]  /*f01f0*/  LDS.128 R8, [R3+0x1000] ;  /* 0x0010000003087984 */ /* 0x000fe80000000c00 */
[----:B------:R-:W-:Y:S01]  /*f0200*/  STG.E.U16 [R18.64], R17 ;  /* 0x0000001112007986 */ /* 0x000fe2000c101504 */
[----:B0-----:R-:W-:-:S02]  /*f0210*/  MOV R29, R15 ;  /* 0x0000000f001d7202 */ /* 0x001fc40000000f00 */
[----:B------:R-:W0:Y:S01]  /*f0220*/  LDS.128 R12, [R4+0x800] ;  /* 0x00080000040c7984 */ /* 0x000e220000000c00 */
[----:B-1----:R-:W-:-:S03]  /*f0230*/  PRMT R0, R17, 0x7632, R0 ;  /* 0x0000763211007816 */ /* 0x002fc60000000000 */
[----:B------:R-:W1:Y:S04]  /*f0240*/  LDS.128 R16, [R25+0x1000] ;  /* 0x0010000019107984 */ /* 0x000e680000000c00 */
[----:B0-----:R-:W-:Y:S01]  /*f0250*/  STL [R1+0x38b8], R13 ;  /* 0x0038b80d01007387 */ /* 0x001fe20000100800 */
[----:B------:R-:W-:Y:S02]  /*f0260*/  STL.64 [R1+0x3810], R14 ;  /* 0x0038100e01007387 */ /* 0x000fe40000100a00 */
[----:B------:R-:W-:Y:S02]  /*f0270*/  STL.64 [R1+0x70], R8 ;  /* 0x0000700801007387 */ /* 0x000fe40000100a00 */
[----:B------:R0:W-:Y:S01]  /*f0280*/  STL.64 [R1+0x78], R10 ;  /* 0x0000780a01007387 */ /* 0x0001e20000100a00 */
[----:B-1----:R-:W-:Y:S01]  /*f0290*/  MOV R28, R18 ;  /* 0x00000012001c7202 */ /* 0x002fe20000000f00 */
[----:B0-----:R-:W2:Y:S01]  /*f02a0*/  LDL.LU.64 R10, [R1+0x3930] ;  /* 0x00393000010a7983 */ /* 0x001ea20000300a00 */
[----:B------:R-:W4:Y:S02]  /*f02b0*/  LDL.LU.64 R8, [R1+0x3928] ;  /* 0x0039280001087983 */ /* 0x000f240000300a00 */
[----:B------:R-:W-:Y:S02]  /*f02c0*/  STL [R1+0x34], R17 ;  /* 0x0000341101007387 */ /* 0x000fe40000100800 */
[----:B------:R0:W-:Y:S02]  /*f02d0*/  STL [R1+0x3c], R19 ;  /* 0x00003c1301007387 */ /* 0x0001e40000100800 */
[----:B------:R-:W-:Y:S01]  /*f02e0*/  IMAD.MOV.U32 R15, RZ, RZ, R16 ;  /* 0x000000ffff0f7224 */ /* 0x000fe200078e0010 */
[----:B0-----:R-:W2:Y:S01]  /*f02f0*/  LDL.LU.64 R18, [R1+0x3920] ;  /* 0x0039200001127983 */ /* 0x001ea20000300a00 */
[----:B------:R-:W2:Y:S03]  /*f0300*/  LDL.LU R16, [R1+0x391c] ;  /* 0x00391c0001107983 */ /* 0x000ea60000300800 */
[----:B------:R0:W-:Y:S02]  /*f0310*/  STL [R1+0x3914], R15 ;  /* 0x0039140f01007387 */ /* 0x0001e40000100800 */
[----:B0-----:R-:W3:Y:S04]  /*f0320*/  LDL.LU.64 R14, [R1+0x12f8] ;  /* 0x0012f800010e7983 */ /* 0x001ee80000300a00 */
[----:B------:R0:W-:Y:S01]  /*f0330*/  STG.E.U16 [R26.64], R0 ;  /* 0x000000001a007986 */ /* 0x0001e2000c101504 */
[----:B------:R-:W-:Y:S02]  /*f0340*/  STL [R1+0x3910], R12 ;  /* 0x0039100c01007387 */ /* 0x000fe40000100800 */
[----:B------:R-:W-:Y:S01]  /*f0350*/  STL [R1+0x38d0], R28 ;  /* 0x0038d01c01007387 */ /* 0x000fe20000100800 */
[----:B0-----:R-:W3:Y:S01]  /*f0360*/  LDL.LU.64 R26, [R1+0x1310] ;  /* 0x00131000011a7983 */ /* 0x001ee20000300a00 */
[----:B----4-:R-:W-:-:S02]  /*f0370*/  PRMT R0, R8, 0x7632, R0 ;  /* 0x0000763208007816 */ /* 0x010fc40000000000 */
[----:B--2---:R-:W-:Y:S01]  /*f0380*/  PRMT R2, R16, 0x7632, R2 ;  /* 0x0000763210027816 */ /* 0x004fe20000000002 */
[----:B------:R-:W-:Y:S02]  /*f0390*/  STG.E.U16 [R18.64], R16 ;  /* 0x0000001012007986 */ /* 0x000fe4000c101504 */
[----:B------:R-:W0:Y:S02]  /*f03a0*/  LDS.128 R16, [R24+0x1000] ;  /* 0x0010000018107984 */ /* 0x000e240000000c00 */
[----:B------:R-:W-:Y:S02]  /*f03b0*/  STG.E.U16 [R6.64], R2 ;  /* 0x0000000206007986 */ /* 0x000fe4000c101504 */
[----:B------:R-:W-:Y:S02]  /*f03c0*/  STG.E.U16 [R20.64], R8 ;  /* 0x0000000814007986 */ /* 0x000fe4000c101504 */
[----:B---3--:R-:W-:Y:S02]  /*f03d0*/  STG.E.U16 [R22.64], R0 ;  /* 0x0000000016007986 */ /* 0x008fe4000c101504 */
[----:B------:R-:W1:Y:S04]  /*f03e0*/  LDS.128 R20, [R4+0x1000] ;  /* 0x0010000004147984 */ /* 0x000e680000000c00 */
[----:B0-----:R-:W-:Y:S01]  /*f03f0*/  STL.64 [R1+0x3900], R16 ;  /* 0x0039001001007387 */ /* 0x001fe20000100a00 */
[----:B------:R0:W-:Y:S03]  /*f0400*/  STL.64 [R1+0x3818], R18 ;  /* 0x0038181201007387 */ /* 0x0001e60000100a00 */
[----:B0-----:R-:W2:Y:S01]  /*f0410*/  LDL.LU.64 R18, [R1+0x1300] ;  /* 0x0013000001127983 */ /* 0x001ea20000300a00 */
[----:B------:R-:W3:Y:S02]  /*f0420*/  LDL.LU.64 R16, [R1+0x1320] ;  /* 0x0013200001107983 */ /* 0x000ee40000300a00 */
[----:B------:R-:W4:Y:S01]  /*f0430*/  LDL.LU.64 R6, [R1+0x1318] ;  /* 0x0013180001067983 */ /* 0x000f220000300a00 */
[----:B-1----:R0:W-:Y:S04]  /*f0440*/  STL.64 [R1+0x38f0], R20 ;  /* 0x0038f01401007387 */ /* 0x0021e80000100a00 */
[----:B0-----:R-:W2:Y:S01]  /*f0450*/  LDL.LU.64 R20, [R1+0x1308] ;  /* 0x0013080001147983 */ /* 0x001ea20000300a00 */
[----:B------:R-:W-:Y:S01]  /*f0460*/  STL.64 [R1+0x3808], R22 ;  /* 0x0038081601007387 */ /* 0x000fe20000100a00 */
[----:B------:R-:W-:-:S02]  /*f0470*/  PRMT R0, R10, 0x7632, R0 ;  /* 0x000076320a007816 */ /* 0x000fc40000000000 */
[----:B------:R0:W-:Y:S02]  /*f0480*/  STG.E.U16 [R14.64], R10 ;  /* 0x0000000a0e007986 */ /* 0x0001e4000c101504 */
[----:B------:R-:W1:Y:S02]  /*f0490*/  LDS.128 R12, [R3+0x1800] ;  /* 0x00180000030c7984 */ /* 0x000e640000000c00 */
[----:B0-----:R-:W3:Y:S01]  /*f04a0*/  LDL.LU R10, [R1+0x3918] ;  /* 0x00391800010a7983 */ /* 0x001ee20000300800 */
[----:B-1----:R-:W-:Y:S02]  /*f04b0*/  MOV R8, R13 ;  /* 0x0000000d00087202 */ /* 0x002fe40000000f00 */
[----:B------:R-:W-:Y:S01]  /*f04c0*/  MOV R3, R15 ;  /* 0x0000000f00037202 */ /* 0x000fe20000000f00 */
[----:B------:R-:W-:Y:S01]  /*f04d0*/  STL [R1+0x68], R14 ;  /* 0x0000680e01007387 */ /* 0x000fe20000100800 */
[----:B------:R-:W-:Y:S01]  /*f04e0*/  MOV R28, R12 ;  /* 0x0000000c001c7202 */ /* 0x000fe20000000f00 */
[----:B------:R-:W4:Y:S02]  /*f04f0*/  LDL.LU R15, [R1+0x3914] ;  /* 0x00391400010f7983 */ /* 0x000f240000300800 */
[----:B------:R-:W4:Y:S01]  /*f0500*/  LDL.LU R12, [R1+0x3910] ;  /* 0x00391000010c7983 */ /* 0x000f220000300800 */
[----:B------:R-:W-:Y:S01]  /*f0510*/  STL.64 [R1+0x38b0], R8 ;  /* 0x0038b00801007387 */ /* 0x000fe20000100a00 */
[----:B------:R-:W-:Y:S03]  /*f0520*/  STL [R1+0x37c0], R3 ;  /* 0x0037c00301007387 */ /* 0x000fe60000100800 */
[----:B--2---:R0:W-:Y:S02]  /*f0530*/  STG.E.U16 [R20.64], R0 ;  /* 0x0000000014007986 */ /* 0x0041e4000c101504 */
[----:B------:R-:W1:Y:S04]  /*f0540*/  LDS.128 R20, [R25+0x1800] ;  /* 0x0018000019147984 */ /* 0x000e680000000c00 */
[----:B------:R1:W-:Y:S01]  /*f0550*/  STG.E.U16 [R18.64], R11 ;  /* 0x0000000b12007986 */ /* 0x0003e2000c101504 */
[----:B0-----:R-:W-:-:S05]  /*f0560*/  PRMT R0, R11, 0x7632, R0 ;  /* 0x000076320b007816 */ /* 0x001fca0000000000 */
[----:B------:R-:W-:Y:S02]  /*f0570*/  STG.E.U16 [R26.64], R0 ;  /* 0x000000001a007986 */ /* 0x000fe4000c101504 */
[----:B------:R-:W0:Y:S04]  /*f0580*/  LDS.128 R24, [R24+0x1800] ;  /* 0x0018000018187984 */ /* 0x000e280000000c00 */
[----:B---3--:R-:W-:Y:S01]  /*f0590*/  STG.E.U16 [R16.64], R5 ;  /* 0x0000000510007986 */ /* 0x008fe2000c101504 */
[----:B-1----:R-:W-:Y:S01]  /*f05a0*/  MOV R11, R22 ;  /* 0x00000016000b7202 */ /* 0x002fe20000000f00 */
[----:B------:R-:W-:Y:S01]  /*f05b0*/  STL [R1+0x2c], R23 ;  /* 0x00002c1701007387 */ /* 0x000fe20000100800 */
[----:B------:R-:W2:Y:S03]  /*f05c0*/  LDL.LU R19, [R1+0x70] ;  /* 0x0000700001137983 */ /* 0x000ea60000300800 */
[----:B------:R1:W-:Y:S04]  /*f05d0*/  STL.64 [R1+0x3828], R10 ;  /* 0x0038280a01007387 */ /* 0x0003e80000100a00 */
[----:B-1----:R-:W3:Y:S01]  /*f05e0*/  LDL.LU.64 R10, [R1+0x1270] ;  /* 0x00127000010a7983 */ /* 0x002ee20000300a00 */
[----:B------:R-:W2:Y:S02]  /*f05f0*/  LDL.LU.64 R8, [R1+0xa20] ;  /* 0x000a200001087983 */ /* 0x000ea40000300a00 */
[----:B0-----:R0:W-:Y:S02]  /*f0600*/  STL.64 [R1+0x38c0], R24 ;  /* 0x0038c01801007387 */ /* 0x0011e40000100a00 */
[----:B0-----:R-:W2:Y:S01]  /*f0610*/  LDL.LU.64 R24, [R1+0x1328] ;  /* 0x0013280001187983 */ /* 0x001ea20000300a00 */
[----:B------:R-:W-:Y:S02]  /*f0620*/  STL.64 [R1+0x37e0], R26 ;  /* 0x0037e01a01007387 */ /* 0x000fe40000100a00 */
[----:B------:R-:W2:Y:S01]  /*f0630*/  LDL.LU.64 R16, [R1+0x9f0] ;  /* 0x0009f00001107983 */ /* 0x000ea20000300a00 */
[----:B------:R-:W-:-:S02]  /*f0640*/  MOV R13, R20 ;  /* 0x00000014000d7202 */ /* 0x000fc40000000f00 */
[----:B------:R-:W-:Y:S02]  /*f0650*/  MOV R3, R21 ;  /* 0x0000001500037202 */ /* 0x000fe40000000f00 */
[----:B------:R-:W-:-:S05]  /*f0660*/  PRMT R0, R5, 0x7632, R0 ;  /* 0x0000763205007816 */ /* 0x000fca0000000000 */
[----:B----4-:R-:W-:Y:S02]  /*f0670*/  STG.E.U16 [R6.64], R0 ;  /* 0x0000000006007986 */ /* 0x010fe4000c101504 */
[----:B------:R-:W0:Y:S02]  /*f0680*/  LDS.128 R4, [R4+0x1800] ;  /* 0x0018000004047984 */ /* 0x000e240000000c00 */
[----:B--2---:R1:W-:Y:S04]  /*f0690*/  STL.64 [R1+0x3908], R16 ;  /* 0x0039081001007387 */ /* 0x0043e80000100a00 */
[----:B-1----:R-:W2:Y:S01]  /*f06a0*/  LDL.LU.64 R16, [R1+0xa10] ;  /* 0x000a100001107983 */ /* 0x002ea20000300a00 */
[----:B------:R-:W4:Y:S02]  /*f06b0*/  LDL.LU.64 R22, [R1+0x9e8] ;  /* 0x0009e80001167983 */ /* 0x000f240000300a00 */
[----:B------:R-:W2:Y:S02]  /*f06c0*/  LDL.LU.64 R20, [R1+0x9d0] ;  /* 0x0009d00001147983 */ /* 0x000ea40000300a00 */
[----:B--2---:R1:W-:Y:S04]  /*f06d0*/  STL.64 [R1+0x38f8], R20 ;  /* 0x0038f81401007387 */ /* 0x0043e80000100a00 */
[----:B-1----:R-:W2:Y:S01]  /*f06e0*/  LDL.LU.64 R20, [R1+0x9d8] ;  /* 0x0009d80001147983 */ /* 0x002ea20000300a00 */
[----:B0-----:R0:W-:Y:S03]  /*f06f0*/  STL.64 [R1+0x38c8], R4 ;  /* 0x0038c80401007387 */ /* 0x0011e60000100a00 */
[----:B0-----:R-:W2:Y:S04]  /*f0700*/  LDL.LU.64 R4, [R1+0x7a0] ;  /* 0x0007a00001047983 */ /* 0x001ea80000300a00 */
[----:B--2---:R0:W-:Y:S04]  /*f0710*/  STL.64 [R1+0x38d8], R4 ;  /* 0x0038d80401007387 */ /* 0x0041e80000100a00 */
[----:B0-----:R-:W2:Y:S04]  /*f0720*/  LDL.LU.64 R4, [R1+0x7a8] ;  /* 0x0007a80001047983 */ /* 0x001ea80000300a00 */
[----:B--2---:R0:W-:Y:S04]  /*f0730*/  STL.64 [R1+0x38e0], R4 ;  /* 0x0038e00401007387 */ /* 0x0041e80000100a00 */
[----:B0-----:R-:W2:Y:S01]  /*f0740*/  LDL.LU.64 R4, [R1+0x9b0] ;  /* 0x0009b00001047983 */ /* 0x001ea20000300a00 */
[----:B------:R-:W-:-:S03]  /*f0750*/  PRMT R2, R12, 0x7632, R2 ;  /* 0x000076320c027816 */ /* 0x000fc60000000002 */
[----:B------:R-:W-:Y:S01]  /*f0760*/  STG.E.U16 [R24.64], R12 ;  /* 0x0000000c18007986 */ /* 0x000fe2000c101504 */
[----:B------:R-:W-:-:S03]  /*f0770*/  PRMT R0, R19, 0x7632, R0 ;  /* 0x0000763213007816 */ /* 0x000fc60000000000 */
[----:B---3--:R-:W-:Y:S01]  /*f0780*/  STG.E.U16 [R10.64], R2 ;  /* 0x000000020a007986 */ /* 0x008fe2000c101504 */
[----:B------:R-:W-:Y:S02]  /*f0790*/  STG.E.U16 [R8.64], R19 ;  /* 0x0000001308007986 */ /* 0x000fe4000c101504 */
[----:B------:R-:W-:Y:S01]  /*f07a0*/  STG.E.U16 [R16.64], R0 ;  /* 0x0000000010007986 */ /* 0x000fe2000c101504 */
[----:B--2---:R0:W-:Y:S04]  /*f07b0*/  STL.64 [R1+0x38e8], R4 ;  /* 0x0038e80401007387 */ /* 0x0041e80000100a00 */
[----:B0-----:R-:W2:Y:S01]  /*f07c0*/  LDL.LU.64 R4, [R1+0x9b8] ;  /* 0x0009b80001047983 */ /* 0x001ea20000300a00 */
[----:B------:R0:W-:Y:S02]  /*f07d0*/  STL.64 [R1+0x37e8], R6 ;  /* 0x0037e80601007387 */ /* 0x0001e40000100a00 */
[----:B------:R-:W3:Y:S01]  /*f07e0*/  LDL.LU.64 R24, [R1+0x798] ;  /* 0x0007980001187983 */ /* 0x000ee20000300a00 */
[----:B0-----:R-:W2:Y:S01]  /*f07f0*/  LDL.LU.64 R6, [R1+0x780] ;  /* 0x0007800001067983 */ /* 0x001ea20000300a00 */
[----:B------:R-:W2:Y:S02]  /*f0800*/  LDL.LU R14, [R1+0x94] ;  /* 0x00009400010e7983 */ /* 0x000ea40000300800 */
[----:B------:R-:W2:Y:S02]  /*f0810*/  LDL.LU.64 R26, [R1+0x758] ;  /* 0x00075800011a7983 */ /* 0x000ea40000300a00 */
[----:B------:R-:W2:Y:S01]  /*f0820*/  LDL.LU.64 R10, [R1+0x750] ;  /* 0x00075000010a7983 */ /* 0x000ea20000300a00 */
[----:B------:R-:W2:Y:S01]  /*f0830*/  LDL.LU.64 R8, [R1+0x748] ;  /* 0x0007480001087983 */ /* 0x000ea20000300a00 */
[----:B------:R-:W2:Y:S02]  /*f0840*/  LDL.LU.64 R18, [R1+0x740] ;  /* 0x0007400001127983 */ /* 0x000ea40000300a00 */
[----:B------:R-:W2:Y:S01]  /*f0850*/  LDL.LU.64 R16, [R1+0x3908] ;  /* 0x0039080001107983 */ /* 0x000ea20000300a00 */
[----:B------:R-:W-:Y:S01]  /*f0860*/  PRMT R2, R15, 0x7632, R2 ;  /* 0x000076320f027816 */ /* 0x000fe20000000002 */
[----:B--2---:R0:W-:Y:S04]  /*f0870*/  STG.E.U16 [R16.64], R15 ;  /* 0x0000000f10007986 */ /* 0x0041e8000c101504 */
[----:B0-----:R-:W2:Y:S01]  /*f0880*/  LDL.LU.64 R16, [R1+0x3900] ;  /* 0x0039000001107983 */ /* 0x001ea20000300a00 */
[----:B------:R-:W3:Y:S02]  /*f0890*/  LDL.LU R15, [R1+0x54] ;  /* 0x00005400010f7983 */ /* 0x000ee40000300800 */
[----:B----4-:R0:W-:Y:S02]  /*f08a0*/  STG.E.U16 [R22.64], R2 ;  /* 0x0000000216007986 */ /* 0x0101e4000c101504 */
[----:B0-----:R-:W4:Y:S04]  /*f08b0*/  LDL.LU.64 R22, [R1+0x708] ;  /* 0x0007080001167983 */ /* 0x001f280000300a00 */
[----:B--2---:R0:W-:Y:S04]  /*f08c0*/  STG.E.U16 [R20.64], R16 ;  /* 0x0000001014007986 */ /* 0x0041e8000c101504 */
[----:B0-----:R-:W2:Y:S01]  /*f08d0*/  LDL.LU.64 R20, [R1+0x38f8] ;  /* 0x0038f80001147983 */ /* 0x001ea20000300a00 */
[----:B------:R-:W-:Y:S01]  /*f08e0*/  PRMT R0, R16, 0x7632, R0 ;  /* 0x0000763210007816 */ /* 0x000fe20000000000 */
[----:B------:R0:W-:Y:S02]  /*f08f0*/  STL [R1+0x385c], R17 ;  /* 0x00385c1101007387 */ /* 0x0001e40000100800 */
[----:B0-----:R-:W3:Y:S04]  /*f0900*/  LDL.LU.64 R16, [R1+0x788] ;  /* 0x0007880001107983 */ /* 0x001ee80000300a00 */
[----:B--2---:R0:W-:Y:S04]  /*f0910*/  STG.E.U16 [R20.64], R0 ;  /* 0x0000000014007986 */ /* 0x0041e8000c101504 */
        /* <DEDUP_REMOVED lines=13> */
[----:B---3--:R1:W-:Y:S03]  /*f09f0*/  STG.E.U16 [R24.64], R13 ;  /* 0x0000000d18007986 */ /* 0x0083e6000c101504 */
[----:B0-----:R-:W2:Y:S01]  /*f0a00*/  LDL.LU.64 R4, [R1+0x38c8] ;  /* 0x0038c80001047983 */ /* 0x001ea20000300a00 */
[----:B-1----:R-:W3:Y:S01]  /*f0a10*/  LDL.LU.64 R24, [R1+0x38c0] ;  /* 0x0038c00001187983 */ /* 0x002ee20000300a00 */
[----:B------:R-:W-:-:S02]  /*f0a20*/  PRMT R2, R13, 0x7632, R2 ;  /* 0x000076320d027816 */ /* 0x000fc40000000002 */
[----:B------:R-:W4:Y:S04]  /*f0a30*/  LDL.LU R13, [R1+0x38b8] ;  /* 0x0038b800010d7983 */ /* 0x000f280000300800 */
[----:B------:R2:W-:Y:S01]  /*f0a40*/  STG.E.U16 [R20.64], R2 ;  /* 0x0000000214007986 */ /* 0x0005e2000c101504 */
[----:B---3--:R-:W-:-:S03]  /*f0a50*/  PRMT R0, R24, 0x7632, R0 ;  /* 0x0000763218007816 */ /* 0x008fc60000000000 */
[----:B------:R-:W-:Y:S01]  /*f0a60*/  STG.E.U16 [R16.64], R24 ;  /* 0x0000001810007986 */ /* 0x000fe2000c101504 */
[----:B--2---:R-:W-:-:S03]  /*f0a70*/  PRMT R2, R4, 0x7632, R2 ;  /* 0x0000763204027816 */ /* 0x004fc60000000002 */
[----:B------:R0:W-:Y:S01]  /*f0a80*/  STG.E.U16 [R6.64], R0 ;  /* 0x0000000006007986 */ /* 0x0001e2000c101504 */
[----:B------:R-:W-:Y:S03]  /*f0a90*/  STG.E.U16 [R26.64], R4 ;  /* 0x000000041a007986 */ /* 0x000fe6000c101504 */
[----:B------:R-:W-:Y:S01]  /*f0aa0*/  STL [R1+0x3860], R25 ;  /* 0x0038601901007387 */ /* 0x000fe20000100800 */
[----:B------:R-:W-:Y:S02]  /*f0ab0*/  STG.E.U16 [R10.64], R2 ;  /* 0x000000020a007986 */ /* 0x000fe4000c101504 */
[----:B------:R-:W-:Y:S02]  /*f0ac0*/  STG.E.U16 [R8.64], R14 ;  /* 0x0000000e08007986 */ /* 0x000fe4000c101504 */
[----:B------:R-:W2:Y:S01]  /*f0ad0*/  LDL.LU.64 R20, [R1+0x700] ;  /* 0x0007000001147983 */ /* 0x000ea20000300a00 */
[----:B0-----:R-:W-:Y:S01]  /*f0ae0*/  PRMT R0, R14, 0x7632, R0 ;  /* 0x000076320e007816 */ /* 0x001fe20000000000 */
[----:B------:R-:W3:Y:S04]  /*f0af0*/  LDL.LU.64 R6, [R1+0x6f8] ;  /* 0x0006f80001067983 */ /* 0x000ee80000300a00 */
[----:B------:R0:W-:Y:S04]  /*f0b00*/  STG.E.U16 [R18.64], R0 ;  /* 0x0000000012007986 */ /* 0x0001e8000c101504 */
[----:B0-----:R-:W2:Y:S01]  /*f0b10*/  LDL.LU R19, [R1+0x14] ;  /* 0x0000140001137983 */ /* 0x001ea20000300800 */
[----:B------:R-:W2:Y:S01]  /*f0b20*/  LDL.LU R4, [R1+0x74] ;  /* 0x0000740001047983 */ /* 0x000ea20000300800 */
[----:B------:R-:W-:Y:S01]  /*f0b30*/  PRMT R2, R15, 0x7632, R2 ;  /* 0x000076320f027816 */ /* 0x000fe20000000002 */
[----:B----4-:R0:W-:Y:S01]  /*f0b40*/  STG.E.U16 [R22.64], R15 ;  /* 0x0000000f16007986 */ /* 0x0101e2000c101504 */
[----:B--2---:R-:W-:Y:S01]  /*f0b50*/  STL.64 [R1+0x3878], R4 ;  /* 0x0038780401007387 */ /* 0x004fe20000100a00 */
[----:B------:R-:W2:Y:S02]  /*f0b60*/  LDL.LU.64 R8, [R1+0x6f0] ;  /* 0x0006f00001087983 */ /* 0x000ea40000300a00 */
[----:B0-----:R-:W4:Y:S02]  /*f0b70*/  LDL.LU.64 R14, [R1+0x6e8] ;  /* 0x0006e800010e7983 */ /* 0x001f240000300a00 */
[----:B------:R-:W2:Y:S01]  /*f0b80*/  LDL.LU.64 R26, [R1+0x6e0] ;  /* 0x0006e000011a7983 */ /* 0x000ea20000300a00 */
[----:B------:R-:W2:Y:S01]  /*f0b90*/  LDL.LU R23, [R1+0x84] ;  /* 0x0000840001177983 */ /* 0x000ea20000300800 */
[----:B------:R-:W2:Y:S03]  /*f0ba0*/  LDL.LU R11, [R1+0x44] ;  /* 0x00004400010b7983 */ /* 0x000ea60000300800 */
[----:B--2---:R0:W-:Y:S04]  /*f0bb0*/  STL [R1+0x38a0], R11 ;  /* 0x0038a00b01007387 */ /* 0x0041e80000100800 */
[----:B0-----:R-:W2:Y:S04]  /*f0bc0*/  LDL.LU.64 R10, [R1+0x6b0] ;  /* 0x0006b000010a7983 */ /* 0x001ea80000300a00 */
[----:B--2---:R0:W-:Y:S04]  /*f0bd0*/  STL.64 [R1+0x38a8], R10 ;  /* 0x0038a80a01007387 */ /* 0x0041e80000100a00 */
[----:B0-----:R-:W2:Y:S01]  /*f0be0*/  LDL.LU.64 R10, [R1+0x6b8] ;  /* 0x0006b800010a7983 */ /* 0x001ea20000300a00 */
        /* <DEDUP_REMOVED lines=11> */
[----:B0-----:R-:W2:Y:S01]  /*f0ca0*/  LDL.LU.64 R24, [R1+0x648] ;  /* 0x0006480001187983 */ /* 0x001ea20000300a00 */
[----:B------:R-:W-:-:S03]  /*f0cb0*/  PRMT R0, R19, 0x7632, R0 ;  /* 0x0000763213007816 */ /* 0x000fc60000000000 */
[----:B------:R-:W-:Y:S01]  /*f0cc0*/  STG.E.U16 [R20.64], R2 ;  /* 0x0000000214007986 */ /* 0x000fe2000c101504 */
[----:B---3--:R-:W-:Y:S03]  /*f0cd0*/  STG.E.U16 [R6.64], R19 ;  /* 0x0000001306007986 */ /* 0x008fe6000c101504 */
[----:B------:R-:W-:Y:S04]  /*f0ce0*/  STG.E.U16 [R8.64], R0 ;  /* 0x0000000008007986 */ /* 0x000fe8000c101504 */
[----:B--2---:R0:W-:Y:S04]  /*f0cf0*/  STL.64 [R1+0x3870], R24 ;  /* 0x0038701801007387 */ /* 0x0041e80000100a00 */
[----:B0-----:R-:W2:Y:S01]  /*f0d00*/  LDL.LU.64 R24, [R1+0x650] ;  /* 0x0006500001187983 */ /* 0x001ea20000300a00 */
[----:B------:R-:W3:Y:S02]  /*f0d10*/  LDL.LU.64 R16, [R1+0x618] ;  /* 0x0006180001107983 */ /* 0x000ee40000300a00 */
[----:B------:R-:W2:Y:S02]  /*f0d20*/  LDL.LU R12, [R1+0x34] ;  /* 0x00003400010c7983 */ /* 0x000ea40000300800 */
[----:B------:R-:W2:Y:S01]  /*f0d30*/  LDL.LU.64 R20, [R1+0x610] ;  /* 0x0006100001147983 */ /* 0x000ea20000300a00 */
[----:B------:R-:W2:Y:S01]  /*f0d40*/  LDL.LU.64 R6, [R1+0x608] ;  /* 0x0006080001067983 */ /* 0x000ea20000300a00 */
[----:B------:R-:W2:Y:S02]  /*f0d50*/  LDL.LU.64 R18, [R1+0x600] ;  /* 0x0006000001127983 */ /* 0x000ea40000300a00 */
[----:B------:R-:W2:Y:S02]  /*f0d60*/  LDL.LU.64 R8, [R1+0x38b0] ;  /* 0x0038b00001087983 */ /* 0x000ea40000300a00 */
[----:B--2---:R-:W-:Y:S01]  /*f0d70*/  PRMT R2, R9, 0x7632, R2 ;  /* 0x0000763209027816 */ /* 0x004fe20000000002 */
[----:B----4-:R0:W-:Y:S04]  /*f0d80*/  STG.E.U16 [R14.64], R9 ;  /* 0x000000090e007986 */ /* 0x0101e8000c101504 */
[----:B------:R1:W-:Y:S01]  /*f0d90*/  STG.E.U16 [R26.64], R2 ;  /* 0x000000021a007986 */ /* 0x0003e2000c101504 */
[----:B------:R2:W-:Y:S03]  /*f0da0*/  STG.E.U16 [R10.64], R23 ;  /* 0x000000170a007986 */ /* 0x0005e6000c101504 */
[----:B0-----:R-:W4:Y:S01]  /*f0db0*/  LDL.LU R9, [R1+0x4] ;  /* 0x0000040001097983 */ /* 0x001f220000300800 */
[----:B------:R-:W3:Y:S03]  /*f0dc0*/  LDL.LU.64 R14, [R1+0x5c8] ;  /* 0x0005c800010e7983 */ /* 0x000ee60000300a00 */
[----:B-1----:R-:W3:Y:S01]  /*f0dd0*/  LDL.LU.64 R26, [R1+0x5c0] ;  /* 0x0005c000011a7983 */ /* 0x002ee20000300a00 */
[----:B--2---:R-:W2:Y:S01]  /*f0de0*/  LDL.LU.64 R10, [R1+0x38a8] ;  /* 0x0038a800010a7983 */ /* 0x004ea20000300a00 */
[----:B------:R-:W-:-:S02]  /*f0df0*/  PRMT R0, R23, 0x7632, R0 ;  /* 0x0000763217007816 */ /* 0x000fc40000000000 */
[----:B------:R-:W3:Y:S04]  /*f0e00*/  LDL.LU.64 R22, [R1+0x5b8] ;  /* 0x0005b80001167983 */ /* 0x000ee80000300a00 */
[----:B--2---:R0:W-:Y:S04]  /*f0e10*/  STG.E.U16 [R10.64], R0 ;  /* 0x000000000a007986 */ /* 0x0041e8000c101504 */
[----:B0-----:R-:W2:Y:S04]  /*f0e20*/  LDL.LU R11, [R1+0x38a0] ;  /* 0x0038a000010b7983 */ /* 0x001ea80000300800 */
[----:B--2---:R0:W-:Y:S04]  /*f0e30*/  STG.E.U16 [R4.64], R11 ;  /* 0x0000000b04007986 */ /* 0x0041e8000c101504 */
[----:B0-----:R-:W2:Y:S01]  /*f0e40*/  LDL.LU.64 R4, [R1+0x3898] ;  /* 0x0038980001047983 */ /* 0x001ea20000300a00 */
[----:B------:R-:W-:-:S02]  /*f0e50*/  PRMT R2, R11, 0x7632, R2 ;  /* 0x000076320b027816 */ /* 0x000fc40000000002 */
[----:B------:R-:W3:Y:S03]  /*f0e60*/  LDL.LU.64 R10, [R1+0x5b0] ;  /* 0x0005b000010a7983 */ /* 0x000ee60000300a00 */
[----:B--2---:R0:W-:Y:S04]  /*f0e70*/  STG.E.U16 [R4.64], R2 ;  /* 0x0000000204007986 */ /* 0x0041e8000c101504 */
[----:B0-----:R-:W2:Y:S01]  /*f0e80*/  LDL.LU.64 R4, [R1+0x3890] ;  /* 0x0038900001047983 */ /* 0x001ea20000300a00 */
[----:B----4-:R-:W-:-:S03]  /*f0e90*/  PRMT R0, R9, 0x7632, R0 ;  /* 0x0000763209007816 */ /* 0x010fc60000000000 */
[----:B--2---:R0:W-:Y:S04]  /*f0ea0*/  STG.E.U16 [R4.64], R9 ;  /* 0x0000000904007986 */ /* 0x0041e8000c101504 */
[----:B0-----:R-:W2:Y:S01]  /*f0eb0*/  LDL.LU.64 R4, [R1+0x3888] ;  /* 0x0038880001047983 */ /* 0x001ea20000300a00 */
[----:B------:R-:W-:-:S03]  /*f0ec0*/  PRMT R2, R13, 0x7632, R2 ;  /* 0x000076320d027816 */ /* 0x000fc60000000002 */
[----:B--2---:R0:W-:Y:S04]  /*f0ed0*/  STG.E.U16 [R4.64], R0 ;  /* 0x0000000004007986 */ /* 0x0041e8000c101504 */
[----:B0-----:R-:W2:Y:S04]  /*f0ee0*/  LDL.LU.64 R4, [R1+0x3880] ;  /* 0x0038800001047983 */ /* 0x001ea80000300a00 */
[----:B--2---:R0:W-:Y:S01]  /*f0ef0*/  STG.E.U16 [R4.64], R13 ;  /* 0x0000000d04007986 */ /* 0x0041e2000c101504 */
[----:B------:R1:W-:Y:S03]  /*f0f00*/  STG.E.U16 [R24.64], R2 ;  /* 0x0000000218007986 */ /* 0x0003e6000c101504 */
[----:B0-----:R-:W2:Y:S01]  /*f0f10*/  LDL.LU.64 R4, [R1+0x3878] ;  /* 0x0038780001047983 */ /* 0x001ea20000300a00 */
[----:B-1----:R-:W2:Y:S01]  /*f0f20*/  LDL.LU.64 R24, [R1+0x3870] ;  /* 0x0038700001187983 */ /* 0x002ea20000300a00 */
[----:B------:R-:W-:-:S02]  /*f0f30*/  PRMT R2, R12, 0x7632, R2 ;  /* 0x000076320c027816 */ /* 0x000fc40000000002 */
[----:B--2---:R0:W-:Y:S04]  /*f0f40*/  STG.E.U16 [R24.64], R4 ;  /* 0x0000000418007986 */ /* 0x0041e8000c101504 */
[----:B0-----:R-:W2:Y:S01]  /*f0f50*/  LDL.LU.64 R24, [R1+0x3868] ;  /* 0x0038680001187983 */ /* 0x001ea20000300a00 */
[----:B------:R-:W-:-:S05]  /*f0f60*/  PRMT R0, R4, 0x7632, R0 ;  /* 0x0000763204007816 */ /* 0x000fca0000000000 */
[----:B--2---:R0:W-:Y:S01]  /*f0f70*/  STG.E.U16 [R24.64], R0 ;  /* 0x0000000018007986 */ /* 0x0041e2000c101504 */
[----:B---3--:R1:W-:Y:S02]  /*f0f80*/  STG.E.U16 [R16.64], R12 ;  /* 0x0000000c10007986 */ /* 0x0083e4000c101504 */
[----:B------:R2:W-:Y:S01]  /*f0f90*/  STG.E.U16 [R20.64], R2 ;  /* 0x0000000214007986 */ /* 0x0005e2000c101504 */
[----:B0-----:R-:W3:Y:S01]  /*f0fa0*/  LDL.LU R25, [R1+0x3860] ;  /* 0x0038600001197983 */ /* 0x001ee20000300800 */
[----:B-1----:R-:W4:Y:S02]  /*f0fb0*/  LDL.LU R17, [R1+0x385c] ;  /* 0x00385c0001117983 */ /* 0x002f240000300800 */
[----:B------:R-:W3:Y:S02]  /*f0fc0*/  LDL.LU.64 R12, [R1+0x5a8] ;  /* 0x0005a800010c7983 */ /* 0x000ee40000300a00 */
[----:B--2---:R-:W2:Y:S01]  /*f0fd0*/  LDL.LU R21, [R1+0x3858] ;  /* 0x0038580001157983 */ /* 0x004ea20000300800 */
[----:B----4-:R-:W-:-:S02]  /*f0fe0*/  PRMT R0, R17, 0x7632, R0 ;  /* 0x0000763211007816 */ /* 0x010fc40000000000 */
[----:B--2---:R-:W-:Y:S01]  /*f0ff0*/  PRMT R2, R21, 0x7632, R2 ;  /* 0x0000763215027816 */ /* 0x004fe20000000002 */
[----:B------:R0:W-:Y:S02]  /*f1000*/  STG.E.U16 [R6.64], R17 ;  /* 0x0000001106007986 */ /* 0x0001e4000c101504 */
[----:B------:R1:W-:Y:S02]  /*f1010*/  STG.E.U16 [R18.64], R0 ;  /* 0x0000000012007986 */ /* 0x0003e4000c101504 */
[----:B------:R2:W-:Y:S01]  /*f1020*/  STG.E.U16 [R14.64], R21 ;  /* 0x000000150e007986 */ /* 0x0005e2000c101504 */
[----:B------:R-:W-:Y:S01]  /*f1030*/  STG.E.U16 [R26.64], R2 ;  /* 0x000000021a007986 */ /* 0x000fe2000c101504 */
[----:B------:R4:W-:Y:S03]  /*f1040*/  STG.E.U16 [R22.64], R8 ;  /* 0x0000000816007986 */ /* 0x0009e6000c101504 */
[----:B0-----:R-:W3:Y:S01]  /*f1050*/  LDL.LU.64 R6, [R1+0x5a0] ;  /* 0x0005a00001067983 */ /* 0x001ee20000300a00 */
[----:B-1----:R-:W3:Y:S01]  /*f1060*/  LDL.LU.64 R18, [R1+0x578] ;  /* 0x0005780001127983 */ /* 0x002ee20000300a00 */
[----:B------:R-:W-:Y:S01]  /*f1070*/  PRMT R0, R8, 0x7632, R0 ;  /* 0x0000763208007816 */ /* 0x000fe20000000000 */
[----:B--2---:R-:W2:Y:S01]  /*f1080*/  LDL.LU.64 R14, [R1+0x570] ;  /* 0x00057000010e7983 */ /* 0x004ea20000300a00 */
[----:B------:R-:W2:Y:S01]  /*f1090*/  LDL.LU R4, [R1+0x18] ;  /* 0x0000180001047983 */ /* 0x000ea20000300800 */
[----:B----4-:R-:W4:Y:S02]  /*f10a0*/  LDL.LU.64 R22, [R1+0x568] ;  /* 0x0005680001167983 */ /* 0x010f240000300a00 */
[----:B------:R-:W2:Y:S02]  /*f10b0*/  LDL.LU R27, [R1+0x98] ;  /* 0x00009800011b7983 */ /* 0x000ea40000300800 */
[----:B------:R-:W2:Y:S01]  /*f10c0*/  LDL.LU R21, [R1+0x58] ;  /* 0x0000580001157983 */ /* 0x000ea20000300800 */
[----:B------:R0:W-:Y:S04]  /*f10d0*/  STG.E.U16 [R10.64], R0 ;  /* 0x000000000a007986 */ /* 0x0001e8000c101504 */
        /* <DEDUP_REMOVED lines=10> */
[----:B---3--:R-:W-:Y:S02]  /*f1180*/  STG.E.U16 [R12.64], R3 ;  /* 0x000000030c007986 */ /* 0x008fe4000c101504 */
[----:B------:R-:W-:Y:S02]  /*f1190*/  STG.E.U16 [R6.64], R2 ;  /* 0x0000000206007986 */ /* 0x000fe4000c101504 */
[----:B------:R-:W-:Y:S01]  /*f11a0*/  STG.E.U16 [R18.64], R25 ;  /* 0x0000001912007986 */ /* 0x000fe2000c101504 */
[----:B--2---:R0:W-:Y:S04]  /*f11b0*/  STL.64 [R1+0x3850], R10 ;  /* 0x0038500a01007387 */ /* 0x0041e80000100a00 */
[----:B0-----:R-:W2:Y:S01]  /*f11c0*/  LDL.LU.64 R10, [R1+0x560] ;  /* 0x00056000010a7983 */ /* 0x001ea20000300a00 */
[----:B------:R-:W3:Y:S02]  /*f11d0*/  LDL.LU.64 R8, [R1+0x500] ;  /* 0x0005000001087983 */ /* 0x000ee40000300a00 */
[----:B------:R-:W2:Y:S02]  /*f11e0*/  LDL.LU.64 R12, [R1+0x4d8] ;  /* 0x0004d800010c7983 */ /* 0x000ea40000300a00 */
[----:B------:R-:W2:Y:S01]  /*f11f0*/  LDL.LU R24, [R1+0x88] ;  /* 0x0000880001187983 */ /* 0x000ea20000300800 */
[----:B------:R-:W2:Y:S01]  /*f1200*/  LDL.LU.64 R18, [R1+0x4c8] ;  /* 0x0004c80001127983 */ /* 0x000ea20000300a00 */
[----:B------:R-:W-:-:S02]  /*f1210*/  PRMT R0, R25, 0x7632, R0 ;  /* 0x0000763219007816 */ /* 0x000fc40000000000 */
[----:B------:R-:W-:-:S03]  /*f1220*/  PRMT R2, R5, 0x7632, R2 ;  /* 0x0000763205027816 */ /* 0x000fc60000000002 */
[----:B------:R-:W-:Y:S01]  /*f1230*/  STG.E.U16 [R14.64], R0 ;  /* 0x000000000e007986 */ /* 0x000fe2000c101504 */
[----:B----4-:R-:W-:Y:S03]  /*f1240*/  STG.E.U16 [R22.64], R5 ;  /* 0x0000000516007986 */ /* 0x010fe6000c101504 */
[----:B--2---:R0:W-:Y:S04]  /*f1250*/  STL.64 [R1+0x3820], R18 ;  /* 0x0038201201007387 */ /* 0x0041e80000100a00 */
[----:B------:R1:W-:Y:S04]  /*f1260*/  STG.E.U16 [R10.64], R2 ;  /* 0x000000020a007986 */ /* 0x0003e8000c101504 */
[----:B0-----:R-:W2:Y:S01]  /*f1270*/  LDL.LU.64 R18, [R1+0x4d0] ;  /* 0x0004d00001127983 */ /* 0x001ea20000300a00 */
[----:B------:R-:W4:Y:S02]  /*f1280*/  LDL.LU.64 R16, [R1+0x4c0] ;  /* 0x0004c00001107983 */ /* 0x000f240000300a00 */
[----:B------:R-:W2:Y:S02]  /*f1290*/  LDL.LU R20, [R1+0x48] ;  /* 0x0000480001147983 */ /* 0x000ea40000300800 */
[----:B------:R-:W2:Y:S01]  /*f12a0*/  LDL.LU.64 R14, [R1+0x4a0] ;  /* 0x0004a000010e7983 */ /* 0x000ea20000300a00 */
[----:B------:R-:W2:Y:S01]  /*f12b0*/  LDL.LU R3, [R1+0x8] ;  /* 0x0000080001037983 */ /* 0x000ea20000300800 */
[----:B------:R-:W2:Y:S02]  /*f12c0*/  LDL.LU.64 R6, [R1+0x490] ;  /* 0x0004900001067983 */ /* 0x000ea40000300a00 */
[----:B------:R-:W2:Y:S02]  /*f12d0*/  LDL.LU.64 R22, [R1+0x488] ;  /* 0x0004880001167983 */ /* 0x000ea40000300a00 */
[----:B-1----:R-:W2:Y:S01]  /*f12e0*/  LDL.LU.64 R10, [R1+0x3850] ;  /* 0x00385000010a7983 */ /* 0x002ea20000300a00 */
[----:B------:R-:W-:Y:S01]  /*f12f0*/  PRMT R0, R27, 0x7632, R0 ;  /* 0x000076321b007816 */ /* 0x000fe20000000000 */
[----:B--2---:R0:W-:Y:S04]  /*f1300*/  STG.E.U16 [R10.64], R27 ;  /* 0x0000001b0a007986 */ /* 0x0041e8000c101504 */
[----:B0-----:R-:W2:Y:S01]  /*f1310*/  LDL.LU.64 R10, [R1+0x3848] ;  /* 0x00384800010a7983 */ /* 0x001ea20000300a00 */
[----:B------:R-:W3:Y:S03]  /*f1320*/  LDL.LU.64 R26, [R1+0x480] ;  /* 0x00048000011a7983 */ /* 0x000ee60000300a00 */
[----:B--2---:R0:W-:Y:S04]  /*f1330*/  STG.E.U16 [R10.64], R0 ;  /* 0x000000000a007986 */ /* 0x0041e8000c101504 */
[----:B0-----:R-:W2:Y:S01]  /*f1340*/  LDL.LU.64 R10, [R1+0x3840] ;  /* 0x00384000010a7983 */ /* 0x001ea20000300a00 */
[----:B------:R-:W-:-:S03]  /*f1350*/  PRMT R2, R21, 0x7632, R2 ;  /* 0x0000763215027816 */ /* 0x000fc60000000002 */
[----:B--2---:R0:W-:Y:S04]  /*f1360*/  STG.E.U16 [R10.64], R21 ;  /* 0x000000150a007986 */ /* 0x0041e8000c101504 */
[----:B0-----:R-:W2:Y:S04]  /*f1370*/  LDL.LU.64 R10, [R1+0x3838] ;  /* 0x00383800010a7983 */ /* 0x001ea80000300a00 */
[----:B--2---:R0:W-:Y:S04]  /*f1380*/  STG.E.U16 [R10.64], R2 ;  /* 0x000000020a007986 */ /* 0x0041e8000c101504 */
[----:B0-----:R-:W2:Y:S01]  /*f1390*/  LDL.LU.64 R10, [R1+0x3830] ;  /* 0x00383000010a7983 */ /* 0x001ea20000300a00 */
[----:B------:R-:W-:-:S03]  /*f13a0*/  PRMT R0, R4, 0x7632, R0 ;  /* 0x0000763204007816 */ /* 0x000fc60000000000 */
[----:B--2---:R0:W-:Y:S04]  /*f13b0*/  STG.E.U16 [R10.64], R4 ;  /* 0x000000040a007986 */ /* 0x0041e8000c101504 */
[----:B0-----:R-:W2:Y:S01]  /*f13c0*/  LDL.LU.64 R10, [R1+0x3828] ;  /* 0x00382800010a7983 */ /* 0x001ea20000300a00 */
[----:B---3--:R0:W-:Y:S03]  /*f13d0*/  STG.E.U16 [R8.64], R0 ;  /* 0x0000000008007986 */ /* 0x0081e6000c101504 */
[----:B0-----:R-:W3:Y:S01]  /*f13e0*/  LDL.LU R8, [R1+0x78] ;  /* 0x0000780001087983 */ /* 0x001ee20000300800 */
[----:B------:R-:W3:Y:S01]  /*f13f0*/  LDL.LU.64 R4, [R1+0x470] ;  /* 0x0004700001047983 */ /* 0x000ee20000300a00 */
[----:B--2---:R-:W-:-:S02]  /*f1400*/  PRMT R2, R10, 0x7632, R2 ;  /* 0x000076320a027816 */ /* 0x004fc40000000002 */
[----:B------:R0:W-:Y:S04]  /*f1410*/  STG.E.U16 [R12.64], R10 ;  /* 0x0000000a0c007986 */ /* 0x0001e8000c101504 */
[----:B------:R-:W-:Y:S04]  /*f1420*/  STG.E.U16 [R18.64], R2 ;  /* 0x0000000212007986 */ /* 0x000fe8000c101504 */
[----:B0-----:R-:W2:Y:S01]  /*f1430*/  LDL.LU.64 R12, [R1+0x468] ;  /* 0x00046800010c7983 */ /* 0x001ea20000300a00 */
[----:B------:R0:W-:Y:S03]  /*f1440*/  STL [R1+0x37f0], R11 ;  /* 0x0037f00b01007387 */ /* 0x0001e60000100800 */
[----:B0-----:R-:W2:Y:S01]  /*f1450*/  LDL.LU.64 R10, [R1+0x498] ;  /* 0x00049800010a7983 */ /* 0x001ea20000300a00 */
[----:B------:R-:W2:Y:S01]  /*f1460*/  LDL.LU.64 R18, [R1+0x3820] ;  /* 0x0038200001127983 */ /* 0x000ea20000300a00 */
[----:B------:R-:W-:-:S02]  /*f1470*/  PRMT R0, R24, 0x7632, R0 ;  /* 0x0000763218007816 */ /* 0x000fc40000000000 */
[----:B------:R-:W-:Y:S01]  /*f1480*/  PRMT R2, R20, 0x7632, R2 ;  /* 0x0000763214027816 */ /* 0x000fe20000000002 */
[----:B--2---:R0:W-:Y:S02]  /*f1490*/  STG.E.U16 [R18.64], R24 ;  /* 0x0000001812007986 */ /* 0x0041e4000c101504 */
[----:B----4-:R1:W-:Y:S02]  /*f14a0*/  STG.E.U16 [R16.64], R0 ;  /* 0x0000000010007986 */ /* 0x0103e4000c101504 */
[----:B------:R2:W-:Y:S02]  /*f14b0*/  STG.E.U16 [R14.64], R20 ;  /* 0x000000140e007986 */ /* 0x0005e4000c101504 */
[----:B------:R-:W-:Y:S01]  /*f14c0*/  STG.E.U16 [R10.64], R2 ;  /* 0x000000020a007986 */ /* 0x000fe2000c101504 */
[----:B------:R-:W-:Y:S04]  /*f14d0*/  STG.E.U16 [R6.64], R3 ;  /* 0x0000000306007986 */ /* 0x000fe8000c101504 */
[----:B0-----:R-:W2:Y:S01]  /*f14e0*/  LDL.LU.64 R18, [R1+0x3818] ;  /* 0x0038180001127983 */ /* 0x001ea20000300a00 */
[----:B-1----:R-:W-:Y:S01]  /*f14f0*/  PRMT R0, R3, 0x7632, R0 ;  /* 0x0000763203007816 */ /* 0x002fe20000000000 */
[----:B------:R-:W3:Y:S02]  /*f1500*/  LDL.LU.64 R24, [R1+0x460] ;  /* 0x0004600001187983 */ /* 0x000ee40000300a00 */
[----:B------:R-:W3:Y:S01]  /*f1510*/  LDL.LU.64 R16, [R1+0x458] ;  /* 0x0004580001107983 */ /* 0x000ee20000300a00 */
[----:B--2---:R-:W2:Y:S01]  /*f1520*/  LDL.LU.64 R14, [R1+0x3810] ;  /* 0x00381000010e7983 */ /* 0x004ea20000300a00 */
[----:B------:R-:W2:Y:S03]  /*f1530*/  LDL.LU.64 R20, [R1+0x450] ;  /* 0x0004500001147983 */ /* 0x000ea60000300a00 */
[----:B------:R0:W-:Y:S04]  /*f1540*/  STG.E.U16 [R22.64], R0 ;  /* 0x0000000016007986 */ /* 0x0001e8000c101504 */
[----:B0-----:R-:W2:Y:S01]  /*f1550*/  LDL.LU.64 R22, [R1+0x448] ;  /* 0x0004480001167983 */ /* 0x001ea20000300a00 */
[----:B------:R-:W2:Y:S02]  /*f1560*/  LDL.LU R9, [R1+0x68] ;  /* 0x0000680001097983 */ /* 0x000ea40000300800 */
[----:B------:R-:W2:Y:S02]  /*f1570*/  LDL.LU.64 R10, [R1+0x430] ;  /* 0x00043000010a7983 */ /* 0x000ea40000300a00 */
[----:B--2---:R0:W-:Y:S04]  /*f1580*/  STL.64 [R1+0x37f8], R10 ;  /* 0x0037f80a01007387 */ /* 0x0041e80000100a00 */
[----:B0-----:R-:W2:Y:S04]  /*f1590*/  LDL.LU.64 R10, [R1+0x438] ;  /* 0x00043800010a7983 */ /* 0x001ea80000300a00 */
[----:B------:R-:W-:Y:S01]  /*f15a0*/  STG.E.U16 [R26.64], R14 ;  /* 0x0000000e1a007986 */ /* 0x000fe2000c101504 */
[----:B------:R-:W-:-:S03]  /*f15b0*/  PRMT R2, R14, 0x7632, R2 ;  /* 0x000076320e027816 */ /* 0x000fc60000000002 */
[----:B--2---:R0:W-:Y:S04]  /*f15c0*/  STL.64 [R1+0x3800], R10 ;  /* 0x0038000a01007387 */ /* 0x0041e80000100a00 */
[----:B0-----:R-:W2:Y:S01]  /*f15d0*/  LDL.LU.64 R10, [R1+0x440] ;  /* 0x00044000010a7983 */ /* 0x001ea20000300a00 */
[----:B------:R-:W2:Y:S02]  /*f15e0*/  LDL.LU.64 R6, [R1+0x428] ;  /* 0x0004280001067983 */ /* 0x000ea40000300a00 */
[----:B------:R-:W2:Y:S02]  /*f15f0*/  LDL.LU.64 R26, [R1+0x410] ;  /* 0x00041000011a7983 */ /* 0x000ea40000300a00 */
[----:B------:R0:W-:Y:S02]  /*f1600*/  STL [R1+0x37b0], R15 ;  /* 0x0037b00f01007387 */ /* 0x0001e40000100800 */
[----:B0-----:R-:W2:Y:S01]  /*f1610*/  LDL.LU.64 R14, [R1+0x478] ;  /* 0x00047800010e7983 */ /* 0x001ea20000300a00 */
[----:B---3--:R-:W-:-:S02]  /*f1620*/  PRMT R0, R8, 0x7632, R0 ;  /* 0x0000763208007816 */ /* 0x008fc40000000000 */
[----:B------:R-:W-:Y:S01]  /*f1630*/  MOV R3, R29 ;  /* 0x0000001d00037202 */ /* 0x000fe20000000f00 */
[----:B--2---:R0:W-:Y:S01]  /*f1640*/  STG.E.U16 [R14.64], R2 ;  /* 0x000000020e007986 */ /* 0x0041e2000c101504 */
[----:B------:R1:W-:Y:S02]  /*f1650*/  STG.E.U16 [R4.64], R8 ;  /* 0x0000000804007986 */ /* 0x0003e4000c101504 */
[----:B------:R2:W-:Y:S02]  /*f1660*/  STG.E.U16 [R12.64], R0 ;  /* 0x000000000c007986 */ /* 0x0005e4000c101504 */
[----:B------:R3:W-:Y:S01]  /*f1670*/  STG.E.U16 [R24.64], R28 ;  /* 0x0000001c18007986 */ /* 0x0007e2000c101504 */
[----:B0-----:R-:W-:Y:S01]  /*f1680*/  PRMT R2, R28, 0x7632, R2 ;  /* 0x000076321c027816 */ /* 0x001fe20000000002 */
[----:B------:R-:W4:Y:S01]  /*f1690*/  LDL.LU.64 R14, [R1+0x3f8] ;  /* 0x0003f800010e7983 */ /* 0x000f220000300a00 */
[----:B-1----:R-:W4:Y:S02]  /*f16a0*/  LDL.LU.64 R4, [R1+0x3b8] ;  /* 0x0003b80001047983 */ /* 0x002f240000300a00 */
[----:B--2---:R-:W2:Y:S02]  /*f16b0*/  LDL.LU R12, [R1+0x9c] ;  /* 0x00009c00010c7983 */ /* 0x004ea40000300800 */
[----:B---3--:R-:W3:Y:S01]  /*f16c0*/  LDL.LU.64 R24, [R1+0x3f0] ;  /* 0x0003f00001187983 */ /* 0x008ee20000300a00 */
[----:B------:R0:W-:Y:S01]  /*f16d0*/  STG.E.U16 [R16.64], R2 ;  /* 0x0000000210007986 */ /* 0x0001e2000c101504 */
[----:B------:R-:W-:Y:S01]  /*f16e0*/  PRMT R0, R18, 0x7632, R0 ;  /* 0x0000763212007816 */ /* 0x000fe20000000000 */
[----:B------:R1:W-:Y:S04]  /*f16f0*/  STG.E.U16 [R20.64], R18 ;  /* 0x0000001214007986 */ /* 0x0003e8000c101504 */
[----:B------:R-:W-:Y:S04]  /*f1700*/  STG.E.U16 [R22.64], R0 ;  /* 0x0000000016007986 */ /* 0x000fe8000c101504 */
[----:B0-----:R-:W2:Y:S01]  /*f1710*/  LDL.LU.64 R16, [R1+0x3e8] ;  /* 0x0003e80001107983 */ /* 0x001ea20000300a00 */
[----:B------:R-:W2:Y:S02]  /*f1720*/  LDL.LU.64 R28, [R1+0x3e0] ;  /* 0x0003e000011c7983 */ /* 0x000ea40000300a00 */
[----:B-1----:R-:W2:Y:S02]  /*f1730*/  LDL.LU.64 R20, [R1+0x418] ;  /* 0x0004180001147983 */ /* 0x002ea40000300a00 */
[----:B------:R-:W2:Y:S01]  /*f1740*/  LDL.LU R8, [R1+0x5c] ;  /* 0x00005c0001087983 */ /* 0x000ea20000300800 */
[----:B------:R0:W-:Y:S04]  /*f1750*/  STL [R1+0x3794], R19 ;  /* 0x0037941301007387 */ /* 0x0001e80000100800 */
[----:B0-----:R-:W2:Y:S01]  /*f1760*/  LDL.LU.64 R18, [R1+0x400] ;  /* 0x0004000001127983 */ /* 0x001ea20000300a00 */
[----:B------:R-:W2:Y:S03]  /*f1770*/  LDL.LU.64 R22, [R1+0x3808] ;  /* 0x0038080001167983 */ /* 0x000ea60000300a00 */
        /* <DEDUP_REMOVED lines=9> */
[----:B0-----:R-:W2:Y:S01]  /*f1810*/  LDL.LU R11, [R1+0x37f0] ;  /* 0x0037f000010b7983 */ /* 0x001ea20000300800 */
[----:B------:R0:W-:Y:S03]  /*f1820*/  STG.E.U16 [R6.64], R0 ;  /* 0x0000000006007986 */ /* 0x0001e6000c101504 */
[----:B0-----:R-:W3:Y:S04]  /*f1830*/  LDL.LU.64 R6, [R1+0x37e8] ;  /* 0x0037e80001067983 */ /* 0x001ee80000300a00 */
[----:B--2---:R0:W-:Y:S04]  /*f1840*/  STG.E.U16 [R26.64], R11 ;  /* 0x0000000b1a007986 */ /* 0x0041e8000c101504 */
[----:B0-----:R-:W2:Y:S01]  /*f1850*/  LDL.LU.64 R26, [R1+0x37e0] ;  /* 0x0037e000011a7983 */ /* 0x001ea20000300a00 */
[----:B------:R-:W-:-:S02]  /*f1860*/  PRMT R2, R11, 0x7632, R2 ;  /* 0x000076320b027816 */ /* 0x000fc40000000002 */
[----:B------:R-:W4:Y:S02]  /*f1870*/  LDL.LU R11, [R1+0x37dc] ;  /* 0x0037dc00010b7983 */ /* 0x000f240000300800 */
[----:B------:R-:W4:Y:S01]  /*f1880*/  LDL.LU R10, [R1+0x1c] ;  /* 0x00001c00010a7983 */ /* 0x000f220000300800 */
[----:B---3--:R0:W-:Y:S02]  /*f1890*/  STG.E.U16 [R22.64], R2 ;  /* 0x0000000216007986 */ /* 0x0081e4000c101504 */
[----:B0-----:R-:W-:Y:S02]  /*f18a0*/  PRMT R2, R12, 0x7632, R2 ;  /* 0x000076320c027816 */ /* 0x001fe40000000002 */
[----:B------:R-:W3:Y:S01]  /*f18b0*/  LDL.LU.64 R22, [R1+0x420] ;  /* 0x0004200001167983 */ /* 0x000ee20000300a00 */
[----:B--2---:R-:W-:-:S03]  /*f18c0*/  PRMT R0, R26, 0x7632, R0 ;  /* 0x000076321a007816 */ /* 0x004fc60000000000 */
[----:B------:R0:W-:Y:S04]  /*f18d0*/  STG.E.U16 [R18.64], R26 ;  /* 0x0000001a12007986 */ /* 0x0001e8000c101504 */
[----:B----4-:R1:W-:Y:S04]  /*f18e0*/  STG.E.U16 [R14.64], R0 ;  /* 0x000000000e007986 */ /* 0x0103e8000c101504 */
[----:B------:R-:W-:Y:S01]  /*f18f0*/  STL [R1+0x3798], R27 ;  /* 0x0037981b01007387 */ /* 0x000fe20000100800 */
[----:B------:R-:W-:Y:S03]  /*f1900*/  STG.E.U16 [R4.64], R6 ;  /* 0x0000000604007986 */ /* 0x000fe6000c101504 */
[----:B0-----:R-:W2:Y:S01]  /*f1910*/  LDL.LU.64 R18, [R1+0x3a0] ;  /* 0x0003a00001127983 */ /* 0x001ea20000300a00 */
[----:B-1----:R-:W-:-:S03]  /*f1920*/  PRMT R0, R6, 0x7632, R0 ;  /* 0x0000763206007816 */ /* 0x002fc60000000000 */
[----:B------:R-:W-:Y:S04]  /*f1930*/  STL [R1+0x379c], R7 ;  /* 0x00379c0701007387 */ /* 0x000fe80000100800 */
[----:B------:R0:W-:Y:S01]  /*f1940*/  STG.E.U16 [R24.64], R0 ;  /* 0x0000000018007986 */ /* 0x0001e2000c101504 */
[----:B------:R-:W-:Y:S02]  /*f1950*/  STG.E.U16 [R16.64], R12 ;  /* 0x0000000c10007986 */ /* 0x000fe4000c101504 */
[----:B------:R1:W-:Y:S02]  /*f1960*/  STG.E.U16 [R28.64], R2 ;  /* 0x000000021c007986 */ /* 0x0003e4000c101504 */
[----:B------:R4:W-:Y:S01]  /*f1970*/  STG.E.U16 [R20.64], R8 ;  /* 0x0000000814007986 */ /* 0x0009e2000c101504 */
[----:B0-----:R-:W2:Y:S01]  /*f1980*/  LDL.LU.64 R24, [R1+0x398] ;  /* 0x0003980001187983 */ /* 0x001ea20000300a00 */
[----:B-1----:R-:W2:Y:S02]  /*f1990*/  LDL.LU.64 R28, [R1+0x3b0] ;  /* 0x0003b000011c7983 */ /* 0x002ea40000300a00 */
[----:B------:R-:W2:Y:S01]  /*f19a0*/  LDL.LU R12, [R1+0xc] ;  /* 0x00000c00010c7983 */ /* 0x000ea20000300800 */
[----:B------:R-:W-:Y:S01]  /*f19b0*/  PRMT R0, R8, 0x7632, R0 ;  /* 0x0000763208007816 */ /* 0x000fe20000000000 */
[----:B------:R-:W2:Y:S01]  /*f19c0*/  LDL.LU.64 R4, [R1+0x3d8] ;  /* 0x0003d80001047983 */ /* 0x000ea20000300a00 */
[----:B------:R-:W-:Y:S01]  /*f19d0*/  MOV R16, R3 ;  /* 0x0000000300107202 */ /* 0x000fe20000000f00 */
[----:B----4-:R-:W4:Y:S02]  /*f19e0*/  LDL.LU.64 R8, [R1+0x390] ;  /* 0x0003900001087983 */ /* 0x010f240000300a00 */
[----:B------:R-:W2:Y:S01]  /*f19f0*/  LDL.LU R3, [R1+0x4c] ;  /* 0x00004c0001037983 */ /* 0x000ea20000300800 */
[----:B------:R-:W2:Y:S04]  /*f1a00*/  LDL.LU.64 R14, [R1+0x3c8] ;  /* 0x0003c800010e7983 */ /* 0x000ea80000300a00 */
[----:B--2---:R0:W-:Y:S04]  /*f1a10*/  STL.64 [R1+0x37b8], R14 ;  /* 0x0037b80e01007387 */ /* 0x0041e80000100a00 */
[----:B0-----:R-:W2:Y:S04]  /*f1a20*/  LDL.LU.64 R14, [R1+0x3d0] ;  /* 0x0003d000010e7983 */ /* 0x001ea80000300a00 */
[----:B--2---:R0:W-:Y:S04]  /*f1a30*/  STL.64 [R1+0x37c8], R14 ;  /* 0x0037c80e01007387 */ /* 0x0041e80000100a00 */
[----:B0-----:R-:W2:Y:S04]  /*f1a40*/  LDL.LU.64 R14, [R1+0x3a8] ;  /* 0x0003a800010e7983 */ /* 0x001ea80000300a00 */
[----:B--2---:R0:W-:Y:S04]  /*f1a50*/  STL.64 [R1+0x37d0], R14 ;  /* 0x0037d00e01007387 */ /* 0x0041e80000100a00 */
[----:B0-----:R-:W2:Y:S01]  /*f1a60*/  LDL.LU.64 R14, [R1+0x388] ;  /* 0x00038800010e7983 */ /* 0x001ea20000300a00 */
[----:B------:R-:W2:Y:S02]  /*f1a70*/  LDL.LU.64 R20, [R1+0x3c0] ;  /* 0x0003c00001147983 */ /* 0x000ea40000300a00 */
[----:B------:R-:W2:Y:S02]  /*f1a80*/  LDL.LU R17, [R1+0x7c] ;  /* 0x00007c0001117983 */ /* 0x000ea40000300800 */
[----:B------:R-:W2:Y:S02]  /*f1a90*/  LDL.LU.64 R6, [R1+0x370] ;  /* 0x0003700001067983 */ /* 0x000ea40000300a00 */
[----:B--2---:R0:W-:Y:S04]  /*f1aa0*/  STL.64 [R1+0x37a0], R6 ;  /* 0x0037a00601007387 */ /* 0x0041e80000100a00 */
[----:B0-----:R-:W2:Y:S01]  /*f1ab0*/  LDL.LU.64 R6, [R1+0x378] ;  /* 0x0003780001067983 */ /* 0x001ea20000300a00 */
[----:B------:R-:W-:-:S03]  /*f1ac0*/  PRMT R2, R10, 0x7632, R2 ;  /* 0x000076320a027816 */ /* 0x000fc60000000002 */
[----:B---3--:R-:W-:Y:S01]  /*f1ad0*/  STG.E.U16 [R22.64], R0 ;  /* 0x0000000016007986 */ /* 0x008fe2000c101504 */
[----:B------:R-:W-:Y:S03]  /*f1ae0*/  STG.E.U16 [R18.64], R10 ;  /* 0x0000000a12007986 */ /* 0x000fe6000c101504 */
[----:B------:R-:W-:Y:S01]  /*f1af0*/  STG.E.U16 [R24.64], R2 ;  /* 0x0000000218007986 */ /* 0x000fe2000c101504 */
[----:B------:R-:W-:Y:S03]  /*f1b00*/  STG.E.U16 [R28.64], R11 ;  /* 0x0000000b1c007986 */ /* 0x000fe6000c101504 */
[----:B--2---:R0:W-:Y:S04]  /*f1b10*/  STL.64 [R1+0x37a8], R6 ;  /* 0x0037a80601007387 */ /* 0x0041e80000100a00 */
[----:B0-----:R-:W2:Y:S01]  /*f1b20*/  LDL.LU.64 R6, [R1+0x380] ;  /* 0x0003800001067983 */ /* 0x001ea20000300a00 */
[----:B------:R-:W3:Y:S02]  /*f1b30*/  LDL.LU.64 R26, [R1+0x358] ;  /* 0x00035800011a7983 */ /* 0x000ee40000300a00 */
[----:B------:R-:W2:Y:S02]  /*f1b40*/  LDL.LU R13, [R1+0x3c] ;  /* 0x00003c00010d7983 */ /* 0x000ea40000300800 */
[----:B------:R-:W2:Y:S01]  /*f1b50*/  LDL.LU.64 R18, [R1+0x368] ;  /* 0x0003680001127983 */ /* 0x000ea20000300a00 */
[----:B------:R-:W2:Y:S01]  /*f1b60*/  LDL.LU.64 R22, [R1+0x360] ;  /* 0x0003600001167983 */ /* 0x000ea20000300a00 */
[----:B------:R-:W2:Y:S02]  /*f1b70*/  LDL.LU.64 R24, [R1+0x348] ;  /* 0x0003480001187983 */ /* 0x000ea40000300a00 */
[----:B------:R-:W2:Y:S01]  /*f1b80*/  LDL.LU R28, [R1+0x37d8] ;  /* 0x0037d800011c7983 */ /* 0x000ea20000300800 */
[----:B------:R-:W-:-:S02]  /*f1b90*/  PRMT R0, R11, 0x7632, R0 ;  /* 0x000076320b007816 */ /* 0x000fc40000000000 */
[----:B------:R-:W3:Y:S04]  /*f1ba0*/  LDL.LU.64 R10, [R1+0x320] ;  /* 0x00032000010a7983 */ /* 0x000ee80000300a00 */
[----:B------:R0:W-:Y:S04]  /*f1bb0*/  STG.E.U16 [R4.64], R0 ;  /* 0x0000000004007986 */ /* 0x0001e8000c101504 */
[----:B0-----:R-:W3:Y:S01]  /*f1bc0*/  LDL.LU.64 R4, [R1+0x340] ;  /* 0x0003400001047983 */ /* 0x001ee20000300a00 */
[----:B--2---:R-:W-:-:S03]  /*f1bd0*/  PRMT R2, R28, 0x7632, R2 ;  /* 0x000076321c027816 */ /* 0x004fc60000000002 */
[----:B----4-:R0:W-:Y:S04]  /*f1be0*/  STG.E.U16 [R8.64], R28 ;  /* 0x0000001c08007986 */ /* 0x0101e8000c101504 */
[----:B------:R1:W-:Y:S04]  /*f1bf0*/  STG.E.U16 [R14.64], R2 ;  /* 0x000000020e007986 */ /* 0x0003e8000c101504 */
[----:B0-----:R-:W2:Y:S01]  /*f1c00*/  LDL.LU.64 R8, [R1+0x338] ;  /* 0x0003380001087983 */ /* 0x001ea20000300a00 */
[----:B------:R-:W4:Y:S03]  /*f1c10*/  LDL.LU.64 R28, [R1+0x318] ;  /* 0x00031800011c7983 */ /* 0x000f260000300a00 */
[----:B-1----:R-:W2:Y:S01]  /*f1c20*/  LDL.LU.64 R14, [R1+0x37d0] ;  /* 0x0037d000010e7983 */ /* 0x002ea20000300a00 */
[----:B------:R-:W-:-:S03]  /*f1c30*/  PRMT R0, R3, 0x7632, R0 ;  /* 0x0000763203007816 */ /* 0x000fc60000000000 */
[----:B--2---:R0:W-:Y:S04]  /*f1c40*/  STG.E.U16 [R14.64], R3 ;  /* 0x000000030e007986 */ /* 0x0041e8000c101504 */
[----:B0-----:R-:W2:Y:S01]  /*f1c50*/  LDL.LU.64 R14, [R1+0x37c8] ;  /* 0x0037c800010e7983 */ /* 0x001ea20000300a00 */
[----:B------:R-:W3:Y:S03]  /*f1c60*/  LDL.LU R3, [R1+0x37c0] ;  /* 0x0037c00001037983 */ /* 0x000ee60000300800 */
[----:B--2---:R0:W-:Y:S04]  /*f1c70*/  STG.E.U16 [R14.64], R0 ;  /* 0x000000000e007986 */ /* 0x0041e8000c101504 */
[----:B0-----:R-:W2:Y:S01]  /*f1c80*/  LDL.LU.64 R14, [R1+0x37b8] ;  /* 0x0037b800010e7983 */ /* 0x001ea20000300a00 */
[----:B------:R-:W-:-:S03]  /*f1c90*/  PRMT R2, R12, 0x7632, R2 ;  /* 0x000076320c027816 */ /* 0x000fc60000000002 */
[----:B--2---:R0:W-:Y:S04]  /*f1ca0*/  STG.E.U16 [R14.64], R12 ;  /* 0x0000000c0e007986 */ /* 0x0041e8000c101504 */
[----:B0-----:R-:W2:Y:S01]  /*f1cb0*/  LDL.LU R15, [R1+0x37b0] ;  /* 0x0037b000010f7983 */ /* 0x001ea20000300800 */
[----:B------:R0:W-:Y:S03]  /*f1cc0*/  STG.E.U16 [R20.64], R2 ;  /* 0x0000000214007986 */ /* 0x0001e6000c101504 */
[----:B0-----:R-:W3:Y:S01]  /*f1cd0*/  LDL.LU.64 R20, [R1+0x330] ;  /* 0x0003300001147983 */ /* 0x001ee20000300a00 */
[----:B------:R-:W3:Y:S03]  /*f1ce0*/  LDL.LU R12, [R1+0x2c] ;  /* 0x00002c00010c7983 */ /* 0x000ee60000300800 */
[----:B--2---:R0:W-:Y:S04]  /*f1cf0*/  STG.E.U16 [R6.64], R15 ;  /* 0x0000000f06007986 */ /* 0x0041e8000c101504 */
[----:B0-----:R-:W2:Y:S01]  /*f1d00*/  LDL.LU.64 R6, [R1+0x37a8] ;  /* 0x0037a80001067983 */ /* 0x001ea20000300a00 */
[----:B------:R-:W-:-:S02]  /*f1d10*/  PRMT R0, R15, 0x7632, R0 ;  /* 0x000076320f007816 */ /* 0x000fc40000000000 */
[----:B------:R-:W3:Y:S01]  /*f1d20*/  LDL.LU.64 R14, [R1+0x350] ;  /* 0x00035000010e7983 */ /* 0x000ee20000300a00 */
[----:B------:R-:W-:Y:S02]  /*f1d30*/  PRMT R2, R17, 0x7632, R2 ;  /* 0x0000763211027816 */ /* 0x000fe40000000002 */
[----:B--2---:R0:W-:Y:S04]  /*f1d40*/  STG.E.U16 [R6.64], R0 ;  /* 0x0000000006007986 */ /* 0x0041e8000c101504 */
[----:B0-----:R-:W2:Y:S01]  /*f1d50*/  LDL.LU.64 R6, [R1+0x37a0] ;  /* 0x0037a00001067983 */ /* 0x001ea20000300a00 */
[----:B------:R-:W-:-:S03]  /*f1d60*/  PRMT R0, R13, 0x7632, R0 ;  /* 0x000076320d007816 */ /* 0x000fc60000000000 */
[----:B--2---:R0:W-:Y:S01]  /*f1d70*/  STG.E.U16 [R6.64], R17 ;  /* 0x0000001106007986 */ /* 0x0041e2000c101504 */
[----:B---3--:R1:W-:Y:S02]  /*f1d80*/  STG.E.U16 [R26.64], R2 ;  /* 0x000000021a007986 */ /* 0x0083e4000c101504 */
[----:B------:R2:W-:Y:S02]  /*f1d90*/  STG.E.U16 [R18.64], R13 ;  /* 0x0000000d12007986 */ /* 0x0005e4000c101504 */
[----:B------:R3:W-:Y:S01]  /*f1da0*/  STG.E.U16 [R22.64], R0 ;  /* 0x0000000016007986 */ /* 0x0007e2000c101504 */
[----:B0-----:R-:W4:Y:S01]  /*f1db0*/  LDL.LU R7, [R1+0x379c] ;  /* 0x00379c0001077983 */ /* 0x001f220000300800 */
[----:B-1----:R-:W4:Y:S02]  /*f1dc0*/  LDL.LU R27, [R1+0x3798] ;  /* 0x00379800011b7983 */ /* 0x002f240000300800 */
[----:B--2---:R-:W2:Y:S02]  /*f1dd0*/  LDL.LU R19, [R1+0x3794] ;  /* 0x0037940001137983 */ /* 0x004ea40000300800 */
[----:B---3--:R-:W3:Y:S01]  /*f1de0*/  LDL.LU R23, [R1+0x3790] ;  /* 0x0037900001177983 */ /* 0x008ee20000300800 */
[----:B--2---:R-:W-:Y:S01]  /*f1df0*/  PRMT R2, R19, 0x7632, R2 ;  /* 0x0000763213027816 */ /* 0x004fe20000000002 */
[----:B------:R-:W-:Y:S04]  /*f1e00*/  STG.E.U16 [R14.64], R19 ;  /* 0x000000130e007986 */ /* 0x000fe8000c101504 */
[----:B------:R-:W-:Y:S01]  /*f1e10*/  STG.E.U16 [R10.64], R2 ;  /* 0x000000020a007986 */ /* 0x000fe2000c101504 */
[----:B---3--:R0:W-:Y:S03]  /*f1e20*/  STG.E.U16 [R24.64], R23 ;  /* 0x0000001718007986 */ /* 0x0081e6000c101504 */
[----:B0-----:R-:W2:Y:S01]  /*f1e30*/  LDL.LU.64 R24, [R1+0x310] ;  /* 0x0003100001187983 */ /* 0x001ea20000300a00 */
[----:B------:R-:W-:-:S02]  /*f1e40*/  PRMT R0, R23, 0x7632, R0 ;  /* 0x0000763217007816 */ /* 0x000fc40000000000 */
[----:B------:R-:W-:-:S03]  /*f1e50*/  PRMT R2, R3, 0x7632, R2 ;  /* 0x0000763203027816 */ /* 0x000fc60000000002 */
[----:B------:R-:W-:Y:S01]  /*f1e60*/  STG.E.U16 [R4.64], R0 ;  /* 0x0000000004007986 */ /* 0x000fe2000c101504 */
[----:B------:R-:W-:Y:S02]  /*f1e70*/  STG.E.U16 [R8.64], R3 ;  /* 0x0000000308007986 */ /* 0x000fe4000c101504 */
[----:B----4-:R-:W-:Y:S01]  /*f1e80*/  STG.E.U16 [R28.64], R2 ;  /* 0x000000021c007986 */ /* 0x010fe2000c101504 */
[----:B--2---:R0:W-:Y:S04]  /*f1e90*/  STL.64 [R1+0x3788], R24 ;  /* 0x0037881801007387 */ /* 0x0041e80000100a00 */
[----:B0-----:R-:W2:Y:S01]  /*f1ea0*/  LDL.LU.64 R24, [R1+0x328] ;  /* 0x0003280001187983 */ /* 0x001ea20000300a00 */
[----:B------:R-:W3:Y:S01]  /*f1eb0*/  LDL.LU.64 R28, [R1+0x2d8] ;  /* 0x0002d800011c7983 */ /* 0x000ee20000300a00 */
[----:B------:R-:W-:Y:S01]  /*f1ec0*/  PRMT R0, R12, 0x7632, R0 ;  /* 0x000076320c007816 */ /* 0x000fe20000000000 */
[----:B------:R-:W-:Y:S01]  /*f1ed0*/  STG.E.U16 [R20.64], R12 ;  /* 0x0000000c14007986 */ /* 0x000fe2000c101504 */
[----:B---3--:R0:W-:Y:S04]  /*f1ee0*/  STL.64 [R1+0x3780], R28 ;  /* 0x0037801c01007387 */ /* 0x0081e80000100a00 */
[----:B0-----:R-:W3:Y:S01]  /*f1ef0*/  LDL.LU.64 R28, [R1+0x2e8] ;  /* 0x0002e800011c7983 */ /* 0x001ee20000300a00 */
[----:B------:R-:W4:Y:S02]  /*f1f00*/  LDL.LU R15, [R1+0x145c] ;  /* 0x00145c00010f7983 */ /* 0x000f240000300800 */
        /* <DEDUP_REMOVED lines=14> */
[----:B--2---:R-:W-:Y:S04]  /*f1ff0*/  STG.E.U16 [R24.64], R0 ;  /* 0x0000000018007986 */ /* 0x004fe8000c101504 */
[----:B---3--:R0:W-:Y:S04]  /*f2000*/  STL [R1+0x3774], R20 ;  /* 0x0037741401007387 */ /* 0x0081e80000100800 */
[----:B0-----:R-:W2:Y:S01]  /*f2010*/  LDL.LU R20, [R1+0x300] ;  /* 0x0003000001147983 */ /* 0x001ea20000300800 */
[----:B------:R-:W2:Y:S02]  /*f2020*/  LDL.LU R21, [R1+0x304] ;  /* 0x0003040001157983 */ /* 0x000ea40000300800 */
[----:B------:R-:W2:Y:S02]  /*f2030*/  LDL.LU R22, [R1+0x308] ;  /* 0x0003080001167983 */ /* 0x000ea40000300800 */
[----:B------:R-:W2:Y:S01]  /*f2040*/  LDL.LU R23, [R1+0x30c] ;  /* 0x00030c0001177983 */ /* 0x000ea20000300800 */
[----:B------:R-:W3:Y:S01]  /*f2050*/  LDL.LU.64 R24, [R1+0x3788] ;  /* 0x0037880001187983 */ /* 0x000ee20000300a00 */
[----:B------:R-:W-:-:S03]  /*f2060*/  PRMT R2, R27, 0x7632, R2 ;  /* 0x000076321b027816 */ /* 0x000fc60000000002 */
[----:B---3--:R0:W-:Y:S02]  /*f2070*/  STG.E.U16 [R24.64], R27 ;  /* 0x0000001b18007986 */ /* 0x0081e4000c101504 */
[----:B------:R1:W-:Y:S02]  /*f2080*/  STG.E.U16 [R28.64], R2 ;  /* 0x000000021c007986 */ /* 0x0003e4000c101504 */
[----:B0-----:R-:W3:Y:S01]  /*f2090*/  LDL.LU R24, [R1+0x2f0] ;  /* 0x0002f00001187983 */ /* 0x001ee20000300800 */
[----:B------:R-:W3:Y:S02]  /*f20a0*/  LDL.LU R25, [R1+0x2f4] ;  /* 0x0002f40001197983 */ /* 0x000ee40000300800 */
[----:B------:R-:W3:Y:S02]  /*f20b0*/  LDL.LU R26, [R1+0x2f8] ;  /* 0x0002f800011a7983 */ /* 0x000ee40000300800 */
[----:B------:R-:W3:Y:S01]  /*f20c0*/  LDL.LU R27, [R1+0x2fc] ;  /* 0x0002fc00011b7983 */ /* 0x000ee20000300800 */
[----:B-1----:R-:W2:Y:S01]  /*f20d0*/  LDL.LU.64 R28, [R1+0x3780] ;  /* 0x00378000011c7983 */ /* 0x002ea20000300a00 */
[----:B----4-:R-:W-:Y:S01]  /*f20e0*/  FSEL R2, R15, -INF , P0 ;  /* 0xff8000000f027808 */ /* 0x010fe20000000000 */
[----:B------:R-:W-:-:S04]  /*f20f0*/  FFMA R17, R17, 0.69314718246459960938, R18 ;  /* 0x3f31721811117823 */ /* 0x000fc80000000012 */
[----:B------:R-:W-:Y:S01]  /*f2100*/  FFMA R18, R2, 0.69314718246459960938, R8 ;  /* 0x3f31721802127823 */ /* 0x000fe20000000008 */
[----:B--2---:R0:W-:Y:S04]  /*f2110*/  STG.E.U16 [R28.64], R7 ;  /* 0x000000071c007986 */ /* 0x0041e8000c101504 */
[----:B0-----:R-:W2:Y:S04]  /*f2120*/  LDL.LU.64 R28, [R1+0x3778] ;  /* 0x00377800011c7983 */ /* 0x001ea80000300a00 */
[----:B------:R-:W0:Y:S01]  /*f2130*/  S2R R8, SR_TID.X ;  /* 0x0000000000087919 */ /* 0x000e220000002100 */
[----:B------:R-:W-:-:S02]  /*f2140*/  PRMT R0, R7, 0x7632, R0 ;  /* 0x0000763207007816 */ /* 0x000fc40000000000 */
[----:B0-----:R-:W-:-:S04]  /*f2150*/  SHF.L.U32 R8, R8, 0x2, RZ ;  /* 0x0000000208087819 */ /* 0x001fc800000006ff */
[----:B------:R-:W-:Y:S01]  /*f2160*/  LOP3.LUT R8, R8, 0x70, RZ, 0xc0, !PT ;  /* 0x0000007008087812 */ /* 0x000fe200078ec0ff */
[----:B--2---:R-:W-:Y:S01]  /*f2170*/  STG.E.U16 [R28.64], R0 ;  /* 0x000000001c007986 */ /* 0x004fe2000c101504 */
[----:B------:R-:W-:Y:S06]  /*f2180*/  BAR.SYNC.DEFER_BLOCKING 0x0 ;  /* 0x0000000000007b1d */ /* 0x000fec0000010000 */
[----:B------:R0:W-:Y:S04]  /*f2190*/  STS.128 [R8], R20 ;  /* 0x0000001408007388 */ /* 0x0001e80000000c00 */
[----:B0-----:R-:W2:Y:S01]  /*f21a0*/  LDL.LU R20, [R1+0x3774] ;  /* 0x0037740001147983 */ /* 0x001ea20000300800 */
[----:B------:R-:W-:-:S02]  /*f21b0*/  FSEL R3, R3, -INF , P1 ;  /* 0xff80000003037808 */ /* 0x000fc40000800000 */
[----:B------:R-:W-:Y:S02]  /*f21c0*/  FSEL R4, R4, -INF , P2 ;  /* 0xff80000004047808 */ /* 0x000fe40001000000 */
[----:B------:R-:W-:Y:S02]  /*f21d0*/  FSEL R5, R5, -INF , P3 ;  /* 0xff80000005057808 */ /* 0x000fe40001800000 */
[----:B------:R-:W-:Y:S02]  /*f21e0*/  FSEL R6, R6, -INF , P4 ;  /* 0xff80000006067808 */ /* 0x000fe40002000000 */
[----:B------:R-:W-:Y:S01]  /*f21f0*/  FSEL R2, R14, -INF , P6 ;  /* 0xff8000000e027808 */ /* 0x000fe20003000000 */
[----:B------:R-:W-:Y:S02]  /*f2200*/  FFMA R19, R3, 0.69314718246459960938, R11 ;  /* 0x3f31721803137823 */ /* 0x000fe4000000000b */
[----:B------:R-:W-:Y:S02]  /*f2210*/  FFMA R4, R4, 0.69314718246459960938, R10 ;  /* 0x3f31721804047823 */ /* 0x000fe4000000000a */
[----:B------:R-:W-:-:S02]  /*f2220*/  FFMA R5, R5, 0.69314718246459960938, R13 ;  /* 0x3f31721805057823 */ /* 0x000fc4000000000d */
[----:B------:R-:W-:Y:S02]  /*f2230*/  FFMA R6, R6, 0.69314718246459960938, R9 ;  /* 0x3f31721806067823 */ /* 0x000fe40000000009 */
[----:B------:R-:W-:Y:S01]  /*f2240*/  FFMA R7, R2, 0.69314718246459960938, R12 ;  /* 0x3f31721802077823 */ /* 0x000fe2000000000c */
[----:B---3--:R-:W-:Y:S04]  /*f2250*/  STS.128 [R8+0x80], R24 ;  /* 0x0000801808007388 */ /* 0x008fe80000000c00 */
[----:B------:R-:W0:Y:S04]  /*f2260*/  S2R R12, SR_TID.X ;  /* 0x00000000000c7919 */ /* 0x000e280000002100 */
[----:B------:R1:W-:Y:S04]  /*f2270*/  STS.128 [R8+0x100], R16 ;  /* 0x0001001008007388 */ /* 0x0003e80000000c00 */
[----:B------:R-:W-:Y:S01]  /*f2280*/  STS.128 [R8+0x180], R4 ;  /* 0x0001800408007388 */ /* 0x000fe20000000c00 */
[----:B------:R-:W-:Y:S06]  /*f2290*/  BAR.SYNC.DEFER_BLOCKING 0x0 ;  /* 0x0000000000007b1d */ /* 0x000fec0000010000 */
[----:B-1----:R-:W1:Y:S01]  /*f22a0*/  S2R R16, SR_CTAID.Y ;  /* 0x0000000000107919 */ /* 0x002e620000002600 */
[----:B0-----:R-:W-:-:S03]  /*f22b0*/  LOP3.LUT R24, R12, 0x7f, RZ, 0xc0, !PT ;  /* 0x0000007f0c187812 */ /* 0x001fc600078ec0ff */
[----:B------:R-:W0:Y:S01]  /*f22c0*/  S2R R12, SR_CTAID.X ;  /* 0x00000000000c7919 */ /* 0x000e220000002500 */
[----:B-1----:R-:W-:-:S05]  /*f22d0*/  IMAD R0, R16, c[0x0][0x1cc], RZ ;  /* 0x0000730010007a24 */ /* 0x002fca00078e02ff */
[----:B------:R-:W-:Y:S02]  /*f22e0*/  SHF.L.U32 R2, R0, 0x2, RZ ;  /* 0x0000000200027819 */ /* 0x000fe400000006ff */
[----:B0-----:R-:W-:Y:S01]  /*f22f0*/  LEA R12, R12, R24, 0x7 ;  /* 0x000000180c0c7211 */ /* 0x001fe200078e38ff */
[----:B------:R-:W-:-:S03]  /*f2300*/  IMAD.HI R0, R0, 0x4, RZ ;  /* 0x0000000400007827 */ /* 0x000fc600078e02ff */
[C---:B------:R-:W-:Y:S01]  /*f2310*/  SHF.L.U32 R3, R12.reuse, 0x2, RZ ;  /* 0x000000020c037819 */ /* 0x040fe200000006ff */
[----:B------:R-:W-:-:S03]  /*f2320*/  IMAD.HI R9, R12, 0x4, RZ ;  /* 0x000000040c097827 */ /* 0x000fc600078e02ff */
[----:B------:R-:W-:-:S04]  /*f2330*/  IADD3 R2, P0, P1, R3, c[0x0][0x180], R2 ;  /* 0x0000600003027a10 */ /* 0x000fc8000791e002 */
[----:B------:R-:W-:Y:S01]  /*f2340*/  IADD3.X R3, R9, c[0x0][0x184], R0, P0, P1 ;  /* 0x0000610009037a10 */ /* 0x000fe200007e2400 */
[----:B--2---:R-:W0:Y:S04]  /*f2350*/  LDS R11, [R20] ;  /* 0x00000000140b7984 */ /* 0x004e280000000800 */
[----:B0-----:R-:W-:Y:S01]  /*f2360*/  STG.E [R2.64], R11 ;  /* 0x0000000b02007986 */ /* 0x001fe2000c101904 */
[----:B------:R-:W-:Y:S05]  /*f2370*/  EXIT ;  /* 0x000000000000794d */ /* 0x000fea0003800000 */
.L_x_2:
[----:B------:R-:W-:-:S00]  /*f2380*/  BRA `(.L_x_2) ;  /* 0xfffffff000007947 */ /* 0x000fc0000383ffff */
[----:B------:R-:W-:-:S00]  /*f2390*/  NOP ;  /* 0x0000000000007918 */ /* 0x000fc00000000000 */
        /* <DEDUP_REMOVED lines=14> */
.L_x_3:


//--------------------- .nv.global.init           --------------------------
	.section	.nv.global.init,"aw",@progbits
.nv.global.init:
	.type		_$_str,@object
	.size		_$_str,(.L_0 - _$_str)
_$_str:
        /*0000*/ 	.byte	0x5f, 0x5f, 0x43, 0x55, 0x44, 0x41, 0x5f, 0x46, 0x54, 0x5a, 0x00
.L_0:


//--------------------- .nv.shared.attn_fwd       --------------------------
	.section	.nv.shared.attn_fwd,"aw",@nobits
	.sectionflags	@""
	.align	16
